// Copyright (c) 2024, Jay Shah, Ganesh Bikshandi, Ying Zhang, Vijay Thakkar, Pradeep Ramani, Tri Dao.
// Splitting the different template instantiations to different files to speed up compilation.
// This file is auto-generated. See "generate_kernels.py"

#include "flash_fwd_launch_template.h"

#ifndef FLASHATTENTION_DISABLE_HDIM64
template void run_mha_fwd_<90, cutlass::half_t, 64, 64, false, false, false, true>(Flash_fwd_params &params, cudaStream_t stream);
#endif


// ===== COMPILED SASS (sm_90a) =====

	.target	sm_90a

	.elftype	@"ET_EXEC"


//--------------------- .note.nv.tkinfo           --------------------------
	.section	.note.nv.tkinfo,"",@"SHT_NOTE"
	.sectionflags	@"SHF_NOTE_NV_TKINFO"
	.tkinfo
        /*0018*/ 	.word	0x00000002
        /*0030*/ 	.string	""
        /*0030*/ 	.string	"ptxas"
        /*0030*/ 	.string	"Cuda compilation tools, release 13.0, V13.0.88"
        /*0030*/ 	.string	"Build cuda_13.0.r13.0/compiler.36424714_0"
        /*0030*/ 	.string	"-arch sm_90a -m 64 "



//--------------------- .note.nv.cuinfo           --------------------------
	.section	.note.nv.cuinfo,"",@"SHT_NOTE"
	.sectionflags	@"SHF_NOTE_NV_CUINFO"
        /*0018*/ 	.short	0x0002
        /*001a*/ 	.short	0x005a
        /*001c*/ 	.short	0x0082
	.zero		2


//--------------------- .nv.info                  --------------------------
	.section	.nv.info,"",@"SHT_CUDA_INFO"
	.align	4


	//----- nvinfo : EIATTR_REGCOUNT
	.align		4
        /*0000*/ 	.byte	0x04, 0x2f
        /*0002*/ 	.short	(.L_23 - .L_22)
	.align		4
.L_22:
        /*0004*/ 	.word	index@(_ZN7cutlass13device_kernelIN5flash11enable_sm90INS1_16FlashAttnFwdSm90INS1_25CollectiveMainloopFwdSm90ILi2EN4cute5tupleIJNS5_1CILi1EEES8_S8_EEENS6_IJNS7_ILi192EEENS7_ILi128EEENS7_ILi64EEEEEELi64ENS_6half_tEfNS_4arch4Sm90ELb1ELb0ELb0ELb1ELb0ELb1ELb0ELb1ELb1ELb1ELb0ELb0EEENS1_21CollectiveEpilogueFwdINS6_IJSA_SC_SB_EEES9_SE_SG_Li384ELb1ELb1ELb0ELb0EEENS1_36VarlenDynamicPersistentTileSchedulerILi192ELi128ELi384ELi128ELb0ELb1ELb1ELb1ELb1ELb1EEEEEEEEEvNT_6ParamsE)
        /*0008*/ 	.word	0x00000080


	//----- nvinfo : EIATTR_FRAME_SIZE
	.align		4
.L_23:
        /*000c*/ 	.byte	0x04, 0x11
        /*000e*/ 	.short	(.L_25 - .L_24)
	.align		4
.L_24:
        /*0010*/ 	.word	index@(_ZN7cutlass13device_kernelIN5flash11enable_sm90INS1_16FlashAttnFwdSm90INS1_25CollectiveMainloopFwdSm90ILi2EN4cute5tupleIJNS5_1CILi1EEES8_S8_EEENS6_IJNS7_ILi192EEENS7_ILi128EEENS7_ILi64EEEEEELi64ENS_6half_tEfNS_4arch4Sm90ELb1ELb0ELb0ELb1ELb0ELb1ELb0ELb1ELb1ELb1ELb0ELb0EEENS1_21CollectiveEpilogueFwdINS6_IJSA_SC_SB_EEES9_SE_SG_Li384ELb1ELb1ELb0ELb0EEENS1_36VarlenDynamicPersistentTileSchedulerILi192ELi128ELi384ELi128ELb0ELb1ELb1ELb1ELb1ELb1EEEEEEEEEvNT_6ParamsE)
        /*0014*/ 	.word	0x00000068


	//----- nvinfo : EIATTR_REGCOUNT
	.align		4
.L_25:
        /*0018*/ 	.byte	0x04, 0x2f
        /*001a*/ 	.short	(.L_27 - .L_26)
	.align		4
.L_26:
        /*001c*/ 	.word	index@(_ZN7cutlass13device_kernelIN5flash11enable_sm90INS1_16FlashAttnFwdSm90INS1_25CollectiveMainloopFwdSm90ILi2EN4cute5tupleIJNS5_1CILi1EEES8_S8_EEENS6_IJNS7_ILi192EEENS7_ILi128EEENS7_ILi64EEEEEELi64ENS_6half_tEfNS_4arch4Sm90ELb1ELb0ELb0ELb1ELb0ELb0ELb0ELb1ELb1ELb1ELb0ELb0EEENS1_21CollectiveEpilogueFwdINS6_IJSA_SC_SB_EEES9_SE_SG_Li384ELb1ELb1ELb0ELb0EEENS1_36VarlenDynamicPersistentTileSchedulerILi192ELi128ELi384ELi128ELb0ELb1ELb1ELb1ELb1ELb1EEEEEEEEEvNT_6ParamsE)
        /*0020*/ 	.word	0x00000080


	//----- nvinfo : EIATTR_FRAME_SIZE
	.align		4
.L_27:
        /*0024*/ 	.byte	0x04, 0x11
        /*0026*/ 	.short	(.L_29 - .L_28)
	.align		4
.L_28:
        /*0028*/ 	.word	index@(_ZN7cutlass13device_kernelIN5flash11enable_sm90INS1_16FlashAttnFwdSm90INS1_25CollectiveMainloopFwdSm90ILi2EN4cute5tupleIJNS5_1CILi1EEES8_S8_EEENS6_IJNS7_ILi192EEENS7_ILi128EEENS7_ILi64EEEEEELi64ENS_6half_tEfNS_4arch4Sm90ELb1ELb0ELb0ELb1ELb0ELb0ELb0ELb1ELb1ELb1ELb0ELb0EEENS1_21CollectiveEpilogueFwdINS6_IJSA_SC_SB_EEES9_SE_SG_Li384ELb1ELb1ELb0ELb0EEENS1_36VarlenDynamicPersistentTileSchedulerILi192ELi128ELi384ELi128ELb0ELb1ELb1ELb1ELb1ELb1EEEEEEEEEvNT_6ParamsE)
        /*002c*/ 	.word	0x00000038


	//----- nvinfo : EIATTR_REGCOUNT
	.align		4
.L_29:
        /*0030*/ 	.byte	0x04, 0x2f
        /*0032*/ 	.short	(.L_31 - .L_30)
	.align		4
.L_30:
        /*0034*/ 	.word	index@(_ZN7cutlass13device_kernelIN5flash11enable_sm90INS1_16FlashAttnFwdSm90INS1_25CollectiveMainloopFwdSm90ILi2EN4cute5tupleIJNS5_1CILi1EEES8_S8_EEENS6_IJNS7_ILi192EEENS7_ILi128EEENS7_ILi64EEEEEELi64ENS_6half_tEfNS_4arch4Sm90ELb1ELb0ELb0ELb0ELb0ELb0ELb0ELb1ELb1ELb1ELb0ELb0EEENS1_21CollectiveEpilogueFwdINS6_IJSA_SC_SB_EEES9_SE_SG_Li384ELb0ELb1ELb0ELb0EEENS1_30DynamicPersistentTileSchedulerILi384ELi128ELb0ELb1ELb1EEEEEEEEEvNT_6ParamsE)
        /*0038*/ 	.word	0x00000080


	//----- nvinfo : EIATTR_FRAME_SIZE
	.align		4
.L_31:
        /*003c*/ 	.byte	0x04, 0x11
        /*003e*/ 	.short	(.L_33 - .L_32)
	.align		4
.L_32:
        /*0040*/ 	.word	index@(_ZN7cutlass13device_kernelIN5flash11enable_sm90INS1_16FlashAttnFwdSm90INS1_25CollectiveMainloopFwdSm90ILi2EN4cute5tupleIJNS5_1CILi1EEES8_S8_EEENS6_IJNS7_ILi192EEENS7_ILi128EEENS7_ILi64EEEEEELi64ENS_6half_tEfNS_4arch4Sm90ELb1ELb0ELb0ELb0ELb0ELb0ELb0ELb1ELb1ELb1ELb0ELb0EEENS1_21CollectiveEpilogueFwdINS6_IJSA_SC_SB_EEES9_SE_SG_Li384ELb0ELb1ELb0ELb0EEENS1_30DynamicPersistentTileSchedulerILi384ELi128ELb0ELb1ELb1EEEEEEEEEvNT_6ParamsE)
        /*0044*/ 	.word	0x00000008


	//----- nvinfo : EIATTR_REGCOUNT
	.align		4
.L_33:
        /*0048*/ 	.byte	0x04, 0x2f
        /*004a*/ 	.short	(.L_35 - .L_34)
	.align		4
.L_34:
        /*004c*/ 	.word	index@(_ZN7cutlass13device_kernelIN5flash11enable_sm90INS1_16FlashAttnFwdSm90INS1_25CollectiveMainloopFwdSm90ILi2EN4cute5tupleIJNS5_1CILi1EEES8_S8_EEENS6_IJNS7_ILi192EEENS7_ILi128EEENS7_ILi64EEEEEELi64ENS_6half_tEfNS_4arch4Sm90ELb0ELb1ELb0ELb1ELb0ELb1ELb0ELb1ELb1ELb1ELb0ELb0EEENS1_21CollectiveEpilogueFwdINS6_IJSA_SC_SB_EEES9_SE_SG_Li384ELb1ELb1ELb0ELb0EEENS1_36VarlenDynamicPersistentTileSchedulerILi192ELi128ELi384ELi128ELb0ELb1ELb1ELb1ELb0ELb1EEEEEEEEEvNT_6ParamsE)
        /*0050*/ 	.word	0x00000080


	//----- nvinfo : EIATTR_FRAME_SIZE
	.align		4
.L_35:
        /*0054*/ 	.byte	0x04, 0x11
        /*0056*/ 	.short	(.L_37 - .L_36)
	.align		4
.L_36:
        /*0058*/ 	.word	index@(_ZN7cutlass13device_kernelIN5flash11enable_sm90INS1_16FlashAttnFwdSm90INS1_25CollectiveMainloopFwdSm90ILi2EN4cute5tupleIJNS5_1CILi1EEES8_S8_EEENS6_IJNS7_ILi192EEENS7_ILi128EEENS7_ILi64EEEEEELi64ENS_6half_tEfNS_4arch4Sm90ELb0ELb1ELb0ELb1ELb0ELb1ELb0ELb1ELb1ELb1ELb0ELb0EEENS1_21CollectiveEpilogueFwdINS6_IJSA_SC_SB_EEES9_SE_SG_Li384ELb1ELb1ELb0ELb0EEENS1_36VarlenDynamicPersistentTileSchedulerILi192ELi128ELi384ELi128ELb0ELb1ELb1ELb1ELb0ELb1EEEEEEEEEvNT_6ParamsE)
        /*005c*/ 	.word	0x00000058


	//----- nvinfo : EIATTR_REGCOUNT
	.align		4
.L_37:
        /*0060*/ 	.byte	0x04, 0x2f
        /*0062*/ 	.short	(.L_39 - .L_38)
	.align		4
.L_38:
        /*0064*/ 	.word	index@(_ZN7cutlass13device_kernelIN5flash11enable_sm90INS1_16FlashAttnFwdSm90INS1_25CollectiveMainloopFwdSm90ILi2EN4cute5tupleIJNS5_1CILi1EEES8_S8_EEENS6_IJNS7_ILi192EEENS7_ILi128EEENS7_ILi64EEEEEELi64ENS_6half_tEfNS_4arch4Sm90ELb0ELb1ELb0ELb1ELb0ELb0ELb0ELb1ELb1ELb1ELb0ELb0EEENS1_21CollectiveEpilogueFwdINS6_IJSA_SC_SB_EEES9_SE_SG_Li384ELb1ELb1ELb0ELb0EEENS1_36VarlenDynamicPersistentTileSchedulerILi192ELi128ELi384ELi128ELb0ELb1ELb1ELb1ELb0ELb1EEEEEEEEEvNT_6ParamsE)
        /*0068*/ 	.word	0x00000080


	//----- nvinfo : EIATTR_FRAME_SIZE
	.align		4
.L_39:
        /*006c*/ 	.byte	0x04, 0x11
        /*006e*/ 	.short	(.L_41 - .L_40)
	.align		4
.L_40:
        /*0070*/ 	.word	index@(_ZN7cutlass13device_kernelIN5flash11enable_sm90INS1_16FlashAttnFwdSm90INS1_25CollectiveMainloopFwdSm90ILi2EN4cute5tupleIJNS5_1CILi1EEES8_S8_EEENS6_IJNS7_ILi192EEENS7_ILi128EEENS7_ILi64EEEEEELi64ENS_6half_tEfNS_4arch4Sm90ELb0ELb1ELb0ELb1ELb0ELb0ELb0ELb1ELb1ELb1ELb0ELb0EEENS1_21CollectiveEpilogueFwdINS6_IJSA_SC_SB_EEES9_SE_SG_Li384ELb1ELb1ELb0ELb0EEENS1_36VarlenDynamicPersistentTileSchedulerILi192ELi128ELi384ELi128ELb0ELb1ELb1ELb1ELb0ELb1EEEEEEEEEvNT_6ParamsE)
        /*0074*/ 	.word	0x00000038


	//----- nvinfo : EIATTR_REGCOUNT
	.align		4
.L_41:
        /*0078*/ 	.byte	0x04, 0x2f
        /*007a*/ 	.short	(.L_43 - .L_42)
	.align		4
.L_42:
        /*007c*/ 	.word	index@(_ZN7cutlass13device_kernelIN5flash11enable_sm90INS1_16FlashAttnFwdSm90INS1_25CollectiveMainloopFwdSm90ILi2EN4cute5tupleIJNS5_1CILi1EEES8_S8_EEENS6_IJNS7_ILi192EEENS7_ILi128EEENS7_ILi64EEEEEELi64ENS_6half_tEfNS_4arch4Sm90ELb0ELb1ELb0ELb0ELb0ELb0ELb0ELb1ELb1ELb1ELb0ELb0EEENS1_21CollectiveEpilogueFwdINS6_IJSA_SC_SB_EEES9_SE_SG_Li384ELb0ELb1ELb0ELb0EEENS1_30DynamicPersistentTileSchedulerILi384ELi128ELb0ELb1ELb1EEEEEEEEEvNT_6ParamsE)
        /*0080*/ 	.word	0x00000080


	//----- nvinfo : EIATTR_FRAME_SIZE
	.align		4
.L_43:
        /*0084*/ 	.byte	0x04, 0x11
        /*0086*/ 	.short	(.L_45 - .L_44)
	.align		4
.L_44:
        /*0088*/ 	.word	index@(_ZN7cutlass13device_kernelIN5flash11enable_sm90INS1_16FlashAttnFwdSm90INS1_25CollectiveMainloopFwdSm90ILi2EN4cute5tupleIJNS5_1CILi1EEES8_S8_EEENS6_IJNS7_ILi192EEENS7_ILi128EEENS7_ILi64EEEEEELi64ENS_6half_tEfNS_4arch4Sm90ELb0ELb1ELb0ELb0ELb0ELb0ELb0ELb1ELb1ELb1ELb0ELb0EEENS1_21CollectiveEpilogueFwdINS6_IJSA_SC_SB_EEES9_SE_SG_Li384ELb0ELb1ELb0ELb0EEENS1_30DynamicPersistentTileSchedulerILi384ELi128ELb0ELb1ELb1EEEEEEEEEvNT_6ParamsE)
        /*008c*/ 	.word	0x00000000


	//----- nvinfo : EIATTR_REGCOUNT
	.align		4
.L_45:
        /*0090*/ 	.byte	0x04, 0x2f
        /*0092*/ 	.short	(.L_47 - .L_46)
	.align		4
.L_46:
        /*0094*/ 	.word	index@(_ZN7cutlass13device_kernelIN5flash11enable_sm90INS1_16FlashAttnFwdSm90INS1_25CollectiveMainloopFwdSm90ILi2EN4cute5tupleIJNS5_1CILi1EEES8_S8_EEENS6_IJNS7_ILi192EEESA_NS7_ILi64EEEEEELi64ENS_6half_tEfNS_4arch4Sm90ELb0ELb0ELb0ELb1ELb0ELb1ELb0ELb0ELb1ELb1ELb0ELb0EEENS1_21CollectiveEpilogueFwdINS6_IJSA_SB_SA_EEES9_SD_SF_Li384ELb1ELb1ELb0ELb0EEENS1_36VarlenDynamicPersistentTileSchedulerILi192ELi192ELi384ELi128ELb0ELb1ELb1ELb0ELb1ELb1EEEEEEEEEvNT_6ParamsE)
        /*0098*/ 	.word	0x00000080


	//----- nvinfo : EIATTR_FRAME_SIZE
	.align		4
.L_47:
        /*009c*/ 	.byte	0x04, 0x11
        /*009e*/ 	.short	(.L_49 - .L_48)
	.align		4
.L_48:
        /*00a0*/ 	.word	index@(_ZN7cutlass13device_kernelIN5flash11enable_sm90INS1_16FlashAttnFwdSm90INS1_25CollectiveMainloopFwdSm90ILi2EN4cute5tupleIJNS5_1CILi1EEES8_S8_EEENS6_IJNS7_ILi192EEESA_NS7_ILi64EEEEEELi64ENS_6half_tEfNS_4arch4Sm90ELb0ELb0ELb0ELb1ELb0ELb1ELb0ELb0ELb1ELb1ELb0ELb0EEENS1_21CollectiveEpilogueFwdINS6_IJSA_SB_SA_EEES9_SD_SF_Li384ELb1ELb1ELb0ELb0EEENS1_36VarlenDynamicPersistentTileSchedulerILi192ELi192ELi384ELi128ELb0ELb1ELb1ELb0ELb1ELb1EEEEEEEEEvNT_6ParamsE)
        /*00a4*/ 	.word	0x00000080


	//----- nvinfo : EIATTR_REGCOUNT
	.align		4
.L_49:
        /*00a8*/ 	.byte	0x04, 0x2f
        /*00aa*/ 	.short	(.L_51 - .L_50)
	.align		4
.L_50:
        /*00ac*/ 	.word	index@(_ZN7cutlass13device_kernelIN5flash11enable_sm90INS1_16FlashAttnFwdSm90INS1_25CollectiveMainloopFwdSm90ILi2EN4cute5tupleIJNS5_1CILi1EEES8_S8_EEENS6_IJNS7_ILi192EEESA_NS7_ILi64EEEEEELi64ENS_6half_tEfNS_4arch4Sm90ELb0ELb0ELb0ELb1ELb0ELb0ELb0ELb0ELb1ELb1ELb0ELb0EEENS1_21CollectiveEpilogueFwdINS6_IJSA_SB_SA_EEES9_SD_SF_Li384ELb1ELb1ELb0ELb0EEENS1_36VarlenDynamicPersistentTileSchedulerILi192ELi192ELi384ELi128ELb0ELb1ELb1ELb0ELb1ELb1EEEEEEEEEvNT_6ParamsE)
        /*00b0*/ 	.word	0x00000080


	//----- nvinfo : EIATTR_FRAME_SIZE
	.align		4
.L_51:
        /*00b4*/ 	.byte	0x04, 0x11
        /*00b6*/ 	.short	(.L_53 - .L_52)
	.align		4
.L_52:
        /*00b8*/ 	.word	index@(_ZN7cutlass13device_kernelIN5flash11enable_sm90INS1_16FlashAttnFwdSm90INS1_25CollectiveMainloopFwdSm90ILi2EN4cute5tupleIJNS5_1CILi1EEES8_S8_EEENS6_IJNS7_ILi192EEESA_NS7_ILi64EEEEEELi64ENS_6half_tEfNS_4arch4Sm90ELb0ELb0ELb0ELb1ELb0ELb0ELb0ELb0ELb1ELb1ELb0ELb0EEENS1_21CollectiveEpilogueFwdINS6_IJSA_SB_SA_EEES9_SD_SF_Li384ELb1ELb1ELb0ELb0EEENS1_36VarlenDynamicPersistentTileSchedulerILi192ELi192ELi384ELi128ELb0ELb1ELb1ELb0ELb1ELb1EEEEEEEEEvNT_6ParamsE)
        /*00bc*/ 	.word	0x00000038


	//----- nvinfo : EIATTR_REGCOUNT
	.align		4
.L_53:
        /*00c0*/ 	.byte	0x04, 0x2f
        /*00c2*/ 	.short	(.L_55 - .L_54)
	.align		4
.L_54:
        /*00c4*/ 	.word	index@(_ZN7cutlass13device_kernelIN5flash11enable_sm90INS1_16FlashAttnFwdSm90INS1_25CollectiveMainloopFwdSm90ILi2EN4cute5tupleIJNS5_1CILi1EEES8_S8_EEENS6_IJNS7_ILi192EEESA_NS7_ILi64EEEEEELi64ENS_6half_tEfNS_4arch4Sm90ELb0ELb0ELb0ELb0ELb0ELb0ELb0ELb0ELb1ELb1ELb0ELb0EEENS1_21CollectiveEpilogueFwdINS6_IJSA_SB_SA_EEES9_SD_SF_Li384ELb0ELb1ELb0ELb0EEENS1_29StaticPersistentTileSchedulerILb0EEEEEEEEEvNT_6ParamsE)
        /*00c8*/ 	.word	0x00000080


	//----- nvinfo : EIATTR_FRAME_SIZE
	.align		4
.L_55:
        /*00cc*/ 	.byte	0x04, 0x11
        /*00ce*/ 	.short	(.L_57 - .L_56)
	.align		4
.L_56:
        /*00d0*/ 	.word	index@(_ZN7cutlass13device_kernelIN5flash11enable_sm90INS1_16FlashAttnFwdSm90INS1_25CollectiveMainloopFwdSm90ILi2EN4cute5tupleIJNS5_1CILi1EEES8_S8_EEENS6_IJNS7_ILi192EEESA_NS7_ILi64EEEEEELi64ENS_6half_tEfNS_4arch4Sm90ELb0ELb0ELb0ELb0ELb0ELb0ELb0ELb0ELb1ELb1ELb0ELb0EEENS1_21CollectiveEpilogueFwdINS6_IJSA_SB_SA_EEES9_SD_SF_Li384ELb0ELb1ELb0ELb0EEENS1_29StaticPersistentTileSchedulerILb0EEEEEEEEEvNT_6ParamsE)
        /*00d4*/ 	.word	0x00000028


	//----- nvinfo : EIATTR_MIN_STACK_SIZE
	.align		4
.L_57:
        /*00d8*/ 	.byte	0x04, 0x12
        /*00da*/ 	.short	(.L_59 - .L_58)
	.align		4
.L_58:
        /*00dc*/ 	.word	index@(_ZN7cutlass13device_kernelIN5flash11enable_sm90INS1_16FlashAttnFwdSm90INS1_25CollectiveMainloopFwdSm90ILi2EN4cute5tupleIJNS5_1CILi1EEES8_S8_EEENS6_IJNS7_ILi192EEESA_NS7_ILi64EEEEEELi64ENS_6half_tEfNS_4arch4Sm90ELb0ELb0ELb0ELb0ELb0ELb0ELb0ELb0ELb1ELb1ELb0ELb0EEENS1_21CollectiveEpilogueFwdINS6_IJSA_SB_SA_EEES9_SD_SF_Li384ELb0ELb1ELb0ELb0EEENS1_29StaticPersistentTileSchedulerILb0EEEEEEEEEvNT_6ParamsE)
        /*00e0*/ 	.word	0x00000028


	//----- nvinfo : EIATTR_MIN_STACK_SIZE
	.align		4
.L_59:
        /*00e4*/ 	.byte	0x04, 0x12
        /*00e6*/ 	.short	(.L_61 - .L_60)
	.align		4
.L_60:
        /*00e8*/ 	.word	index@(_ZN7cutlass13device_kernelIN5flash11enable_sm90INS1_16FlashAttnFwdSm90INS1_25CollectiveMainloopFwdSm90ILi2EN4cute5tupleIJNS5_1CILi1EEES8_S8_EEENS6_IJNS7_ILi192EEESA_NS7_ILi64EEEEEELi64ENS_6half_tEfNS_4arch4Sm90ELb0ELb0ELb0ELb1ELb0ELb0ELb0ELb0ELb1ELb1ELb0ELb0EEENS1_21CollectiveEpilogueFwdINS6_IJSA_SB_SA_EEES9_SD_SF_Li384ELb1ELb1ELb0ELb0EEENS1_36VarlenDynamicPersistentTileSchedulerILi192ELi192ELi384ELi128ELb0ELb1ELb1ELb0ELb1ELb1EEEEEEEEEvNT_6ParamsE)
        /*00ec*/ 	.word	0x00000038


	//----- nvinfo : EIATTR_MIN_STACK_SIZE
	.align		4
.L_61:
        /*00f0*/ 	.byte	0x04, 0x12
        /*00f2*/ 	.short	(.L_63 - .L_62)
	.align		4
.L_62:
        /*00f4*/ 	.word	index@(_ZN7cutlass13device_kernelIN5flash11enable_sm90INS1_16FlashAttnFwdSm90INS1_25CollectiveMainloopFwdSm90ILi2EN4cute5tupleIJNS5_1CILi1EEES8_S8_EEENS6_IJNS7_ILi192EEESA_NS7_ILi64EEEEEELi64ENS_6half_tEfNS_4arch4Sm90ELb0ELb0ELb0ELb1ELb0ELb1ELb0ELb0ELb1ELb1ELb0ELb0EEENS1_21CollectiveEpilogueFwdINS6_IJSA_SB_SA_EEES9_SD_SF_Li384ELb1ELb1ELb0ELb0EEENS1_36VarlenDynamicPersistentTileSchedulerILi192ELi192ELi384ELi128ELb0ELb1ELb1ELb0ELb1ELb1EEEEEEEEEvNT_6ParamsE)
        /*00f8*/ 	.word	0x00000080


	//----- nvinfo : EIATTR_MIN_STACK_SIZE
	.align		4
.L_63:
        /*00fc*/ 	.byte	0x04, 0x12
        /*00fe*/ 	.short	(.L_65 - .L_64)
	.align		4
.L_64:
        /*0100*/ 	.word	index@(_ZN7cutlass13device_kernelIN5flash11enable_sm90INS1_16FlashAttnFwdSm90INS1_25CollectiveMainloopFwdSm90ILi2EN4cute5tupleIJNS5_1CILi1EEES8_S8_EEENS6_IJNS7_ILi192EEENS7_ILi128EEENS7_ILi64EEEEEELi64ENS_6half_tEfNS_4arch4Sm90ELb0ELb1ELb0ELb0ELb0ELb0ELb0ELb1ELb1ELb1ELb0ELb0EEENS1_21CollectiveEpilogueFwdINS6_IJSA_SC_SB_EEES9_SE_SG_Li384ELb0ELb1ELb0ELb0EEENS1_30DynamicPersistentTileSchedulerILi384ELi128ELb0ELb1ELb1EEEEEEEEEvNT_6ParamsE)
        /*0104*/ 	.word	0x00000000


	//----- nvinfo : EIATTR_MIN_STACK_SIZE
	.align		4
.L_65:
        /*0108*/ 	.byte	0x04, 0x12
        /*010a*/ 	.short	(.L_67 - .L_66)
	.align		4
.L_66:
        /*010c*/ 	.word	index@(_ZN7cutlass13device_kernelIN5flash11enable_sm90INS1_16FlashAttnFwdSm90INS1_25CollectiveMainloopFwdSm90ILi2EN4cute5tupleIJNS5_1CILi1EEES8_S8_EEENS6_IJNS7_ILi192EEENS7_ILi128EEENS7_ILi64EEEEEELi64ENS_6half_tEfNS_4arch4Sm90ELb0ELb1ELb0ELb1ELb0ELb0ELb0ELb1ELb1ELb1ELb0ELb0EEENS1_21CollectiveEpilogueFwdINS6_IJSA_SC_SB_EEES9_SE_SG_Li384ELb1ELb1ELb0ELb0EEENS1_36VarlenDynamicPersistentTileSchedulerILi192ELi128ELi384ELi128ELb0ELb1ELb1ELb1ELb0ELb1EEEEEEEEEvNT_6ParamsE)
        /*0110*/ 	.word	0x00000038


	//----- nvinfo : EIATTR_MIN_STACK_SIZE
	.align		4
.L_67:
        /*0114*/ 	.byte	0x04, 0x12
        /*0116*/ 	.short	(.L_69 - .L_68)
	.align		4
.L_68:
        /*0118*/ 	.word	index@(_ZN7cutlass13device_kernelIN5flash11enable_sm90INS1_16FlashAttnFwdSm90INS1_25CollectiveMainloopFwdSm90ILi2EN4cute5tupleIJNS5_1CILi1EEES8_S8_EEENS6_IJNS7_ILi192EEENS7_ILi128EEENS7_ILi64EEEEEELi64ENS_6half_tEfNS_4arch4Sm90ELb0ELb1ELb0ELb1ELb0ELb1ELb0ELb1ELb1ELb1ELb0ELb0EEENS1_21CollectiveEpilogueFwdINS6_IJSA_SC_SB_EEES9_SE_SG_Li384ELb1ELb1ELb0ELb0EEENS1_36VarlenDynamicPersistentTileSchedulerILi192ELi128ELi384ELi128ELb0ELb1ELb1ELb1ELb0ELb1EEEEEEEEEvNT_6ParamsE)
        /*011c*/ 	.word	0x00000058


	//----- nvinfo : EIATTR_MIN_STACK_SIZE
	.align		4
.L_69:
        /*0120*/ 	.byte	0x04, 0x12
        /*0122*/ 	.short	(.L_71 - .L_70)
	.align		4
.L_70:
        /*0124*/ 	.word	index@(_ZN7cutlass13device_kernelIN5flash11enable_sm90INS1_16FlashAttnFwdSm90INS1_25CollectiveMainloopFwdSm90ILi2EN4cute5tupleIJNS5_1CILi1EEES8_S8_EEENS6_IJNS7_ILi192EEENS7_ILi128EEENS7_ILi64EEEEEELi64ENS_6half_tEfNS_4arch4Sm90ELb1ELb0ELb0ELb0ELb0ELb0ELb0ELb1ELb1ELb1ELb0ELb0EEENS1_21CollectiveEpilogueFwdINS6_IJSA_SC_SB_EEES9_SE_SG_Li384ELb0ELb1ELb0ELb0EEENS1_30DynamicPersistentTileSchedulerILi384ELi128ELb0ELb1ELb1EEEEEEEEEvNT_6ParamsE)
        /*0128*/ 	.word	0x00000008


	//----- nvinfo : EIATTR_MIN_STACK_SIZE
	.align		4
.L_71:
        /*012c*/ 	.byte	0x04, 0x12
        /*012e*/ 	.short	(.L_73 - .L_72)
	.align		4
.L_72:
        /*0130*/ 	.word	index@(_ZN7cutlass13device_kernelIN5flash11enable_sm90INS1_16FlashAttnFwdSm90INS1_25CollectiveMainloopFwdSm90ILi2EN4cute5tupleIJNS5_1CILi1EEES8_S8_EEENS6_IJNS7_ILi192EEENS7_ILi128EEENS7_ILi64EEEEEELi64ENS_6half_tEfNS_4arch4Sm90ELb1ELb0ELb0ELb1ELb0ELb0ELb0ELb1ELb1ELb1ELb0ELb0EEENS1_21CollectiveEpilogueFwdINS6_IJSA_SC_SB_EEES9_SE_SG_Li384ELb1ELb1ELb0ELb0EEENS1_36VarlenDynamicPersistentTileSchedulerILi192ELi128ELi384ELi128ELb0ELb1ELb1ELb1ELb1ELb1EEEEEEEEEvNT_6ParamsE)
        /*0134*/ 	.word	0x00000038


	//----- nvinfo : EIATTR_MIN_STACK_SIZE
	.align		4
.L_73:
        /*0138*/ 	.byte	0x04, 0x12
        /*013a*/ 	.short	(.L_75 - .L_74)
	.align		4
.L_74:
        /*013c*/ 	.word	index@(_ZN7cutlass13device_kernelIN5flash11enable_sm90INS1_16FlashAttnFwdSm90INS1_25CollectiveMainloopFwdSm90ILi2EN4cute5tupleIJNS5_1CILi1EEES8_S8_EEENS6_IJNS7_ILi192EEENS7_ILi128EEENS7_ILi64EEEEEELi64ENS_6half_tEfNS_4arch4Sm90ELb1ELb0ELb0ELb1ELb0ELb1ELb0ELb1ELb1ELb1ELb0ELb0EEENS1_21CollectiveEpilogueFwdINS6_IJSA_SC_SB_EEES9_SE_SG_Li384ELb1ELb1ELb0ELb0EEENS1_36VarlenDynamicPersistentTileSchedulerILi192ELi128ELi384ELi128ELb0ELb1ELb1ELb1ELb1ELb1EEEEEEEEEvNT_6ParamsE)
        /*0140*/ 	.word	0x00000068
.L_75:


//--------------------- .nv.compat                --------------------------
	.section	.nv.compat,"",@"SHT_CUDA_COMPAT_INFO"
	.align	4
        /*0000*/ 	.byte	0x02, 0x09, 0x01, 0x00, 0x02, 0x02, 0x04, 0x00, 0x02, 0x05, 0x05, 0x00, 0x03, 0x07, 0x01, 0x01
        /*0010*/ 	.byte	0x02, 0x03, 0x01, 0x00, 0x02, 0x06, 0x01, 0x00, 0x04, 0x0b, 0x08, 0x00, 0x00, 0x00, 0x00, 0x00
        /*0020*/ 	.byte	0x00, 0x00, 0x00, 0x00


//--------------------- .nv.info._ZN7cutlass13device_kernelIN5flash11enable_sm90INS1_16FlashAttnFwdSm90INS1_25CollectiveMainloopFwdSm90ILi2EN4cute5tupleIJNS5_1CILi1EEES8_S8_EEENS6_IJNS7_ILi192EEESA_NS7_ILi64EEEEEELi64ENS_6half_tEfNS_4arch4Sm90ELb0ELb0ELb0ELb0ELb0ELb0ELb0ELb0ELb1ELb1ELb0ELb0EEENS1_21CollectiveEpilogueFwdINS6_IJSA_SB_SA_EEES9_SD_SF_Li384ELb0ELb1ELb0ELb0EEENS1_29StaticPersistentTileSchedulerILb0EEEEEEEEEvNT_6ParamsE --------------------------
	.section	.nv.info._ZN7cutlass13device_kernelIN5flash11enable_sm90INS1_16FlashAttnFwdSm90INS1_25CollectiveMainloopFwdSm90ILi2EN4cute5tupleIJNS5_1CILi1EEES8_S8_EEENS6_IJNS7_ILi192EEESA_NS7_ILi64EEEEEELi64ENS_6half_tEfNS_4arch4Sm90ELb0ELb0ELb0ELb0ELb0ELb0ELb0ELb0ELb1ELb1ELb0ELb0EEENS1_21CollectiveEpilogueFwdINS6_IJSA_SB_SA_EEES9_SD_SF_Li384ELb0ELb1ELb0ELb0EEENS1_29StaticPersistentTileSchedulerILb0EEEEEEEEEvNT_6ParamsE,"",@"SHT_CUDA_INFO"
	.sectionflags	@""
	.align	4


	//----- nvinfo : EIATTR_CUDA_API_VERSION
	.align		4
        /*0000*/ 	.byte	0x04, 0x37
        /*0002*/ 	.short	(.L_77 - .L_76)
.L_76:
        /*0004*/ 	.word	0x00000082


	//----- nvinfo : EIATTR_KPARAM_INFO
	.align		4
.L_77:
        /*0008*/ 	.byte	0x04, 0x17
        /*000a*/ 	.short	(.L_79 - .L_78)
.L_78:
        /*000c*/ 	.word	0x00000000
        /*0010*/ 	.short	0x0000
        /*0012*/ 	.short	0x0070
        /*0014*/ 	.byte	0x00, 0xf0, 0x01, 0x28


	//----- nvinfo : EIATTR_SPARSE_MMA_MASK
	.align		4
.L_79:
        /*0018*/ 	.byte	0x03, 0x50
        /*001a*/ 	.short	0x0000


	//----- nvinfo : EIATTR_MAXREG_COUNT
	.align		4
        /*001c*/ 	.byte	0x03, 0x1b
        /*001e*/ 	.short	0x0080


	//----- nvinfo : EIATTR_NUM_BARRIERS
	.align		4
        /*0020*/ 	.byte	0x02, 0x4c
        /*0022*/ 	.byte	0x10
	.zero		1


	//----- nvinfo : EIATTR_EXTERNS
	.align		4
        /*0024*/ 	.byte	0x04, 0x0f
        /*0026*/ 	.short	(.L_81 - .L_80)


	//   ....[0]....
	.align		4
.L_80:
        /*0028*/ 	.word	index@(__assertfail)


	//----- nvinfo : EIATTR_ANNOTATIONS
	.align		4
.L_81:
        /*002c*/ 	.byte	0x04, 0x55
        /*002e*/ 	.short	(.L_83 - .L_82)


	//   ....[0]....
.L_82:
        /*0030*/ 	.word	0x00000001
        /*0034*/ 	.byte	0x50, 0x0e, 0x00, 0x00, 0x01, 0x00, 0x00, 0x00, 0xc0, 0x0e, 0x00, 0x00, 0x01, 0x00, 0x00, 0x00
        /* <DEDUP_REMOVED lines=12> */
        /*0104*/ 	.byte	0xe0, 0xb5, 0x00, 0x00, 0x01, 0x00, 0x00, 0x00, 0x00, 0xb6, 0x00, 0x00


	//----- nvinfo : EIATTR_MERCURY_ISA_VERSION
	.align		4
.L_83:
        /*0110*/ 	.byte	0x03, 0x5f
        /*0112*/ 	.short	0x0101


	//----- nvinfo : EIATTR_INT_WARP_WIDE_INSTR_OFFSETS
	.align		4
        /*0114*/ 	.byte	0x04, 0x31
        /*0116*/ 	.short	(.L_85 - .L_84)


	//   ....[0]....
.L_84:
        /*0118*/ 	.word	0x00000130


	//   ....[1]....
        /*011c*/ 	.word	0x00000170


	//   ....[2]....
        /*0120*/ 	.word	0x000001e0


	//----- nvinfo : EIATTR_COOP_GROUP_MASK_REGIDS
	.align		4
.L_85:
        /*0124*/ 	.byte	0x04, 0x29
        /*0126*/ 	.short	(.L_87 - .L_86)


	//   ....[0]....
.L_86:
        /*0128*/ 	.word	0xffffffff


	//   ....[1]....
        /*012c*/ 	.word	0xffffffff


	//   ....[2]....
        /*0130*/ 	.word	0xffffffff


	//   ....[3]....
        /*0134*/ 	.word	0xffffffff


	//   ....[4]....
        /*0138*/ 	.word	0xffffffff


	//   ....[5]....
        /*013c*/ 	.word	0xffffffff


	//   ....[6]....
        /*0140*/ 	.word	0xffffffff


	//   ....[7]....
        /*0144*/ 	.word	0xffffffff


	//   ....[8]....
        /*0148*/ 	.word	0xffffffff


	//   ....[9]....
        /*014c*/ 	.word	0xffffffff


	//   ....[10]....
        /*0150*/ 	.word	0xffffffff


	//   ....[11]....
        /*0154*/ 	.word	0xffffffff


	//   ....[12]....
        /*0158*/ 	.word	0xffffffff


	//   ....[13]....
        /*015c*/ 	.word	0xffffffff


	//   ....[14]....
        /*0160*/ 	.word	0xffffffff


	//   ....[15]....
        /*0164*/ 	.word	0xffffffff


	//   ....[16]....
        /*0168*/ 	.word	0xffffffff


	//   ....[17]....
        /*016c*/ 	.word	0xffffffff


	//   ....[18]....
        /*0170*/ 	.word	0xffffffff


	//   ....[19]....
        /*0174*/ 	.word	0xffffffff


	//   ....[20]....
        /*0178*/ 	.word	0xffffffff


	//   ....[21]....
        /*017c*/ 	.word	0xffffffff


	//   ....[22]....
        /*0180*/ 	.word	0xffffffff


	//   ....[23]....
        /*0184*/ 	.word	0xffffffff


	//   ....[24]....
        /*0188*/ 	.word	0xffffffff


	//   ....[25]....
        /*018c*/ 	.word	0xffffffff


	//   ....[26]....
        /*0190*/ 	.word	0xffffffff


	//   ....[27]....
        /*0194*/ 	.word	0xffffffff


	//   ....[28]....
        /*0198*/ 	.word	0xffffffff


	//   ....[29]....
        /*019c*/ 	.word	0xffffffff


	//   ....[30]....
        /*01a0*/ 	.word	0xffffffff


	//   ....[31]....
        /*01a4*/ 	.word	0xffffffff


	//   ....[32]....
        /*01a8*/ 	.word	0xffffffff


	//   ....[33]....
        /*01ac*/ 	.word	0xffffffff


	//   ....[34]....
        /*01b0*/ 	.word	0xffffffff


	//   ....[35]....
        /*01b4*/ 	.word	0xffffffff


	//   ....[36]....
        /*01b8*/ 	.word	0xffffffff


	//   ....[37]....
        /*01bc*/ 	.word	0xffffffff


	//   ....[38]....
        /*01c0*/ 	.word	0xffffffff


	//   ....[39]....
        /*01c4*/ 	.word	0xffffffff


	//   ....[40]....
        /*01c8*/ 	.word	0xffffffff


	//   ....[41]....
        /*01cc*/ 	.word	0xffffffff


	//   ....[42]....
        /*01d0*/ 	.word	0xffffffff


	//   ....[43]....
        /*01d4*/ 	.word	0xffffffff


	//   ....[44]....
        /*01d8*/ 	.word	0xffffffff


	//   ....[45]....
        /*01dc*/ 	.word	0xffffffff


	//   ....[46]....
        /*01e0*/ 	.word	0xffffffff


	//   ....[47]....
        /*01e4*/ 	.word	0xffffffff


	//   ....[48]....
        /*01e8*/ 	.word	0xffffffff


	//   ....[49]....
        /*01ec*/ 	.word	0xffffffff


	//   ....[50]....
        /*01f0*/ 	.word	0xffffffff


	//   ....[51]....
        /*01f4*/ 	.word	0xffffffff


	//   ....[52]....
        /*01f8*/ 	.word	0xffffffff


	//   ....[53]....
        /*01fc*/ 	.word	0xffffffff


	//   ....[54]....
        /*0200*/ 	.word	0xffffffff


	//   ....[55]....
        /*0204*/ 	.word	0xffffffff


	//   ....[56]....
        /*0208*/ 	.word	0xffffffff


	//   ....[57]....
        /*020c*/ 	.word	0xffffffff


	//   ....[58]....
        /*0210*/ 	.word	0xffffffff


	//   ....[59]....
        /*0214*/ 	.word	0xffffffff


	//   ....[60]....
        /*0218*/ 	.word	0x0500000f


	//   ....[61]....
        /*021c*/ 	.word	0x0500000f


	//   ....[62]....
        /*0220*/ 	.word	0x0500000f


	//   ....[63]....
        /*0224*/ 	.word	0x0500000f


	//   ....[64]....
        /*0228*/ 	.word	0x0500000f


	//   ....[65]....
        /*022c*/ 	.word	0x0500000f


	//   ....[66]....
        /*0230*/ 	.word	0x0500000f


	//   ....[67]....
        /*0234*/ 	.word	0x0500000f


	//   ....[68]....
        /*0238*/ 	.word	0x0500000f


	//   ....[69]....
        /*023c*/ 	.word	0x0500000f


	//   ....[70]....
        /*0240*/ 	.word	0x0500000f


	//   ....[71]....
        /*0244*/ 	.word	0x0500000f


	//   ....[72]....
        /*0248*/ 	.word	0x0500000f


	//   ....[73]....
        /*024c*/ 	.word	0x0500000f


	//   ....[74]....
        /*0250*/ 	.word	0x0500000f


	//   ....[75]....
        /*0254*/ 	.word	0x0500000f


	//   ....[76]....
        /*0258*/ 	.word	0x0500000f


	//   ....[77]....
        /*025c*/ 	.word	0x0500000f


	//   ....[78]....
        /*0260*/ 	.word	0x0500000f


	//   ....[79]....
        /*0264*/ 	.word	0x0500000f


	//   ....[80]....
        /*0268*/ 	.word	0x0500000f


	//   ....[81]....
        /*026c*/ 	.word	0x0500000f


	//   ....[82]....
        /*0270*/ 	.word	0x0500000f


	//   ....[83]....
        /*0274*/ 	.word	0x0500000f


	//   ....[84]....
        /*0278*/ 	.word	0x0500000f


	//   ....[85]....
        /*027c*/ 	.word	0x0500000f


	//----- nvinfo : EIATTR_COOP_GROUP_INSTR_OFFSETS
	.align		4
.L_87:
        /*0280*/ 	.byte	0x04, 0x28
        /*0282*/ 	.short	(.L_89 - .L_88)


	//   ....[0]....
.L_88:
        /*0284*/ 	.word	0x00000070


	//   ....[1]....
        /*0288*/ 	.word	0x00000140


	//   ....[2]....
        /*028c*/ 	.word	0x00000190


	//   ....[3]....
        /*0290*/ 	.word	0x000003c0


	//   ....[4]....
        /*0294*/ 	.word	0x00000520


	//   ....[5]....
        /*0298*/ 	.word	0x00000640


	//   ....[6]....
        /*029c*/ 	.word	0x000007a0


	//   ....[7]....
        /*02a0*/ 	.word	0x00000f60


	//   ....[8]....
        /*02a4*/ 	.word	0x000025f0


	//   ....[9]....
        /*02a8*/ 	.word	0x000026f0


	//   ....[10]....
        /*02ac*/ 	.word	0x00002ac0


	//   ....[11]....
        /*02b0*/ 	.word	0x00002c30


	//   ....[12]....
        /*02b4*/ 	.word	0x00003f50


	//   ....[13]....
        /*02b8*/ 	.word	0x00005120


	//   ....[14]....
        /*02bc*/ 	.word	0x00005180


	//   ....[15]....
        /*02c0*/ 	.word	0x000051a0


	//   ....[16]....
        /*02c4*/ 	.word	0x000051c0


	//   ....[17]....
        /*02c8*/ 	.word	0x00006a70


	//   ....[18]....
        /*02cc*/ 	.word	0x00006c70


	//   ....[19]....
        /*02d0*/ 	.word	0x00006cc0


	//   ....[20]....
        /*02d4*/ 	.word	0x00006d30


	//   ....[21]....
        /*02d8*/ 	.word	0x00006d60


	//   ....[22]....
        /*02dc*/ 	.word	0x00007bf0


	//   ....[23]....
        /*02e0*/ 	.word	0x00007c20


	//   ....[24]....
        /*02e4*/ 	.word	0x00007c40


	//   ....[25]....
        /*02e8*/ 	.word	0x00007c70


	//   ....[26]....
        /*02ec*/ 	.word	0x00007fc0


	//   ....[27]....
        /*02f0*/ 	.word	0x00007fe0


	//   ....[28]....
        /*02f4*/ 	.word	0x00008000


	//   ....[29]....
        /*02f8*/ 	.word	0x00008030


	//   ....[30]....
        /*02fc*/ 	.word	0x00008040


	//   ....[31]....
        /*0300*/ 	.word	0x00008050


	//   ....[32]....
        /*0304*/ 	.word	0x00008060


	//   ....[33]....
        /*0308*/ 	.word	0x00008070


	//   ....[34]....
        /*030c*/ 	.word	0x00008aa0


	//   ....[35]....
        /*0310*/ 	.word	0x00009530


	//   ....[36]....
        /*0314*/ 	.word	0x00009560


	//   ....[37]....
        /*0318*/ 	.word	0x00009590


	//   ....[38]....
        /*031c*/ 	.word	0x00009620


	//   ....[39]....
        /*0320*/ 	.word	0x00009660


	//   ....[40]....
        /*0324*/ 	.word	0x000096a0


	//   ....[41]....
        /*0328*/ 	.word	0x000096e0


	//   ....[42]....
        /*032c*/ 	.word	0x00009720


	//   ....[43]....
        /*0330*/ 	.word	0x00009760


	//   ....[44]....
        /*0334*/ 	.word	0x000097a0


	//   ....[45]....
        /*0338*/ 	.word	0x000097e0


	//   ....[46]....
        /*033c*/ 	.word	0x00009820


	//   ....[47]....
        /*0340*/ 	.word	0x00009860


	//   ....[48]....
        /*0344*/ 	.word	0x00009890


	//   ....[49]....
        /*0348*/ 	.word	0x000098a0


	//   ....[50]....
        /*034c*/ 	.word	0x000098b0


	//   ....[51]....
        /*0350*/ 	.word	0x000098c0


	//   ....[52]....
        /*0354*/ 	.word	0x00009920


	//   ....[53]....
        /*0358*/ 	.word	0x000099a0


	//   ....[54]....
        /*035c*/ 	.word	0x000099d0


	//   ....[55]....
        /*0360*/ 	.word	0x00009a10


	//   ....[56]....
        /*0364*/ 	.word	0x00009a30


	//   ....[57]....
        /*0368*/ 	.word	0x00009a60


	//   ....[58]....
        /*036c*/ 	.word	0x00009aa0


	//   ....[59]....
        /*0370*/ 	.word	0x0000b700


	//   ....[60]....
        /*0374*/ 	.word	0x0000bbe0


	//   ....[61]....
        /*0378*/ 	.word	0x0000bd50


	//   ....[62]....
        /*037c*/ 	.word	0x0000bda0


	//   ....[63]....
        /*0380*/ 	.word	0x0000be30


	//   ....[64]....
        /*0384*/ 	.word	0x0000bf20


	//   ....[65]....
        /*0388*/ 	.word	0x0000bfa0


	//   ....[66]....
        /*038c*/ 	.word	0x0000c050


	//   ....[67]....
        /*0390*/ 	.word	0x0000c0d0


	//   ....[68]....
        /*0394*/ 	.word	0x0000c180


	//   ....[69]....
        /*0398*/ 	.word	0x0000c200


	//   ....[70]....
        /*039c*/ 	.word	0x0000c2b0


	//   ....[71]....
        /*03a0*/ 	.word	0x0000c330


	//   ....[72]....
        /*03a4*/ 	.word	0x0000c3e0


	//   ....[73]....
        /*03a8*/ 	.word	0x0000c460


	//   ....[74]....
        /*03ac*/ 	.word	0x0000c500


	//   ....[75]....
        /*03b0*/ 	.word	0x0000c580


	//   ....[76]....
        /*03b4*/ 	.word	0x0000c630


	//   ....[77]....
        /*03b8*/ 	.word	0x0000c690


	//   ....[78]....
        /*03bc*/ 	.word	0x0000c770


	//   ....[79]....
        /*03c0*/ 	.word	0x0000c7d0


	//   ....[80]....
        /*03c4*/ 	.word	0x0000c880


	//   ....[81]....
        /*03c8*/ 	.word	0x0000c8f0


	//   ....[82]....
        /*03cc*/ 	.word	0x0000c9b0


	//   ....[83]....
        /*03d0*/ 	.word	0x0000ca20


	//   ....[84]....
        /*03d4*/ 	.word	0x0000cac0


	//   ....[85]....
        /*03d8*/ 	.word	0x0000ce50


	//----- nvinfo : EIATTR_REG_RECONFIG
	.align		4
.L_89:
        /*03dc*/ 	.byte	0x01, 0x54
	.zero		2


	//----- nvinfo : EIATTR_SYSCALL_OFFSETS
	.align		4
        /*03e0*/ 	.byte	0x04, 0x46
        /*03e2*/ 	.short	(.L_91 - .L_90)


	//   ....[0]....
.L_90:
        /*03e4*/ 	.word	0x00001260


	//   ....[1]....
        /*03e8*/ 	.word	0x00008720


	//   ....[2]....
        /*03ec*/ 	.word	0x00008860


	//   ....[3]....
        /*03f0*/ 	.word	0x00008950


	//   ....[4]....
        /*03f4*/ 	.word	0x000090a0


	//----- nvinfo : EIATTR_MBARRIER_INSTR_OFFSETS
	.align		4
.L_91:
        /*03f8*/ 	.byte	0x04, 0x39
        /*03fa*/ 	.short	(.L_93 - .L_92)


	//   ....[0]....
.L_92:
        /*03fc*/ 	.word	0x00000270
        /*0400*/ 	.word	0x000000ff
        /*0404*/ 	.word	0x00030800
        /*0408*/ 	.short	0x0100
        /*040a*/ 	.byte	0x08
	.zero		1


	//   ....[1]....
        /*040c*/ 	.word	0x00000280
        /*0410*/ 	.word	0x000000ff
        /*0414*/ 	.word	0x00030820
        /*0418*/ 	.short	0x0100
        /*041a*/ 	.byte	0x08
	.zero		1


	//   ....[2]....
        /*041c*/ 	.word	0x00000370
        /*0420*/ 	.word	0x000000ff
        /*0424*/ 	.word	0x00030830
        /*0428*/ 	.short	0x0100
        /*042a*/ 	.byte	0x08
	.zero		1


	//   ....[3]....
        /*042c*/ 	.word	0x00000380
        /*0430*/ 	.word	0x000000ff
        /*0434*/ 	.word	0x00030840
        /*0438*/ 	.short	0x0100
        /*043a*/ 	.byte	0x08
	.zero		1


	//   ....[4]....
        /*043c*/ 	.word	0x00000390
        /*0440*/ 	.word	0x000000ff
        /*0444*/ 	.word	0x00030838
        /*0448*/ 	.short	0x0100
        /*044a*/ 	.byte	0x08
	.zero		1


	//   ....[5]....
        /*044c*/ 	.word	0x000003a0
        /*0450*/ 	.word	0x000000ff
        /*0454*/ 	.word	0x00030848
        /*0458*/ 	.short	0x0100
        /*045a*/ 	.byte	0x08
	.zero		1


	//   ....[6]....
        /*045c*/ 	.word	0x000004d0
        /*0460*/ 	.word	0x000000ff
        /*0464*/ 	.word	0x00030850
        /*0468*/ 	.short	0x0100
        /*046a*/ 	.byte	0x08
	.zero		1


	//   ....[7]....
        /*046c*/ 	.word	0x000004e0
        /*0470*/ 	.word	0x000000ff
        /*0474*/ 	.word	0x00030860
        /*0478*/ 	.short	0x0100
        /*047a*/ 	.byte	0x08
	.zero		1


	//   ....[8]....
        /*047c*/ 	.word	0x000004f0
        /*0480*/ 	.word	0x000000ff
        /*0484*/ 	.word	0x00030858
        /*0488*/ 	.short	0x0100
        /*048a*/ 	.byte	0x08
	.zero		1


	//   ....[9]....
        /*048c*/ 	.word	0x00000500
        /*0490*/ 	.word	0x000000ff
        /*0494*/ 	.word	0x00030868
        /*0498*/ 	.short	0x0100
        /*049a*/ 	.byte	0x08
	.zero		1


	//   ....[10]....
        /*049c*/ 	.word	0x000005f0
        /*04a0*/ 	.word	0x000000ff
        /*04a4*/ 	.word	0x00030870
        /*04a8*/ 	.short	0x0100
        /*04aa*/ 	.byte	0x06
	.zero		1


	//   ....[11]....
        /*04ac*/ 	.word	0x00000600
        /*04b0*/ 	.word	0x000000ff
        /*04b4*/ 	.word	0x00030880
        /*04b8*/ 	.short	0x0100
        /*04ba*/ 	.byte	0x06
	.zero		1


	//   ....[12]....
        /*04bc*/ 	.word	0x00000610
        /*04c0*/ 	.word	0x000000ff
        /*04c4*/ 	.word	0x00030878
        /*04c8*/ 	.short	0x0100
        /*04ca*/ 	.byte	0x06
	.zero		1


	//   ....[13]....
        /*04cc*/ 	.word	0x00000620
        /*04d0*/ 	.word	0x000000ff
        /*04d4*/ 	.word	0x00030888
        /*04d8*/ 	.short	0x0100
        /*04da*/ 	.byte	0x06
	.zero		1


	//   ....[14]....
        /*04dc*/ 	.word	0x00000750
        /*04e0*/ 	.word	0x000000ff
        /*04e4*/ 	.word	0x00030890
        /*04e8*/ 	.short	0x0100
        /*04ea*/ 	.byte	0x08
	.zero		1


	//   ....[15]....
        /*04ec*/ 	.word	0x00000760
        /*04f0*/ 	.word	0x000000ff
        /*04f4*/ 	.word	0x000308a0
        /*04f8*/ 	.short	0x0100
        /*04fa*/ 	.byte	0x08
	.zero		1


	//   ....[16]....
        /*04fc*/ 	.word	0x00000770
        /*0500*/ 	.word	0x000000ff
        /*0504*/ 	.word	0x00030898
        /*0508*/ 	.short	0x0100
        /*050a*/ 	.byte	0x08
	.zero		1


	//   ....[17]....
        /*050c*/ 	.word	0x00000780
        /*0510*/ 	.word	0x000000ff
        /*0514*/ 	.word	0x000308a8
        /*0518*/ 	.short	0x0100
        /*051a*/ 	.byte	0x08
	.zero		1


	//   ....[18]....
        /*051c*/ 	.word	0x000008b0
        /*0520*/ 	.word	0x000000ff
        /*0524*/ 	.word	0x000308b0
        /*0528*/ 	.short	0x0100
        /*052a*/ 	.byte	0x08
	.zero		1


	//   ....[19]....
        /*052c*/ 	.word	0x000008c0
        /*0530*/ 	.word	0x000000ff
        /*0534*/ 	.word	0x000308c0
        /*0538*/ 	.short	0x0100
        /*053a*/ 	.byte	0x08
	.zero		1


	//   ....[20]....
        /*053c*/ 	.word	0x000008d0
        /*0540*/ 	.word	0x000000ff
        /*0544*/ 	.word	0x000308b8
        /*0548*/ 	.short	0x0100
        /*054a*/ 	.byte	0x08
	.zero		1


	//   ....[21]....
        /*054c*/ 	.word	0x000008e0
        /*0550*/ 	.word	0x000000ff
        /*0554*/ 	.word	0x000308c8
        /*0558*/ 	.short	0x0100
        /*055a*/ 	.byte	0x08
	.zero		1


	//   ....[22]....
        /*055c*/ 	.word	0x000012c0
        /*0560*/ 	.word	0x000000ff
        /*0564*/ 	.word	0x00030800
        /*0568*/ 	.short	0x010a
        /*056a*/ 	.byte	0x28
	.zero		1


	//   ....[23]....
        /*056c*/ 	.word	0x00001340
        /*0570*/ 	.word	0x00000004
        /*0574*/ 	.word	0x00030830
        /*0578*/ 	.short	0x010a
        /*057a*/ 	.byte	0x3f
	.zero		1


	//   ....[24]....
        /*057c*/ 	.word	0x000013f0
        /*0580*/ 	.word	0x00000004
        /*0584*/ 	.word	0x00030830
        /*0588*/ 	.short	0x010a
        /*058a*/ 	.byte	0x3f
	.zero		1


	//   ....[25]....
        /*058c*/ 	.word	0x00002820
        /*0590*/ 	.word	0x00000004
        /*0594*/ 	.word	0x00000000
        /*0598*/ 	.short	0x0101
        /*059a*/ 	.byte	0x3f
	.zero		1


	//   ....[26]....
        /*059c*/ 	.word	0x00004190
        /*05a0*/ 	.word	0x000000ff
        /*05a4*/ 	.word	0x00030830
        /*05a8*/ 	.short	0x010a
        /*05aa*/ 	.byte	0x06
	.zero		1


	//   ....[27]....
        /*05ac*/ 	.word	0x000041d0
        /*05b0*/ 	.word	0x000000ff
        /*05b4*/ 	.word	0x00030830
        /*05b8*/ 	.short	0x010a
        /*05ba*/ 	.byte	0x06
	.zero		1


	//   ....[28]....
        /*05bc*/ 	.word	0x000043f0
        /*05c0*/ 	.word	0x000000ff
        /*05c4*/ 	.word	0x00030850
        /*05c8*/ 	.short	0x010a
        /*05ca*/ 	.byte	0x06
	.zero		1


	//   ....[29]....
        /*05cc*/ 	.word	0x00004430
        /*05d0*/ 	.word	0x000000ff
        /*05d4*/ 	.word	0x00030850
        /*05d8*/ 	.short	0x010a
        /*05da*/ 	.byte	0x06
	.zero		1


	//   ....[30]....
        /*05dc*/ 	.word	0x00004ba0
        /*05e0*/ 	.word	0x00000003
        /*05e4*/ 	.word	0x00000000
        /*05e8*/ 	.short	0x0101
        /*05ea*/ 	.byte	0x3f
	.zero		1


	//   ....[31]....
        /*05ec*/ 	.word	0x00004bd0
        /*05f0*/ 	.word	0x0000000a
        /*05f4*/ 	.word	0x00000000
        /*05f8*/ 	.short	0x0101
        /*05fa*/ 	.byte	0x3f
	.zero		1


	//   ....[32]....
        /*05fc*/ 	.word	0x00006af0
        /*0600*/ 	.word	0x000000ff
        /*0604*/ 	.word	0x00030850
        /*0608*/ 	.short	0x010a
        /*060a*/ 	.byte	0x0c
	.zero		1


	//   ....[33]....
        /*060c*/ 	.word	0x00006b30
        /*0610*/ 	.word	0x000000ff
        /*0614*/ 	.word	0x00030850
        /*0618*/ 	.short	0x010a
        /*061a*/ 	.byte	0x0c
	.zero		1


	//   ....[34]....
        /*061c*/ 	.word	0x000077f0
        /*0620*/ 	.word	0x00000003
        /*0624*/ 	.word	0x00000000
        /*0628*/ 	.short	0x0101
        /*062a*/ 	.byte	0x3f
	.zero		1


	//   ....[35]....
        /*062c*/ 	.word	0x00008110
        /*0630*/ 	.word	0x000000ff
        /*0634*/ 	.word	0x00000000
        /*0638*/ 	.short	0x0101
        /*063a*/ 	.byte	0x04
	.zero		1


	//   ....[36]....
        /*063c*/ 	.word	0x00008ce0
        /*0640*/ 	.word	0x00000003
        /*0644*/ 	.word	0x00030840
        /*0648*/ 	.short	0x010a
        /*064a*/ 	.byte	0x3f
	.zero		1


	//   ....[37]....
        /*064c*/ 	.word	0x00009b60
        /*0650*/ 	.word	0x000000ff
        /*0654*/ 	.word	0x00030800
        /*0658*/ 	.short	0x0107
        /*065a*/ 	.byte	0x25
	.zero		1


	//   ....[38]....
        /*065c*/ 	.word	0x00009bd0
        /*0660*/ 	.word	0x000000ff
        /*0664*/ 	.word	0x00030800
        /*0668*/ 	.short	0x0101
        /*066a*/ 	.byte	0x25
	.zero		1


	//   ....[39]....
        /*066c*/ 	.word	0x00009c00
        /*0670*/ 	.word	0x000000ff
        /*0674*/ 	.word	0x00030820
        /*0678*/ 	.short	0x010a
        /*067a*/ 	.byte	0x25
	.zero		1


	//   ....[40]....
        /*067c*/ 	.word	0x00009ef0
        /*0680*/ 	.word	0x00000003
        /*0684*/ 	.word	0x00030840
        /*0688*/ 	.short	0x010a
        /*068a*/ 	.byte	0x3f
	.zero		1


	//   ....[41]....
        /*068c*/ 	.word	0x0000a170
        /*0690*/ 	.word	0x00000003
        /*0694*/ 	.word	0x00000060
        /*0698*/ 	.short	0x010a
        /*069a*/ 	.byte	0x3f
	.zero		1


	//   ....[42]....
        /*069c*/ 	.word	0x0000a6b0
        /*06a0*/ 	.word	0x00000003
        /*06a4*/ 	.word	0x00030840
        /*06a8*/ 	.short	0x010a
        /*06aa*/ 	.byte	0x3f
	.zero		1


	//   ....[43]....
        /*06ac*/ 	.word	0x0000a900
        /*06b0*/ 	.word	0x00000005
        /*06b4*/ 	.word	0x00000060
        /*06b8*/ 	.short	0x010a
        /*06ba*/ 	.byte	0x3f
	.zero		1


	//   ....[44]....
        /*06bc*/ 	.word	0x0000ad90
        /*06c0*/ 	.word	0x00000002
        /*06c4*/ 	.word	0x00030840
        /*06c8*/ 	.short	0x010a
        /*06ca*/ 	.byte	0x3f
	.zero		1


	//   ....[45]....
        /*06cc*/ 	.word	0x0000aff0
        /*06d0*/ 	.word	0x00000005
        /*06d4*/ 	.word	0x00000060
        /*06d8*/ 	.short	0x010a
        /*06da*/ 	.byte	0x3f
	.zero		1


	//   ....[46]....
        /*06dc*/ 	.word	0x0000b320
        /*06e0*/ 	.word	0x00000003
        /*06e4*/ 	.word	0x00030860
        /*06e8*/ 	.short	0x010a
        /*06ea*/ 	.byte	0x3f
	.zero		1


	//   ....[47]....
        /*06ec*/ 	.word	0x0000b680
        /*06f0*/ 	.word	0x00000007
        /*06f4*/ 	.word	0x00030820
        /*06f8*/ 	.short	0x010a
        /*06fa*/ 	.byte	0x3f
	.zero		1


	//   ....[48]....
        /*06fc*/ 	.word	0x0000b820
        /*0700*/ 	.word	0x00000005
        /*0704*/ 	.word	0x00000000
        /*0708*/ 	.short	0x010a
        /*070a*/ 	.byte	0x3f
	.zero		1


	//   ....[49]....
        /*070c*/ 	.word	0x0000b890
        /*0710*/ 	.word	0x00000003
        /*0714*/ 	.word	0x00000000
        /*0718*/ 	.short	0x010a
        /*071a*/ 	.byte	0x3f
	.zero		1


	//   ....[50]....
        /*071c*/ 	.word	0x0000b8f0
        /*0720*/ 	.word	0x00000005
        /*0724*/ 	.word	0x00000000
        /*0728*/ 	.short	0x010a
        /*072a*/ 	.byte	0x3f
	.zero		1


	//   ....[51]....
        /*072c*/ 	.word	0x0000b920
        /*0730*/ 	.word	0x00000003
        /*0734*/ 	.word	0x00000000
        /*0738*/ 	.short	0x010a
        /*073a*/ 	.byte	0x3f
	.zero		1


	//   ....[52]....
        /*073c*/ 	.word	0x0000b990
        /*0740*/ 	.word	0x00000003
        /*0744*/ 	.word	0x00030800
        /*0748*/ 	.short	0x010a
        /*074a*/ 	.byte	0x3f
	.zero		1


	//   ....[53]....
        /*074c*/ 	.word	0x0000b9e0
        /*0750*/ 	.word	0x00000004
        /*0754*/ 	.word	0x00030830
        /*0758*/ 	.short	0x010a
        /*075a*/ 	.byte	0x3f
	.zero		1


	//   ....[54]....
        /*075c*/ 	.word	0x0000ba40
        /*0760*/ 	.word	0x00000003
        /*0764*/ 	.word	0x00030830
        /*0768*/ 	.short	0x010a
        /*076a*/ 	.byte	0x3f
	.zero		1


	//   ....[55]....
        /*076c*/ 	.word	0x0000baa0
        /*0770*/ 	.word	0x00000003
        /*0774*/ 	.word	0x00030850
        /*0778*/ 	.short	0x010a
        /*077a*/ 	.byte	0x3f
	.zero		1


	//   ....[56]....
        /*077c*/ 	.word	0x0000bb00
        /*0780*/ 	.word	0x00000005
        /*0784*/ 	.word	0x00030850
        /*0788*/ 	.short	0x010a
        /*078a*/ 	.byte	0x3f
	.zero		1


	//   ....[57]....
        /*078c*/ 	.word	0x0000bca0
        /*0790*/ 	.word	0x00000003
        /*0794*/ 	.word	0x00030840
        /*0798*/ 	.short	0x010a
        /*079a*/ 	.byte	0x3f
	.zero		1


	//   ....[58]....
        /*079c*/ 	.word	0x0000caf0
        /*07a0*/ 	.word	0x00000009
        /*07a4*/ 	.word	0x00030820
        /*07a8*/ 	.short	0x010a
        /*07aa*/ 	.byte	0x3f
	.zero		1


	//   ....[59]....
        /*07ac*/ 	.word	0x0000cb40
        /*07b0*/ 	.word	0x00000003
        /*07b4*/ 	.word	0x00030840
        /*07b8*/ 	.short	0x010a
        /*07ba*/ 	.byte	0x3f
	.zero		1


	//   ....[60]....
        /*07bc*/ 	.word	0x0000cb90
        /*07c0*/ 	.word	0x00000003
        /*07c4*/ 	.word	0x00000060
        /*07c8*/ 	.short	0x010a
        /*07ca*/ 	.byte	0x3f
	.zero		1


	//   ....[61]....
        /*07cc*/ 	.word	0x0000cbe0
        /*07d0*/ 	.word	0x00000003
        /*07d4*/ 	.word	0x00030840
        /*07d8*/ 	.short	0x010a
        /*07da*/ 	.byte	0x3f
	.zero		1


	//   ....[62]....
        /*07dc*/ 	.word	0x0000cc30
        /*07e0*/ 	.word	0x00000005
        /*07e4*/ 	.word	0x00000060
        /*07e8*/ 	.short	0x010a
        /*07ea*/ 	.byte	0x3f
	.zero		1


	//   ....[63]....
        /*07ec*/ 	.word	0x0000cc80
        /*07f0*/ 	.word	0x00000002
        /*07f4*/ 	.word	0x00030840
        /*07f8*/ 	.short	0x010a
        /*07fa*/ 	.byte	0x3f
	.zero		1


	//   ....[64]....
        /*07fc*/ 	.word	0x0000ccd0
        /*0800*/ 	.word	0x00000005
        /*0804*/ 	.word	0x00000060
        /*0808*/ 	.short	0x010a
        /*080a*/ 	.byte	0x3f
	.zero		1


	//   ....[65]....
        /*080c*/ 	.word	0x0000cd20
        /*0810*/ 	.word	0x00000003
        /*0814*/ 	.word	0x00030860
        /*0818*/ 	.short	0x010a
        /*081a*/ 	.byte	0x3f
	.zero		1


	//   ....[66]....
        /*081c*/ 	.word	0x0000cd70
        /*0820*/ 	.word	0x00000007
        /*0824*/ 	.word	0x00030820
        /*0828*/ 	.short	0x010a
        /*082a*/ 	.byte	0x3f
	.zero		1


	//   ....[67]....
        /*082c*/ 	.word	0x0000cf10
        /*0830*/ 	.word	0x00000005
        /*0834*/ 	.word	0x00000000
        /*0838*/ 	.short	0x010a
        /*083a*/ 	.byte	0x3f
	.zero		1


	//   ....[68]....
        /*083c*/ 	.word	0x0000cf60
        /*0840*/ 	.word	0x00000003
        /*0844*/ 	.word	0x00000000
        /*0848*/ 	.short	0x010a
        /*084a*/ 	.byte	0x3f
	.zero		1


	//   ....[69]....
        /*084c*/ 	.word	0x0000cfb0
        /*0850*/ 	.word	0x00000005
        /*0854*/ 	.word	0x00000000
        /*0858*/ 	.short	0x010a
        /*085a*/ 	.byte	0x3f
	.zero		1


	//----- nvinfo : EIATTR_NUM_MBARRIERS
	.align		4
.L_93:
        /*085c*/ 	.byte	0x03, 0x38
        /*085e*/ 	.short	0x0016


	//----- nvinfo : EIATTR_EXIT_INSTR_OFFSETS
	.align		4
        /*0860*/ 	.byte	0x04, 0x1c
        /*0862*/ 	.short	(.L_95 - .L_94)


	//   ....[0]....
.L_94:
        /*0864*/ 	.word	0x00000a30


	//   ....[1]....
        /*0868*/ 	.word	0x00008220


	//   ....[2]....
        /*086c*/ 	.word	0x0000b970


	//----- nvinfo : EIATTR_MAX_THREADS
	.align		4
.L_95:
        /*0870*/ 	.byte	0x04, 0x05
        /*0872*/ 	.short	(.L_97 - .L_96)
.L_96:
        /*0874*/ 	.word	0x00000200
        /*0878*/ 	.word	0x00000001
        /*087c*/ 	.word	0x00000001


	//----- nvinfo : EIATTR_CRS_STACK_SIZE
	.align		4
.L_97:
        /*0880*/ 	.byte	0x04, 0x1e
        /*0882*/ 	.short	(.L_99 - .L_98)
.L_98:
        /*0884*/ 	.word	0x00000000


	//----- nvinfo : EIATTR_CBANK_PARAM_SIZE
	.align		4
.L_99:
        /*0888*/ 	.byte	0x03, 0x19
        /*088a*/ 	.short	0x0a70


	//----- nvinfo : EIATTR_PARAM_CBANK
	.align		4
        /*088c*/ 	.byte	0x04, 0x0a
        /*088e*/ 	.short	(.L_101 - .L_100)
	.align		4
.L_100:
        /*0890*/ 	.word	index@(.nv.constant0._ZN7cutlass13device_kernelIN5flash11enable_sm90INS1_16FlashAttnFwdSm90INS1_25CollectiveMainloopFwdSm90ILi2EN4cute5tupleIJNS5_1CILi1EEES8_S8_EEENS6_IJNS7_ILi192EEESA_NS7_ILi64EEEEEELi64ENS_6half_tEfNS_4arch4Sm90ELb0ELb0ELb0ELb0ELb0ELb0ELb0ELb0ELb1ELb1ELb0ELb0EEENS1_21CollectiveEpilogueFwdINS6_IJSA_SB_SA_EEES9_SD_SF_Li384ELb0ELb1ELb0ELb0EEENS1_29StaticPersistentTileSchedulerILb0EEEEEEEEEvNT_6ParamsE)
        /*0894*/ 	.short	0x0210
        /*0896*/ 	.short	0x0a70


	//----- nvinfo : EIATTR_SW_WAR
	.align		4
.L_101:
        /*0898*/ 	.byte	0x04, 0x36
        /*089a*/ 	.short	(.L_103 - .L_102)
.L_102:
        /*089c*/ 	.word	0x00000008
.L_103:


//--------------------- .nv.info._ZN7cutlass13device_kernelIN5flash11enable_sm90INS1_16FlashAttnFwdSm90INS1_25CollectiveMainloopFwdSm90ILi2EN4cute5tupleIJNS5_1CILi1EEES8_S8_EEENS6_IJNS7_ILi192EEESA_NS7_ILi64EEEEEELi64ENS_6half_tEfNS_4arch4Sm90ELb0ELb0ELb0ELb1ELb0ELb0ELb0ELb0ELb1ELb1ELb0ELb0EEENS1_21CollectiveEpilogueFwdINS6_IJSA_SB_SA_EEES9_SD_SF_Li384ELb1ELb1ELb0ELb0EEENS1_36VarlenDynamicPersistentTileSchedulerILi192ELi192ELi384ELi128ELb0ELb1ELb1ELb0ELb1ELb1EEEEEEEEEvNT_6ParamsE --------------------------
	.section	.nv.info._ZN7cutlass13device_kernelIN5flash11enable_sm90INS1_16FlashAttnFwdSm90INS1_25CollectiveMainloopFwdSm90ILi2EN4cute5tupleIJNS5_1CILi1EEES8_S8_EEENS6_IJNS7_ILi192EEESA_NS7_ILi64EEEEEELi64ENS_6half_tEfNS_4arch4Sm90ELb0ELb0ELb0ELb1ELb0ELb0ELb0ELb0ELb1ELb1ELb0ELb0EEENS1_21CollectiveEpilogueFwdINS6_IJSA_SB_SA_EEES9_SD_SF_Li384ELb1ELb1ELb0ELb0EEENS1_36VarlenDynamicPersistentTileSchedulerILi192ELi192ELi384ELi128ELb0ELb1ELb1ELb0ELb1ELb1EEEEEEEEEvNT_6ParamsE,"",@"SHT_CUDA_INFO"
	.sectionflags	@""
	.align	4


	//----- nvinfo : EIATTR_CUDA_API_VERSION
	.align		4
        /*0000*/ 	.byte	0x04, 0x37
        /*0002*/ 	.short	(.L_105 - .L_104)
.L_104:
        /*0004*/ 	.word	0x00000082


	//----- nvinfo : EIATTR_KPARAM_INFO
	.align		4
.L_105:
        /*0008*/ 	.byte	0x04, 0x17
        /*000a*/ 	.short	(.L_107 - .L_106)
.L_106:
        /*000c*/ 	.word	0x00000000
        /*0010*/ 	.short	0x0000
        /*0012*/ 	.short	0x0070
        /*0014*/ 	.byte	0x00, 0xf0, 0x01, 0x2a


	//----- nvinfo : EIATTR_SPARSE_MMA_MASK
	.align		4
.L_107:
        /*0018*/ 	.byte	0x03, 0x50
        /*001a*/ 	.short	0x0000


	//----- nvinfo : EIATTR_MAXREG_COUNT
	.align		4
        /*001c*/ 	.byte	0x03, 0x1b
        /*001e*/ 	.short	0x0080


	//----- nvinfo : EIATTR_NUM_BARRIERS
	.align		4
        /*0020*/ 	.byte	0x02, 0x4c
        /*0022*/ 	.byte	0x10
	.zero		1


	//----- nvinfo : EIATTR_EXTERNS
	.align		4
        /*0024*/ 	.byte	0x04, 0x0f
        /*0026*/ 	.short	(.L_109 - .L_108)


	//   ....[0]....
	.align		4
.L_108:
        /*0028*/ 	.word	index@(__assertfail)


	//----- nvinfo : EIATTR_ANNOTATIONS
	.align		4
.L_109:
        /*002c*/ 	.byte	0x04, 0x55
        /*002e*/ 	.short	(.L_111 - .L_110)


	//   ....[0]....
.L_110:
        /* <DEDUP_REMOVED lines=23> */
        /*0194*/ 	.byte	0x40, 0xe8, 0x00, 0x00


	//----- nvinfo : EIATTR_MERCURY_ISA_VERSION
	.align		4
.L_111:
        /*0198*/ 	.byte	0x03, 0x5f
        /*019a*/ 	.short	0x0101


	//----- nvinfo : EIATTR_UNUSED_LOAD_BYTE_OFFSET
	.align		4
        /*019c*/ 	.byte	0x04, 0x44
        /*019e*/ 	.short	(.L_113 - .L_112)


	//   ....[0]....
.L_112:
        /*01a0*/ 	.word	0x00000a50
        /*01a4*/ 	.word	0x0000fff0


	//   ....[1]....
        /*01a8*/ 	.word	0x000078c0
        /*01ac*/ 	.word	0x0000fff0


	//----- nvinfo : EIATTR_INT_WARP_WIDE_INSTR_OFFSETS
	.align		4
.L_113:
        /*01b0*/ 	.byte	0x04, 0x31
        /*01b2*/ 	.short	(.L_115 - .L_114)


	//   ....[0]....
.L_114:
        /*01b4*/ 	.word	0x00000130


	//   ....[1]....
        /*01b8*/ 	.word	0x00000170


	//   ....[2]....
        /*01bc*/ 	.word	0x000001e0


	//   ....[3]....
        /*01c0*/ 	.word	0x0000a260


	//   ....[4]....
        /*01c4*/ 	.word	0x0000a2f0


	//   ....[5]....
        /*01c8*/ 	.word	0x0000d390


	//   ....[6]....
        /*01cc*/ 	.word	0x0000d420


	//----- nvinfo : EIATTR_COOP_GROUP_MASK_REGIDS
	.align		4
.L_115:
        /*01d0*/ 	.byte	0x04, 0x29
        /*01d2*/ 	.short	(.L_117 - .L_116)


	//   ....[0]....
.L_116:
        /*01d4*/ 	.word	0xffffffff


	//   ....[1]....
        /*01d8*/ 	.word	0xffffffff


	//   ....[2]....
        /*01dc*/ 	.word	0xffffffff


	//   ....[3]....
        /*01e0*/ 	.word	0xffffffff


	//   ....[4]....
        /*01e4*/ 	.word	0xffffffff


	//   ....[5]....
        /*01e8*/ 	.word	0xffffffff


	//   ....[6]....
        /*01ec*/ 	.word	0xffffffff


	//   ....[7]....
        /*01f0*/ 	.word	0xffffffff


	//   ....[8]....
        /*01f4*/ 	.word	0xffffffff


	//   ....[9]....
        /*01f8*/ 	.word	0xffffffff


	//   ....[10]....
        /*01fc*/ 	.word	0xffffffff


	//   ....[11]....
        /*0200*/ 	.word	0xffffffff


	//   ....[12]....
        /*0204*/ 	.word	0xffffffff


	//   ....[13]....
        /*0208*/ 	.word	0xffffffff


	//   ....[14]....
        /*020c*/ 	.word	0xffffffff


	//   ....[15]....
        /*0210*/ 	.word	0xffffffff


	//   ....[16]....
        /*0214*/ 	.word	0xffffffff


	//   ....[17]....
        /*0218*/ 	.word	0xffffffff


	//   ....[18]....
        /*021c*/ 	.word	0xffffffff


	//   ....[19]....
        /*0220*/ 	.word	0xffffffff


	//   ....[20]....
        /*0224*/ 	.word	0xffffffff


	//   ....[21]....
        /*0228*/ 	.word	0xffffffff


	//   ....[22]....
        /*022c*/ 	.word	0xffffffff


	//   ....[23]....
        /*0230*/ 	.word	0xffffffff


	//   ....[24]....
        /*0234*/ 	.word	0xffffffff


	//   ....[25]....
        /*0238*/ 	.word	0xffffffff


	//   ....[26]....
        /*023c*/ 	.word	0xffffffff


	//   ....[27]....
        /*0240*/ 	.word	0xffffffff


	//   ....[28]....
        /*0244*/ 	.word	0xffffffff


	//   ....[29]....
        /*0248*/ 	.word	0xffffffff


	//   ....[30]....
        /*024c*/ 	.word	0xffffffff


	//   ....[31]....
        /*0250*/ 	.word	0xffffffff


	//   ....[32]....
        /*0254*/ 	.word	0xffffffff


	//   ....[33]....
        /*0258*/ 	.word	0xffffffff


	//   ....[34]....
        /*025c*/ 	.word	0xffffffff


	//   ....[35]....
        /*0260*/ 	.word	0xffffffff


	//   ....[36]....
        /*0264*/ 	.word	0xffffffff


	//   ....[37]....
        /*0268*/ 	.word	0xffffffff


	//   ....[38]....
        /*026c*/ 	.word	0xffffffff


	//   ....[39]....
        /*0270*/ 	.word	0xffffffff


	//   ....[40]....
        /*0274*/ 	.word	0xffffffff


	//   ....[41]....
        /*0278*/ 	.word	0xffffffff


	//   ....[42]....
        /*027c*/ 	.word	0xffffffff


	//   ....[43]....
        /*0280*/ 	.word	0xffffffff


	//   ....[44]....
        /*0284*/ 	.word	0xffffffff


	//   ....[45]....
        /*0288*/ 	.word	0xffffffff


	//   ....[46]....
        /*028c*/ 	.word	0xffffffff


	//   ....[47]....
        /*0290*/ 	.word	0xffffffff


	//   ....[48]....
        /*0294*/ 	.word	0xffffffff


	//   ....[49]....
        /*0298*/ 	.word	0xffffffff


	//   ....[50]....
        /*029c*/ 	.word	0xffffffff


	//   ....[51]....
        /*02a0*/ 	.word	0xffffffff


	//   ....[52]....
        /*02a4*/ 	.word	0xffffffff


	//   ....[53]....
        /*02a8*/ 	.word	0xffffffff


	//   ....[54]....
        /*02ac*/ 	.word	0xffffffff


	//   ....[55]....
        /*02b0*/ 	.word	0xffffffff


	//   ....[56]....
        /*02b4*/ 	.word	0xffffffff


	//   ....[57]....
        /*02b8*/ 	.word	0xffffffff


	//   ....[58]....
        /*02bc*/ 	.word	0xffffffff


	//   ....[59]....
        /*02c0*/ 	.word	0xffffffff


	//   ....[60]....
        /*02c4*/ 	.word	0xffffffff


	//   ....[61]....
        /*02c8*/ 	.word	0xffffffff


	//   ....[62]....
        /*02cc*/ 	.word	0xffffffff


	//   ....[63]....
        /*02d0*/ 	.word	0xffffffff


	//   ....[64]....
        /*02d4*/ 	.word	0xffffffff


	//   ....[65]....
        /*02d8*/ 	.word	0xffffffff


	//   ....[66]....
        /*02dc*/ 	.word	0xffffffff


	//   ....[67]....
        /*02e0*/ 	.word	0xffffffff


	//   ....[68]....
        /*02e4*/ 	.word	0xffffffff


	//   ....[69]....
        /*02e8*/ 	.word	0xffffffff


	//   ....[70]....
        /*02ec*/ 	.word	0xffffffff


	//   ....[71]....
        /*02f0*/ 	.word	0xffffffff


	//   ....[72]....
        /*02f4*/ 	.word	0xffffffff


	//   ....[73]....
        /*02f8*/ 	.word	0xffffffff


	//   ....[74]....
        /*02fc*/ 	.word	0xffffffff


	//   ....[75]....
        /*0300*/ 	.word	0xffffffff


	//   ....[76]....
        /*0304*/ 	.word	0xffffffff


	//   ....[77]....
        /*0308*/ 	.word	0xffffffff


	//   ....[78]....
        /*030c*/ 	.word	0xffffffff


	//   ....[79]....
        /*0310*/ 	.word	0xffffffff


	//   ....[80]....
        /*0314*/ 	.word	0xffffffff


	//   ....[81]....
        /*0318*/ 	.word	0xffffffff


	//   ....[82]....
        /*031c*/ 	.word	0xffffffff


	//   ....[83]....
        /*0320*/ 	.word	0xffffffff


	//   ....[84]....
        /*0324*/ 	.word	0xffffffff


	//   ....[85]....
        /*0328*/ 	.word	0xffffffff


	//   ....[86]....
        /*032c*/ 	.word	0xffffffff


	//   ....[87]....
        /*0330*/ 	.word	0xffffffff


	//   ....[88]....
        /*0334*/ 	.word	0xffffffff


	//   ....[89]....
        /*0338*/ 	.word	0xffffffff


	//   ....[90]....
        /*033c*/ 	.word	0xffffffff


	//   ....[91]....
        /*0340*/ 	.word	0xffffffff


	//   ....[92]....
        /*0344*/ 	.word	0xffffffff


	//   ....[93]....
        /*0348*/ 	.word	0xffffffff


	//   ....[94]....
        /*034c*/ 	.word	0xffffffff


	//   ....[95]....
        /*0350*/ 	.word	0xffffffff


	//   ....[96]....
        /*0354*/ 	.word	0xffffffff


	//   ....[97]....
        /*0358*/ 	.word	0xffffffff


	//   ....[98]....
        /*035c*/ 	.word	0xffffffff


	//   ....[99]....
        /*0360*/ 	.word	0xffffffff


	//   ....[100]....
        /*0364*/ 	.word	0xffffffff


	//   ....[101]....
        /*0368*/ 	.word	0x0500000f


	//   ....[102]....
        /*036c*/ 	.word	0x0500000f


	//   ....[103]....
        /*0370*/ 	.word	0x0500000f


	//   ....[104]....
        /*0374*/ 	.word	0x0500000f


	//   ....[105]....
        /*0378*/ 	.word	0x0500000f


	//   ....[106]....
        /*037c*/ 	.word	0x0500000f


	//   ....[107]....
        /*0380*/ 	.word	0x0500000f


	//   ....[108]....
        /*0384*/ 	.word	0x0500000f


	//   ....[109]....
        /*0388*/ 	.word	0x0500000f


	//   ....[110]....
        /*038c*/ 	.word	0x0500000f


	//   ....[111]....
        /*0390*/ 	.word	0x0500000f


	//   ....[112]....
        /*0394*/ 	.word	0x0500000f


	//   ....[113]....
        /*0398*/ 	.word	0x0500000f


	//   ....[114]....
        /*039c*/ 	.word	0x0500000f


	//   ....[115]....
        /*03a0*/ 	.word	0x0500000f


	//   ....[116]....
        /*03a4*/ 	.word	0x0500000f


	//   ....[117]....
        /*03a8*/ 	.word	0x0500000f


	//   ....[118]....
        /*03ac*/ 	.word	0x0500000f


	//   ....[119]....
        /*03b0*/ 	.word	0x0500000f


	//   ....[120]....
        /*03b4*/ 	.word	0x0500000f


	//   ....[121]....
        /*03b8*/ 	.word	0x0500000f


	//   ....[122]....
        /*03bc*/ 	.word	0x0500000f


	//   ....[123]....
        /*03c0*/ 	.word	0x0500000f


	//   ....[124]....
        /*03c4*/ 	.word	0x0500000f


	//   ....[125]....
        /*03c8*/ 	.word	0x0500000f


	//   ....[126]....
        /*03cc*/ 	.word	0x0500000f


	//   ....[127]....
        /*03d0*/ 	.word	0x0500000f


	//   ....[128]....
        /*03d4*/ 	.word	0x0500000f


	//   ....[129]....
        /*03d8*/ 	.word	0x0500000f


	//   ....[130]....
        /*03dc*/ 	.word	0x0500000f


	//   ....[131]....
        /*03e0*/ 	.word	0x0500000f


	//   ....[132]....
        /*03e4*/ 	.word	0x0500000f


	//   ....[133]....
        /*03e8*/ 	.word	0x0500000f


	//   ....[134]....
        /*03ec*/ 	.word	0x0500000f


	//   ....[135]....
        /*03f0*/ 	.word	0x0500000f


	//   ....[136]....
        /*03f4*/ 	.word	0x0500000f


	//   ....[137]....
        /*03f8*/ 	.word	0x0500000f


	//   ....[138]....
        /*03fc*/ 	.word	0x0500000f


	//   ....[139]....
        /*0400*/ 	.word	0x0500000f


	//   ....[140]....
        /*0404*/ 	.word	0x0500000f


	//   ....[141]....
        /*0408*/ 	.word	0x0500000f


	//   ....[142]....
        /*040c*/ 	.word	0x0500000f


	//   ....[143]....
        /*0410*/ 	.word	0x0500000f


	//----- nvinfo : EIATTR_COOP_GROUP_INSTR_OFFSETS
	.align		4
.L_117:
        /*0414*/ 	.byte	0x04, 0x28
        /*0416*/ 	.short	(.L_119 - .L_118)


	//   ....[0]....
.L_118:
        /*0418*/ 	.word	0x00000070


	//   ....[1]....
        /*041c*/ 	.word	0x00000140


	//   ....[2]....
        /*0420*/ 	.word	0x00000190


	//   ....[3]....
        /*0424*/ 	.word	0x000003c0


	//   ....[4]....
        /*0428*/ 	.word	0x00000520


	//   ....[5]....
        /*042c*/ 	.word	0x00000640


	//   ....[6]....
        /*0430*/ 	.word	0x000007a0


	//   ....[7]....
        /*0434*/ 	.word	0x00001490


	//   ....[8]....
        /*0438*/ 	.word	0x00002900


	//   ....[9]....
        /*043c*/ 	.word	0x00002a00


	//   ....[10]....
        /*0440*/ 	.word	0x00002e80


	//   ....[11]....
        /*0444*/ 	.word	0x00002fb0


	//   ....[12]....
        /*0448*/ 	.word	0x000042b0


	//   ....[13]....
        /*044c*/ 	.word	0x00005450


	//   ....[14]....
        /*0450*/ 	.word	0x000054b0


	//   ....[15]....
        /*0454*/ 	.word	0x000054d0


	//   ....[16]....
        /*0458*/ 	.word	0x000054f0


	//   ....[17]....
        /*045c*/ 	.word	0x00006da0


	//   ....[18]....
        /*0460*/ 	.word	0x00006eb0


	//   ....[19]....
        /*0464*/ 	.word	0x00006ef0


	//   ....[20]....
        /*0468*/ 	.word	0x00007060


	//   ....[21]....
        /*046c*/ 	.word	0x00007080


	//   ....[22]....
        /*0470*/ 	.word	0x000080a0


	//   ....[23]....
        /*0474*/ 	.word	0x000080e0


	//   ....[24]....
        /*0478*/ 	.word	0x00008110


	//   ....[25]....
        /*047c*/ 	.word	0x00008140


	//   ....[26]....
        /*0480*/ 	.word	0x00008630


	//   ....[27]....
        /*0484*/ 	.word	0x00008670


	//   ....[28]....
        /*0488*/ 	.word	0x000086a0


	//   ....[29]....
        /*048c*/ 	.word	0x000086e0


	//   ....[30]....
        /*0490*/ 	.word	0x00008700


	//   ....[31]....
        /*0494*/ 	.word	0x00008730


	//   ....[32]....
        /*0498*/ 	.word	0x00008750


	//   ....[33]....
        /*049c*/ 	.word	0x00008770


	//   ....[34]....
        /*04a0*/ 	.word	0x00009040


	//   ....[35]....
        /*04a4*/ 	.word	0x00009070


	//   ....[36]....
        /*04a8*/ 	.word	0x000090b0


	//   ....[37]....
        /*04ac*/ 	.word	0x000090e0


	//   ....[38]....
        /*04b0*/ 	.word	0x00009110


	//   ....[39]....
        /*04b4*/ 	.word	0x00009120


	//   ....[40]....
        /*04b8*/ 	.word	0x00009130


	//   ....[41]....
        /*04bc*/ 	.word	0x00009150


	//   ....[42]....
        /*04c0*/ 	.word	0x000092a0


	//   ....[43]....
        /*04c4*/ 	.word	0x00009470


	//   ....[44]....
        /*04c8*/ 	.word	0x000094a0


	//   ....[45]....
        /*04cc*/ 	.word	0x000094d0


	//   ....[46]....
        /*04d0*/ 	.word	0x00009500


	//   ....[47]....
        /*04d4*/ 	.word	0x00009530


	//   ....[48]....
        /*04d8*/ 	.word	0x00009560


	//   ....[49]....
        /*04dc*/ 	.word	0x000096d0


	//   ....[50]....
        /*04e0*/ 	.word	0x00009700


	//   ....[51]....
        /*04e4*/ 	.word	0x00009730


	//   ....[52]....
        /*04e8*/ 	.word	0x00009760


	//   ....[53]....
        /*04ec*/ 	.word	0x00009790


	//   ....[54]....
        /*04f0*/ 	.word	0x000097c0


	//   ....[55]....
        /*04f4*/ 	.word	0x00009850


	//   ....[56]....
        /*04f8*/ 	.word	0x00009880


	//   ....[57]....
        /*04fc*/ 	.word	0x00009900


	//   ....[58]....
        /*0500*/ 	.word	0x0000a820


	//   ....[59]....
        /*0504*/ 	.word	0x0000b3e0


	//   ....[60]....
        /*0508*/ 	.word	0x0000b3f0


	//   ....[61]....
        /*050c*/ 	.word	0x0000b400


	//   ....[62]....
        /*0510*/ 	.word	0x0000b420


	//   ....[63]....
        /*0514*/ 	.word	0x0000b4b0


	//   ....[64]....
        /*0518*/ 	.word	0x0000b4d0


	//   ....[65]....
        /*051c*/ 	.word	0x0000b550


	//   ....[66]....
        /*0520*/ 	.word	0x0000b570


	//   ....[67]....
        /*0524*/ 	.word	0x0000b5f0


	//   ....[68]....
        /*0528*/ 	.word	0x0000b610


	//   ....[69]....
        /*052c*/ 	.word	0x0000b690


	//   ....[70]....
        /*0530*/ 	.word	0x0000b6b0


	//   ....[71]....
        /*0534*/ 	.word	0x0000b730


	//   ....[72]....
        /*0538*/ 	.word	0x0000b750


	//   ....[73]....
        /*053c*/ 	.word	0x0000b7d0


	//   ....[74]....
        /*0540*/ 	.word	0x0000b7f0


	//   ....[75]....
        /*0544*/ 	.word	0x0000b800


	//   ....[76]....
        /*0548*/ 	.word	0x0000b870


	//   ....[77]....
        /*054c*/ 	.word	0x0000b8c0


	//   ....[78]....
        /*0550*/ 	.word	0x0000b960


	//   ....[79]....
        /*0554*/ 	.word	0x0000b980


	//   ....[80]....
        /*0558*/ 	.word	0x0000b9a0


	//   ....[81]....
        /*055c*/ 	.word	0x0000ba00


	//   ....[82]....
        /*0560*/ 	.word	0x0000ba30


	//   ....[83]....
        /*0564*/ 	.word	0x0000d8d0


	//   ....[84]....
        /*0568*/ 	.word	0x0000d900


	//   ....[85]....
        /*056c*/ 	.word	0x0000d930


	//   ....[86]....
        /*0570*/ 	.word	0x0000d960


	//   ....[87]....
        /*0574*/ 	.word	0x0000d990


	//   ....[88]....
        /*0578*/ 	.word	0x0000d9c0


	//   ....[89]....
        /*057c*/ 	.word	0x0000d9f0


	//   ....[90]....
        /*0580*/ 	.word	0x0000da20


	//   ....[91]....
        /*0584*/ 	.word	0x0000dba0


	//   ....[92]....
        /*0588*/ 	.word	0x0000dbd0


	//   ....[93]....
        /*058c*/ 	.word	0x0000dc00


	//   ....[94]....
        /*0590*/ 	.word	0x0000dc30


	//   ....[95]....
        /*0594*/ 	.word	0x0000dc60


	//   ....[96]....
        /*0598*/ 	.word	0x0000dc90


	//   ....[97]....
        /*059c*/ 	.word	0x0000dd50


	//   ....[98]....
        /*05a0*/ 	.word	0x0000dd70


	//   ....[99]....
        /*05a4*/ 	.word	0x0000dde0


	//   ....[100]....
        /*05a8*/ 	.word	0x0000e250


	//   ....[101]....
        /*05ac*/ 	.word	0x0000e730


	//   ....[102]....
        /*05b0*/ 	.word	0x0000e8e0


	//   ....[103]....
        /*05b4*/ 	.word	0x0000e930


	//   ....[104]....
        /*05b8*/ 	.word	0x0000e990


	//   ....[105]....
        /*05bc*/ 	.word	0x0000ea80


	//   ....[106]....
        /*05c0*/ 	.word	0x0000eae0


	//   ....[107]....
        /*05c4*/ 	.word	0x0000ebe0


	//   ....[108]....
        /*05c8*/ 	.word	0x0000ec40


	//   ....[109]....
        /*05cc*/ 	.word	0x0000ed40


	//   ....[110]....
        /*05d0*/ 	.word	0x0000eda0


	//   ....[111]....
        /*05d4*/ 	.word	0x0000eea0


	//   ....[112]....
        /*05d8*/ 	.word	0x0000ef00


	//   ....[113]....
        /*05dc*/ 	.word	0x0000f000


	//   ....[114]....
        /*05e0*/ 	.word	0x0000f060


	//   ....[115]....
        /*05e4*/ 	.word	0x0000f160


	//   ....[116]....
        /*05e8*/ 	.word	0x0000f1c0


	//   ....[117]....
        /*05ec*/ 	.word	0x0000f270


	//   ....[118]....
        /*05f0*/ 	.word	0x0000f340


	//   ....[119]....
        /*05f4*/ 	.word	0x0000f400


	//   ....[120]....
        /*05f8*/ 	.word	0x0000f460


	//   ....[121]....
        /*05fc*/ 	.word	0x0000f530


	//   ....[122]....
        /*0600*/ 	.word	0x0000f590


	//   ....[123]....
        /*0604*/ 	.word	0x0000f650


	//   ....[124]....
        /*0608*/ 	.word	0x0000f6d0


	//   ....[125]....
        /*060c*/ 	.word	0x0000f780


	//   ....[126]....
        /*0610*/ 	.word	0x0000fa90


	//   ....[127]....
        /*0614*/ 	.word	0x0000fb30


	//   ....[128]....
        /*0618*/ 	.word	0x0000fc50


	//   ....[129]....
        /*061c*/ 	.word	0x0000fcc0


	//   ....[130]....
        /*0620*/ 	.word	0x0000fd30


	//   ....[131]....
        /*0624*/ 	.word	0x0000fda0


	//   ....[132]....
        /*0628*/ 	.word	0x0000fe10


	//   ....[133]....
        /*062c*/ 	.word	0x0000fe90


	//   ....[134]....
        /*0630*/ 	.word	0x0000ff20


	//   ....[135]....
        /*0634*/ 	.word	0x0000ffb0


	//   ....[136]....
        /*0638*/ 	.word	0x00010020


	//   ....[137]....
        /*063c*/ 	.word	0x00010090


	//   ....[138]....
        /*0640*/ 	.word	0x00010100


	//   ....[139]....
        /*0644*/ 	.word	0x00010180


	//   ....[140]....
        /*0648*/ 	.word	0x000101f0


	//   ....[141]....
        /*064c*/ 	.word	0x00010290


	//   ....[142]....
        /*0650*/ 	.word	0x00010320


	//   ....[143]....
        /*0654*/ 	.word	0x00010440


	//----- nvinfo : EIATTR_REG_RECONFIG
	.align		4
.L_119:
        /*0658*/ 	.byte	0x01, 0x54
	.zero		2


	//----- nvinfo : EIATTR_SYSCALL_OFFSETS
	.align		4
        /*065c*/ 	.byte	0x04, 0x46
        /*065e*/ 	.short	(.L_121 - .L_120)


	//   ....[0]....
.L_120:
        /*0660*/ 	.word	0x00001610


	//   ....[1]....
        /*0664*/ 	.word	0x0000a450


	//   ....[2]....
        /*0668*/ 	.word	0x0000a5a0


	//   ....[3]....
        /*066c*/ 	.word	0x0000a6a0


	//   ....[4]....
        /*0670*/ 	.word	0x0000aed0


	//----- nvinfo : EIATTR_MBARRIER_INSTR_OFFSETS
	.align		4
.L_121:
        /*0674*/ 	.byte	0x04, 0x39
        /*0676*/ 	.short	(.L_123 - .L_122)


	//   ....[0]....
.L_122:
        /*0678*/ 	.word	0x00000270
        /*067c*/ 	.word	0x000000ff
        /*0680*/ 	.word	0x00030800
        /*0684*/ 	.short	0x0100
        /*0686*/ 	.byte	0x08
	.zero		1


	//   ....[1]....
        /*0688*/ 	.word	0x00000280
        /*068c*/ 	.word	0x000000ff
        /*0690*/ 	.word	0x00030820
        /*0694*/ 	.short	0x0100
        /*0696*/ 	.byte	0x08
	.zero		1


	//   ....[2]....
        /*0698*/ 	.word	0x00000370
        /*069c*/ 	.word	0x000000ff
        /*06a0*/ 	.word	0x00030830
        /*06a4*/ 	.short	0x0100
        /*06a6*/ 	.byte	0x08
	.zero		1


	//   ....[3]....
        /*06a8*/ 	.word	0x00000380
        /*06ac*/ 	.word	0x000000ff
        /*06b0*/ 	.word	0x00030840
        /*06b4*/ 	.short	0x0100
        /*06b6*/ 	.byte	0x08
	.zero		1


	//   ....[4]....
        /*06b8*/ 	.word	0x00000390
        /*06bc*/ 	.word	0x000000ff
        /*06c0*/ 	.word	0x00030838
        /*06c4*/ 	.short	0x0100
        /*06c6*/ 	.byte	0x08
	.zero		1


	//   ....[5]....
        /*06c8*/ 	.word	0x000003a0
        /*06cc*/ 	.word	0x000000ff
        /*06d0*/ 	.word	0x00030848
        /*06d4*/ 	.short	0x0100
        /*06d6*/ 	.byte	0x08
	.zero		1


	//   ....[6]....
        /*06d8*/ 	.word	0x000004d0
        /*06dc*/ 	.word	0x000000ff
        /*06e0*/ 	.word	0x00030850
        /*06e4*/ 	.short	0x0100
        /*06e6*/ 	.byte	0x08
	.zero		1


	//   ....[7]....
        /*06e8*/ 	.word	0x000004e0
        /*06ec*/ 	.word	0x000000ff
        /*06f0*/ 	.word	0x00030860
        /*06f4*/ 	.short	0x0100
        /*06f6*/ 	.byte	0x08
	.zero		1


	//   ....[8]....
        /*06f8*/ 	.word	0x000004f0
        /*06fc*/ 	.word	0x000000ff
        /*0700*/ 	.word	0x00030858
        /*0704*/ 	.short	0x0100
        /*0706*/ 	.byte	0x08
	.zero		1


	//   ....[9]....
        /*0708*/ 	.word	0x00000500
        /*070c*/ 	.word	0x000000ff
        /*0710*/ 	.word	0x00030868
        /*0714*/ 	.short	0x0100
        /*0716*/ 	.byte	0x08
	.zero		1


	//   ....[10]....
        /*0718*/ 	.word	0x000005f0
        /*071c*/ 	.word	0x000000ff
        /*0720*/ 	.word	0x00030870
        /*0724*/ 	.short	0x0100
        /*0726*/ 	.byte	0x06
	.zero		1


	//   ....[11]....
        /*0728*/ 	.word	0x00000600
        /*072c*/ 	.word	0x000000ff
        /*0730*/ 	.word	0x00030880
        /*0734*/ 	.short	0x0100
        /*0736*/ 	.byte	0x06
	.zero		1


	//   ....[12]....
        /*0738*/ 	.word	0x00000610
        /*073c*/ 	.word	0x000000ff
        /*0740*/ 	.word	0x00030878
        /*0744*/ 	.short	0x0100
        /*0746*/ 	.byte	0x06
	.zero		1


	//   ....[13]....
        /*0748*/ 	.word	0x00000620
        /*074c*/ 	.word	0x000000ff
        /*0750*/ 	.word	0x00030888
        /*0754*/ 	.short	0x0100
        /*0756*/ 	.byte	0x06
	.zero		1


	//   ....[14]....
        /*0758*/ 	.word	0x00000750
        /*075c*/ 	.word	0x000000ff
        /*0760*/ 	.word	0x00030890
        /*0764*/ 	.short	0x0100
        /*0766*/ 	.byte	0x08
	.zero		1


	//   ....[15]....
        /*0768*/ 	.word	0x00000760
        /*076c*/ 	.word	0x000000ff
        /*0770*/ 	.word	0x000308a0
        /*0774*/ 	.short	0x0100
        /*0776*/ 	.byte	0x08
	.zero		1


	//   ....[16]....
        /*0778*/ 	.word	0x00000770
        /*077c*/ 	.word	0x000000ff
        /*0780*/ 	.word	0x00030898
        /*0784*/ 	.short	0x0100
        /*0786*/ 	.byte	0x08
	.zero		1


	//   ....[17]....
        /*0788*/ 	.word	0x00000780
        /*078c*/ 	.word	0x000000ff
        /*0790*/ 	.word	0x000308a8
        /*0794*/ 	.short	0x0100
        /*0796*/ 	.byte	0x08
	.zero		1


	//   ....[18]....
        /*0798*/ 	.word	0x000008b0
        /*079c*/ 	.word	0x000000ff
        /*07a0*/ 	.word	0x000308b0
        /*07a4*/ 	.short	0x0100
        /*07a6*/ 	.byte	0x08
	.zero		1


	//   ....[19]....
        /*07a8*/ 	.word	0x000008c0
        /*07ac*/ 	.word	0x000000ff
        /*07b0*/ 	.word	0x000308c0
        /*07b4*/ 	.short	0x0100
        /*07b6*/ 	.byte	0x08
	.zero		1


	//   ....[20]....
        /*07b8*/ 	.word	0x000008d0
        /*07bc*/ 	.word	0x000000ff
        /*07c0*/ 	.word	0x000308b8
        /*07c4*/ 	.short	0x0100
        /*07c6*/ 	.byte	0x08
	.zero		1


	//   ....[21]....
        /*07c8*/ 	.word	0x000008e0
        /*07cc*/ 	.word	0x000000ff
        /*07d0*/ 	.word	0x000308c8
        /*07d4*/ 	.short	0x0100
        /*07d6*/ 	.byte	0x08
	.zero		1


	//   ....[22]....
        /*07d8*/ 	.word	0x00001690
        /*07dc*/ 	.word	0x000000ff
        /*07e0*/ 	.word	0x00030800
        /*07e4*/ 	.short	0x010a
        /*07e6*/ 	.byte	0x27
	.zero		1


	//   ....[23]....
        /*07e8*/ 	.word	0x00001710
        /*07ec*/ 	.word	0x00000004
        /*07f0*/ 	.word	0x00030830
        /*07f4*/ 	.short	0x010a
        /*07f6*/ 	.byte	0x3f
	.zero		1


	//   ....[24]....
        /*07f8*/ 	.word	0x00001780
        /*07fc*/ 	.word	0x00000004
        /*0800*/ 	.word	0x00030830
        /*0804*/ 	.short	0x010a
        /*0806*/ 	.byte	0x3f
	.zero		1


	//   ....[25]....
        /*0808*/ 	.word	0x00002f50
        /*080c*/ 	.word	0x00000004
        /*0810*/ 	.word	0x00000000
        /*0814*/ 	.short	0x0101
        /*0816*/ 	.byte	0x3f
	.zero		1


	//   ....[26]....
        /*0818*/ 	.word	0x000044f0
        /*081c*/ 	.word	0x000000ff
        /*0820*/ 	.word	0x00030830
        /*0824*/ 	.short	0x010a
        /*0826*/ 	.byte	0x06
	.zero		1


	//   ....[27]....
        /*0828*/ 	.word	0x00004530
        /*082c*/ 	.word	0x000000ff
        /*0830*/ 	.word	0x00030830
        /*0834*/ 	.short	0x010a
        /*0836*/ 	.byte	0x06
	.zero		1


	//   ....[28]....
        /*0838*/ 	.word	0x00004730
        /*083c*/ 	.word	0x000000ff
        /*0840*/ 	.word	0x00030850
        /*0844*/ 	.short	0x010a
        /*0846*/ 	.byte	0x06
	.zero		1


	//   ....[29]....
        /*0848*/ 	.word	0x00004770
        /*084c*/ 	.word	0x000000ff
        /*0850*/ 	.word	0x00030850
        /*0854*/ 	.short	0x010a
        /*0856*/ 	.byte	0x06
	.zero		1


	//   ....[30]....
        /*0858*/ 	.word	0x00004ed0
        /*085c*/ 	.word	0x00000003
        /*0860*/ 	.word	0x00000000
        /*0864*/ 	.short	0x0101
        /*0866*/ 	.byte	0x3f
	.zero		1


	//   ....[31]....
        /*0868*/ 	.word	0x00004f00
        /*086c*/ 	.word	0x0000000a
        /*0870*/ 	.word	0x00000000
        /*0874*/ 	.short	0x0101
        /*0876*/ 	.byte	0x3f
	.zero		1


	//   ....[32]....
        /*0878*/ 	.word	0x00006e20
        /*087c*/ 	.word	0x000000ff
        /*0880*/ 	.word	0x00030850
        /*0884*/ 	.short	0x010a
        /*0886*/ 	.byte	0x0c
	.zero		1


	//   ....[33]....
        /*0888*/ 	.word	0x00006e60
        /*088c*/ 	.word	0x000000ff
        /*0890*/ 	.word	0x00030850
        /*0894*/ 	.short	0x010a
        /*0896*/ 	.byte	0x0c
	.zero		1


	//   ....[34]....
        /*0898*/ 	.word	0x00007660
        /*089c*/ 	.word	0x0000000a
        /*08a0*/ 	.word	0x00000000
        /*08a4*/ 	.short	0x0101
        /*08a6*/ 	.byte	0x3f
	.zero		1


	//   ....[35]....
        /*08a8*/ 	.word	0x00008720
        /*08ac*/ 	.word	0x000000ff
        /*08b0*/ 	.word	0x00000000
        /*08b4*/ 	.short	0x0101
        /*08b6*/ 	.byte	0x04
	.zero		1


	//   ....[36]....
        /*08b8*/ 	.word	0x0000aa30
        /*08bc*/ 	.word	0x00000000
        /*08c0*/ 	.word	0x00030840
        /*08c4*/ 	.short	0x010a
        /*08c6*/ 	.byte	0x3f
	.zero		1


	//   ....[37]....
        /*08c8*/ 	.word	0x0000baf0
        /*08cc*/ 	.word	0x00000016
        /*08d0*/ 	.word	0x00030800
        /*08d4*/ 	.short	0x0107
        /*08d6*/ 	.byte	0x3f
	.zero		1


	//   ....[38]....
        /*08d8*/ 	.word	0x0000bbf0
        /*08dc*/ 	.word	0x00000016
        /*08e0*/ 	.word	0x00030800
        /*08e4*/ 	.short	0x0101
        /*08e6*/ 	.byte	0x3f
	.zero		1


	//   ....[39]....
        /*08e8*/ 	.word	0x0000bc10
        /*08ec*/ 	.word	0x00000016
        /*08f0*/ 	.word	0x00030820
        /*08f4*/ 	.short	0x010a
        /*08f6*/ 	.byte	0x3f
	.zero		1


	//   ....[40]....
        /*08f8*/ 	.word	0x0000bf30
        /*08fc*/ 	.word	0x00000002
        /*0900*/ 	.word	0x00030840
        /*0904*/ 	.short	0x010a
        /*0906*/ 	.byte	0x3f
	.zero		1


	//   ....[41]....
        /*0908*/ 	.word	0x0000c1b0
        /*090c*/ 	.word	0x00000003
        /*0910*/ 	.word	0x00000060
        /*0914*/ 	.short	0x010a
        /*0916*/ 	.byte	0x3f
	.zero		1


	//   ....[42]....
        /*0918*/ 	.word	0x0000c700
        /*091c*/ 	.word	0x00000002
        /*0920*/ 	.word	0x00030840
        /*0924*/ 	.short	0x010a
        /*0926*/ 	.byte	0x3f
	.zero		1


	//   ....[43]....
        /*0928*/ 	.word	0x0000c980
        /*092c*/ 	.word	0x0000000a
        /*0930*/ 	.word	0x00000060
        /*0934*/ 	.short	0x010a
        /*0936*/ 	.byte	0x3f
	.zero		1


	//   ....[44]....
        /*0938*/ 	.word	0x0000ce00
        /*093c*/ 	.word	0x00000002
        /*0940*/ 	.word	0x00030840
        /*0944*/ 	.short	0x010a
        /*0946*/ 	.byte	0x3f
	.zero		1


	//   ....[45]....
        /*0948*/ 	.word	0x0000d090
        /*094c*/ 	.word	0x00000008
        /*0950*/ 	.word	0x00000060
        /*0954*/ 	.short	0x010a
        /*0956*/ 	.byte	0x3f
	.zero		1


	//   ....[46]....
        /*0958*/ 	.word	0x0000d4c0
        /*095c*/ 	.word	0x00000003
        /*0960*/ 	.word	0x00030860
        /*0964*/ 	.short	0x010a
        /*0966*/ 	.byte	0x3f
	.zero		1


	//   ....[47]....
        /*0968*/ 	.word	0x0000e1d0
        /*096c*/ 	.word	0x00000009
        /*0970*/ 	.word	0x00030820
        /*0974*/ 	.short	0x010a
        /*0976*/ 	.byte	0x3f
	.zero		1


	//   ....[48]....
        /*0978*/ 	.word	0x0000e370
        /*097c*/ 	.word	0x00000005
        /*0980*/ 	.word	0x00000000
        /*0984*/ 	.short	0x010a
        /*0986*/ 	.byte	0x3f
	.zero		1


	//   ....[49]....
        /*0988*/ 	.word	0x0000e3e0
        /*098c*/ 	.word	0x00000003
        /*0990*/ 	.word	0x00000000
        /*0994*/ 	.short	0x010a
        /*0996*/ 	.byte	0x3f
	.zero		1


	//   ....[50]....
        /*0998*/ 	.word	0x0000e440
        /*099c*/ 	.word	0x00000017
        /*09a0*/ 	.word	0x00000000
        /*09a4*/ 	.short	0x010a
        /*09a6*/ 	.byte	0x3f
	.zero		1


	//   ....[51]....
        /*09a8*/ 	.word	0x0000e470
        /*09ac*/ 	.word	0x00000007
        /*09b0*/ 	.word	0x00000000
        /*09b4*/ 	.short	0x010a
        /*09b6*/ 	.byte	0x3f
	.zero		1


	//   ....[52]....
        /*09b8*/ 	.word	0x0000e4e0
        /*09bc*/ 	.word	0x00000003
        /*09c0*/ 	.word	0x00030800
        /*09c4*/ 	.short	0x010a
        /*09c6*/ 	.byte	0x3f
	.zero		1


	//   ....[53]....
        /*09c8*/ 	.word	0x0000e530
        /*09cc*/ 	.word	0x00000004
        /*09d0*/ 	.word	0x00030830
        /*09d4*/ 	.short	0x010a
        /*09d6*/ 	.byte	0x3f
	.zero		1


	//   ....[54]....
        /*09d8*/ 	.word	0x0000e590
        /*09dc*/ 	.word	0x00000003
        /*09e0*/ 	.word	0x00030830
        /*09e4*/ 	.short	0x010a
        /*09e6*/ 	.byte	0x3f
	.zero		1


	//   ....[55]....
        /*09e8*/ 	.word	0x0000e5f0
        /*09ec*/ 	.word	0x00000003
        /*09f0*/ 	.word	0x00030850
        /*09f4*/ 	.short	0x010a
        /*09f6*/ 	.byte	0x3f
	.zero		1


	//   ....[56]....
        /*09f8*/ 	.word	0x0000e650
        /*09fc*/ 	.word	0x00000005
        /*0a00*/ 	.word	0x00030850
        /*0a04*/ 	.short	0x010a
        /*0a06*/ 	.byte	0x3f
	.zero		1


	//   ....[57]....
        /*0a08*/ 	.word	0x0000e7f0
        /*0a0c*/ 	.word	0x00000000
        /*0a10*/ 	.word	0x00030840
        /*0a14*/ 	.short	0x010a
        /*0a16*/ 	.byte	0x3f
	.zero		1


	//   ....[58]....
        /*0a18*/ 	.word	0x0000f7b0
        /*0a1c*/ 	.word	0x00000016
        /*0a20*/ 	.word	0x00030820
        /*0a24*/ 	.short	0x010a
        /*0a26*/ 	.byte	0x3f
	.zero		1


	//   ....[59]....
        /*0a28*/ 	.word	0x0000f800
        /*0a2c*/ 	.word	0x00000002
        /*0a30*/ 	.word	0x00030840
        /*0a34*/ 	.short	0x010a
        /*0a36*/ 	.byte	0x3f
	.zero		1


	//   ....[60]....
        /*0a38*/ 	.word	0x0000f850
        /*0a3c*/ 	.word	0x00000003
        /*0a40*/ 	.word	0x00000060
        /*0a44*/ 	.short	0x010a
        /*0a46*/ 	.byte	0x3f
	.zero		1


	//   ....[61]....
        /*0a48*/ 	.word	0x0000f8a0
        /*0a4c*/ 	.word	0x00000002
        /*0a50*/ 	.word	0x00030840
        /*0a54*/ 	.short	0x010a
        /*0a56*/ 	.byte	0x3f
	.zero		1


	//   ....[62]....
        /*0a58*/ 	.word	0x0000f8f0
        /*0a5c*/ 	.word	0x0000000a
        /*0a60*/ 	.word	0x00000060
        /*0a64*/ 	.short	0x010a
        /*0a66*/ 	.byte	0x3f
	.zero		1


	//   ....[63]....
        /*0a68*/ 	.word	0x0000f940
        /*0a6c*/ 	.word	0x00000002
        /*0a70*/ 	.word	0x00030840
        /*0a74*/ 	.short	0x010a
        /*0a76*/ 	.byte	0x3f
	.zero		1


	//   ....[64]....
        /*0a78*/ 	.word	0x0000f990
        /*0a7c*/ 	.word	0x00000008
        /*0a80*/ 	.word	0x00000060
        /*0a84*/ 	.short	0x010a
        /*0a86*/ 	.byte	0x3f
	.zero		1


	//   ....[65]....
        /*0a88*/ 	.word	0x0000f9e0
        /*0a8c*/ 	.word	0x00000003
        /*0a90*/ 	.word	0x00030860
        /*0a94*/ 	.short	0x010a
        /*0a96*/ 	.byte	0x3f
	.zero		1


	//   ....[66]....
        /*0a98*/ 	.word	0x00010360
        /*0a9c*/ 	.word	0x00000009
        /*0aa0*/ 	.word	0x00030820
        /*0aa4*/ 	.short	0x010a
        /*0aa6*/ 	.byte	0x3f
	.zero		1


	//   ....[67]....
        /*0aa8*/ 	.word	0x00010500
        /*0aac*/ 	.word	0x00000005
        /*0ab0*/ 	.word	0x00000000
        /*0ab4*/ 	.short	0x010a
        /*0ab6*/ 	.byte	0x3f
	.zero		1


	//   ....[68]....
        /*0ab8*/ 	.word	0x00010550
        /*0abc*/ 	.word	0x00000003
        /*0ac0*/ 	.word	0x00000000
        /*0ac4*/ 	.short	0x010a
        /*0ac6*/ 	.byte	0x3f
	.zero		1


	//   ....[69]....
        /*0ac8*/ 	.word	0x000105a0
        /*0acc*/ 	.word	0x00000017
        /*0ad0*/ 	.word	0x00000000
        /*0ad4*/ 	.short	0x010a
        /*0ad6*/ 	.byte	0x3f
	.zero		1


	//----- nvinfo : EIATTR_NUM_MBARRIERS
	.align		4
.L_123:
        /*0ad8*/ 	.byte	0x03, 0x38
        /*0ada*/ 	.short	0x0016


	//----- nvinfo : EIATTR_EXIT_INSTR_OFFSETS
	.align		4
        /*0adc*/ 	.byte	0x04, 0x1c
        /*0ade*/ 	.short	(.L_125 - .L_124)


	//   ....[0]....
.L_124:
        /*0ae0*/ 	.word	0x00000a80


	//   ....[1]....
        /*0ae4*/ 	.word	0x00009250


	//   ....[2]....
        /*0ae8*/ 	.word	0x0000e4c0


	//----- nvinfo : EIATTR_MAX_THREADS
	.align		4
.L_125:
        /*0aec*/ 	.byte	0x04, 0x05
        /*0aee*/ 	.short	(.L_127 - .L_126)
.L_126:
        /*0af0*/ 	.word	0x00000200
        /*0af4*/ 	.word	0x00000001
        /*0af8*/ 	.word	0x00000001


	//----- nvinfo : EIATTR_CRS_STACK_SIZE
	.align		4
.L_127:
        /*0afc*/ 	.byte	0x04, 0x1e
        /*0afe*/ 	.short	(.L_129 - .L_128)
.L_128:
        /*0b00*/ 	.word	0x00000000


	//----- nvinfo : EIATTR_CBANK_PARAM_SIZE
	.align		4
.L_129:
        /*0b04*/ 	.byte	0x03, 0x19
        /*0b06*/ 	.short	0x0af0


	//----- nvinfo : EIATTR_PARAM_CBANK
	.align		4
        /*0b08*/ 	.byte	0x04, 0x0a
        /*0b0a*/ 	.short	(.L_131 - .L_130)
	.align		4
.L_130:
        /*0b0c*/ 	.word	index@(.nv.constant0._ZN7cutlass13device_kernelIN5flash11enable_sm90INS1_16FlashAttnFwdSm90INS1_25CollectiveMainloopFwdSm90ILi2EN4cute5tupleIJNS5_1CILi1EEES8_S8_EEENS6_IJNS7_ILi192EEESA_NS7_ILi64EEEEEELi64ENS_6half_tEfNS_4arch4Sm90ELb0ELb0ELb0ELb1ELb0ELb0ELb0ELb0ELb1ELb1ELb0ELb0EEENS1_21CollectiveEpilogueFwdINS6_IJSA_SB_SA_EEES9_SD_SF_Li384ELb1ELb1ELb0ELb0EEENS1_36VarlenDynamicPersistentTileSchedulerILi192ELi192ELi384ELi128ELb0ELb1ELb1ELb0ELb1ELb1EEEEEEEEEvNT_6ParamsE)
        /*0b10*/ 	.short	0x0210
        /*0b12*/ 	.short	0x0af0


	//----- nvinfo : EIATTR_SW_WAR
	.align		4
.L_131:
        /*0b14*/ 	.byte	0x04, 0x36
        /*0b16*/ 	.short	(.L_133 - .L_132)
.L_132:
        /*0b18*/ 	.word	0x00000008
.L_133:


//--------------------- .nv.info._ZN7cutlass13device_kernelIN5flash11enable_sm90INS1_16FlashAttnFwdSm90INS1_25CollectiveMainloopFwdSm90ILi2EN4cute5tupleIJNS5_1CILi1EEES8_S8_EEENS6_IJNS7_ILi192EEESA_NS7_ILi64EEEEEELi64ENS_6half_tEfNS_4arch4Sm90ELb0ELb0ELb0ELb1ELb0ELb1ELb0ELb0ELb1ELb1ELb0ELb0EEENS1_21CollectiveEpilogueFwdINS6_IJSA_SB_SA_EEES9_SD_SF_Li384ELb1ELb1ELb0ELb0EEENS1_36VarlenDynamicPersistentTileSchedulerILi192ELi192ELi384ELi128ELb0ELb1ELb1ELb0ELb1ELb1EEEEEEEEEvNT_6ParamsE --------------------------
	.section	.nv.info._ZN7cutlass13device_kernelIN5flash11enable_sm90INS1_16FlashAttnFwdSm90INS1_25CollectiveMainloopFwdSm90ILi2EN4cute5tupleIJNS5_1CILi1EEES8_S8_EEENS6_IJNS7_ILi192EEESA_NS7_ILi64EEEEEELi64ENS_6half_tEfNS_4arch4Sm90ELb0ELb0ELb0ELb1ELb0ELb1ELb0ELb0ELb1ELb1ELb0ELb0EEENS1_21CollectiveEpilogueFwdINS6_IJSA_SB_SA_EEES9_SD_SF_Li384ELb1ELb1ELb0ELb0EEENS1_36VarlenDynamicPersistentTileSchedulerILi192ELi192ELi384ELi128ELb0ELb1ELb1ELb0ELb1ELb1EEEEEEEEEvNT_6ParamsE,"",@"SHT_CUDA_INFO"
	.sectionflags	@""
	.align	4


	//----- nvinfo : EIATTR_CUDA_API_VERSION
	.align		4
        /*0000*/ 	.byte	0x04, 0x37
        /*0002*/ 	.short	(.L_135 - .L_134)
.L_134:
        /*0004*/ 	.word	0x00000082


	//----- nvinfo : EIATTR_KPARAM_INFO
	.align		4
.L_135:
        /*0008*/ 	.byte	0x04, 0x17
        /*000a*/ 	.short	(.L_137 - .L_136)
.L_136:
        /*000c*/ 	.word	0x00000000
        /*0010*/ 	.short	0x0000
        /*0012*/ 	.short	0x0070
        /*0014*/ 	.byte	0x00, 0xf0, 0x01, 0x2a


	//----- nvinfo : EIATTR_SPARSE_MMA_MASK
	.align		4
.L_137:
        /*0018*/ 	.byte	0x03, 0x50
        /*001a*/ 	.short	0x0000


	//----- nvinfo : EIATTR_MAXREG_COUNT
	.align		4
        /*001c*/ 	.byte	0x03, 0x1b
        /*001e*/ 	.short	0x0080


	//----- nvinfo : EIATTR_NUM_BARRIERS
	.align		4
        /*0020*/ 	.byte	0x02, 0x4c
        /*0022*/ 	.byte	0x10
	.zero		1


	//----- nvinfo : EIATTR_EXTERNS
	.align		4
        /*0024*/ 	.byte	0x04, 0x0f
        /*0026*/ 	.short	(.L_139 - .L_138)


	//   ....[0]....
	.align		4
.L_138:
        /*0028*/ 	.word	index@(__assertfail)


	//----- nvinfo : EIATTR_ANNOTATIONS
	.align		4
.L_139:
        /*002c*/ 	.byte	0x04, 0x55
        /*002e*/ 	.short	(.L_141 - .L_140)


	//   ....[0]....
.L_140:
        /* <DEDUP_REMOVED lines=71> */


	//----- nvinfo : EIATTR_MERCURY_ISA_VERSION
	.align		4
.L_141:
        /*0490*/ 	.byte	0x03, 0x5f
        /*0492*/ 	.short	0x0101


	//----- nvinfo : EIATTR_UNUSED_LOAD_BYTE_OFFSET
	.align		4
        /*0494*/ 	.byte	0x04, 0x44
        /*0496*/ 	.short	(.L_143 - .L_142)


	//   ....[0]....
.L_142:
        /*0498*/ 	.word	0x00000ad0
        /*049c*/ 	.word	0x0000fff0


	//   ....[1]....
        /*04a0*/ 	.word	0x0000eb20
        /*04a4*/ 	.word	0x0000fff0


	//----- nvinfo : EIATTR_INT_WARP_WIDE_INSTR_OFFSETS
	.align		4
.L_143:
        /*04a8*/ 	.byte	0x04, 0x31
        /*04aa*/ 	.short	(.L_145 - .L_144)


	//   ....[0]....
.L_144:
        /*04ac*/ 	.word	0x00000180


	//   ....[1]....
        /*04b0*/ 	.word	0x00000220


	//   ....[2]....
        /*04b4*/ 	.word	0x00000290


	//   ....[3]....
        /*04b8*/ 	.word	0x00012270


	//   ....[4]....
        /*04bc*/ 	.word	0x00012300


	//   ....[5]....
        /*04c0*/ 	.word	0x00015430


	//   ....[6]....
        /*04c4*/ 	.word	0x000154c0


	//----- nvinfo : EIATTR_COOP_GROUP_MASK_REGIDS
	.align		4
.L_145:
        /*04c8*/ 	.byte	0x04, 0x29
        /*04ca*/ 	.short	(.L_147 - .L_146)


	//   ....[0]....
.L_146:
        /*04cc*/ 	.word	0xffffffff


	//   ....[1]....
        /*04d0*/ 	.word	0xffffffff


	//   ....[2]....
        /*04d4*/ 	.word	0xffffffff


	//   ....[3]....
        /*04d8*/ 	.word	0xffffffff


	//   ....[4]....
        /*04dc*/ 	.word	0xffffffff


	//   ....[5]....
        /*04e0*/ 	.word	0xffffffff


	//   ....[6]....
        /*04e4*/ 	.word	0xffffffff


	//   ....[7]....
        /*04e8*/ 	.word	0xffffffff


	//   ....[8]....
        /*04ec*/ 	.word	0xffffffff


	//   ....[9]....
        /*04f0*/ 	.word	0xffffffff


	//   ....[10]....
        /*04f4*/ 	.word	0xffffffff


	//   ....[11]....
        /*04f8*/ 	.word	0xffffffff


	//   ....[12]....
        /*04fc*/ 	.word	0xffffffff


	//   ....[13]....
        /*0500*/ 	.word	0xffffffff


	//   ....[14]....
        /*0504*/ 	.word	0xffffffff


	//   ....[15]....
        /*0508*/ 	.word	0xffffffff


	//   ....[16]....
        /*050c*/ 	.word	0xffffffff


	//   ....[17]....
        /*0510*/ 	.word	0xffffffff


	//   ....[18]....
        /*0514*/ 	.word	0xffffffff


	//   ....[19]....
        /*0518*/ 	.word	0xffffffff


	//   ....[20]....
        /*051c*/ 	.word	0xffffffff


	//   ....[21]....
        /*0520*/ 	.word	0xffffffff


	//   ....[22]....
        /*0524*/ 	.word	0xffffffff


	//   ....[23]....
        /*0528*/ 	.word	0xffffffff


	//   ....[24]....
        /*052c*/ 	.word	0xffffffff


	//   ....[25]....
        /*0530*/ 	.word	0xffffffff


	//   ....[26]....
        /*0534*/ 	.word	0xffffffff


	//   ....[27]....
        /*0538*/ 	.word	0xffffffff


	//   ....[28]....
        /*053c*/ 	.word	0xffffffff


	//   ....[29]....
        /*0540*/ 	.word	0xffffffff


	//   ....[30]....
        /*0544*/ 	.word	0xffffffff


	//   ....[31]....
        /*0548*/ 	.word	0xffffffff


	//   ....[32]....
        /*054c*/ 	.word	0xffffffff


	//   ....[33]....
        /*0550*/ 	.word	0xffffffff


	//   ....[34]....
        /*0554*/ 	.word	0xffffffff


	//   ....[35]....
        /*0558*/ 	.word	0xffffffff


	//   ....[36]....
        /*055c*/ 	.word	0xffffffff


	//   ....[37]....
        /*0560*/ 	.word	0xffffffff


	//   ....[38]....
        /*0564*/ 	.word	0xffffffff


	//   ....[39]....
        /*0568*/ 	.word	0xffffffff


	//   ....[40]....
        /*056c*/ 	.word	0xffffffff


	//   ....[41]....
        /*0570*/ 	.word	0xffffffff


	//   ....[42]....
        /*0574*/ 	.word	0xffffffff


	//   ....[43]....
        /*0578*/ 	.word	0xffffffff


	//   ....[44]....
        /*057c*/ 	.word	0xffffffff


	//   ....[45]....
        /*0580*/ 	.word	0xffffffff


	//   ....[46]....
        /*0584*/ 	.word	0xffffffff


	//   ....[47]....
        /*0588*/ 	.word	0xffffffff


	//   ....[48]....
        /*058c*/ 	.word	0xffffffff


	//   ....[49]....
        /*0590*/ 	.word	0xffffffff


	//   ....[50]....
        /*0594*/ 	.word	0xffffffff


	//   ....[51]....
        /*0598*/ 	.word	0xffffffff


	//   ....[52]....
        /*059c*/ 	.word	0xffffffff


	//   ....[53]....
        /*05a0*/ 	.word	0xffffffff


	//   ....[54]....
        /*05a4*/ 	.word	0xffffffff


	//   ....[55]....
        /*05a8*/ 	.word	0xffffffff


	//   ....[56]....
        /*05ac*/ 	.word	0xffffffff


	//   ....[57]....
        /*05b0*/ 	.word	0xffffffff


	//   ....[58]....
        /*05b4*/ 	.word	0xffffffff


	//   ....[59]....
        /*05b8*/ 	.word	0xffffffff


	//   ....[60]....
        /*05bc*/ 	.word	0xffffffff


	//   ....[61]....
        /*05c0*/ 	.word	0xffffffff


	//   ....[62]....
        /*05c4*/ 	.word	0xffffffff


	//   ....[63]....
        /*05c8*/ 	.word	0xffffffff


	//   ....[64]....
        /*05cc*/ 	.word	0xffffffff


	//   ....[65]....
        /*05d0*/ 	.word	0xffffffff


	//   ....[66]....
        /*05d4*/ 	.word	0xffffffff


	//   ....[67]....
        /*05d8*/ 	.word	0xffffffff


	//   ....[68]....
        /*05dc*/ 	.word	0xffffffff


	//   ....[69]....
        /*05e0*/ 	.word	0xffffffff


	//   ....[70]....
        /*05e4*/ 	.word	0xffffffff


	//   ....[71]....
        /*05e8*/ 	.word	0xffffffff


	//   ....[72]....
        /*05ec*/ 	.word	0xffffffff


	//   ....[73]....
        /*05f0*/ 	.word	0xffffffff


	//   ....[74]....
        /*05f4*/ 	.word	0xffffffff


	//   ....[75]....
        /*05f8*/ 	.word	0xffffffff


	//   ....[76]....
        /*05fc*/ 	.word	0xffffffff


	//   ....[77]....
        /*0600*/ 	.word	0xffffffff


	//   ....[78]....
        /*0604*/ 	.word	0xffffffff


	//   ....[79]....
        /*0608*/ 	.word	0xffffffff


	//   ....[80]....
        /*060c*/ 	.word	0xffffffff


	//   ....[81]....
        /*0610*/ 	.word	0xffffffff


	//   ....[82]....
        /*0614*/ 	.word	0xffffffff


	//   ....[83]....
        /*0618*/ 	.word	0xffffffff


	//   ....[84]....
        /*061c*/ 	.word	0xffffffff


	//   ....[85]....
        /*0620*/ 	.word	0xffffffff


	//   ....[86]....
        /*0624*/ 	.word	0xffffffff


	//   ....[87]....
        /*0628*/ 	.word	0xffffffff


	//   ....[88]....
        /*062c*/ 	.word	0xffffffff


	//   ....[89]....
        /*0630*/ 	.word	0xffffffff


	//   ....[90]....
        /*0634*/ 	.word	0xffffffff


	//   ....[91]....
        /*0638*/ 	.word	0xffffffff


	//   ....[92]....
        /*063c*/ 	.word	0xffffffff


	//   ....[93]....
        /*0640*/ 	.word	0xffffffff


	//   ....[94]....
        /*0644*/ 	.word	0xffffffff


	//   ....[95]....
        /*0648*/ 	.word	0xffffffff


	//   ....[96]....
        /*064c*/ 	.word	0xffffffff


	//   ....[97]....
        /*0650*/ 	.word	0xffffffff


	//   ....[98]....
        /*0654*/ 	.word	0xffffffff


	//   ....[99]....
        /*0658*/ 	.word	0xffffffff


	//   ....[100]....
        /*065c*/ 	.word	0xffffffff


	//   ....[101]....
        /*0660*/ 	.word	0xffffffff


	//   ....[102]....
        /*0664*/ 	.word	0xffffffff


	//   ....[103]....
        /*0668*/ 	.word	0xffffffff


	//   ....[104]....
        /*066c*/ 	.word	0xffffffff


	//   ....[105]....
        /*0670*/ 	.word	0xffffffff


	//   ....[106]....
        /*0674*/ 	.word	0xffffffff


	//   ....[107]....
        /*0678*/ 	.word	0xffffffff


	//   ....[108]....
        /*067c*/ 	.word	0xffffffff


	//   ....[109]....
        /*0680*/ 	.word	0xffffffff


	//   ....[110]....
        /*0684*/ 	.word	0x0500000f


	//   ....[111]....
        /*0688*/ 	.word	0x0500000f


	//   ....[112]....
        /*068c*/ 	.word	0x0500000f


	//   ....[113]....
        /*0690*/ 	.word	0x0500000f


	//   ....[114]....
        /*0694*/ 	.word	0x0500000f


	//   ....[115]....
        /*0698*/ 	.word	0x0500000f


	//   ....[116]....
        /*069c*/ 	.word	0x0500000f


	//   ....[117]....
        /*06a0*/ 	.word	0x0500000f


	//   ....[118]....
        /*06a4*/ 	.word	0x0500000f


	//   ....[119]....
        /*06a8*/ 	.word	0x0500000f


	//   ....[120]....
        /*06ac*/ 	.word	0x0500000f


	//   ....[121]....
        /*06b0*/ 	.word	0x0500000f


	//   ....[122]....
        /*06b4*/ 	.word	0x0500000f


	//   ....[123]....
        /*06b8*/ 	.word	0x0500000f


	//   ....[124]....
        /*06bc*/ 	.word	0x0500000f


	//   ....[125]....
        /*06c0*/ 	.word	0x0500000f


	//   ....[126]....
        /*06c4*/ 	.word	0x0500000f


	//   ....[127]....
        /*06c8*/ 	.word	0x0500000f


	//   ....[128]....
        /*06cc*/ 	.word	0x0500000f


	//   ....[129]....
        /*06d0*/ 	.word	0x0500000f


	//   ....[130]....
        /*06d4*/ 	.word	0x0500000f


	//   ....[131]....
        /*06d8*/ 	.word	0x0500000f


	//   ....[132]....
        /*06dc*/ 	.word	0x0500000f


	//   ....[133]....
        /*06e0*/ 	.word	0x0500000f


	//   ....[134]....
        /*06e4*/ 	.word	0x0500000f


	//   ....[135]....
        /*06e8*/ 	.word	0x0500000f


	//   ....[136]....
        /*06ec*/ 	.word	0x0500000f


	//   ....[137]....
        /*06f0*/ 	.word	0x0500000f


	//   ....[138]....
        /*06f4*/ 	.word	0x0500000f


	//   ....[139]....
        /*06f8*/ 	.word	0x0500000f


	//   ....[140]....
        /*06fc*/ 	.word	0x0500000f


	//   ....[141]....
        /*0700*/ 	.word	0x0500000f


	//   ....[142]....
        /*0704*/ 	.word	0x0500000f


	//   ....[143]....
        /*0708*/ 	.word	0x0500000f


	//   ....[144]....
        /*070c*/ 	.word	0x0500000f


	//   ....[145]....
        /*0710*/ 	.word	0x0500000f


	//   ....[146]....
        /*0714*/ 	.word	0x0500000f


	//   ....[147]....
        /*0718*/ 	.word	0x0500000f


	//   ....[148]....
        /*071c*/ 	.word	0x0500000f


	//   ....[149]....
        /*0720*/ 	.word	0x0500000f


	//   ....[150]....
        /*0724*/ 	.word	0x0500000f


	//   ....[151]....
        /*0728*/ 	.word	0x0500000f


	//   ....[152]....
        /*072c*/ 	.word	0x0500000f


	//   ....[153]....
        /*0730*/ 	.word	0x0500000f


	//   ....[154]....
        /*0734*/ 	.word	0x0500000f


	//   ....[155]....
        /*0738*/ 	.word	0x0500000f


	//   ....[156]....
        /*073c*/ 	.word	0x0500000f


	//   ....[157]....
        /*0740*/ 	.word	0x0500000f


	//   ....[158]....
        /*0744*/ 	.word	0x0500000f


	//   ....[159]....
        /*0748*/ 	.word	0x0500000f


	//   ....[160]....
        /*074c*/ 	.word	0x0500000f


	//   ....[161]....
        /*0750*/ 	.word	0x0500000f


	//   ....[162]....
        /*0754*/ 	.word	0x0500000f


	//   ....[163]....
        /*0758*/ 	.word	0x0500000f


	//   ....[164]....
        /*075c*/ 	.word	0x0500000f


	//   ....[165]....
        /*0760*/ 	.word	0x0500000f


	//   ....[166]....
        /*0764*/ 	.word	0x0500000f


	//   ....[167]....
        /*0768*/ 	.word	0x0500000f


	//   ....[168]....
        /*076c*/ 	.word	0x0500000f


	//   ....[169]....
        /*0770*/ 	.word	0x0500000f


	//   ....[170]....
        /*0774*/ 	.word	0x0500000f


	//----- nvinfo : EIATTR_COOP_GROUP_INSTR_OFFSETS
	.align		4
.L_147:
        /*0778*/ 	.byte	0x04, 0x28
        /*077a*/ 	.short	(.L_149 - .L_148)


	//   ....[0]....
.L_148:
        /*077c*/ 	.word	0x00000060


	//   ....[1]....
        /*0780*/ 	.word	0x00000190


	//   ....[2]....
        /*0784*/ 	.word	0x00000240


	//   ....[3]....
        /*0788*/ 	.word	0x00000400


	//   ....[4]....
        /*078c*/ 	.word	0x00000560


	//   ....[5]....
        /*0790*/ 	.word	0x00000680


	//   ....[6]....
        /*0794*/ 	.word	0x000007e0


	//   ....[7]....
        /*0798*/ 	.word	0x00005880


	//   ....[8]....
        /*079c*/ 	.word	0x00005e30


	//   ....[9]....
        /*07a0*/ 	.word	0x00005e40


	//   ....[10]....
        /*07a4*/ 	.word	0x00005e50


	//   ....[11]....
        /*07a8*/ 	.word	0x00005e60


	//   ....[12]....
        /*07ac*/ 	.word	0x00006ee0


	//   ....[13]....
        /*07b0*/ 	.word	0x00006ef0


	//   ....[14]....
        /*07b4*/ 	.word	0x00006f00


	//   ....[15]....
        /*07b8*/ 	.word	0x00006f10


	//   ....[16]....
        /*07bc*/ 	.word	0x00008fc0


	//   ....[17]....
        /*07c0*/ 	.word	0x000090c0


	//   ....[18]....
        /*07c4*/ 	.word	0x00009810


	//   ....[19]....
        /*07c8*/ 	.word	0x00009870


	//   ....[20]....
        /*07cc*/ 	.word	0x0000acf0


	//   ....[21]....
        /*07d0*/ 	.word	0x0000b680


	//   ....[22]....
        /*07d4*/ 	.word	0x0000b6a0


	//   ....[23]....
        /*07d8*/ 	.word	0x0000bdb0


	//   ....[24]....
        /*07dc*/ 	.word	0x0000bdd0


	//   ....[25]....
        /*07e0*/ 	.word	0x0000dc40


	//   ....[26]....
        /*07e4*/ 	.word	0x0000dea0


	//   ....[27]....
        /*07e8*/ 	.word	0x0000dee0


	//   ....[28]....
        /*07ec*/ 	.word	0x0000dfd0


	//   ....[29]....
        /*07f0*/ 	.word	0x0000dfe0


	//   ....[30]....
        /*07f4*/ 	.word	0x0000f2e0


	//   ....[31]....
        /*07f8*/ 	.word	0x0000f320


	//   ....[32]....
        /*07fc*/ 	.word	0x0000f340


	//   ....[33]....
        /*0800*/ 	.word	0x0000f370


	//   ....[34]....
        /*0804*/ 	.word	0x0000f810


	//   ....[35]....
        /*0808*/ 	.word	0x0000f840


	//   ....[36]....
        /*080c*/ 	.word	0x0000f880


	//   ....[37]....
        /*0810*/ 	.word	0x0000f8c0


	//   ....[38]....
        /*0814*/ 	.word	0x0000f8e0


	//   ....[39]....
        /*0818*/ 	.word	0x0000f900


	//   ....[40]....
        /*081c*/ 	.word	0x0000f910


	//   ....[41]....
        /*0820*/ 	.word	0x0000f930


	//   ....[42]....
        /*0824*/ 	.word	0x00010140


	//   ....[43]....
        /*0828*/ 	.word	0x00010170


	//   ....[44]....
        /*082c*/ 	.word	0x00010190


	//   ....[45]....
        /*0830*/ 	.word	0x000101c0


	//   ....[46]....
        /*0834*/ 	.word	0x000101f0


	//   ....[47]....
        /*0838*/ 	.word	0x00010200


	//   ....[48]....
        /*083c*/ 	.word	0x00010230


	//   ....[49]....
        /*0840*/ 	.word	0x000102a0


	//   ....[50]....
        /*0844*/ 	.word	0x000103c0


	//   ....[51]....
        /*0848*/ 	.word	0x000105b0


	//   ....[52]....
        /*084c*/ 	.word	0x000105e0


	//   ....[53]....
        /*0850*/ 	.word	0x00010610


	//   ....[54]....
        /*0854*/ 	.word	0x00010640


	//   ....[55]....
        /*0858*/ 	.word	0x00010670


	//   ....[56]....
        /*085c*/ 	.word	0x000106a0


	//   ....[57]....
        /*0860*/ 	.word	0x00010810


	//   ....[58]....
        /*0864*/ 	.word	0x00010840


	//   ....[59]....
        /*0868*/ 	.word	0x00010870


	//   ....[60]....
        /*086c*/ 	.word	0x000108a0


	//   ....[61]....
        /*0870*/ 	.word	0x000108d0


	//   ....[62]....
        /*0874*/ 	.word	0x00010900


	//   ....[63]....
        /*0878*/ 	.word	0x00010990


	//   ....[64]....
        /*087c*/ 	.word	0x000109c0


	//   ....[65]....
        /*0880*/ 	.word	0x00010a40


	//   ....[66]....
        /*0884*/ 	.word	0x00011570


	//   ....[67]....
        /*0888*/ 	.word	0x00012830


	//   ....[68]....
        /*088c*/ 	.word	0x00013440


	//   ....[69]....
        /*0890*/ 	.word	0x00013450


	//   ....[70]....
        /*0894*/ 	.word	0x00013470


	//   ....[71]....
        /*0898*/ 	.word	0x00013500


	//   ....[72]....
        /*089c*/ 	.word	0x00013520


	//   ....[73]....
        /*08a0*/ 	.word	0x000135a0


	//   ....[74]....
        /*08a4*/ 	.word	0x000135c0


	//   ....[75]....
        /*08a8*/ 	.word	0x00013640


	//   ....[76]....
        /*08ac*/ 	.word	0x00013660


	//   ....[77]....
        /*08b0*/ 	.word	0x000136e0


	//   ....[78]....
        /*08b4*/ 	.word	0x00013700


	//   ....[79]....
        /*08b8*/ 	.word	0x00013780


	//   ....[80]....
        /*08bc*/ 	.word	0x000137a0


	//   ....[81]....
        /*08c0*/ 	.word	0x00013820


	//   ....[82]....
        /*08c4*/ 	.word	0x00013840


	//   ....[83]....
        /*08c8*/ 	.word	0x00013850


	//   ....[84]....
        /*08cc*/ 	.word	0x000138c0


	//   ....[85]....
        /*08d0*/ 	.word	0x00013910


	//   ....[86]....
        /*08d4*/ 	.word	0x000139c0


	//   ....[87]....
        /*08d8*/ 	.word	0x000139d0


	//   ....[88]....
        /*08dc*/ 	.word	0x00013a40


	//   ....[89]....
        /*08e0*/ 	.word	0x00013a50


	//   ....[90]....
        /*08e4*/ 	.word	0x00013a90


	//   ....[91]....
        /*08e8*/ 	.word	0x00013ab0


	//   ....[92]....
        /*08ec*/ 	.word	0x00015980


	//   ....[93]....
        /*08f0*/ 	.word	0x000159b0


	//   ....[94]....
        /*08f4*/ 	.word	0x000159f0


	//   ....[95]....
        /*08f8*/ 	.word	0x00015a20


	//   ....[96]....
        /*08fc*/ 	.word	0x00015a50


	//   ....[97]....
        /*0900*/ 	.word	0x00015a80


	//   ....[98]....
        /*0904*/ 	.word	0x00015ab0


	//   ....[99]....
        /*0908*/ 	.word	0x00015ae0


	//   ....[100]....
        /*090c*/ 	.word	0x00015c60


	//   ....[101]....
        /*0910*/ 	.word	0x00015c90


	//   ....[102]....
        /*0914*/ 	.word	0x00015cc0


	//   ....[103]....
        /*0918*/ 	.word	0x00015cf0


	//   ....[104]....
        /*091c*/ 	.word	0x00015d20


	//   ....[105]....
        /*0920*/ 	.word	0x00015d50


	//   ....[106]....
        /*0924*/ 	.word	0x00015e10


	//   ....[107]....
        /*0928*/ 	.word	0x00015e30


	//   ....[108]....
        /*092c*/ 	.word	0x00015ea0


	//   ....[109]....
        /*0930*/ 	.word	0x00016310


	//   ....[110]....
        /*0934*/ 	.word	0x00016770


	//   ....[111]....
        /*0938*/ 	.word	0x00016820


	//   ....[112]....
        /*093c*/ 	.word	0x000168b0


	//   ....[113]....
        /*0940*/ 	.word	0x00016900


	//   ....[114]....
        /*0944*/ 	.word	0x00016950


	//   ....[115]....
        /*0948*/ 	.word	0x00016a30


	//   ....[116]....
        /*094c*/ 	.word	0x00016ac0


	//   ....[117]....
        /*0950*/ 	.word	0x00016b10


	//   ....[118]....
        /*0954*/ 	.word	0x00016b60


	//   ....[119]....
        /*0958*/ 	.word	0x00016d90


	//   ....[120]....
        /*095c*/ 	.word	0x00016e30


	//   ....[121]....
        /*0960*/ 	.word	0x00016e90


	//   ....[122]....
        /*0964*/ 	.word	0x00016f00


	//   ....[123]....
        /*0968*/ 	.word	0x00016f60


	//   ....[124]....
        /*096c*/ 	.word	0x00016fd0


	//   ....[125]....
        /*0970*/ 	.word	0x00017090


	//   ....[126]....
        /*0974*/ 	.word	0x000170f0


	//   ....[127]....
        /*0978*/ 	.word	0x000171b0


	//   ....[128]....
        /*097c*/ 	.word	0x00017490


	//   ....[129]....
        /*0980*/ 	.word	0x00017640


	//   ....[130]....
        /*0984*/ 	.word	0x00017690


	//   ....[131]....
        /*0988*/ 	.word	0x000176f0


	//   ....[132]....
        /*098c*/ 	.word	0x000177e0


	//   ....[133]....
        /*0990*/ 	.word	0x00017840


	//   ....[134]....
        /*0994*/ 	.word	0x00017940


	//   ....[135]....
        /*0998*/ 	.word	0x000179a0


	//   ....[136]....
        /*099c*/ 	.word	0x00017aa0


	//   ....[137]....
        /*09a0*/ 	.word	0x00017b00


	//   ....[138]....
        /*09a4*/ 	.word	0x00017c00


	//   ....[139]....
        /*09a8*/ 	.word	0x00017c60


	//   ....[140]....
        /*09ac*/ 	.word	0x00017d60


	//   ....[141]....
        /*09b0*/ 	.word	0x00017dc0


	//   ....[142]....
        /*09b4*/ 	.word	0x00017ec0


	//   ....[143]....
        /*09b8*/ 	.word	0x00017f20


	//   ....[144]....
        /*09bc*/ 	.word	0x00017fd0


	//   ....[145]....
        /*09c0*/ 	.word	0x000180a0


	//   ....[146]....
        /*09c4*/ 	.word	0x00018170


	//   ....[147]....
        /*09c8*/ 	.word	0x000181d0


	//   ....[148]....
        /*09cc*/ 	.word	0x000182b0


	//   ....[149]....
        /*09d0*/ 	.word	0x00018310


	//   ....[150]....
        /*09d4*/ 	.word	0x000183e0


	//   ....[151]....
        /*09d8*/ 	.word	0x00018440


	//   ....[152]....
        /*09dc*/ 	.word	0x00018500


	//   ....[153]....
        /*09e0*/ 	.word	0x00018820


	//   ....[154]....
        /*09e4*/ 	.word	0x000188c0


	//   ....[155]....
        /*09e8*/ 	.word	0x000189e0


	//   ....[156]....
        /*09ec*/ 	.word	0x00018a50


	//   ....[157]....
        /*09f0*/ 	.word	0x00018ac0


	//   ....[158]....
        /*09f4*/ 	.word	0x00018b30


	//   ....[159]....
        /*09f8*/ 	.word	0x00018ba0


	//   ....[160]....
        /*09fc*/ 	.word	0x00018c20


	//   ....[161]....
        /*0a00*/ 	.word	0x00018cb0


	//   ....[162]....
        /*0a04*/ 	.word	0x00018d40


	//   ....[163]....
        /*0a08*/ 	.word	0x00018db0


	//   ....[164]....
        /*0a0c*/ 	.word	0x00018e20


	//   ....[165]....
        /*0a10*/ 	.word	0x00018e90


	//   ....[166]....
        /*0a14*/ 	.word	0x00018f10


	//   ....[167]....
        /*0a18*/ 	.word	0x00018f80


	//   ....[168]....
        /*0a1c*/ 	.word	0x00019020


	//   ....[169]....
        /*0a20*/ 	.word	0x000190b0


	//   ....[170]....
        /*0a24*/ 	.word	0x000191d0


	//----- nvinfo : EIATTR_REG_RECONFIG
	.align		4
.L_149:
        /*0a28*/ 	.byte	0x01, 0x54
	.zero		2


	//----- nvinfo : EIATTR_SYSCALL_OFFSETS
	.align		4
        /*0a2c*/ 	.byte	0x04, 0x46
        /*0a2e*/ 	.short	(.L_151 - .L_150)


	//   ....[0]....
.L_150:
        /*0a30*/ 	.word	0x00001970


	//   ....[1]....
        /*0a34*/ 	.word	0x00001ac0


	//   ....[2]....
        /*0a38*/ 	.word	0x00005a10


	//   ....[3]....
        /*0a3c*/ 	.word	0x00005da0


	//   ....[4]....
        /*0a40*/ 	.word	0x00012460


	//   ....[5]....
        /*0a44*/ 	.word	0x000125b0


	//   ....[6]....
        /*0a48*/ 	.word	0x000126b0


	//   ....[7]....
        /*0a4c*/ 	.word	0x00012f30


	//----- nvinfo : EIATTR_MBARRIER_INSTR_OFFSETS
	.align		4
.L_151:
        /*0a50*/ 	.byte	0x04, 0x39
        /*0a52*/ 	.short	(.L_153 - .L_152)


	//   ....[0]....
.L_152:
        /*0a54*/ 	.word	0x000002b0
        /*0a58*/ 	.word	0x000000ff
        /*0a5c*/ 	.word	0x00030800
        /*0a60*/ 	.short	0x0100
        /*0a62*/ 	.byte	0x08
	.zero		1


	//   ....[1]....
        /*0a64*/ 	.word	0x000002c0
        /*0a68*/ 	.word	0x000000ff
        /*0a6c*/ 	.word	0x00030820
        /*0a70*/ 	.short	0x0100
        /*0a72*/ 	.byte	0x08
	.zero		1


	//   ....[2]....
        /*0a74*/ 	.word	0x000003b0
        /*0a78*/ 	.word	0x000000ff
        /*0a7c*/ 	.word	0x00030830
        /*0a80*/ 	.short	0x0100
        /*0a82*/ 	.byte	0x08
	.zero		1


	//   ....[3]....
        /*0a84*/ 	.word	0x000003c0
        /*0a88*/ 	.word	0x000000ff
        /*0a8c*/ 	.word	0x00030840
        /*0a90*/ 	.short	0x0100
        /*0a92*/ 	.byte	0x08
	.zero		1


	//   ....[4]....
        /*0a94*/ 	.word	0x000003d0
        /*0a98*/ 	.word	0x000000ff
        /*0a9c*/ 	.word	0x00030838
        /*0aa0*/ 	.short	0x0100
        /*0aa2*/ 	.byte	0x08
	.zero		1


	//   ....[5]....
        /*0aa4*/ 	.word	0x000003e0
        /*0aa8*/ 	.word	0x000000ff
        /*0aac*/ 	.word	0x00030848
        /*0ab0*/ 	.short	0x0100
        /*0ab2*/ 	.byte	0x08
	.zero		1


	//   ....[6]....
        /*0ab4*/ 	.word	0x00000510
        /*0ab8*/ 	.word	0x000000ff
        /*0abc*/ 	.word	0x00030850
        /*0ac0*/ 	.short	0x0100
        /*0ac2*/ 	.byte	0x08
	.zero		1


	//   ....[7]....
        /*0ac4*/ 	.word	0x00000520
        /*0ac8*/ 	.word	0x000000ff
        /*0acc*/ 	.word	0x00030860
        /*0ad0*/ 	.short	0x0100
        /*0ad2*/ 	.byte	0x08
	.zero		1


	//   ....[8]....
        /*0ad4*/ 	.word	0x00000530
        /*0ad8*/ 	.word	0x000000ff
        /*0adc*/ 	.word	0x00030858
        /*0ae0*/ 	.short	0x0100
        /*0ae2*/ 	.byte	0x08
	.zero		1


	//   ....[9]....
        /*0ae4*/ 	.word	0x00000540
        /*0ae8*/ 	.word	0x000000ff
        /*0aec*/ 	.word	0x00030868
        /*0af0*/ 	.short	0x0100
        /*0af2*/ 	.byte	0x08
	.zero		1


	//   ....[10]....
        /*0af4*/ 	.word	0x00000630
        /*0af8*/ 	.word	0x000000ff
        /*0afc*/ 	.word	0x00030870
        /*0b00*/ 	.short	0x0100
        /*0b02*/ 	.byte	0x06
	.zero		1


	//   ....[11]....
        /*0b04*/ 	.word	0x00000640
        /*0b08*/ 	.word	0x000000ff
        /*0b0c*/ 	.word	0x00030880
        /*0b10*/ 	.short	0x0100
        /*0b12*/ 	.byte	0x06
	.zero		1


	//   ....[12]....
        /*0b14*/ 	.word	0x00000650
        /*0b18*/ 	.word	0x000000ff
        /*0b1c*/ 	.word	0x00030878
        /*0b20*/ 	.short	0x0100
        /*0b22*/ 	.byte	0x06
	.zero		1


	//   ....[13]....
        /*0b24*/ 	.word	0x00000660
        /*0b28*/ 	.word	0x000000ff
        /*0b2c*/ 	.word	0x00030888
        /*0b30*/ 	.short	0x0100
        /*0b32*/ 	.byte	0x06
	.zero		1


	//   ....[14]....
        /*0b34*/ 	.word	0x00000790
        /*0b38*/ 	.word	0x000000ff
        /*0b3c*/ 	.word	0x00030890
        /*0b40*/ 	.short	0x0100
        /*0b42*/ 	.byte	0x08
	.zero		1


	//   ....[15]....
        /*0b44*/ 	.word	0x000007a0
        /*0b48*/ 	.word	0x000000ff
        /*0b4c*/ 	.word	0x000308a0
        /*0b50*/ 	.short	0x0100
        /*0b52*/ 	.byte	0x08
	.zero		1


	//   ....[16]....
        /*0b54*/ 	.word	0x000007b0
        /*0b58*/ 	.word	0x000000ff
        /*0b5c*/ 	.word	0x00030898
        /*0b60*/ 	.short	0x0100
        /*0b62*/ 	.byte	0x08
	.zero		1


	//   ....[17]....
        /*0b64*/ 	.word	0x000007c0
        /*0b68*/ 	.word	0x000000ff
        /*0b6c*/ 	.word	0x000308a8
        /*0b70*/ 	.short	0x0100
        /*0b72*/ 	.byte	0x08
	.zero		1


	//   ....[18]....
        /*0b74*/ 	.word	0x000008f0
        /*0b78*/ 	.word	0x000000ff
        /*0b7c*/ 	.word	0x000308b0
        /*0b80*/ 	.short	0x0100
        /*0b82*/ 	.byte	0x08
	.zero		1


	//   ....[19]....
        /*0b84*/ 	.word	0x00000900
        /*0b88*/ 	.word	0x000000ff
        /*0b8c*/ 	.word	0x000308c0
        /*0b90*/ 	.short	0x0100
        /*0b92*/ 	.byte	0x08
	.zero		1


	//   ....[20]....
        /*0b94*/ 	.word	0x00000910
        /*0b98*/ 	.word	0x000000ff
        /*0b9c*/ 	.word	0x000308b8
        /*0ba0*/ 	.short	0x0100
        /*0ba2*/ 	.byte	0x08
	.zero		1


	//   ....[21]....
        /*0ba4*/ 	.word	0x00000920
        /*0ba8*/ 	.word	0x000000ff
        /*0bac*/ 	.word	0x000308c8
        /*0bb0*/ 	.short	0x0100
        /*0bb2*/ 	.byte	0x08
	.zero		1


	//   ....[22]....
        /*0bb4*/ 	.word	0x00002cd0
        /*0bb8*/ 	.word	0x00000051
        /*0bbc*/ 	.word	0x00030890
        /*0bc0*/ 	.short	0x010a
        /*0bc2*/ 	.byte	0x3f
	.zero		1


	//   ....[23]....
        /*0bc4*/ 	.word	0x00003ec0
        /*0bc8*/ 	.word	0x00000051
        /*0bcc*/ 	.word	0x00030890
        /*0bd0*/ 	.short	0x010a
        /*0bd2*/ 	.byte	0x3f
	.zero		1


	//   ....[24]....
        /*0bd4*/ 	.word	0x00004f90
        /*0bd8*/ 	.word	0x00000051
        /*0bdc*/ 	.word	0x00030890
        /*0be0*/ 	.short	0x010a
        /*0be2*/ 	.byte	0x3f
	.zero		1


	//   ....[25]....
        /*0be4*/ 	.word	0x000051b0
        /*0be8*/ 	.word	0x0000000c
        /*0bec*/ 	.word	0x00000000
        /*0bf0*/ 	.short	0x0101
        /*0bf2*/ 	.byte	0x3f
	.zero		1


	//   ....[26]....
        /*0bf4*/ 	.word	0x000051f0
        /*0bf8*/ 	.word	0x00000051
        /*0bfc*/ 	.word	0x000308b0
        /*0c00*/ 	.short	0x010a
        /*0c02*/ 	.byte	0x3f
	.zero		1


	//   ....[27]....
        /*0c04*/ 	.word	0x000055b0
        /*0c08*/ 	.word	0x00000051
        /*0c0c*/ 	.word	0x00000000
        /*0c10*/ 	.short	0x0101
        /*0c12*/ 	.byte	0x3f
	.zero		1


	//   ....[28]....
        /*0c14*/ 	.word	0x00005ab0
        /*0c18*/ 	.word	0x00000002
        /*0c1c*/ 	.word	0x00030800
        /*0c20*/ 	.short	0x010a
        /*0c22*/ 	.byte	0x3f
	.zero		1


	//   ....[29]....
        /*0c24*/ 	.word	0x00005b00
        /*0c28*/ 	.word	0x00000002
        /*0c2c*/ 	.word	0x00030800
        /*0c30*/ 	.short	0x010a
        /*0c32*/ 	.byte	0x3f
	.zero		1


	//   ....[30]....
        /*0c34*/ 	.word	0x00006180
        /*0c38*/ 	.word	0x00000002
        /*0c3c*/ 	.word	0x00030800
        /*0c40*/ 	.short	0x010a
        /*0c42*/ 	.byte	0x3f
	.zero		1


	//   ....[31]....
        /*0c44*/ 	.word	0x000070f0
        /*0c48*/ 	.word	0x00000002
        /*0c4c*/ 	.word	0x00030800
        /*0c50*/ 	.short	0x010a
        /*0c52*/ 	.byte	0x3f
	.zero		1


	//   ....[32]....
        /*0c54*/ 	.word	0x00007f90
        /*0c58*/ 	.word	0x00000004
        /*0c5c*/ 	.word	0x00030830
        /*0c60*/ 	.short	0x010a
        /*0c62*/ 	.byte	0x3f
	.zero		1


	//   ....[33]....
        /*0c64*/ 	.word	0x00008070
        /*0c68*/ 	.word	0x00000004
        /*0c6c*/ 	.word	0x00030830
        /*0c70*/ 	.short	0x010a
        /*0c72*/ 	.byte	0x3f
	.zero		1


	//   ....[34]....
        /*0c74*/ 	.word	0x00009a60
        /*0c78*/ 	.word	0x00000004
        /*0c7c*/ 	.word	0x00000000
        /*0c80*/ 	.short	0x0101
        /*0c82*/ 	.byte	0x3f
	.zero		1


	//   ....[35]....
        /*0c84*/ 	.word	0x0000af40
        /*0c88*/ 	.word	0x00000000
        /*0c8c*/ 	.word	0x00030830
        /*0c90*/ 	.short	0x010a
        /*0c92*/ 	.byte	0x3f
	.zero		1


	//   ....[36]....
        /*0c94*/ 	.word	0x0000af90
        /*0c98*/ 	.word	0x00000000
        /*0c9c*/ 	.word	0x00030830
        /*0ca0*/ 	.short	0x010a
        /*0ca2*/ 	.byte	0x3f
	.zero		1


	//   ....[37]....
        /*0ca4*/ 	.word	0x0000b2e0
        /*0ca8*/ 	.word	0x00000003
        /*0cac*/ 	.word	0x00030850
        /*0cb0*/ 	.short	0x010a
        /*0cb2*/ 	.byte	0x3f
	.zero		1


	//   ....[38]....
        /*0cb4*/ 	.word	0x0000b330
        /*0cb8*/ 	.word	0x00000003
        /*0cbc*/ 	.word	0x00030850
        /*0cc0*/ 	.short	0x010a
        /*0cc2*/ 	.byte	0x3f
	.zero		1


	//   ....[39]....
        /*0cc4*/ 	.word	0x0000ca70
        /*0cc8*/ 	.word	0x0000000e
        /*0ccc*/ 	.word	0x00000000
        /*0cd0*/ 	.short	0x0101
        /*0cd2*/ 	.byte	0x3f
	.zero		1


	//   ....[40]....
        /*0cd4*/ 	.word	0x0000ca80
        /*0cd8*/ 	.word	0x0000000d
        /*0cdc*/ 	.word	0x00000000
        /*0ce0*/ 	.short	0x0101
        /*0ce2*/ 	.byte	0x3f
	.zero		1


	//   ....[41]....
        /*0ce4*/ 	.word	0x0000dcc0
        /*0ce8*/ 	.word	0x0000000c
        /*0cec*/ 	.word	0x00030850
        /*0cf0*/ 	.short	0x010a
        /*0cf2*/ 	.byte	0x3f
	.zero		1


	//   ....[42]....
        /*0cf4*/ 	.word	0x0000dd70
        /*0cf8*/ 	.word	0x0000000c
        /*0cfc*/ 	.word	0x00030850
        /*0d00*/ 	.short	0x010a
        /*0d02*/ 	.byte	0x3f
	.zero		1


	//   ....[43]....
        /*0d04*/ 	.word	0x0000e800
        /*0d08*/ 	.word	0x00000008
        /*0d0c*/ 	.word	0x00000000
        /*0d10*/ 	.short	0x0101
        /*0d12*/ 	.byte	0x3f
	.zero		1


	//   ....[44]....
        /*0d14*/ 	.word	0x0000f8d0
        /*0d18*/ 	.word	0x00000000
        /*0d1c*/ 	.word	0x00000000
        /*0d20*/ 	.short	0x0101
        /*0d22*/ 	.byte	0x3f
	.zero		1


	//   ....[45]....
        /*0d24*/ 	.word	0x00011650
        /*0d28*/ 	.word	0x00000016
        /*0d2c*/ 	.word	0x00030820
        /*0d30*/ 	.short	0x010a
        /*0d32*/ 	.byte	0x3f
	.zero		1


	//   ....[46]....
        /*0d34*/ 	.word	0x00011710
        /*0d38*/ 	.word	0x00000006
        /*0d3c*/ 	.word	0x000308a0
        /*0d40*/ 	.short	0x010a
        /*0d42*/ 	.byte	0x3f
	.zero		1


	//   ....[47]....
        /*0d44*/ 	.word	0x00011940
        /*0d48*/ 	.word	0x00000006
        /*0d4c*/ 	.word	0x000308c0
        /*0d50*/ 	.short	0x010a
        /*0d52*/ 	.byte	0x3f
	.zero		1


	//   ....[48]....
        /*0d54*/ 	.word	0x00011cc0
        /*0d58*/ 	.word	0x00000005
        /*0d5c*/ 	.word	0x000308a0
        /*0d60*/ 	.short	0x010a
        /*0d62*/ 	.byte	0x3f
	.zero		1


	//   ....[49]....
        /*0d64*/ 	.word	0x00011ee0
        /*0d68*/ 	.word	0x00000005
        /*0d6c*/ 	.word	0x000308c0
        /*0d70*/ 	.short	0x010a
        /*0d72*/ 	.byte	0x3f
	.zero		1


	//   ....[50]....
        /*0d74*/ 	.word	0x00012a70
        /*0d78*/ 	.word	0x00000000
        /*0d7c*/ 	.word	0x00030840
        /*0d80*/ 	.short	0x010a
        /*0d82*/ 	.byte	0x3f
	.zero		1


	//   ....[51]....
        /*0d84*/ 	.word	0x00013b60
        /*0d88*/ 	.word	0x00000016
        /*0d8c*/ 	.word	0x00030800
        /*0d90*/ 	.short	0x0107
        /*0d92*/ 	.byte	0x3f
	.zero		1


	//   ....[52]....
        /*0d94*/ 	.word	0x00013c60
        /*0d98*/ 	.word	0x00000016
        /*0d9c*/ 	.word	0x00030800
        /*0da0*/ 	.short	0x0101
        /*0da2*/ 	.byte	0x3f
	.zero		1


	//   ....[53]....
        /*0da4*/ 	.word	0x00013c80
        /*0da8*/ 	.word	0x00000016
        /*0dac*/ 	.word	0x00030820
        /*0db0*/ 	.short	0x010a
        /*0db2*/ 	.byte	0x3f
	.zero		1


	//   ....[54]....
        /*0db4*/ 	.word	0x00013fb0
        /*0db8*/ 	.word	0x00000002
        /*0dbc*/ 	.word	0x00030840
        /*0dc0*/ 	.short	0x010a
        /*0dc2*/ 	.byte	0x3f
	.zero		1


	//   ....[55]....
        /*0dc4*/ 	.word	0x00014230
        /*0dc8*/ 	.word	0x00000003
        /*0dcc*/ 	.word	0x00000060
        /*0dd0*/ 	.short	0x010a
        /*0dd2*/ 	.byte	0x3f
	.zero		1


	//   ....[56]....
        /*0dd4*/ 	.word	0x00014790
        /*0dd8*/ 	.word	0x00000002
        /*0ddc*/ 	.word	0x00030840
        /*0de0*/ 	.short	0x010a
        /*0de2*/ 	.byte	0x3f
	.zero		1


	//   ....[57]....
        /*0de4*/ 	.word	0x00014a10
        /*0de8*/ 	.word	0x0000000a
        /*0dec*/ 	.word	0x00000060
        /*0df0*/ 	.short	0x010a
        /*0df2*/ 	.byte	0x3f
	.zero		1


	//   ....[58]....
        /*0df4*/ 	.word	0x00014ea0
        /*0df8*/ 	.word	0x00000002
        /*0dfc*/ 	.word	0x00030840
        /*0e00*/ 	.short	0x010a
        /*0e02*/ 	.byte	0x3f
	.zero		1


	//   ....[59]....
        /*0e04*/ 	.word	0x00015130
        /*0e08*/ 	.word	0x00000007
        /*0e0c*/ 	.word	0x00000060
        /*0e10*/ 	.short	0x010a
        /*0e12*/ 	.byte	0x3f
	.zero		1


	//   ....[60]....
        /*0e14*/ 	.word	0x00015570
        /*0e18*/ 	.word	0x00000003
        /*0e1c*/ 	.word	0x00030860
        /*0e20*/ 	.short	0x010a
        /*0e22*/ 	.byte	0x3f
	.zero		1


	//   ....[61]....
        /*0e24*/ 	.word	0x00016290
        /*0e28*/ 	.word	0x00000009
        /*0e2c*/ 	.word	0x00030820
        /*0e30*/ 	.short	0x010a
        /*0e32*/ 	.byte	0x3f
	.zero		1


	//   ....[62]....
        /*0e34*/ 	.word	0x00016420
        /*0e38*/ 	.word	0x00000005
        /*0e3c*/ 	.word	0x00000000
        /*0e40*/ 	.short	0x010a
        /*0e42*/ 	.byte	0x3f
	.zero		1


	//   ....[63]....
        /*0e44*/ 	.word	0x00016490
        /*0e48*/ 	.word	0x00000003
        /*0e4c*/ 	.word	0x00000000
        /*0e50*/ 	.short	0x010a
        /*0e52*/ 	.byte	0x3f
	.zero		1


	//   ....[64]....
        /*0e54*/ 	.word	0x000164f0
        /*0e58*/ 	.word	0x00000017
        /*0e5c*/ 	.word	0x00000000
        /*0e60*/ 	.short	0x010a
        /*0e62*/ 	.byte	0x3f
	.zero		1


	//   ....[65]....
        /*0e64*/ 	.word	0x00016520
        /*0e68*/ 	.word	0x00000007
        /*0e6c*/ 	.word	0x00000000
        /*0e70*/ 	.short	0x010a
        /*0e72*/ 	.byte	0x3f
	.zero		1


	//   ....[66]....
        /*0e74*/ 	.word	0x00016580
        /*0e78*/ 	.word	0x00000051
        /*0e7c*/ 	.word	0x00030890
        /*0e80*/ 	.short	0x010a
        /*0e82*/ 	.byte	0x3f
	.zero		1


	//   ....[67]....
        /*0e84*/ 	.word	0x000165d0
        /*0e88*/ 	.word	0x00000051
        /*0e8c*/ 	.word	0x00030890
        /*0e90*/ 	.short	0x010a
        /*0e92*/ 	.byte	0x3f
	.zero		1


	//   ....[68]....
        /*0e94*/ 	.word	0x00016620
        /*0e98*/ 	.word	0x00000051
        /*0e9c*/ 	.word	0x00030890
        /*0ea0*/ 	.short	0x010a
        /*0ea2*/ 	.byte	0x3f
	.zero		1


	//   ....[69]....
        /*0ea4*/ 	.word	0x00016670
        /*0ea8*/ 	.word	0x00000051
        /*0eac*/ 	.word	0x000308b0
        /*0eb0*/ 	.short	0x010a
        /*0eb2*/ 	.byte	0x3f
	.zero		1


	//   ....[70]....
        /*0eb4*/ 	.word	0x00016980
        /*0eb8*/ 	.word	0x00000002
        /*0ebc*/ 	.word	0x00030800
        /*0ec0*/ 	.short	0x010a
        /*0ec2*/ 	.byte	0x3f
	.zero		1


	//   ....[71]....
        /*0ec4*/ 	.word	0x00016b90
        /*0ec8*/ 	.word	0x00000002
        /*0ecc*/ 	.word	0x00030800
        /*0ed0*/ 	.short	0x010a
        /*0ed2*/ 	.byte	0x3f
	.zero		1


	//   ....[72]....
        /*0ed4*/ 	.word	0x00016be0
        /*0ed8*/ 	.word	0x00000004
        /*0edc*/ 	.word	0x00030830
        /*0ee0*/ 	.short	0x010a
        /*0ee2*/ 	.byte	0x3f
	.zero		1


	//   ....[73]....
        /*0ee4*/ 	.word	0x00016c30
        /*0ee8*/ 	.word	0x00000000
        /*0eec*/ 	.word	0x00030830
        /*0ef0*/ 	.short	0x010a
        /*0ef2*/ 	.byte	0x3f
	.zero		1


	//   ....[74]....
        /*0ef4*/ 	.word	0x00016c80
        /*0ef8*/ 	.word	0x00000003
        /*0efc*/ 	.word	0x00030850
        /*0f00*/ 	.short	0x010a
        /*0f02*/ 	.byte	0x3f
	.zero		1


	//   ....[75]....
        /*0f04*/ 	.word	0x00016cd0
        /*0f08*/ 	.word	0x0000000c
        /*0f0c*/ 	.word	0x00030850
        /*0f10*/ 	.short	0x010a
        /*0f12*/ 	.byte	0x3f
	.zero		1


	//   ....[76]....
        /*0f14*/ 	.word	0x00017270
        /*0f18*/ 	.word	0x00000016
        /*0f1c*/ 	.word	0x00030820
        /*0f20*/ 	.short	0x010a
        /*0f22*/ 	.byte	0x3f
	.zero		1


	//   ....[77]....
        /*0f24*/ 	.word	0x000172c0
        /*0f28*/ 	.word	0x00000006
        /*0f2c*/ 	.word	0x000308a0
        /*0f30*/ 	.short	0x010a
        /*0f32*/ 	.byte	0x3f
	.zero		1


	//   ....[78]....
        /*0f34*/ 	.word	0x00017310
        /*0f38*/ 	.word	0x00000006
        /*0f3c*/ 	.word	0x000308c0
        /*0f40*/ 	.short	0x010a
        /*0f42*/ 	.byte	0x3f
	.zero		1


	//   ....[79]....
        /*0f44*/ 	.word	0x00017360
        /*0f48*/ 	.word	0x00000005
        /*0f4c*/ 	.word	0x000308a0
        /*0f50*/ 	.short	0x010a
        /*0f52*/ 	.byte	0x3f
	.zero		1


	//   ....[80]....
        /*0f54*/ 	.word	0x000173b0
        /*0f58*/ 	.word	0x00000005
        /*0f5c*/ 	.word	0x000308c0
        /*0f60*/ 	.short	0x010a
        /*0f62*/ 	.byte	0x3f
	.zero		1


	//   ....[81]....
        /*0f64*/ 	.word	0x00017550
        /*0f68*/ 	.word	0x00000000
        /*0f6c*/ 	.word	0x00030840
        /*0f70*/ 	.short	0x010a
        /*0f72*/ 	.byte	0x3f
	.zero		1


	//   ....[82]....
        /*0f74*/ 	.word	0x00018540
        /*0f78*/ 	.word	0x00000016
        /*0f7c*/ 	.word	0x00030820
        /*0f80*/ 	.short	0x010a
        /*0f82*/ 	.byte	0x3f
	.zero		1


	//   ....[83]....
        /*0f84*/ 	.word	0x00018590
        /*0f88*/ 	.word	0x00000002
        /*0f8c*/ 	.word	0x00030840
        /*0f90*/ 	.short	0x010a
        /*0f92*/ 	.byte	0x3f
	.zero		1


	//   ....[84]....
        /*0f94*/ 	.word	0x000185e0
        /*0f98*/ 	.word	0x00000003
        /*0f9c*/ 	.word	0x00000060
        /*0fa0*/ 	.short	0x010a
        /*0fa2*/ 	.byte	0x3f
	.zero		1


	//   ....[85]....
        /*0fa4*/ 	.word	0x00018630
        /*0fa8*/ 	.word	0x00000002
        /*0fac*/ 	.word	0x00030840
        /*0fb0*/ 	.short	0x010a
        /*0fb2*/ 	.byte	0x3f
	.zero		1


	//   ....[86]....
        /*0fb4*/ 	.word	0x00018680
        /*0fb8*/ 	.word	0x0000000a
        /*0fbc*/ 	.word	0x00000060
        /*0fc0*/ 	.short	0x010a
        /*0fc2*/ 	.byte	0x3f
	.zero		1


	//   ....[87]....
        /*0fc4*/ 	.word	0x000186d0
        /*0fc8*/ 	.word	0x00000002
        /*0fcc*/ 	.word	0x00030840
        /*0fd0*/ 	.short	0x010a
        /*0fd2*/ 	.byte	0x3f
	.zero		1


	//   ....[88]....
        /*0fd4*/ 	.word	0x00018720
        /*0fd8*/ 	.word	0x00000007
        /*0fdc*/ 	.word	0x00000060
        /*0fe0*/ 	.short	0x010a
        /*0fe2*/ 	.byte	0x3f
	.zero		1


	//   ....[89]....
        /*0fe4*/ 	.word	0x00018770
        /*0fe8*/ 	.word	0x00000003
        /*0fec*/ 	.word	0x00030860
        /*0ff0*/ 	.short	0x010a
        /*0ff2*/ 	.byte	0x3f
	.zero		1


	//   ....[90]....
        /*0ff4*/ 	.word	0x000190f0
        /*0ff8*/ 	.word	0x00000009
        /*0ffc*/ 	.word	0x00030820
        /*1000*/ 	.short	0x010a
        /*1002*/ 	.byte	0x3f
	.zero		1


	//   ....[91]....
        /*1004*/ 	.word	0x00019290
        /*1008*/ 	.word	0x00000005
        /*100c*/ 	.word	0x00000000
        /*1010*/ 	.short	0x010a
        /*1012*/ 	.byte	0x3f
	.zero		1


	//   ....[92]....
        /*1014*/ 	.word	0x000192e0
        /*1018*/ 	.word	0x00000003
        /*101c*/ 	.word	0x00000000
        /*1020*/ 	.short	0x010a
        /*1022*/ 	.byte	0x3f
	.zero		1


	//   ....[93]....
        /*1024*/ 	.word	0x00019330
        /*1028*/ 	.word	0x00000017
        /*102c*/ 	.word	0x00000000
        /*1030*/ 	.short	0x010a
        /*1032*/ 	.byte	0x3f
	.zero		1


	//----- nvinfo : EIATTR_NUM_MBARRIERS
	.align		4
.L_153:
        /*1034*/ 	.byte	0x03, 0x38
        /*1036*/ 	.short	0x0016


	//----- nvinfo : EIATTR_EXIT_INSTR_OFFSETS
	.align		4
        /*1038*/ 	.byte	0x04, 0x1c
        /*103a*/ 	.short	(.L_155 - .L_154)


	//   ....[0]....
.L_154:
        /*103c*/ 	.word	0x00016570


	//----- nvinfo : EIATTR_MAX_THREADS
	.align		4
.L_155:
        /*1040*/ 	.byte	0x04, 0x05
        /*1042*/ 	.short	(.L_157 - .L_156)
.L_156:
        /*1044*/ 	.word	0x00000200
        /*1048*/ 	.word	0x00000001
        /*104c*/ 	.word	0x00000001


	//----- nvinfo : EIATTR_CRS_STACK_SIZE
	.align		4
.L_157:
        /*1050*/ 	.byte	0x04, 0x1e
        /*1052*/ 	.short	(.L_159 - .L_158)
.L_158:
        /*1054*/ 	.word	0x00000000


	//----- nvinfo : EIATTR_CBANK_PARAM_SIZE
	.align		4
.L_159:
        /*1058*/ 	.byte	0x03, 0x19
        /*105a*/ 	.short	0x0af0


	//----- nvinfo : EIATTR_PARAM_CBANK
	.align		4
        /*105c*/ 	.byte	0x04, 0x0a
        /*105e*/ 	.short	(.L_161 - .L_160)
	.align		4
.L_160:
        /*1060*/ 	.word	index@(.nv.constant0._ZN7cutlass13device_kernelIN5flash11enable_sm90INS1_16FlashAttnFwdSm90INS1_25CollectiveMainloopFwdSm90ILi2EN4cute5tupleIJNS5_1CILi1EEES8_S8_EEENS6_IJNS7_ILi192EEESA_NS7_ILi64EEEEEELi64ENS_6half_tEfNS_4arch4Sm90ELb0ELb0ELb0ELb1ELb0ELb1ELb0ELb0ELb1ELb1ELb0ELb0EEENS1_21CollectiveEpilogueFwdINS6_IJSA_SB_SA_EEES9_SD_SF_Li384ELb1ELb1ELb0ELb0EEENS1_36VarlenDynamicPersistentTileSchedulerILi192ELi192ELi384ELi128ELb0ELb1ELb1ELb0ELb1ELb1EEEEEEEEEvNT_6ParamsE)
        /*1064*/ 	.short	0x0210
        /*1066*/ 	.short	0x0af0


	//----- nvinfo : EIATTR_SW_WAR
	.align		4
.L_161:
        /*1068*/ 	.byte	0x04, 0x36
        /*106a*/ 	.short	(.L_163 - .L_162)
.L_162:
        /*106c*/ 	.word	0x00000008
.L_163:


//--------------------- .nv.info._ZN7cutlass13device_kernelIN5flash11enable_sm90INS1_16FlashAttnFwdSm90INS1_25CollectiveMainloopFwdSm90ILi2EN4cute5tupleIJNS5_1CILi1EEES8_S8_EEENS6_IJNS7_ILi192EEENS7_ILi128EEENS7_ILi64EEEEEELi64ENS_6half_tEfNS_4arch4Sm90ELb0ELb1ELb0ELb0ELb0ELb0ELb0ELb1ELb1ELb1ELb0ELb0EEENS1_21CollectiveEpilogueFwdINS6_IJSA_SC_SB_EEES9_SE_SG_Li384ELb0ELb1ELb0ELb0EEENS1_30DynamicPersistentTileSchedulerILi384ELi128ELb0ELb1ELb1EEEEEEEEEvNT_6ParamsE --------------------------
	.section	.nv.info._ZN7cutlass13device_kernelIN5flash11enable_sm90INS1_16FlashAttnFwdSm90INS1_25CollectiveMainloopFwdSm90ILi2EN4cute5tupleIJNS5_1CILi1EEES8_S8_EEENS6_IJNS7_ILi192EEENS7_ILi128EEENS7_ILi64EEEEEELi64ENS_6half_tEfNS_4arch4Sm90ELb0ELb1ELb0ELb0ELb0ELb0ELb0ELb1ELb1ELb1ELb0ELb0EEENS1_21CollectiveEpilogueFwdINS6_IJSA_SC_SB_EEES9_SE_SG_Li384ELb0ELb1ELb0ELb0EEENS1_30DynamicPersistentTileSchedulerILi384ELi128ELb0ELb1ELb1EEEEEEEEEvNT_6ParamsE,"",@"SHT_CUDA_INFO"
	.sectionflags	@""
	.align	4


	//----- nvinfo : EIATTR_CUDA_API_VERSION
	.align		4
        /*0000*/ 	.byte	0x04, 0x37
        /*0002*/ 	.short	(.L_165 - .L_164)
.L_164:
        /*0004*/ 	.word	0x00000082


	//----- nvinfo : EIATTR_KPARAM_INFO
	.align		4
.L_165:
        /*0008*/ 	.byte	0x04, 0x17
        /*000a*/ 	.short	(.L_167 - .L_166)
.L_166:
        /*000c*/ 	.word	0x00000000
        /*0010*/ 	.short	0x0000
        /*0012*/ 	.short	0x0070
        /*0014*/ 	.byte	0x00, 0xf0, 0x01, 0x2a


	//----- nvinfo : EIATTR_SPARSE_MMA_MASK
	.align		4
.L_167:
        /*0018*/ 	.byte	0x03, 0x50
        /*001a*/ 	.short	0x0000


	//----- nvinfo : EIATTR_MAXREG_COUNT
	.align		4
        /*001c*/ 	.byte	0x03, 0x1b
        /*001e*/ 	.short	0x0080


	//----- nvinfo : EIATTR_NUM_BARRIERS
	.align		4
        /*0020*/ 	.byte	0x02, 0x4c
        /*0022*/ 	.byte	0x10
	.zero		1


	//----- nvinfo : EIATTR_EXTERNS
	.align		4
        /*0024*/ 	.byte	0x04, 0x0f
        /*0026*/ 	.short	(.L_169 - .L_168)


	//   ....[0]....
	.align		4
.L_168:
        /*0028*/ 	.word	index@(__assertfail)


	//----- nvinfo : EIATTR_MERCURY_ISA_VERSION
	.align		4
.L_169:
        /*002c*/ 	.byte	0x03, 0x5f
        /*002e*/ 	.short	0x0101


	//----- nvinfo : EIATTR_INT_WARP_WIDE_INSTR_OFFSETS
	.align		4
        /*0030*/ 	.byte	0x04, 0x31
        /*0032*/ 	.short	(.L_171 - .L_170)


	//   ....[0]....
.L_170:
        /*0034*/ 	.word	0x00000120


	//   ....[1]....
        /*0038*/ 	.word	0x00000160


	//   ....[2]....
        /*003c*/ 	.word	0x000001d0


	//   ....[3]....
        /*0040*/ 	.word	0x0000ecf0


	//   ....[4]....
        /*0044*/ 	.word	0x0000ed80


	//   ....[5]....
        /*0048*/ 	.word	0x00011a20


	//   ....[6]....
        /*004c*/ 	.word	0x00011ab0


	//----- nvinfo : EIATTR_COOP_GROUP_MASK_REGIDS
	.align		4
.L_171:
        /*0050*/ 	.byte	0x04, 0x29
        /*0052*/ 	.short	(.L_173 - .L_172)


	//   ....[0]....
.L_172:
        /*0054*/ 	.word	0xffffffff


	//   ....[1]....
        /*0058*/ 	.word	0xffffffff


	//   ....[2]....
        /*005c*/ 	.word	0xffffffff


	//   ....[3]....
        /*0060*/ 	.word	0xffffffff


	//   ....[4]....
        /*0064*/ 	.word	0xffffffff


	//   ....[5]....
        /*0068*/ 	.word	0xffffffff


	//   ....[6]....
        /*006c*/ 	.word	0xffffffff


	//   ....[7]....
        /*0070*/ 	.word	0xffffffff


	//   ....[8]....
        /*0074*/ 	.word	0xffffffff


	//   ....[9]....
        /*0078*/ 	.word	0xffffffff


	//   ....[10]....
        /*007c*/ 	.word	0xffffffff


	//   ....[11]....
        /*0080*/ 	.word	0xffffffff


	//   ....[12]....
        /*0084*/ 	.word	0xffffffff


	//   ....[13]....
        /*0088*/ 	.word	0xffffffff


	//   ....[14]....
        /*008c*/ 	.word	0xffffffff


	//   ....[15]....
        /*0090*/ 	.word	0xffffffff


	//   ....[16]....
        /*0094*/ 	.word	0xffffffff


	//   ....[17]....
        /*0098*/ 	.word	0xffffffff


	//   ....[18]....
        /*009c*/ 	.word	0xffffffff


	//   ....[19]....
        /*00a0*/ 	.word	0xffffffff


	//   ....[20]....
        /*00a4*/ 	.word	0xffffffff


	//   ....[21]....
        /*00a8*/ 	.word	0xffffffff


	//   ....[22]....
        /*00ac*/ 	.word	0xffffffff


	//   ....[23]....
        /*00b0*/ 	.word	0xffffffff


	//   ....[24]....
        /*00b4*/ 	.word	0xffffffff


	//   ....[25]....
        /*00b8*/ 	.word	0xffffffff


	//   ....[26]....
        /*00bc*/ 	.word	0xffffffff


	//   ....[27]....
        /*00c0*/ 	.word	0xffffffff


	//   ....[28]....
        /*00c4*/ 	.word	0xffffffff


	//   ....[29]....
        /*00c8*/ 	.word	0xffffffff


	//   ....[30]....
        /*00cc*/ 	.word	0xffffffff


	//   ....[31]....
        /*00d0*/ 	.word	0xffffffff


	//   ....[32]....
        /*00d4*/ 	.word	0xffffffff


	//   ....[33]....
        /*00d8*/ 	.word	0xffffffff


	//   ....[34]....
        /*00dc*/ 	.word	0xffffffff


	//   ....[35]....
        /*00e0*/ 	.word	0xffffffff


	//   ....[36]....
        /*00e4*/ 	.word	0xffffffff


	//   ....[37]....
        /*00e8*/ 	.word	0xffffffff


	//   ....[38]....
        /*00ec*/ 	.word	0xffffffff


	//   ....[39]....
        /*00f0*/ 	.word	0xffffffff


	//   ....[40]....
        /*00f4*/ 	.word	0xffffffff


	//   ....[41]....
        /*00f8*/ 	.word	0xffffffff


	//   ....[42]....
        /*00fc*/ 	.word	0xffffffff


	//   ....[43]....
        /*0100*/ 	.word	0xffffffff


	//   ....[44]....
        /*0104*/ 	.word	0xffffffff


	//   ....[45]....
        /*0108*/ 	.word	0xffffffff


	//   ....[46]....
        /*010c*/ 	.word	0xffffffff


	//   ....[47]....
        /*0110*/ 	.word	0xffffffff


	//   ....[48]....
        /*0114*/ 	.word	0xffffffff


	//   ....[49]....
        /*0118*/ 	.word	0xffffffff


	//   ....[50]....
        /*011c*/ 	.word	0xffffffff


	//   ....[51]....
        /*0120*/ 	.word	0xffffffff


	//   ....[52]....
        /*0124*/ 	.word	0xffffffff


	//   ....[53]....
        /*0128*/ 	.word	0xffffffff


	//   ....[54]....
        /*012c*/ 	.word	0xffffffff


	//   ....[55]....
        /*0130*/ 	.word	0xffffffff


	//   ....[56]....
        /*0134*/ 	.word	0xffffffff


	//   ....[57]....
        /*0138*/ 	.word	0xffffffff


	//   ....[58]....
        /*013c*/ 	.word	0xffffffff


	//   ....[59]....
        /*0140*/ 	.word	0xffffffff


	//   ....[60]....
        /*0144*/ 	.word	0xffffffff


	//   ....[61]....
        /*0148*/ 	.word	0xffffffff


	//   ....[62]....
        /*014c*/ 	.word	0xffffffff


	//   ....[63]....
        /*0150*/ 	.word	0xffffffff


	//   ....[64]....
        /*0154*/ 	.word	0xffffffff


	//   ....[65]....
        /*0158*/ 	.word	0xffffffff


	//   ....[66]....
        /*015c*/ 	.word	0xffffffff


	//   ....[67]....
        /*0160*/ 	.word	0xffffffff


	//   ....[68]....
        /*0164*/ 	.word	0xffffffff


	//   ....[69]....
        /*0168*/ 	.word	0xffffffff


	//   ....[70]....
        /*016c*/ 	.word	0xffffffff


	//   ....[71]....
        /*0170*/ 	.word	0xffffffff


	//   ....[72]....
        /*0174*/ 	.word	0xffffffff


	//   ....[73]....
        /*0178*/ 	.word	0xffffffff


	//   ....[74]....
        /*017c*/ 	.word	0xffffffff


	//   ....[75]....
        /*0180*/ 	.word	0xffffffff


	//   ....[76]....
        /*0184*/ 	.word	0xffffffff


	//   ....[77]....
        /*0188*/ 	.word	0xffffffff


	//   ....[78]....
        /*018c*/ 	.word	0xffffffff


	//   ....[79]....
        /*0190*/ 	.word	0xffffffff


	//   ....[80]....
        /*0194*/ 	.word	0xffffffff


	//   ....[81]....
        /*0198*/ 	.word	0xffffffff


	//   ....[82]....
        /*019c*/ 	.word	0x0500000f


	//   ....[83]....
        /*01a0*/ 	.word	0x0500000f


	//   ....[84]....
        /*01a4*/ 	.word	0x0500000f


	//   ....[85]....
        /*01a8*/ 	.word	0x0500000f


	//   ....[86]....
        /*01ac*/ 	.word	0x0500000f


	//   ....[87]....
        /*01b0*/ 	.word	0x0500000f


	//   ....[88]....
        /*01b4*/ 	.word	0x0500000f


	//   ....[89]....
        /*01b8*/ 	.word	0x0500000f


	//   ....[90]....
        /*01bc*/ 	.word	0x0500000f


	//   ....[91]....
        /*01c0*/ 	.word	0x0500000f


	//   ....[92]....
        /*01c4*/ 	.word	0x0500000f


	//   ....[93]....
        /*01c8*/ 	.word	0x0500000f


	//   ....[94]....
        /*01cc*/ 	.word	0x0500000f


	//   ....[95]....
        /*01d0*/ 	.word	0x0500000f


	//   ....[96]....
        /*01d4*/ 	.word	0x0500000f


	//   ....[97]....
        /*01d8*/ 	.word	0x0500000f


	//   ....[98]....
        /*01dc*/ 	.word	0x0500000f


	//   ....[99]....
        /*01e0*/ 	.word	0x0500000f


	//   ....[100]....
        /*01e4*/ 	.word	0x0500000f


	//   ....[101]....
        /*01e8*/ 	.word	0x0500000f


	//   ....[102]....
        /*01ec*/ 	.word	0x0500000f


	//   ....[103]....
        /*01f0*/ 	.word	0x0500000f


	//   ....[104]....
        /*01f4*/ 	.word	0x0500000f


	//   ....[105]....
        /*01f8*/ 	.word	0x0500000f


	//   ....[106]....
        /*01fc*/ 	.word	0x0500000f


	//   ....[107]....
        /*0200*/ 	.word	0x0500000f


	//   ....[108]....
        /*0204*/ 	.word	0x0500000f


	//----- nvinfo : EIATTR_COOP_GROUP_INSTR_OFFSETS
	.align		4
.L_173:
        /*0208*/ 	.byte	0x04, 0x28
        /*020a*/ 	.short	(.L_175 - .L_174)


	//   ....[0]....
.L_174:
        /*020c*/ 	.word	0x00000060


	//   ....[1]....
        /*0210*/ 	.word	0x00000130


	//   ....[2]....
        /*0214*/ 	.word	0x00000180


	//   ....[3]....
        /*0218*/ 	.word	0x000003b0


	//   ....[4]....
        /*021c*/ 	.word	0x00000510


	//   ....[5]....
        /*0220*/ 	.word	0x00000630


	//   ....[6]....
        /*0224*/ 	.word	0x00000790


	//   ....[7]....
        /*0228*/ 	.word	0x000016c0


	//   ....[8]....
        /*022c*/ 	.word	0x00001d20


	//   ....[9]....
        /*0230*/ 	.word	0x00002b10


	//   ....[10]....
        /*0234*/ 	.word	0x000032a0


	//   ....[11]....
        /*0238*/ 	.word	0x000033b0


	//   ....[12]....
        /*023c*/ 	.word	0x00003ca0


	//   ....[13]....
        /*0240*/ 	.word	0x00003d00


	//   ....[14]....
        /*0244*/ 	.word	0x00005250


	//   ....[15]....
        /*0248*/ 	.word	0x00005490


	//   ....[16]....
        /*024c*/ 	.word	0x00006080


	//   ....[17]....
        /*0250*/ 	.word	0x00006180


	//   ....[18]....
        /*0254*/ 	.word	0x000069e0


	//   ....[19]....
        /*0258*/ 	.word	0x00006a60


	//   ....[20]....
        /*025c*/ 	.word	0x000081b0


	//   ....[21]....
        /*0260*/ 	.word	0x000081e0


	//   ....[22]....
        /*0264*/ 	.word	0x00008730


	//   ....[23]....
        /*0268*/ 	.word	0x000087b0


	//   ....[24]....
        /*026c*/ 	.word	0x00009d50


	//   ....[25]....
        /*0270*/ 	.word	0x0000a1c0


	//   ....[26]....
        /*0274*/ 	.word	0x0000ada0


	//   ....[27]....
        /*0278*/ 	.word	0x0000aea0


	//   ....[28]....
        /*027c*/ 	.word	0x0000b6d0


	//   ....[29]....
        /*0280*/ 	.word	0x0000b750


	//   ....[30]....
        /*0284*/ 	.word	0x0000c690


	//   ....[31]....
        /*0288*/ 	.word	0x0000c6d0


	//   ....[32]....
        /*028c*/ 	.word	0x0000c7c0


	//   ....[33]....
        /*0290*/ 	.word	0x0000c7d0


	//   ....[34]....
        /*0294*/ 	.word	0x0000d350


	//   ....[35]....
        /*0298*/ 	.word	0x0000d3b0


	//   ....[36]....
        /*029c*/ 	.word	0x0000d3e0


	//   ....[37]....
        /*02a0*/ 	.word	0x0000d460


	//   ....[38]....
        /*02a4*/ 	.word	0x0000d890


	//   ....[39]....
        /*02a8*/ 	.word	0x0000d8d0


	//   ....[40]....
        /*02ac*/ 	.word	0x0000d8f0


	//   ....[41]....
        /*02b0*/ 	.word	0x0000d920


	//   ....[42]....
        /*02b4*/ 	.word	0x0000d940


	//   ....[43]....
        /*02b8*/ 	.word	0x0000d950


	//   ....[44]....
        /*02bc*/ 	.word	0x0000d970


	//   ....[45]....
        /*02c0*/ 	.word	0x0000d990


	//   ....[46]....
        /*02c4*/ 	.word	0x0000e000


	//   ....[47]....
        /*02c8*/ 	.word	0x0000e040


	//   ....[48]....
        /*02cc*/ 	.word	0x0000e080


	//   ....[49]....
        /*02d0*/ 	.word	0x0000e0b0


	//   ....[50]....
        /*02d4*/ 	.word	0x0000e0d0


	//   ....[51]....
        /*02d8*/ 	.word	0x0000e0e0


	//   ....[52]....
        /*02dc*/ 	.word	0x0000e0f0


	//   ....[53]....
        /*02e0*/ 	.word	0x0000e110


	//   ....[54]....
        /*02e4*/ 	.word	0x0000e290


	//   ....[55]....
        /*02e8*/ 	.word	0x0000f2c0


	//   ....[56]....
        /*02ec*/ 	.word	0x0000fcd0


	//   ....[57]....
        /*02f0*/ 	.word	0x0000fce0


	//   ....[58]....
        /*02f4*/ 	.word	0x0000fcf0


	//   ....[59]....
        /*02f8*/ 	.word	0x0000fd20


	//   ....[60]....
        /*02fc*/ 	.word	0x0000fd80


	//   ....[61]....
        /*0300*/ 	.word	0x0000fdc0


	//   ....[62]....
        /*0304*/ 	.word	0x0000fe10


	//   ....[63]....
        /*0308*/ 	.word	0x0000fe70


	//   ....[64]....
        /*030c*/ 	.word	0x0000fe90


	//   ....[65]....
        /*0310*/ 	.word	0x0000feb0


	//   ....[66]....
        /*0314*/ 	.word	0x0000ff00


	//   ....[67]....
        /*0318*/ 	.word	0x0000ff60


	//   ....[68]....
        /*031c*/ 	.word	0x0000ff80


	//   ....[69]....
        /*0320*/ 	.word	0x0000ffa0


	//   ....[70]....
        /*0324*/ 	.word	0x00010000


	//   ....[71]....
        /*0328*/ 	.word	0x00010030


	//   ....[72]....
        /*032c*/ 	.word	0x00010070


	//   ....[73]....
        /*0330*/ 	.word	0x00010090


	//   ....[74]....
        /*0334*/ 	.word	0x000100b0


	//   ....[75]....
        /*0338*/ 	.word	0x00010130


	//   ....[76]....
        /*033c*/ 	.word	0x00010140


	//   ....[77]....
        /*0340*/ 	.word	0x00010160


	//   ....[78]....
        /*0344*/ 	.word	0x00010180


	//   ....[79]....
        /*0348*/ 	.word	0x000101f0


	//   ....[80]....
        /*034c*/ 	.word	0x00011e80


	//   ....[81]....
        /*0350*/ 	.word	0x00012050


	//   ....[82]....
        /*0354*/ 	.word	0x00012670


	//   ....[83]....
        /*0358*/ 	.word	0x000127f0


	//   ....[84]....
        /*035c*/ 	.word	0x00012850


	//   ....[85]....
        /*0360*/ 	.word	0x00012900


	//   ....[86]....
        /*0364*/ 	.word	0x000129a0


	//   ....[87]....
        /*0368*/ 	.word	0x00012a00


	//   ....[88]....
        /*036c*/ 	.word	0x00012af0


	//   ....[89]....
        /*0370*/ 	.word	0x00012b50


	//   ....[90]....
        /*0374*/ 	.word	0x00012c00


	//   ....[91]....
        /*0378*/ 	.word	0x00012c60


	//   ....[92]....
        /*037c*/ 	.word	0x00012d50


	//   ....[93]....
        /*0380*/ 	.word	0x00012db0


	//   ....[94]....
        /*0384*/ 	.word	0x00012e60


	//   ....[95]....
        /*0388*/ 	.word	0x00012ec0


	//   ....[96]....
        /*038c*/ 	.word	0x00012fa0


	//   ....[97]....
        /*0390*/ 	.word	0x00013000


	//   ....[98]....
        /*0394*/ 	.word	0x000130d0


	//   ....[99]....
        /*0398*/ 	.word	0x00013130


	//   ....[100]....
        /*039c*/ 	.word	0x00013200


	//   ....[101]....
        /*03a0*/ 	.word	0x00013260


	//   ....[102]....
        /*03a4*/ 	.word	0x00013310


	//   ....[103]....
        /*03a8*/ 	.word	0x00013370


	//   ....[104]....
        /*03ac*/ 	.word	0x00013420


	//   ....[105]....
        /*03b0*/ 	.word	0x000134a0


	//   ....[106]....
        /*03b4*/ 	.word	0x00013540


	//   ....[107]....
        /*03b8*/ 	.word	0x00013850


	//   ....[108]....
        /*03bc*/ 	.word	0x00013970


	//----- nvinfo : EIATTR_REG_RECONFIG
	.align		4
.L_175:
        /*03c0*/ 	.byte	0x01, 0x54
	.zero		2


	//----- nvinfo : EIATTR_SYSCALL_OFFSETS
	.align		4
        /*03c4*/ 	.byte	0x04, 0x46
        /*03c6*/ 	.short	(.L_177 - .L_176)


	//   ....[0]....
.L_176:
        /*03c8*/ 	.word	0x000018a0


	//   ....[1]....
        /*03cc*/ 	.word	0x0000eee0


	//   ....[2]....
        /*03d0*/ 	.word	0x0000f030


	//   ....[3]....
        /*03d4*/ 	.word	0x0000f120


	//   ....[4]....
        /*03d8*/ 	.word	0x0000f850


	//----- nvinfo : EIATTR_MBARRIER_INSTR_OFFSETS
	.align		4
.L_177:
        /*03dc*/ 	.byte	0x04, 0x39
        /*03de*/ 	.short	(.L_179 - .L_178)


	//   ....[0]....
.L_178:
        /*03e0*/ 	.word	0x00000260
        /*03e4*/ 	.word	0x000000ff
        /*03e8*/ 	.word	0x00016800
        /*03ec*/ 	.short	0x0100
        /*03ee*/ 	.byte	0x08
	.zero		1


	//   ....[1]....
        /*03f0*/ 	.word	0x00000270
        /*03f4*/ 	.word	0x000000ff
        /*03f8*/ 	.word	0x00016820
        /*03fc*/ 	.short	0x0100
        /*03fe*/ 	.byte	0x08
	.zero		1


	//   ....[2]....
        /*0400*/ 	.word	0x00000360
        /*0404*/ 	.word	0x000000ff
        /*0408*/ 	.word	0x00016830
        /*040c*/ 	.short	0x0100
        /*040e*/ 	.byte	0x08
	.zero		1


	//   ....[3]....
        /*0410*/ 	.word	0x00000370
        /*0414*/ 	.word	0x000000ff
        /*0418*/ 	.word	0x00016840
        /*041c*/ 	.short	0x0100
        /*041e*/ 	.byte	0x08
	.zero		1


	//   ....[4]....
        /*0420*/ 	.word	0x00000380
        /*0424*/ 	.word	0x000000ff
        /*0428*/ 	.word	0x00016838
        /*042c*/ 	.short	0x0100
        /*042e*/ 	.byte	0x08
	.zero		1


	//   ....[5]....
        /*0430*/ 	.word	0x00000390
        /*0434*/ 	.word	0x000000ff
        /*0438*/ 	.word	0x00016848
        /*043c*/ 	.short	0x0100
        /*043e*/ 	.byte	0x08
	.zero		1


	//   ....[6]....
        /*0440*/ 	.word	0x000004c0
        /*0444*/ 	.word	0x000000ff
        /*0448*/ 	.word	0x00016850
        /*044c*/ 	.short	0x0100
        /*044e*/ 	.byte	0x08
	.zero		1


	//   ....[7]....
        /*0450*/ 	.word	0x000004d0
        /*0454*/ 	.word	0x000000ff
        /*0458*/ 	.word	0x00016860
        /*045c*/ 	.short	0x0100
        /*045e*/ 	.byte	0x08
	.zero		1


	//   ....[8]....
        /*0460*/ 	.word	0x000004e0
        /*0464*/ 	.word	0x000000ff
        /*0468*/ 	.word	0x00016858
        /*046c*/ 	.short	0x0100
        /*046e*/ 	.byte	0x08
	.zero		1


	//   ....[9]....
        /*0470*/ 	.word	0x000004f0
        /*0474*/ 	.word	0x000000ff
        /*0478*/ 	.word	0x00016868
        /*047c*/ 	.short	0x0100
        /*047e*/ 	.byte	0x08
	.zero		1


	//   ....[10]....
        /*0480*/ 	.word	0x000005e0
        /*0484*/ 	.word	0x000000ff
        /*0488*/ 	.word	0x00016870
        /*048c*/ 	.short	0x0100
        /*048e*/ 	.byte	0x06
	.zero		1


	//   ....[11]....
        /*0490*/ 	.word	0x000005f0
        /*0494*/ 	.word	0x000000ff
        /*0498*/ 	.word	0x00016880
        /*049c*/ 	.short	0x0100
        /*049e*/ 	.byte	0x06
	.zero		1


	//   ....[12]....
        /*04a0*/ 	.word	0x00000600
        /*04a4*/ 	.word	0x000000ff
        /*04a8*/ 	.word	0x00016878
        /*04ac*/ 	.short	0x0100
        /*04ae*/ 	.byte	0x06
	.zero		1


	//   ....[13]....
        /*04b0*/ 	.word	0x00000610
        /*04b4*/ 	.word	0x000000ff
        /*04b8*/ 	.word	0x00016888
        /*04bc*/ 	.short	0x0100
        /*04be*/ 	.byte	0x06
	.zero		1


	//   ....[14]....
        /*04c0*/ 	.word	0x00000740
        /*04c4*/ 	.word	0x000000ff
        /*04c8*/ 	.word	0x00016890
        /*04cc*/ 	.short	0x0100
        /*04ce*/ 	.byte	0x08
	.zero		1


	//   ....[15]....
        /*04d0*/ 	.word	0x00000750
        /*04d4*/ 	.word	0x000000ff
        /*04d8*/ 	.word	0x000168a0
        /*04dc*/ 	.short	0x0100
        /*04de*/ 	.byte	0x08
	.zero		1


	//   ....[16]....
        /*04e0*/ 	.word	0x00000760
        /*04e4*/ 	.word	0x000000ff
        /*04e8*/ 	.word	0x00016898
        /*04ec*/ 	.short	0x0100
        /*04ee*/ 	.byte	0x08
	.zero		1


	//   ....[17]....
        /*04f0*/ 	.word	0x00000770
        /*04f4*/ 	.word	0x000000ff
        /*04f8*/ 	.word	0x000168a8
        /*04fc*/ 	.short	0x0100
        /*04fe*/ 	.byte	0x08
	.zero		1


	//   ....[18]....
        /*0500*/ 	.word	0x000008a0
        /*0504*/ 	.word	0x000000ff
        /*0508*/ 	.word	0x000168b0
        /*050c*/ 	.short	0x0100
        /*050e*/ 	.byte	0x08
	.zero		1


	//   ....[19]....
        /*0510*/ 	.word	0x000008b0
        /*0514*/ 	.word	0x000000ff
        /*0518*/ 	.word	0x000168c0
        /*051c*/ 	.short	0x0100
        /*051e*/ 	.byte	0x08
	.zero		1


	//   ....[20]....
        /*0520*/ 	.word	0x000008c0
        /*0524*/ 	.word	0x000000ff
        /*0528*/ 	.word	0x000168b8
        /*052c*/ 	.short	0x0100
        /*052e*/ 	.byte	0x08
	.zero		1


	//   ....[21]....
        /*0530*/ 	.word	0x000008d0
        /*0534*/ 	.word	0x000000ff
        /*0538*/ 	.word	0x000168c8
        /*053c*/ 	.short	0x0100
        /*053e*/ 	.byte	0x08
	.zero		1


	//   ....[22]....
        /*0540*/ 	.word	0x00001920
        /*0544*/ 	.word	0x000000ff
        /*0548*/ 	.word	0x00016800
        /*054c*/ 	.short	0x010a
        /*054e*/ 	.byte	0x2d
	.zero		1


	//   ....[23]....
        /*0550*/ 	.word	0x000019a0
        /*0554*/ 	.word	0x00000005
        /*0558*/ 	.word	0x00016830
        /*055c*/ 	.short	0x010a
        /*055e*/ 	.byte	0x3f
	.zero		1


	//   ....[24]....
        /*0560*/ 	.word	0x00001a00
        /*0564*/ 	.word	0x00000005
        /*0568*/ 	.word	0x00016830
        /*056c*/ 	.short	0x010a
        /*056e*/ 	.byte	0x3f
	.zero		1


	//   ....[25]....
        /*0570*/ 	.word	0x00001dc0
        /*0574*/ 	.word	0x00000000
        /*0578*/ 	.word	0x00000000
        /*057c*/ 	.short	0x0101
        /*057e*/ 	.byte	0x3f
	.zero		1


	//   ....[26]....
        /*0580*/ 	.word	0x00004bd0
        /*0584*/ 	.word	0x000000ff
        /*0588*/ 	.word	0x00016830
        /*058c*/ 	.short	0x010a
        /*058e*/ 	.byte	0x06
	.zero		1


	//   ....[27]....
        /*0590*/ 	.word	0x00004c10
        /*0594*/ 	.word	0x000000ff
        /*0598*/ 	.word	0x00016830
        /*059c*/ 	.short	0x010a
        /*059e*/ 	.byte	0x06
	.zero		1


	//   ....[28]....
        /*05a0*/ 	.word	0x00004df0
        /*05a4*/ 	.word	0x000000ff
        /*05a8*/ 	.word	0x00016850
        /*05ac*/ 	.short	0x010a
        /*05ae*/ 	.byte	0x06
	.zero		1


	//   ....[29]....
        /*05b0*/ 	.word	0x00004e30
        /*05b4*/ 	.word	0x000000ff
        /*05b8*/ 	.word	0x00016850
        /*05bc*/ 	.short	0x010a
        /*05be*/ 	.byte	0x06
	.zero		1


	//   ....[30]....
        /*05c0*/ 	.word	0x000052c0
        /*05c4*/ 	.word	0x0000000a
        /*05c8*/ 	.word	0x00000000
        /*05cc*/ 	.short	0x0101
        /*05ce*/ 	.byte	0x3f
	.zero		1


	//   ....[31]....
        /*05d0*/ 	.word	0x00007000
        /*05d4*/ 	.word	0x0000001f
        /*05d8*/ 	.word	0x00000000
        /*05dc*/ 	.short	0x0101
        /*05de*/ 	.byte	0x3f
	.zero		1


	//   ....[32]....
        /*05e0*/ 	.word	0x00007c20
        /*05e4*/ 	.word	0x000000ff
        /*05e8*/ 	.word	0x00016830
        /*05ec*/ 	.short	0x010a
        /*05ee*/ 	.byte	0x06
	.zero		1


	//   ....[33]....
        /*05f0*/ 	.word	0x00007c60
        /*05f4*/ 	.word	0x000000ff
        /*05f8*/ 	.word	0x00016830
        /*05fc*/ 	.short	0x010a
        /*05fe*/ 	.byte	0x06
	.zero		1


	//   ....[34]....
        /*0600*/ 	.word	0x00007e40
        /*0604*/ 	.word	0x000000ff
        /*0608*/ 	.word	0x00016850
        /*060c*/ 	.short	0x010a
        /*060e*/ 	.byte	0x06
	.zero		1


	//   ....[35]....
        /*0610*/ 	.word	0x00007e80
        /*0614*/ 	.word	0x000000ff
        /*0618*/ 	.word	0x00016850
        /*061c*/ 	.short	0x010a
        /*061e*/ 	.byte	0x06
	.zero		1


	//   ....[36]....
        /*0620*/ 	.word	0x00009140
        /*0624*/ 	.word	0x0000001b
        /*0628*/ 	.word	0x00000000
        /*062c*/ 	.short	0x0101
        /*062e*/ 	.byte	0x3f
	.zero		1


	//   ....[37]....
        /*0630*/ 	.word	0x000092f0
        /*0634*/ 	.word	0x0000001f
        /*0638*/ 	.word	0x00000000
        /*063c*/ 	.short	0x0101
        /*063e*/ 	.byte	0x3f
	.zero		1


	//   ....[38]....
        /*0640*/ 	.word	0x00009940
        /*0644*/ 	.word	0x000000ff
        /*0648*/ 	.word	0x00016830
        /*064c*/ 	.short	0x010a
        /*064e*/ 	.byte	0x06
	.zero		1


	//   ....[39]....
        /*0650*/ 	.word	0x00009980
        /*0654*/ 	.word	0x000000ff
        /*0658*/ 	.word	0x00016830
        /*065c*/ 	.short	0x010a
        /*065e*/ 	.byte	0x06
	.zero		1


	//   ....[40]....
        /*0660*/ 	.word	0x00009b60
        /*0664*/ 	.word	0x000000ff
        /*0668*/ 	.word	0x00016850
        /*066c*/ 	.short	0x010a
        /*066e*/ 	.byte	0x06
	.zero		1


	//   ....[41]....
        /*0670*/ 	.word	0x00009ba0
        /*0674*/ 	.word	0x000000ff
        /*0678*/ 	.word	0x00016850
        /*067c*/ 	.short	0x010a
        /*067e*/ 	.byte	0x06
	.zero		1


	//   ....[42]....
        /*0680*/ 	.word	0x0000a000
        /*0684*/ 	.word	0x0000000a
        /*0688*/ 	.word	0x00000000
        /*068c*/ 	.short	0x0101
        /*068e*/ 	.byte	0x3f
	.zero		1


	//   ....[43]....
        /*0690*/ 	.word	0x0000bc30
        /*0694*/ 	.word	0x0000001f
        /*0698*/ 	.word	0x00000000
        /*069c*/ 	.short	0x0101
        /*069e*/ 	.byte	0x3f
	.zero		1


	//   ....[44]....
        /*06a0*/ 	.word	0x0000c600
        /*06a4*/ 	.word	0x000000ff
        /*06a8*/ 	.word	0x00016850
        /*06ac*/ 	.short	0x010a
        /*06ae*/ 	.byte	0x05
	.zero		1


	//   ....[45]....
        /*06b0*/ 	.word	0x0000c640
        /*06b4*/ 	.word	0x000000ff
        /*06b8*/ 	.word	0x00016850
        /*06bc*/ 	.short	0x010a
        /*06be*/ 	.byte	0x05
	.zero		1


	//   ....[46]....
        /*06c0*/ 	.word	0x0000cb60
        /*06c4*/ 	.word	0x00000006
        /*06c8*/ 	.word	0x00000000
        /*06cc*/ 	.short	0x0101
        /*06ce*/ 	.byte	0x3f
	.zero		1


	//   ....[47]....
        /*06d0*/ 	.word	0x0000d7c0
        /*06d4*/ 	.word	0x00000000
        /*06d8*/ 	.word	0x00000000
        /*06dc*/ 	.short	0x0101
        /*06de*/ 	.byte	0x3f
	.zero		1


	//   ....[48]....
        /*06e0*/ 	.word	0x0000f4f0
        /*06e4*/ 	.word	0x00000003
        /*06e8*/ 	.word	0x00016840
        /*06ec*/ 	.short	0x010a
        /*06ee*/ 	.byte	0x3f
	.zero		1


	//   ....[49]....
        /*06f0*/ 	.word	0x000102c0
        /*06f4*/ 	.word	0x00000011
        /*06f8*/ 	.word	0x00016800
        /*06fc*/ 	.short	0x0107
        /*06fe*/ 	.byte	0x3f
	.zero		1


	//   ....[50]....
        /*0700*/ 	.word	0x00010390
        /*0704*/ 	.word	0x00000011
        /*0708*/ 	.word	0x00016800
        /*070c*/ 	.short	0x0101
        /*070e*/ 	.byte	0x3f
	.zero		1


	//   ....[51]....
        /*0710*/ 	.word	0x000103b0
        /*0714*/ 	.word	0x00000011
        /*0718*/ 	.word	0x00016820
        /*071c*/ 	.short	0x010a
        /*071e*/ 	.byte	0x3f
	.zero		1


	//   ....[52]....
        /*0720*/ 	.word	0x000106d0
        /*0724*/ 	.word	0x00000003
        /*0728*/ 	.word	0x00016840
        /*072c*/ 	.short	0x010a
        /*072e*/ 	.byte	0x3f
	.zero		1


	//   ....[53]....
        /*0730*/ 	.word	0x00010900
        /*0734*/ 	.word	0x00000002
        /*0738*/ 	.word	0x00000060
        /*073c*/ 	.short	0x010a
        /*073e*/ 	.byte	0x3f
	.zero		1


	//   ....[54]....
        /*0740*/ 	.word	0x00010e50
        /*0744*/ 	.word	0x00000003
        /*0748*/ 	.word	0x00016840
        /*074c*/ 	.short	0x010a
        /*074e*/ 	.byte	0x3f
	.zero		1


	//   ....[55]....
        /*0750*/ 	.word	0x00011080
        /*0754*/ 	.word	0x00000005
        /*0758*/ 	.word	0x00000060
        /*075c*/ 	.short	0x010a
        /*075e*/ 	.byte	0x3f
	.zero		1


	//   ....[56]....
        /*0760*/ 	.word	0x00011500
        /*0764*/ 	.word	0x00000002
        /*0768*/ 	.word	0x00016840
        /*076c*/ 	.short	0x010a
        /*076e*/ 	.byte	0x3f
	.zero		1


	//   ....[57]....
        /*0770*/ 	.word	0x00011740
        /*0774*/ 	.word	0x00000005
        /*0778*/ 	.word	0x00000060
        /*077c*/ 	.short	0x010a
        /*077e*/ 	.byte	0x3f
	.zero		1


	//   ....[58]....
        /*0780*/ 	.word	0x00011b50
        /*0784*/ 	.word	0x00000003
        /*0788*/ 	.word	0x00016860
        /*078c*/ 	.short	0x010a
        /*078e*/ 	.byte	0x3f
	.zero		1


	//   ....[59]....
        /*0790*/ 	.word	0x00011fd0
        /*0794*/ 	.word	0x00000009
        /*0798*/ 	.word	0x00016820
        /*079c*/ 	.short	0x010a
        /*079e*/ 	.byte	0x3f
	.zero		1


	//   ....[60]....
        /*07a0*/ 	.word	0x00012170
        /*07a4*/ 	.word	0x00000007
        /*07a8*/ 	.word	0x00000000
        /*07ac*/ 	.short	0x010a
        /*07ae*/ 	.byte	0x3f
	.zero		1


	//   ....[61]....
        /*07b0*/ 	.word	0x000121e0
        /*07b4*/ 	.word	0x00000003
        /*07b8*/ 	.word	0x00000000
        /*07bc*/ 	.short	0x010a
        /*07be*/ 	.byte	0x3f
	.zero		1


	//   ....[62]....
        /*07c0*/ 	.word	0x00012240
        /*07c4*/ 	.word	0x00000005
        /*07c8*/ 	.word	0x00000000
        /*07cc*/ 	.short	0x010a
        /*07ce*/ 	.byte	0x3f
	.zero		1


	//   ....[63]....
        /*07d0*/ 	.word	0x00012270
        /*07d4*/ 	.word	0x00000003
        /*07d8*/ 	.word	0x00000000
        /*07dc*/ 	.short	0x010a
        /*07de*/ 	.byte	0x3f
	.zero		1


	//   ....[64]....
        /*07e0*/ 	.word	0x000122e0
        /*07e4*/ 	.word	0x00000003
        /*07e8*/ 	.word	0x00016800
        /*07ec*/ 	.short	0x010a
        /*07ee*/ 	.byte	0x3f
	.zero		1


	//   ....[65]....
        /*07f0*/ 	.word	0x00012330
        /*07f4*/ 	.word	0x00000005
        /*07f8*/ 	.word	0x00016830
        /*07fc*/ 	.short	0x010a
        /*07fe*/ 	.byte	0x3f
	.zero		1


	//   ....[66]....
        /*0800*/ 	.word	0x00012390
        /*0804*/ 	.word	0x00000007
        /*0808*/ 	.word	0x00016830
        /*080c*/ 	.short	0x010a
        /*080e*/ 	.byte	0x3f
	.zero		1


	//   ....[67]....
        /*0810*/ 	.word	0x000123f0
        /*0814*/ 	.word	0x00000007
        /*0818*/ 	.word	0x00016850
        /*081c*/ 	.short	0x010a
        /*081e*/ 	.byte	0x3f
	.zero		1


	//   ....[68]....
        /*0820*/ 	.word	0x00012450
        /*0824*/ 	.word	0x0000000b
        /*0828*/ 	.word	0x00016830
        /*082c*/ 	.short	0x010a
        /*082e*/ 	.byte	0x3f
	.zero		1


	//   ....[69]....
        /*0830*/ 	.word	0x000124b0
        /*0834*/ 	.word	0x0000000b
        /*0838*/ 	.word	0x00016850
        /*083c*/ 	.short	0x010a
        /*083e*/ 	.byte	0x3f
	.zero		1


	//   ....[70]....
        /*0840*/ 	.word	0x00012510
        /*0844*/ 	.word	0x00000009
        /*0848*/ 	.word	0x00016830
        /*084c*/ 	.short	0x010a
        /*084e*/ 	.byte	0x3f
	.zero		1


	//   ....[71]....
        /*0850*/ 	.word	0x00012570
        /*0854*/ 	.word	0x00000009
        /*0858*/ 	.word	0x00016850
        /*085c*/ 	.short	0x010a
        /*085e*/ 	.byte	0x3f
	.zero		1


	//   ....[72]....
        /*0860*/ 	.word	0x000125d0
        /*0864*/ 	.word	0x00000006
        /*0868*/ 	.word	0x00016850
        /*086c*/ 	.short	0x010a
        /*086e*/ 	.byte	0x3f
	.zero		1


	//   ....[73]....
        /*0870*/ 	.word	0x00012720
        /*0874*/ 	.word	0x00000003
        /*0878*/ 	.word	0x00016840
        /*087c*/ 	.short	0x010a
        /*087e*/ 	.byte	0x3f
	.zero		1


	//   ....[74]....
        /*0880*/ 	.word	0x00013570
        /*0884*/ 	.word	0x00000011
        /*0888*/ 	.word	0x00016820
        /*088c*/ 	.short	0x010a
        /*088e*/ 	.byte	0x3f
	.zero		1


	//   ....[75]....
        /*0890*/ 	.word	0x000135c0
        /*0894*/ 	.word	0x00000003
        /*0898*/ 	.word	0x00016840
        /*089c*/ 	.short	0x010a
        /*089e*/ 	.byte	0x3f
	.zero		1


	//   ....[76]....
        /*08a0*/ 	.word	0x00013610
        /*08a4*/ 	.word	0x00000002
        /*08a8*/ 	.word	0x00000060
        /*08ac*/ 	.short	0x010a
        /*08ae*/ 	.byte	0x3f
	.zero		1


	//   ....[77]....
        /*08b0*/ 	.word	0x00013660
        /*08b4*/ 	.word	0x00000003
        /*08b8*/ 	.word	0x00016840
        /*08bc*/ 	.short	0x010a
        /*08be*/ 	.byte	0x3f
	.zero		1


	//   ....[78]....
        /*08c0*/ 	.word	0x000136b0
        /*08c4*/ 	.word	0x00000005
        /*08c8*/ 	.word	0x00000060
        /*08cc*/ 	.short	0x010a
        /*08ce*/ 	.byte	0x3f
	.zero		1


	//   ....[79]....
        /*08d0*/ 	.word	0x00013700
        /*08d4*/ 	.word	0x00000002
        /*08d8*/ 	.word	0x00016840
        /*08dc*/ 	.short	0x010a
        /*08de*/ 	.byte	0x3f
	.zero		1


	//   ....[80]....
        /*08e0*/ 	.word	0x00013750
        /*08e4*/ 	.word	0x00000005
        /*08e8*/ 	.word	0x00000060
        /*08ec*/ 	.short	0x010a
        /*08ee*/ 	.byte	0x3f
	.zero		1


	//   ....[81]....
        /*08f0*/ 	.word	0x000137a0
        /*08f4*/ 	.word	0x00000003
        /*08f8*/ 	.word	0x00016860
        /*08fc*/ 	.short	0x010a
        /*08fe*/ 	.byte	0x3f
	.zero		1


	//   ....[82]....
        /*0900*/ 	.word	0x00013890
        /*0904*/ 	.word	0x00000009
        /*0908*/ 	.word	0x00016820
        /*090c*/ 	.short	0x010a
        /*090e*/ 	.byte	0x3f
	.zero		1


	//   ....[83]....
        /*0910*/ 	.word	0x00013a30
        /*0914*/ 	.word	0x00000007
        /*0918*/ 	.word	0x00000000
        /*091c*/ 	.short	0x010a
        /*091e*/ 	.byte	0x3f
	.zero		1


	//   ....[84]....
        /*0920*/ 	.word	0x00013a80
        /*0924*/ 	.word	0x00000003
        /*0928*/ 	.word	0x00000000
        /*092c*/ 	.short	0x010a
        /*092e*/ 	.byte	0x3f
	.zero		1


	//   ....[85]....
        /*0930*/ 	.word	0x00013ad0
        /*0934*/ 	.word	0x00000005
        /*0938*/ 	.word	0x00000000
        /*093c*/ 	.short	0x010a
        /*093e*/ 	.byte	0x3f
	.zero		1


	//----- nvinfo : EIATTR_NUM_MBARRIERS
	.align		4
.L_179:
        /*0940*/ 	.byte	0x03, 0x38
        /*0942*/ 	.short	0x0016


	//----- nvinfo : EIATTR_EXIT_INSTR_OFFSETS
	.align		4
        /*0944*/ 	.byte	0x04, 0x1c
        /*0946*/ 	.short	(.L_181 - .L_180)


	//   ....[0]....
.L_180:
        /*0948*/ 	.word	0x00000a30


	//   ....[1]....
        /*094c*/ 	.word	0x0000e220


	//   ....[2]....
        /*0950*/ 	.word	0x000122c0


	//----- nvinfo : EIATTR_MAX_THREADS
	.align		4
.L_181:
        /*0954*/ 	.byte	0x04, 0x05
        /*0956*/ 	.short	(.L_183 - .L_182)
.L_182:
        /*0958*/ 	.word	0x00000200
        /*095c*/ 	.word	0x00000001
        /*0960*/ 	.word	0x00000001


	//----- nvinfo : EIATTR_CRS_STACK_SIZE
	.align		4
.L_183:
        /*0964*/ 	.byte	0x04, 0x1e
        /*0966*/ 	.short	(.L_185 - .L_184)
.L_184:
        /*0968*/ 	.word	0x00000000


	//----- nvinfo : EIATTR_CBANK_PARAM_SIZE
	.align		4
.L_185:
        /*096c*/ 	.byte	0x03, 0x19
        /*096e*/ 	.short	0x0af0


	//----- nvinfo : EIATTR_PARAM_CBANK
	.align		4
        /*0970*/ 	.byte	0x04, 0x0a
        /*0972*/ 	.short	(.L_187 - .L_186)
	.align		4
.L_186:
        /*0974*/ 	.word	index@(.nv.constant0._ZN7cutlass13device_kernelIN5flash11enable_sm90INS1_16FlashAttnFwdSm90INS1_25CollectiveMainloopFwdSm90ILi2EN4cute5tupleIJNS5_1CILi1EEES8_S8_EEENS6_IJNS7_ILi192EEENS7_ILi128EEENS7_ILi64EEEEEELi64ENS_6half_tEfNS_4arch4Sm90ELb0ELb1ELb0ELb0ELb0ELb0ELb0ELb1ELb1ELb1ELb0ELb0EEENS1_21CollectiveEpilogueFwdINS6_IJSA_SC_SB_EEES9_SE_SG_Li384ELb0ELb1ELb0ELb0EEENS1_30DynamicPersistentTileSchedulerILi384ELi128ELb0ELb1ELb1EEEEEEEEEvNT_6ParamsE)
        /*0978*/ 	.short	0x0210
        /*097a*/ 	.short	0x0af0


	//----- nvinfo : EIATTR_SW_WAR
	.align		4
.L_187:
        /*097c*/ 	.byte	0x04, 0x36
        /*097e*/ 	.short	(.L_189 - .L_188)
.L_188:
        /*0980*/ 	.word	0x00000008
.L_189:


//--------------------- .nv.info._ZN7cutlass13device_kernelIN5flash11enable_sm90INS1_16FlashAttnFwdSm90INS1_25CollectiveMainloopFwdSm90ILi2EN4cute5tupleIJNS5_1CILi1EEES8_S8_EEENS6_IJNS7_ILi192EEENS7_ILi128EEENS7_ILi64EEEEEELi64ENS_6half_tEfNS_4arch4Sm90ELb0ELb1ELb0ELb1ELb0ELb0ELb0ELb1ELb1ELb1ELb0ELb0EEENS1_21CollectiveEpilogueFwdINS6_IJSA_SC_SB_EEES9_SE_SG_Li384ELb1ELb1ELb0ELb0EEENS1_36VarlenDynamicPersistentTileSchedulerILi192ELi128ELi384ELi128ELb0ELb1ELb1ELb1ELb0ELb1EEEEEEEEEvNT_6ParamsE --------------------------
	.section	.nv.info._ZN7cutlass13device_kernelIN5flash11enable_sm90INS1_16FlashAttnFwdSm90INS1_25CollectiveMainloopFwdSm90ILi2EN4cute5tupleIJNS5_1CILi1EEES8_S8_EEENS6_IJNS7_ILi192EEENS7_ILi128EEENS7_ILi64EEEEEELi64ENS_6half_tEfNS_4arch4Sm90ELb0ELb1ELb0ELb1ELb0ELb0ELb0ELb1ELb1ELb1ELb0ELb0EEENS1_21CollectiveEpilogueFwdINS6_IJSA_SC_SB_EEES9_SE_SG_Li384ELb1ELb1ELb0ELb0EEENS1_36VarlenDynamicPersistentTileSchedulerILi192ELi128ELi384ELi128ELb0ELb1ELb1ELb1ELb0ELb1EEEEEEEEEvNT_6ParamsE,"",@"SHT_CUDA_INFO"
	.sectionflags	@""
	.align	4


	//----- nvinfo : EIATTR_CUDA_API_VERSION
	.align		4
        /*0000*/ 	.byte	0x04, 0x37
        /*0002*/ 	.short	(.L_191 - .L_190)
.L_190:
        /*0004*/ 	.word	0x00000082


	//----- nvinfo : EIATTR_KPARAM_INFO
	.align		4
.L_191:
        /*0008*/ 	.byte	0x04, 0x17
        /*000a*/ 	.short	(.L_193 - .L_192)
.L_192:
        /*000c*/ 	.word	0x00000000
        /*0010*/ 	.short	0x0000
        /*0012*/ 	.short	0x0070
        /*0014*/ 	.byte	0x00, 0xf0, 0x01, 0x2a


	//----- nvinfo : EIATTR_SPARSE_MMA_MASK
	.align		4
.L_193:
        /*0018*/ 	.byte	0x03, 0x50
        /*001a*/ 	.short	0x0000


	//----- nvinfo : EIATTR_MAXREG_COUNT
	.align		4
        /*001c*/ 	.byte	0x03, 0x1b
        /*001e*/ 	.short	0x0080


	//----- nvinfo : EIATTR_NUM_BARRIERS
	.align		4
        /*0020*/ 	.byte	0x02, 0x4c
        /*0022*/ 	.byte	0x10
	.zero		1


	//----- nvinfo : EIATTR_EXTERNS
	.align		4
        /*0024*/ 	.byte	0x04, 0x0f
        /*0026*/ 	.short	(.L_195 - .L_194)


	//   ....[0]....
	.align		4
.L_194:
        /*0028*/ 	.word	index@(__assertfail)


	//----- nvinfo : EIATTR_ANNOTATIONS
	.align		4
.L_195:
        /*002c*/ 	.byte	0x04, 0x55
        /*002e*/ 	.short	(.L_197 - .L_196)


	//   ....[0]....
.L_196:
        /* <DEDUP_REMOVED lines=23> */


	//----- nvinfo : EIATTR_MERCURY_ISA_VERSION
	.align		4
.L_197:
        /*0190*/ 	.byte	0x03, 0x5f
        /*0192*/ 	.short	0x0101


	//----- nvinfo : EIATTR_UNUSED_LOAD_BYTE_OFFSET
	.align		4
        /*0194*/ 	.byte	0x04, 0x44
        /*0196*/ 	.short	(.L_199 - .L_198)


	//   ....[0]....
.L_198:
        /*0198*/ 	.word	0x00000a40
        /*019c*/ 	.word	0x0000fff0


	//   ....[1]....
        /*01a0*/ 	.word	0x0000cf00
        /*01a4*/ 	.word	0x0000fff0


	//----- nvinfo : EIATTR_INT_WARP_WIDE_INSTR_OFFSETS
	.align		4
.L_199:
        /*01a8*/ 	.byte	0x04, 0x31
        /*01aa*/ 	.short	(.L_201 - .L_200)


	//   ....[0]....
.L_200:
        /*01ac*/ 	.word	0x00000130


	//   ....[1]....
        /*01b0*/ 	.word	0x00000170


	//   ....[2]....
        /*01b4*/ 	.word	0x000001e0


	//   ....[3]....
        /*01b8*/ 	.word	0x0000fdc0


	//   ....[4]....
        /*01bc*/ 	.word	0x0000fe50


	//   ....[5]....
        /*01c0*/ 	.word	0x00012e30


	//   ....[6]....
        /*01c4*/ 	.word	0x00012ec0


	//----- nvinfo : EIATTR_COOP_GROUP_MASK_REGIDS
	.align		4
.L_201:
        /*01c8*/ 	.byte	0x04, 0x29
        /*01ca*/ 	.short	(.L_203 - .L_202)


	//   ....[0]....
.L_202:
        /*01cc*/ 	.word	0xffffffff


	//   ....[1]....
        /*01d0*/ 	.word	0xffffffff


	//   ....[2]....
        /*01d4*/ 	.word	0xffffffff


	//   ....[3]....
        /*01d8*/ 	.word	0xffffffff


	//   ....[4]....
        /*01dc*/ 	.word	0xffffffff


	//   ....[5]....
        /*01e0*/ 	.word	0xffffffff


	//   ....[6]....
        /*01e4*/ 	.word	0xffffffff


	//   ....[7]....
        /*01e8*/ 	.word	0xffffffff


	//   ....[8]....
        /*01ec*/ 	.word	0xffffffff


	//   ....[9]....
        /*01f0*/ 	.word	0xffffffff


	//   ....[10]....
        /*01f4*/ 	.word	0xffffffff


	//   ....[11]....
        /*01f8*/ 	.word	0xffffffff


	//   ....[12]....
        /*01fc*/ 	.word	0xffffffff


	//   ....[13]....
        /*0200*/ 	.word	0xffffffff


	//   ....[14]....
        /*0204*/ 	.word	0xffffffff


	//   ....[15]....
        /*0208*/ 	.word	0xffffffff


	//   ....[16]....
        /*020c*/ 	.word	0xffffffff


	//   ....[17]....
        /*0210*/ 	.word	0xffffffff


	//   ....[18]....
        /*0214*/ 	.word	0xffffffff


	//   ....[19]....
        /*0218*/ 	.word	0xffffffff


	//   ....[20]....
        /*021c*/ 	.word	0xffffffff


	//   ....[21]....
        /*0220*/ 	.word	0xffffffff


	//   ....[22]....
        /*0224*/ 	.word	0xffffffff


	//   ....[23]....
        /*0228*/ 	.word	0xffffffff


	//   ....[24]....
        /*022c*/ 	.word	0xffffffff


	//   ....[25]....
        /*0230*/ 	.word	0xffffffff


	//   ....[26]....
        /*0234*/ 	.word	0xffffffff


	//   ....[27]....
        /*0238*/ 	.word	0xffffffff


	//   ....[28]....
        /*023c*/ 	.word	0xffffffff


	//   ....[29]....
        /*0240*/ 	.word	0xffffffff


	//   ....[30]....
        /*0244*/ 	.word	0xffffffff


	//   ....[31]....
        /*0248*/ 	.word	0xffffffff


	//   ....[32]....
        /*024c*/ 	.word	0xffffffff


	//   ....[33]....
        /*0250*/ 	.word	0xffffffff


	//   ....[34]....
        /*0254*/ 	.word	0xffffffff


	//   ....[35]....
        /*0258*/ 	.word	0xffffffff


	//   ....[36]....
        /*025c*/ 	.word	0xffffffff


	//   ....[37]....
        /*0260*/ 	.word	0xffffffff


	//   ....[38]....
        /*0264*/ 	.word	0xffffffff


	//   ....[39]....
        /*0268*/ 	.word	0xffffffff


	//   ....[40]....
        /*026c*/ 	.word	0xffffffff


	//   ....[41]....
        /*0270*/ 	.word	0xffffffff


	//   ....[42]....
        /*0274*/ 	.word	0xffffffff


	//   ....[43]....
        /*0278*/ 	.word	0xffffffff


	//   ....[44]....
        /*027c*/ 	.word	0xffffffff


	//   ....[45]....
        /*0280*/ 	.word	0xffffffff


	//   ....[46]....
        /*0284*/ 	.word	0xffffffff


	//   ....[47]....
        /*0288*/ 	.word	0xffffffff


	//   ....[48]....
        /*028c*/ 	.word	0xffffffff


	//   ....[49]....
        /*0290*/ 	.word	0xffffffff


	//   ....[50]....
        /*0294*/ 	.word	0xffffffff


	//   ....[51]....
        /*0298*/ 	.word	0xffffffff


	//   ....[52]....
        /*029c*/ 	.word	0xffffffff


	//   ....[53]....
        /*02a0*/ 	.word	0xffffffff


	//   ....[54]....
        /*02a4*/ 	.word	0xffffffff


	//   ....[55]....
        /*02a8*/ 	.word	0xffffffff


	//   ....[56]....
        /*02ac*/ 	.word	0xffffffff


	//   ....[57]....
        /*02b0*/ 	.word	0xffffffff


	//   ....[58]....
        /*02b4*/ 	.word	0xffffffff


	//   ....[59]....
        /*02b8*/ 	.word	0xffffffff


	//   ....[60]....
        /*02bc*/ 	.word	0xffffffff


	//   ....[61]....
        /*02c0*/ 	.word	0xffffffff


	//   ....[62]....
        /*02c4*/ 	.word	0xffffffff


	//   ....[63]....
        /*02c8*/ 	.word	0xffffffff


	//   ....[64]....
        /*02cc*/ 	.word	0xffffffff


	//   ....[65]....
        /*02d0*/ 	.word	0xffffffff


	//   ....[66]....
        /*02d4*/ 	.word	0xffffffff


	//   ....[67]....
        /*02d8*/ 	.word	0xffffffff


	//   ....[68]....
        /*02dc*/ 	.word	0xffffffff


	//   ....[69]....
        /*02e0*/ 	.word	0xffffffff


	//   ....[70]....
        /*02e4*/ 	.word	0xffffffff


	//   ....[71]....
        /*02e8*/ 	.word	0xffffffff


	//   ....[72]....
        /*02ec*/ 	.word	0xffffffff


	//   ....[73]....
        /*02f0*/ 	.word	0xffffffff


	//   ....[74]....
        /*02f4*/ 	.word	0xffffffff


	//   ....[75]....
        /*02f8*/ 	.word	0xffffffff


	//   ....[76]....
        /*02fc*/ 	.word	0xffffffff


	//   ....[77]....
        /*0300*/ 	.word	0xffffffff


	//   ....[78]....
        /*0304*/ 	.word	0xffffffff


	//   ....[79]....
        /*0308*/ 	.word	0xffffffff


	//   ....[80]....
        /*030c*/ 	.word	0xffffffff


	//   ....[81]....
        /*0310*/ 	.word	0xffffffff


	//   ....[82]....
        /*0314*/ 	.word	0xffffffff


	//   ....[83]....
        /*0318*/ 	.word	0xffffffff


	//   ....[84]....
        /*031c*/ 	.word	0xffffffff


	//   ....[85]....
        /*0320*/ 	.word	0xffffffff


	//   ....[86]....
        /*0324*/ 	.word	0xffffffff


	//   ....[87]....
        /*0328*/ 	.word	0xffffffff


	//   ....[88]....
        /*032c*/ 	.word	0xffffffff


	//   ....[89]....
        /*0330*/ 	.word	0xffffffff


	//   ....[90]....
        /*0334*/ 	.word	0xffffffff


	//   ....[91]....
        /*0338*/ 	.word	0xffffffff


	//   ....[92]....
        /*033c*/ 	.word	0xffffffff


	//   ....[93]....
        /*0340*/ 	.word	0xffffffff


	//   ....[94]....
        /*0344*/ 	.word	0xffffffff


	//   ....[95]....
        /*0348*/ 	.word	0xffffffff


	//   ....[96]....
        /*034c*/ 	.word	0xffffffff


	//   ....[97]....
        /*0350*/ 	.word	0xffffffff


	//   ....[98]....
        /*0354*/ 	.word	0xffffffff


	//   ....[99]....
        /*0358*/ 	.word	0xffffffff


	//   ....[100]....
        /*035c*/ 	.word	0xffffffff


	//   ....[101]....
        /*0360*/ 	.word	0xffffffff


	//   ....[102]....
        /*0364*/ 	.word	0xffffffff


	//   ....[103]....
        /*0368*/ 	.word	0xffffffff


	//   ....[104]....
        /*036c*/ 	.word	0xffffffff


	//   ....[105]....
        /*0370*/ 	.word	0xffffffff


	//   ....[106]....
        /*0374*/ 	.word	0xffffffff


	//   ....[107]....
        /*0378*/ 	.word	0xffffffff


	//   ....[108]....
        /*037c*/ 	.word	0xffffffff


	//   ....[109]....
        /*0380*/ 	.word	0xffffffff


	//   ....[110]....
        /*0384*/ 	.word	0xffffffff


	//   ....[111]....
        /*0388*/ 	.word	0xffffffff


	//   ....[112]....
        /*038c*/ 	.word	0xffffffff


	//   ....[113]....
        /*0390*/ 	.word	0x0500000f


	//   ....[114]....
        /*0394*/ 	.word	0x0500000f


	//   ....[115]....
        /*0398*/ 	.word	0x0500000f


	//   ....[116]....
        /*039c*/ 	.word	0x0500000f


	//   ....[117]....
        /*03a0*/ 	.word	0x0500000f


	//   ....[118]....
        /*03a4*/ 	.word	0x0500000f


	//   ....[119]....
        /*03a8*/ 	.word	0x0500000f


	//   ....[120]....
        /*03ac*/ 	.word	0x0500000f


	//   ....[121]....
        /*03b0*/ 	.word	0x0500000f


	//   ....[122]....
        /*03b4*/ 	.word	0x0500000f


	//   ....[123]....
        /*03b8*/ 	.word	0x0500000f


	//   ....[124]....
        /*03bc*/ 	.word	0x0500000f


	//   ....[125]....
        /*03c0*/ 	.word	0x0500000f


	//   ....[126]....
        /*03c4*/ 	.word	0x0500000f


	//   ....[127]....
        /*03c8*/ 	.word	0x0500000f


	//   ....[128]....
        /*03cc*/ 	.word	0x0500000f


	//   ....[129]....
        /*03d0*/ 	.word	0x0500000f


	//   ....[130]....
        /*03d4*/ 	.word	0x0500000f


	//   ....[131]....
        /*03d8*/ 	.word	0x0500000f


	//   ....[132]....
        /*03dc*/ 	.word	0x0500000f


	//   ....[133]....
        /*03e0*/ 	.word	0x0500000f


	//   ....[134]....
        /*03e4*/ 	.word	0x0500000f


	//   ....[135]....
        /*03e8*/ 	.word	0x0500000f


	//   ....[136]....
        /*03ec*/ 	.word	0x0500000f


	//   ....[137]....
        /*03f0*/ 	.word	0x0500000f


	//   ....[138]....
        /*03f4*/ 	.word	0x0500000f


	//   ....[139]....
        /*03f8*/ 	.word	0x0500000f


	//   ....[140]....
        /*03fc*/ 	.word	0x0500000f


	//   ....[141]....
        /*0400*/ 	.word	0x0500000f


	//   ....[142]....
        /*0404*/ 	.word	0x0500000f


	//   ....[143]....
        /*0408*/ 	.word	0x0500000f


	//   ....[144]....
        /*040c*/ 	.word	0x0500000f


	//   ....[145]....
        /*0410*/ 	.word	0x0500000f


	//   ....[146]....
        /*0414*/ 	.word	0x0500000f


	//   ....[147]....
        /*0418*/ 	.word	0x0500000f


	//   ....[148]....
        /*041c*/ 	.word	0x0500000f


	//   ....[149]....
        /*0420*/ 	.word	0x0500000f


	//   ....[150]....
        /*0424*/ 	.word	0x0500000f


	//   ....[151]....
        /*0428*/ 	.word	0x0500000f


	//   ....[152]....
        /*042c*/ 	.word	0x0500000f


	//   ....[153]....
        /*0430*/ 	.word	0x0500000f


	//   ....[154]....
        /*0434*/ 	.word	0x0500000f


	//   ....[155]....
        /*0438*/ 	.word	0x0500000f


	//----- nvinfo : EIATTR_COOP_GROUP_INSTR_OFFSETS
	.align		4
.L_203:
        /*043c*/ 	.byte	0x04, 0x28
        /*043e*/ 	.short	(.L_205 - .L_204)


	//   ....[0]....
.L_204:
        /*0440*/ 	.word	0x00000070


	//   ....[1]....
        /*0444*/ 	.word	0x00000140


	//   ....[2]....
        /*0448*/ 	.word	0x00000190


	//   ....[3]....
        /*044c*/ 	.word	0x000003c0


	//   ....[4]....
        /*0450*/ 	.word	0x00000520


	//   ....[5]....
        /*0454*/ 	.word	0x00000640


	//   ....[6]....
        /*0458*/ 	.word	0x000007a0


	//   ....[7]....
        /*045c*/ 	.word	0x00001840


	//   ....[8]....
        /*0460*/ 	.word	0x00001e80


	//   ....[9]....
        /*0464*/ 	.word	0x00002160


	//   ....[10]....
        /*0468*/ 	.word	0x000033f0


	//   ....[11]....
        /*046c*/ 	.word	0x00003540


	//   ....[12]....
        /*0470*/ 	.word	0x00003e30


	//   ....[13]....
        /*0474*/ 	.word	0x00003e80


	//   ....[14]....
        /*0478*/ 	.word	0x00005390


	//   ....[15]....
        /*047c*/ 	.word	0x000055f0


	//   ....[16]....
        /*0480*/ 	.word	0x000061a0


	//   ....[17]....
        /*0484*/ 	.word	0x000061c0


	//   ....[18]....
        /*0488*/ 	.word	0x00006b80


	//   ....[19]....
        /*048c*/ 	.word	0x00006c00


	//   ....[20]....
        /*0490*/ 	.word	0x00008320


	//   ....[21]....
        /*0494*/ 	.word	0x00008350


	//   ....[22]....
        /*0498*/ 	.word	0x000088d0


	//   ....[23]....
        /*049c*/ 	.word	0x00008950


	//   ....[24]....
        /*04a0*/ 	.word	0x0000a0b0


	//   ....[25]....
        /*04a4*/ 	.word	0x0000a310


	//   ....[26]....
        /*04a8*/ 	.word	0x0000aee0


	//   ....[27]....
        /*04ac*/ 	.word	0x0000af30


	//   ....[28]....
        /*04b0*/ 	.word	0x0000b870


	//   ....[29]....
        /*04b4*/ 	.word	0x0000b910


	//   ....[30]....
        /*04b8*/ 	.word	0x0000c7e0


	//   ....[31]....
        /*04bc*/ 	.word	0x0000c820


	//   ....[32]....
        /*04c0*/ 	.word	0x0000c900


	//   ....[33]....
        /*04c4*/ 	.word	0x0000c910


	//   ....[34]....
        /*04c8*/ 	.word	0x0000d680


	//   ....[35]....
        /*04cc*/ 	.word	0x0000d6c0


	//   ....[36]....
        /*04d0*/ 	.word	0x0000d700


	//   ....[37]....
        /*04d4*/ 	.word	0x0000d730


	//   ....[38]....
        /*04d8*/ 	.word	0x0000dc10


	//   ....[39]....
        /*04dc*/ 	.word	0x0000dc50


	//   ....[40]....
        /*04e0*/ 	.word	0x0000dc80


	//   ....[41]....
        /*04e4*/ 	.word	0x0000dcb0


	//   ....[42]....
        /*04e8*/ 	.word	0x0000dcd0


	//   ....[43]....
        /*04ec*/ 	.word	0x0000dce0


	//   ....[44]....
        /*04f0*/ 	.word	0x0000dd00


	//   ....[45]....
        /*04f4*/ 	.word	0x0000dd20


	//   ....[46]....
        /*04f8*/ 	.word	0x0000e5c0


	//   ....[47]....
        /*04fc*/ 	.word	0x0000e5f0


	//   ....[48]....
        /*0500*/ 	.word	0x0000e630


	//   ....[49]....
        /*0504*/ 	.word	0x0000e660


	//   ....[50]....
        /*0508*/ 	.word	0x0000e670


	//   ....[51]....
        /*050c*/ 	.word	0x0000e680


	//   ....[52]....
        /*0510*/ 	.word	0x0000e690


	//   ....[53]....
        /*0514*/ 	.word	0x0000e6b0


	//   ....[54]....
        /*0518*/ 	.word	0x0000e810


	//   ....[55]....
        /*051c*/ 	.word	0x0000ea00


	//   ....[56]....
        /*0520*/ 	.word	0x0000ea30


	//   ....[57]....
        /*0524*/ 	.word	0x0000ea60


	//   ....[58]....
        /*0528*/ 	.word	0x0000ea90


	//   ....[59]....
        /*052c*/ 	.word	0x0000eac0


	//   ....[60]....
        /*0530*/ 	.word	0x0000eaf0


	//   ....[61]....
        /*0534*/ 	.word	0x0000ec60


	//   ....[62]....
        /*0538*/ 	.word	0x0000ec90


	//   ....[63]....
        /*053c*/ 	.word	0x0000ecc0


	//   ....[64]....
        /*0540*/ 	.word	0x0000ecf0


	//   ....[65]....
        /*0544*/ 	.word	0x0000ed20


	//   ....[66]....
        /*0548*/ 	.word	0x0000ed50


	//   ....[67]....
        /*054c*/ 	.word	0x0000edf0


	//   ....[68]....
        /*0550*/ 	.word	0x0000ee50


	//   ....[69]....
        /*0554*/ 	.word	0x0000eef0


	//   ....[70]....
        /*0558*/ 	.word	0x00010340


	//   ....[71]....
        /*055c*/ 	.word	0x00010f30


	//   ....[72]....
        /*0560*/ 	.word	0x00010f40


	//   ....[73]....
        /*0564*/ 	.word	0x00010f60


	//   ....[74]....
        /*0568*/ 	.word	0x00010ff0


	//   ....[75]....
        /*056c*/ 	.word	0x00011000


	//   ....[76]....
        /*0570*/ 	.word	0x00011070


	//   ....[77]....
        /*0574*/ 	.word	0x00011080


	//   ....[78]....
        /*0578*/ 	.word	0x000110f0


	//   ....[79]....
        /*057c*/ 	.word	0x00011100


	//   ....[80]....
        /*0580*/ 	.word	0x00011170


	//   ....[81]....
        /*0584*/ 	.word	0x00011180


	//   ....[82]....
        /*0588*/ 	.word	0x000111f0


	//   ....[83]....
        /*058c*/ 	.word	0x00011200


	//   ....[84]....
        /*0590*/ 	.word	0x00011270


	//   ....[85]....
        /*0594*/ 	.word	0x00011280


	//   ....[86]....
        /*0598*/ 	.word	0x00011290


	//   ....[87]....
        /*059c*/ 	.word	0x00011320


	//   ....[88]....
        /*05a0*/ 	.word	0x00011330


	//   ....[89]....
        /*05a4*/ 	.word	0x00011340


	//   ....[90]....
        /*05a8*/ 	.word	0x000113d0


	//   ....[91]....
        /*05ac*/ 	.word	0x00011410


	//   ....[92]....
        /*05b0*/ 	.word	0x00011430


	//   ....[93]....
        /*05b4*/ 	.word	0x00011490


	//   ....[94]....
        /*05b8*/ 	.word	0x000114b0


	//   ....[95]....
        /*05bc*/ 	.word	0x00013390


	//   ....[96]....
        /*05c0*/ 	.word	0x000133e0


	//   ....[97]....
        /*05c4*/ 	.word	0x00013410


	//   ....[98]....
        /*05c8*/ 	.word	0x00013440


	//   ....[99]....
        /*05cc*/ 	.word	0x00013450


	//   ....[100]....
        /*05d0*/ 	.word	0x00013480


	//   ....[101]....
        /*05d4*/ 	.word	0x000134b0


	//   ....[102]....
        /*05d8*/ 	.word	0x000134e0


	//   ....[103]....
        /*05dc*/ 	.word	0x00013660


	//   ....[104]....
        /*05e0*/ 	.word	0x00013690


	//   ....[105]....
        /*05e4*/ 	.word	0x000136c0


	//   ....[106]....
        /*05e8*/ 	.word	0x000136f0


	//   ....[107]....
        /*05ec*/ 	.word	0x00013720


	//   ....[108]....
        /*05f0*/ 	.word	0x00013750


	//   ....[109]....
        /*05f4*/ 	.word	0x00013810


	//   ....[110]....
        /*05f8*/ 	.word	0x00013830


	//   ....[111]....
        /*05fc*/ 	.word	0x000138a0


	//   ....[112]....
        /*0600*/ 	.word	0x00013f40


	//   ....[113]....
        /*0604*/ 	.word	0x000145a0


	//   ....[114]....
        /*0608*/ 	.word	0x00014750


	//   ....[115]....
        /*060c*/ 	.word	0x000147a0


	//   ....[116]....
        /*0610*/ 	.word	0x00014800


	//   ....[117]....
        /*0614*/ 	.word	0x000148e0


	//   ....[118]....
        /*0618*/ 	.word	0x00014940


	//   ....[119]....
        /*061c*/ 	.word	0x00014a20


	//   ....[120]....
        /*0620*/ 	.word	0x00014a80


	//   ....[121]....
        /*0624*/ 	.word	0x00014b60


	//   ....[122]....
        /*0628*/ 	.word	0x00014bc0


	//   ....[123]....
        /*062c*/ 	.word	0x00014ca0


	//   ....[124]....
        /*0630*/ 	.word	0x00014d00


	//   ....[125]....
        /*0634*/ 	.word	0x00014de0


	//   ....[126]....
        /*0638*/ 	.word	0x00014e40


	//   ....[127]....
        /*063c*/ 	.word	0x00014f20


	//   ....[128]....
        /*0640*/ 	.word	0x00014f80


	//   ....[129]....
        /*0644*/ 	.word	0x00015070


	//   ....[130]....
        /*0648*/ 	.word	0x000150e0


	//   ....[131]....
        /*064c*/ 	.word	0x000151a0


	//   ....[132]....
        /*0650*/ 	.word	0x00015200


	//   ....[133]....
        /*0654*/ 	.word	0x000152d0


	//   ....[134]....
        /*0658*/ 	.word	0x00015340


	//   ....[135]....
        /*065c*/ 	.word	0x00015410


	//   ....[136]....
        /*0660*/ 	.word	0x00015470


	//   ....[137]....
        /*0664*/ 	.word	0x00015510


	//   ....[138]....
        /*0668*/ 	.word	0x00015820


	//   ....[139]....
        /*066c*/ 	.word	0x000158c0


	//   ....[140]....
        /*0670*/ 	.word	0x000159e0


	//   ....[141]....
        /*0674*/ 	.word	0x00015a50


	//   ....[142]....
        /*0678*/ 	.word	0x00015ac0


	//   ....[143]....
        /*067c*/ 	.word	0x00015b30


	//   ....[144]....
        /*0680*/ 	.word	0x00015ba0


	//   ....[145]....
        /*0684*/ 	.word	0x00015c20


	//   ....[146]....
        /*0688*/ 	.word	0x00015cb0


	//   ....[147]....
        /*068c*/ 	.word	0x00015d40


	//   ....[148]....
        /*0690*/ 	.word	0x00015db0


	//   ....[149]....
        /*0694*/ 	.word	0x00015e20


	//   ....[150]....
        /*0698*/ 	.word	0x00015e90


	//   ....[151]....
        /*069c*/ 	.word	0x00015f10


	//   ....[152]....
        /*06a0*/ 	.word	0x00015f80


	//   ....[153]....
        /*06a4*/ 	.word	0x00016020


	//   ....[154]....
        /*06a8*/ 	.word	0x000160b0


	//   ....[155]....
        /*06ac*/ 	.word	0x000161d0


	//----- nvinfo : EIATTR_REG_RECONFIG
	.align		4
.L_205:
        /*06b0*/ 	.byte	0x01, 0x54
	.zero		2


	//----- nvinfo : EIATTR_SYSCALL_OFFSETS
	.align		4
        /*06b4*/ 	.byte	0x04, 0x46
        /*06b6*/ 	.short	(.L_207 - .L_206)


	//   ....[0]....
.L_206:
        /*06b8*/ 	.word	0x00001a20


	//   ....[1]....
        /*06bc*/ 	.word	0x0000ffb0


	//   ....[2]....
        /*06c0*/ 	.word	0x00010100


	//   ....[3]....
        /*06c4*/ 	.word	0x000101f0


	//   ....[4]....
        /*06c8*/ 	.word	0x00010a10


	//----- nvinfo : EIATTR_MBARRIER_INSTR_OFFSETS
	.align		4
.L_207:
        /*06cc*/ 	.byte	0x04, 0x39
        /*06ce*/ 	.short	(.L_209 - .L_208)


	//   ....[0]....
.L_208:
        /*06d0*/ 	.word	0x00000270
        /*06d4*/ 	.word	0x000000ff
        /*06d8*/ 	.word	0x00016800
        /*06dc*/ 	.short	0x0100
        /*06de*/ 	.byte	0x08
	.zero		1


	//   ....[1]....
        /*06e0*/ 	.word	0x00000280
        /*06e4*/ 	.word	0x000000ff
        /*06e8*/ 	.word	0x00016820
        /*06ec*/ 	.short	0x0100
        /*06ee*/ 	.byte	0x08
	.zero		1


	//   ....[2]....
        /*06f0*/ 	.word	0x00000370
        /*06f4*/ 	.word	0x000000ff
        /*06f8*/ 	.word	0x00016830
        /*06fc*/ 	.short	0x0100
        /*06fe*/ 	.byte	0x08
	.zero		1


	//   ....[3]....
        /*0700*/ 	.word	0x00000380
        /*0704*/ 	.word	0x000000ff
        /*0708*/ 	.word	0x00016840
        /*070c*/ 	.short	0x0100
        /*070e*/ 	.byte	0x08
	.zero		1


	//   ....[4]....
        /*0710*/ 	.word	0x00000390
        /*0714*/ 	.word	0x000000ff
        /*0718*/ 	.word	0x00016838
        /*071c*/ 	.short	0x0100
        /*071e*/ 	.byte	0x08
	.zero		1


	//   ....[5]....
        /*0720*/ 	.word	0x000003a0
        /*0724*/ 	.word	0x000000ff
        /*0728*/ 	.word	0x00016848
        /*072c*/ 	.short	0x0100
        /*072e*/ 	.byte	0x08
	.zero		1


	//   ....[6]....
        /*0730*/ 	.word	0x000004d0
        /*0734*/ 	.word	0x000000ff
        /*0738*/ 	.word	0x00016850
        /*073c*/ 	.short	0x0100
        /*073e*/ 	.byte	0x08
	.zero		1


	//   ....[7]....
        /*0740*/ 	.word	0x000004e0
        /*0744*/ 	.word	0x000000ff
        /*0748*/ 	.word	0x00016860
        /*074c*/ 	.short	0x0100
        /*074e*/ 	.byte	0x08
	.zero		1


	//   ....[8]....
        /*0750*/ 	.word	0x000004f0
        /*0754*/ 	.word	0x000000ff
        /*0758*/ 	.word	0x00016858
        /*075c*/ 	.short	0x0100
        /*075e*/ 	.byte	0x08
	.zero		1


	//   ....[9]....
        /*0760*/ 	.word	0x00000500
        /*0764*/ 	.word	0x000000ff
        /*0768*/ 	.word	0x00016868
        /*076c*/ 	.short	0x0100
        /*076e*/ 	.byte	0x08
	.zero		1


	//   ....[10]....
        /*0770*/ 	.word	0x000005f0
        /*0774*/ 	.word	0x000000ff
        /*0778*/ 	.word	0x00016870
        /*077c*/ 	.short	0x0100
        /*077e*/ 	.byte	0x06
	.zero		1


	//   ....[11]....
        /*0780*/ 	.word	0x00000600
        /*0784*/ 	.word	0x000000ff
        /*0788*/ 	.word	0x00016880
        /*078c*/ 	.short	0x0100
        /*078e*/ 	.byte	0x06
	.zero		1


	//   ....[12]....
        /*0790*/ 	.word	0x00000610
        /*0794*/ 	.word	0x000000ff
        /*0798*/ 	.word	0x00016878
        /*079c*/ 	.short	0x0100
        /*079e*/ 	.byte	0x06
	.zero		1


	//   ....[13]....
        /*07a0*/ 	.word	0x00000620
        /*07a4*/ 	.word	0x000000ff
        /*07a8*/ 	.word	0x00016888
        /*07ac*/ 	.short	0x0100
        /*07ae*/ 	.byte	0x06
	.zero		1


	//   ....[14]....
        /*07b0*/ 	.word	0x00000750
        /*07b4*/ 	.word	0x000000ff
        /*07b8*/ 	.word	0x00016890
        /*07bc*/ 	.short	0x0100
        /*07be*/ 	.byte	0x08
	.zero		1


	//   ....[15]....
        /*07c0*/ 	.word	0x00000760
        /*07c4*/ 	.word	0x000000ff
        /*07c8*/ 	.word	0x000168a0
        /*07cc*/ 	.short	0x0100
        /*07ce*/ 	.byte	0x08
	.zero		1


	//   ....[16]....
        /*07d0*/ 	.word	0x00000770
        /*07d4*/ 	.word	0x000000ff
        /*07d8*/ 	.word	0x00016898
        /*07dc*/ 	.short	0x0100
        /*07de*/ 	.byte	0x08
	.zero		1


	//   ....[17]....
        /*07e0*/ 	.word	0x00000780
        /*07e4*/ 	.word	0x000000ff
        /*07e8*/ 	.word	0x000168a8
        /*07ec*/ 	.short	0x0100
        /*07ee*/ 	.byte	0x08
	.zero		1


	//   ....[18]....
        /*07f0*/ 	.word	0x000008b0
        /*07f4*/ 	.word	0x000000ff
        /*07f8*/ 	.word	0x000168b0
        /*07fc*/ 	.short	0x0100
        /*07fe*/ 	.byte	0x08
	.zero		1


	//   ....[19]....
        /*0800*/ 	.word	0x000008c0
        /*0804*/ 	.word	0x000000ff
        /*0808*/ 	.word	0x000168c0
        /*080c*/ 	.short	0x0100
        /*080e*/ 	.byte	0x08
	.zero		1


	//   ....[20]....
        /*0810*/ 	.word	0x000008d0
        /*0814*/ 	.word	0x000000ff
        /*0818*/ 	.word	0x000168b8
        /*081c*/ 	.short	0x0100
        /*081e*/ 	.byte	0x08
	.zero		1


	//   ....[21]....
        /*0820*/ 	.word	0x000008e0
        /*0824*/ 	.word	0x000000ff
        /*0828*/ 	.word	0x000168c8
        /*082c*/ 	.short	0x0100
        /*082e*/ 	.byte	0x08
	.zero		1


	//   ....[22]....
        /*0830*/ 	.word	0x00001aa0
        /*0834*/ 	.word	0x000000ff
        /*0838*/ 	.word	0x00016800
        /*083c*/ 	.short	0x010a
        /*083e*/ 	.byte	0x2d
	.zero		1


	//   ....[23]....
        /*0840*/ 	.word	0x00001b20
        /*0844*/ 	.word	0x00000005
        /*0848*/ 	.word	0x00016830
        /*084c*/ 	.short	0x010a
        /*084e*/ 	.byte	0x3f
	.zero		1


	//   ....[24]....
        /*0850*/ 	.word	0x00001b80
        /*0854*/ 	.word	0x00000005
        /*0858*/ 	.word	0x00016830
        /*085c*/ 	.short	0x010a
        /*085e*/ 	.byte	0x3f
	.zero		1


	//   ....[25]....
        /*0860*/ 	.word	0x00001f20
        /*0864*/ 	.word	0x00000000
        /*0868*/ 	.word	0x00000000
        /*086c*/ 	.short	0x0101
        /*086e*/ 	.byte	0x3f
	.zero		1


	//   ....[26]....
        /*0870*/ 	.word	0x00004d50
        /*0874*/ 	.word	0x000000ff
        /*0878*/ 	.word	0x00016830
        /*087c*/ 	.short	0x010a
        /*087e*/ 	.byte	0x06
	.zero		1


	//   ....[27]....
        /*0880*/ 	.word	0x00004d90
        /*0884*/ 	.word	0x000000ff
        /*0888*/ 	.word	0x00016830
        /*088c*/ 	.short	0x010a
        /*088e*/ 	.byte	0x06
	.zero		1


	//   ....[28]....
        /*0890*/ 	.word	0x00004f70
        /*0894*/ 	.word	0x000000ff
        /*0898*/ 	.word	0x00016850
        /*089c*/ 	.short	0x010a
        /*089e*/ 	.byte	0x06
	.zero		1


	//   ....[29]....
        /*08a0*/ 	.word	0x00004fb0
        /*08a4*/ 	.word	0x000000ff
        /*08a8*/ 	.word	0x00016850
        /*08ac*/ 	.short	0x010a
        /*08ae*/ 	.byte	0x06
	.zero		1


	//   ....[30]....
        /*08b0*/ 	.word	0x000053f0
        /*08b4*/ 	.word	0x00000008
        /*08b8*/ 	.word	0x00000000
        /*08bc*/ 	.short	0x0101
        /*08be*/ 	.byte	0x3f
	.zero		1


	//   ....[31]....
        /*08c0*/ 	.word	0x00007080
        /*08c4*/ 	.word	0x00000019
        /*08c8*/ 	.word	0x00000000
        /*08cc*/ 	.short	0x0101
        /*08ce*/ 	.byte	0x3f
	.zero		1


	//   ....[32]....
        /*08d0*/ 	.word	0x00007d90
        /*08d4*/ 	.word	0x000000ff
        /*08d8*/ 	.word	0x00016830
        /*08dc*/ 	.short	0x010a
        /*08de*/ 	.byte	0x06
	.zero		1


	//   ....[33]....
        /*08e0*/ 	.word	0x00007dd0
        /*08e4*/ 	.word	0x000000ff
        /*08e8*/ 	.word	0x00016830
        /*08ec*/ 	.short	0x010a
        /*08ee*/ 	.byte	0x06
	.zero		1


	//   ....[34]....
        /*08f0*/ 	.word	0x00007fb0
        /*08f4*/ 	.word	0x000000ff
        /*08f8*/ 	.word	0x00016850
        /*08fc*/ 	.short	0x010a
        /*08fe*/ 	.byte	0x06
	.zero		1


	//   ....[35]....
        /*0900*/ 	.word	0x00007ff0
        /*0904*/ 	.word	0x000000ff
        /*0908*/ 	.word	0x00016850
        /*090c*/ 	.short	0x010a
        /*090e*/ 	.byte	0x06
	.zero		1


	//   ....[36]....
        /*0910*/ 	.word	0x00009250
        /*0914*/ 	.word	0x0000001b
        /*0918*/ 	.word	0x00000000
        /*091c*/ 	.short	0x0101
        /*091e*/ 	.byte	0x3f
	.zero		1


	//   ....[37]....
        /*0920*/ 	.word	0x00009300
        /*0924*/ 	.word	0x0000001f
        /*0928*/ 	.word	0x00000000
        /*092c*/ 	.short	0x0101
        /*092e*/ 	.byte	0x3f
	.zero		1


	//   ....[38]....
        /*0930*/ 	.word	0x00009a90
        /*0934*/ 	.word	0x000000ff
        /*0938*/ 	.word	0x00016830
        /*093c*/ 	.short	0x010a
        /*093e*/ 	.byte	0x06
	.zero		1


	//   ....[39]....
        /*0940*/ 	.word	0x00009ad0
        /*0944*/ 	.word	0x000000ff
        /*0948*/ 	.word	0x00016830
        /*094c*/ 	.short	0x010a
        /*094e*/ 	.byte	0x06
	.zero		1


	//   ....[40]....
        /*0950*/ 	.word	0x00009cb0
        /*0954*/ 	.word	0x000000ff
        /*0958*/ 	.word	0x00016850
        /*095c*/ 	.short	0x010a
        /*095e*/ 	.byte	0x06
	.zero		1


	//   ....[41]....
        /*0960*/ 	.word	0x00009cf0
        /*0964*/ 	.word	0x000000ff
        /*0968*/ 	.word	0x00016850
        /*096c*/ 	.short	0x010a
        /*096e*/ 	.byte	0x06
	.zero		1


	//   ....[42]....
        /*0970*/ 	.word	0x0000a150
        /*0974*/ 	.word	0x0000000a
        /*0978*/ 	.word	0x00000000
        /*097c*/ 	.short	0x0101
        /*097e*/ 	.byte	0x3f
	.zero		1


	//   ....[43]....
        /*0980*/ 	.word	0x0000bd80
        /*0984*/ 	.word	0x00000019
        /*0988*/ 	.word	0x00000000
        /*098c*/ 	.short	0x0101
        /*098e*/ 	.byte	0x3f
	.zero		1


	//   ....[44]....
        /*0990*/ 	.word	0x0000c750
        /*0994*/ 	.word	0x000000ff
        /*0998*/ 	.word	0x00016850
        /*099c*/ 	.short	0x010a
        /*099e*/ 	.byte	0x05
	.zero		1


	//   ....[45]....
        /*09a0*/ 	.word	0x0000c790
        /*09a4*/ 	.word	0x000000ff
        /*09a8*/ 	.word	0x00016850
        /*09ac*/ 	.short	0x010a
        /*09ae*/ 	.byte	0x05
	.zero		1


	//   ....[46]....
        /*09b0*/ 	.word	0x0000cca0
        /*09b4*/ 	.word	0x00000000
        /*09b8*/ 	.word	0x00000000
        /*09bc*/ 	.short	0x0101
        /*09be*/ 	.byte	0x3f
	.zero		1


	//   ....[47]....
        /*09c0*/ 	.word	0x0000db80
        /*09c4*/ 	.word	0x00000000
        /*09c8*/ 	.word	0x00000000
        /*09cc*/ 	.short	0x0101
        /*09ce*/ 	.byte	0x3f
	.zero		1


	//   ....[48]....
        /*09d0*/ 	.word	0x00010590
        /*09d4*/ 	.word	0x00000003
        /*09d8*/ 	.word	0x00016840
        /*09dc*/ 	.short	0x010a
        /*09de*/ 	.byte	0x3f
	.zero		1


	//   ....[49]....
        /*09e0*/ 	.word	0x00011570
        /*09e4*/ 	.word	0x00000016
        /*09e8*/ 	.word	0x00016800
        /*09ec*/ 	.short	0x0107
        /*09ee*/ 	.byte	0x3f
	.zero		1


	//   ....[50]....
        /*09f0*/ 	.word	0x00011670
        /*09f4*/ 	.word	0x00000016
        /*09f8*/ 	.word	0x00016800
        /*09fc*/ 	.short	0x0101
        /*09fe*/ 	.byte	0x3f
	.zero		1


	//   ....[51]....
        /*0a00*/ 	.word	0x00011690
        /*0a04*/ 	.word	0x00000016
        /*0a08*/ 	.word	0x00016820
        /*0a0c*/ 	.short	0x010a
        /*0a0e*/ 	.byte	0x3f
	.zero		1


	//   ....[52]....
        /*0a10*/ 	.word	0x000119b0
        /*0a14*/ 	.word	0x00000002
        /*0a18*/ 	.word	0x00016840
        /*0a1c*/ 	.short	0x010a
        /*0a1e*/ 	.byte	0x3f
	.zero		1


	//   ....[53]....
        /*0a20*/ 	.word	0x00011c30
        /*0a24*/ 	.word	0x00000003
        /*0a28*/ 	.word	0x00000060
        /*0a2c*/ 	.short	0x010a
        /*0a2e*/ 	.byte	0x3f
	.zero		1


	//   ....[54]....
        /*0a30*/ 	.word	0x00012190
        /*0a34*/ 	.word	0x00000002
        /*0a38*/ 	.word	0x00016840
        /*0a3c*/ 	.short	0x010a
        /*0a3e*/ 	.byte	0x3f
	.zero		1


	//   ....[55]....
        /*0a40*/ 	.word	0x00012410
        /*0a44*/ 	.word	0x0000000a
        /*0a48*/ 	.word	0x00000060
        /*0a4c*/ 	.short	0x010a
        /*0a4e*/ 	.byte	0x3f
	.zero		1


	//   ....[56]....
        /*0a50*/ 	.word	0x000128a0
        /*0a54*/ 	.word	0x00000002
        /*0a58*/ 	.word	0x00016840
        /*0a5c*/ 	.short	0x010a
        /*0a5e*/ 	.byte	0x3f
	.zero		1


	//   ....[57]....
        /*0a60*/ 	.word	0x00012b30
        /*0a64*/ 	.word	0x00000007
        /*0a68*/ 	.word	0x00000060
        /*0a6c*/ 	.short	0x010a
        /*0a6e*/ 	.byte	0x3f
	.zero		1


	//   ....[58]....
        /*0a70*/ 	.word	0x00012f70
        /*0a74*/ 	.word	0x00000003
        /*0a78*/ 	.word	0x00016860
        /*0a7c*/ 	.short	0x010a
        /*0a7e*/ 	.byte	0x3f
	.zero		1


	//   ....[59]....
        /*0a80*/ 	.word	0x00013ec0
        /*0a84*/ 	.word	0x00000009
        /*0a88*/ 	.word	0x00016820
        /*0a8c*/ 	.short	0x010a
        /*0a8e*/ 	.byte	0x3f
	.zero		1


	//   ....[60]....
        /*0a90*/ 	.word	0x00014060
        /*0a94*/ 	.word	0x00000005
        /*0a98*/ 	.word	0x00000000
        /*0a9c*/ 	.short	0x010a
        /*0a9e*/ 	.byte	0x3f
	.zero		1


	//   ....[61]....
        /*0aa0*/ 	.word	0x000140d0
        /*0aa4*/ 	.word	0x00000003
        /*0aa8*/ 	.word	0x00000000
        /*0aac*/ 	.short	0x010a
        /*0aae*/ 	.byte	0x3f
	.zero		1


	//   ....[62]....
        /*0ab0*/ 	.word	0x00014130
        /*0ab4*/ 	.word	0x00000017
        /*0ab8*/ 	.word	0x00000000
        /*0abc*/ 	.short	0x010a
        /*0abe*/ 	.byte	0x3f
	.zero		1


	//   ....[63]....
        /*0ac0*/ 	.word	0x00014160
        /*0ac4*/ 	.word	0x00000007
        /*0ac8*/ 	.word	0x00000000
        /*0acc*/ 	.short	0x010a
        /*0ace*/ 	.byte	0x3f
	.zero		1


	//   ....[64]....
        /*0ad0*/ 	.word	0x000141d0
        /*0ad4*/ 	.word	0x00000003
        /*0ad8*/ 	.word	0x00016800
        /*0adc*/ 	.short	0x010a
        /*0ade*/ 	.byte	0x3f
	.zero		1


	//   ....[65]....
        /*0ae0*/ 	.word	0x00014220
        /*0ae4*/ 	.word	0x00000005
        /*0ae8*/ 	.word	0x00016830
        /*0aec*/ 	.short	0x010a
        /*0aee*/ 	.byte	0x3f
	.zero		1


	//   ....[66]....
        /*0af0*/ 	.word	0x00014280
        /*0af4*/ 	.word	0x00000007
        /*0af8*/ 	.word	0x00016830
        /*0afc*/ 	.short	0x010a
        /*0afe*/ 	.byte	0x3f
	.zero		1


	//   ....[67]....
        /*0b00*/ 	.word	0x000142e0
        /*0b04*/ 	.word	0x00000007
        /*0b08*/ 	.word	0x00016850
        /*0b0c*/ 	.short	0x010a
        /*0b0e*/ 	.byte	0x3f
	.zero		1


	//   ....[68]....
        /*0b10*/ 	.word	0x00014340
        /*0b14*/ 	.word	0x00000003
        /*0b18*/ 	.word	0x00016830
        /*0b1c*/ 	.short	0x010a
        /*0b1e*/ 	.byte	0x3f
	.zero		1


	//   ....[69]....
        /*0b20*/ 	.word	0x000143a0
        /*0b24*/ 	.word	0x00000003
        /*0b28*/ 	.word	0x00016850
        /*0b2c*/ 	.short	0x010a
        /*0b2e*/ 	.byte	0x3f
	.zero		1


	//   ....[70]....
        /*0b30*/ 	.word	0x00014400
        /*0b34*/ 	.word	0x00000003
        /*0b38*/ 	.word	0x00016830
        /*0b3c*/ 	.short	0x010a
        /*0b3e*/ 	.byte	0x3f
	.zero		1


	//   ....[71]....
        /*0b40*/ 	.word	0x00014460
        /*0b44*/ 	.word	0x00000003
        /*0b48*/ 	.word	0x00016850
        /*0b4c*/ 	.short	0x010a
        /*0b4e*/ 	.byte	0x3f
	.zero		1


	//   ....[72]....
        /*0b50*/ 	.word	0x000144c0
        /*0b54*/ 	.word	0x00000007
        /*0b58*/ 	.word	0x00016850
        /*0b5c*/ 	.short	0x010a
        /*0b5e*/ 	.byte	0x3f
	.zero		1


	//   ....[73]....
        /*0b60*/ 	.word	0x00014660
        /*0b64*/ 	.word	0x00000003
        /*0b68*/ 	.word	0x00016840
        /*0b6c*/ 	.short	0x010a
        /*0b6e*/ 	.byte	0x3f
	.zero		1


	//   ....[74]....
        /*0b70*/ 	.word	0x00015540
        /*0b74*/ 	.word	0x00000016
        /*0b78*/ 	.word	0x00016820
        /*0b7c*/ 	.short	0x010a
        /*0b7e*/ 	.byte	0x3f
	.zero		1


	//   ....[75]....
        /*0b80*/ 	.word	0x00015590
        /*0b84*/ 	.word	0x00000002
        /*0b88*/ 	.word	0x00016840
        /*0b8c*/ 	.short	0x010a
        /*0b8e*/ 	.byte	0x3f
	.zero		1


	//   ....[76]....
        /*0b90*/ 	.word	0x000155e0
        /*0b94*/ 	.word	0x00000003
        /*0b98*/ 	.word	0x00000060
        /*0b9c*/ 	.short	0x010a
        /*0b9e*/ 	.byte	0x3f
	.zero		1


	//   ....[77]....
        /*0ba0*/ 	.word	0x00015630
        /*0ba4*/ 	.word	0x00000002
        /*0ba8*/ 	.word	0x00016840
        /*0bac*/ 	.short	0x010a
        /*0bae*/ 	.byte	0x3f
	.zero		1


	//   ....[78]....
        /*0bb0*/ 	.word	0x00015680
        /*0bb4*/ 	.word	0x0000000a
        /*0bb8*/ 	.word	0x00000060
        /*0bbc*/ 	.short	0x010a
        /*0bbe*/ 	.byte	0x3f
	.zero		1


	//   ....[79]....
        /*0bc0*/ 	.word	0x000156d0
        /*0bc4*/ 	.word	0x00000002
        /*0bc8*/ 	.word	0x00016840
        /*0bcc*/ 	.short	0x010a
        /*0bce*/ 	.byte	0x3f
	.zero		1


	//   ....[80]....
        /*0bd0*/ 	.word	0x00015720
        /*0bd4*/ 	.word	0x00000007
        /*0bd8*/ 	.word	0x00000060
        /*0bdc*/ 	.short	0x010a
        /*0bde*/ 	.byte	0x3f
	.zero		1


	//   ....[81]....
        /*0be0*/ 	.word	0x00015770
        /*0be4*/ 	.word	0x00000003
        /*0be8*/ 	.word	0x00016860
        /*0bec*/ 	.short	0x010a
        /*0bee*/ 	.byte	0x3f
	.zero		1


	//   ....[82]....
        /*0bf0*/ 	.word	0x000160f0
        /*0bf4*/ 	.word	0x00000009
        /*0bf8*/ 	.word	0x00016820
        /*0bfc*/ 	.short	0x010a
        /*0bfe*/ 	.byte	0x3f
	.zero		1


	//   ....[83]....
        /*0c00*/ 	.word	0x00016290
        /*0c04*/ 	.word	0x00000005
        /*0c08*/ 	.word	0x00000000
        /*0c0c*/ 	.short	0x010a
        /*0c0e*/ 	.byte	0x3f
	.zero		1


	//   ....[84]....
        /*0c10*/ 	.word	0x000162e0
        /*0c14*/ 	.word	0x00000003
        /*0c18*/ 	.word	0x00000000
        /*0c1c*/ 	.short	0x010a
        /*0c1e*/ 	.byte	0x3f
	.zero		1


	//   ....[85]....
        /*0c20*/ 	.word	0x00016330
        /*0c24*/ 	.word	0x00000017
        /*0c28*/ 	.word	0x00000000
        /*0c2c*/ 	.short	0x010a
        /*0c2e*/ 	.byte	0x3f
	.zero		1


	//----- nvinfo : EIATTR_NUM_MBARRIERS
	.align		4
.L_209:
        /*0c30*/ 	.byte	0x03, 0x38
        /*0c32*/ 	.short	0x0016


	//----- nvinfo : EIATTR_EXIT_INSTR_OFFSETS
	.align		4
        /*0c34*/ 	.byte	0x04, 0x1c
        /*0c36*/ 	.short	(.L_211 - .L_210)


	//   ....[0]....
.L_210:
        /*0c38*/ 	.word	0x00000a80


	//   ....[1]....
        /*0c3c*/ 	.word	0x0000e7c0


	//   ....[2]....
        /*0c40*/ 	.word	0x000141b0


	//----- nvinfo : EIATTR_MAX_THREADS
	.align		4
.L_211:
        /*0c44*/ 	.byte	0x04, 0x05
        /*0c46*/ 	.short	(.L_213 - .L_212)
.L_212:
        /*0c48*/ 	.word	0x00000200
        /*0c4c*/ 	.word	0x00000001
        /*0c50*/ 	.word	0x00000001


	//----- nvinfo : EIATTR_CRS_STACK_SIZE
	.align		4
.L_213:
        /*0c54*/ 	.byte	0x04, 0x1e
        /*0c56*/ 	.short	(.L_215 - .L_214)
.L_214:
        /*0c58*/ 	.word	0x00000000


	//----- nvinfo : EIATTR_CBANK_PARAM_SIZE
	.align		4
.L_215:
        /*0c5c*/ 	.byte	0x03, 0x19
        /*0c5e*/ 	.short	0x0af0


	//----- nvinfo : EIATTR_PARAM_CBANK
	.align		4
        /*0c60*/ 	.byte	0x04, 0x0a
        /*0c62*/ 	.short	(.L_217 - .L_216)
	.align		4
.L_216:
        /*0c64*/ 	.word	index@(.nv.constant0._ZN7cutlass13device_kernelIN5flash11enable_sm90INS1_16FlashAttnFwdSm90INS1_25CollectiveMainloopFwdSm90ILi2EN4cute5tupleIJNS5_1CILi1EEES8_S8_EEENS6_IJNS7_ILi192EEENS7_ILi128EEENS7_ILi64EEEEEELi64ENS_6half_tEfNS_4arch4Sm90ELb0ELb1ELb0ELb1ELb0ELb0ELb0ELb1ELb1ELb1ELb0ELb0EEENS1_21CollectiveEpilogueFwdINS6_IJSA_SC_SB_EEES9_SE_SG_Li384ELb1ELb1ELb0ELb0EEENS1_36VarlenDynamicPersistentTileSchedulerILi192ELi128ELi384ELi128ELb0ELb1ELb1ELb1ELb0ELb1EEEEEEEEEvNT_6ParamsE)
        /*0c68*/ 	.short	0x0210
        /*0c6a*/ 	.short	0x0af0


	//----- nvinfo : EIATTR_SW_WAR
	.align		4
.L_217:
        /*0c6c*/ 	.byte	0x04, 0x36
        /*0c6e*/ 	.short	(.L_219 - .L_218)
.L_218:
        /*0c70*/ 	.word	0x00000008
.L_219:


//--------------------- .nv.info._ZN7cutlass13device_kernelIN5flash11enable_sm90INS1_16FlashAttnFwdSm90INS1_25CollectiveMainloopFwdSm90ILi2EN4cute5tupleIJNS5_1CILi1EEES8_S8_EEENS6_IJNS7_ILi192EEENS7_ILi128EEENS7_ILi64EEEEEELi64ENS_6half_tEfNS_4arch4Sm90ELb0ELb1ELb0ELb1ELb0ELb1ELb0ELb1ELb1ELb1ELb0ELb0EEENS1_21CollectiveEpilogueFwdINS6_IJSA_SC_SB_EEES9_SE_SG_Li384ELb1ELb1ELb0ELb0EEENS1_36VarlenDynamicPersistentTileSchedulerILi192ELi128ELi384ELi128ELb0ELb1ELb1ELb1ELb0ELb1EEEEEEEEEvNT_6ParamsE --------------------------
	.section	.nv.info._ZN7cutlass13device_kernelIN5flash11enable_sm90INS1_16FlashAttnFwdSm90INS1_25CollectiveMainloopFwdSm90ILi2EN4cute5tupleIJNS5_1CILi1EEES8_S8_EEENS6_IJNS7_ILi192EEENS7_ILi128EEENS7_ILi64EEEEEELi64ENS_6half_tEfNS_4arch4Sm90ELb0ELb1ELb0ELb1ELb0ELb1ELb0ELb1ELb1ELb1ELb0ELb0EEENS1_21CollectiveEpilogueFwdINS6_IJSA_SC_SB_EEES9_SE_SG_Li384ELb1ELb1ELb0ELb0EEENS1_36VarlenDynamicPersistentTileSchedulerILi192ELi128ELi384ELi128ELb0ELb1ELb1ELb1ELb0ELb1EEEEEEEEEvNT_6ParamsE,"",@"SHT_CUDA_INFO"
	.sectionflags	@""
	.align	4


	//----- nvinfo : EIATTR_CUDA_API_VERSION
	.align		4
        /*0000*/ 	.byte	0x04, 0x37
        /*0002*/ 	.short	(.L_221 - .L_220)
.L_220:
        /*0004*/ 	.word	0x00000082


	//----- nvinfo : EIATTR_KPARAM_INFO
	.align		4
.L_221:
        /*0008*/ 	.byte	0x04, 0x17
        /*000a*/ 	.short	(.L_223 - .L_222)
.L_222:
        /*000c*/ 	.word	0x00000000
        /*0010*/ 	.short	0x0000
        /*0012*/ 	.short	0x0070
        /*0014*/ 	.byte	0x00, 0xf0, 0x01, 0x2a


	//----- nvinfo : EIATTR_SPARSE_MMA_MASK
	.align		4
.L_223:
        /*0018*/ 	.byte	0x03, 0x50
        /*001a*/ 	.short	0x0000


	//----- nvinfo : EIATTR_MAXREG_COUNT
	.align		4
        /*001c*/ 	.byte	0x03, 0x1b
        /*001e*/ 	.short	0x0080


	//----- nvinfo : EIATTR_NUM_BARRIERS
	.align		4
        /*0020*/ 	.byte	0x02, 0x4c
        /*0022*/ 	.byte	0x10
	.zero		1


	//----- nvinfo : EIATTR_EXTERNS
	.align		4
        /*0024*/ 	.byte	0x04, 0x0f
        /*0026*/ 	.short	(.L_225 - .L_224)


	//   ....[0]....
	.align		4
.L_224:
        /*0028*/ 	.word	index@(__assertfail)


	//----- nvinfo : EIATTR_ANNOTATIONS
	.align		4
.L_225:
        /*002c*/ 	.byte	0x04, 0x55
        /*002e*/ 	.short	(.L_227 - .L_226)


	//   ....[0]....
.L_226:
        /* <DEDUP_REMOVED lines=76> */


	//----- nvinfo : EIATTR_MERCURY_ISA_VERSION
	.align		4
.L_227:
        /*04e0*/ 	.byte	0x03, 0x5f
        /*04e2*/ 	.short	0x0101


	//----- nvinfo : EIATTR_UNUSED_LOAD_BYTE_OFFSET
	.align		4
        /*04e4*/ 	.byte	0x04, 0x44
        /*04e6*/ 	.short	(.L_229 - .L_228)


	//   ....[0]....
.L_228:
        /*04e8*/ 	.word	0x00000ae0
        /*04ec*/ 	.word	0x0000fff0


	//   ....[1]....
        /*04f0*/ 	.word	0x00014f50
        /*04f4*/ 	.word	0x0000fff0


	//----- nvinfo : EIATTR_INT_WARP_WIDE_INSTR_OFFSETS
	.align		4
.L_229:
        /*04f8*/ 	.byte	0x04, 0x31
        /*04fa*/ 	.short	(.L_231 - .L_230)


	//   ....[0]....
.L_230:
        /*04fc*/ 	.word	0x00000190


	//   ....[1]....
        /*0500*/ 	.word	0x000001d0


	//   ....[2]....
        /*0504*/ 	.word	0x00000240


	//   ....[3]....
        /*0508*/ 	.word	0x000190a0


	//   ....[4]....
        /*050c*/ 	.word	0x00019130


	//   ....[5]....
        /*0510*/ 	.word	0x0001c1b0


	//   ....[6]....
        /*0514*/ 	.word	0x0001c240


	//----- nvinfo : EIATTR_COOP_GROUP_MASK_REGIDS
	.align		4
.L_231:
        /*0518*/ 	.byte	0x04, 0x29
        /*051a*/ 	.short	(.L_233 - .L_232)


	//   ....[0]....
.L_232:
        /*051c*/ 	.word	0xffffffff


	//   ....[1]....
        /*0520*/ 	.word	0xffffffff


	//   ....[2]....
        /*0524*/ 	.word	0xffffffff


	//   ....[3]....
        /*0528*/ 	.word	0xffffffff


	//   ....[4]....
        /*052c*/ 	.word	0xffffffff


	//   ....[5]....
        /*0530*/ 	.word	0xffffffff


	//   ....[6]....
        /*0534*/ 	.word	0xffffffff


	//   ....[7]....
        /*0538*/ 	.word	0xffffffff


	//   ....[8]....
        /*053c*/ 	.word	0xffffffff


	//   ....[9]....
        /*0540*/ 	.word	0xffffffff


	//   ....[10]....
        /*0544*/ 	.word	0xffffffff


	//   ....[11]....
        /*0548*/ 	.word	0xffffffff


	//   ....[12]....
        /*054c*/ 	.word	0xffffffff


	//   ....[13]....
        /*0550*/ 	.word	0xffffffff


	//   ....[14]....
        /*0554*/ 	.word	0xffffffff


	//   ....[15]....
        /*0558*/ 	.word	0xffffffff


	//   ....[16]....
        /*055c*/ 	.word	0xffffffff


	//   ....[17]....
        /*0560*/ 	.word	0xffffffff


	//   ....[18]....
        /*0564*/ 	.word	0xffffffff


	//   ....[19]....
        /*0568*/ 	.word	0xffffffff


	//   ....[20]....
        /*056c*/ 	.word	0xffffffff


	//   ....[21]....
        /*0570*/ 	.word	0xffffffff


	//   ....[22]....
        /*0574*/ 	.word	0xffffffff


	//   ....[23]....
        /*0578*/ 	.word	0xffffffff


	//   ....[24]....
        /*057c*/ 	.word	0xffffffff


	//   ....[25]....
        /*0580*/ 	.word	0xffffffff


	//   ....[26]....
        /*0584*/ 	.word	0xffffffff


	//   ....[27]....
        /*0588*/ 	.word	0xffffffff


	//   ....[28]....
        /*058c*/ 	.word	0xffffffff


	//   ....[29]....
        /*0590*/ 	.word	0xffffffff


	//   ....[30]....
        /*0594*/ 	.word	0xffffffff


	//   ....[31]....
        /*0598*/ 	.word	0xffffffff


	//   ....[32]....
        /*059c*/ 	.word	0xffffffff


	//   ....[33]....
        /*05a0*/ 	.word	0xffffffff


	//   ....[34]....
        /*05a4*/ 	.word	0xffffffff


	//   ....[35]....
        /*05a8*/ 	.word	0xffffffff


	//   ....[36]....
        /*05ac*/ 	.word	0xffffffff


	//   ....[37]....
        /*05b0*/ 	.word	0xffffffff


	//   ....[38]....
        /*05b4*/ 	.word	0xffffffff


	//   ....[39]....
        /*05b8*/ 	.word	0xffffffff


	//   ....[40]....
        /*05bc*/ 	.word	0xffffffff


	//   ....[41]....
        /*05c0*/ 	.word	0xffffffff


	//   ....[42]....
        /*05c4*/ 	.word	0xffffffff


	//   ....[43]....
        /*05c8*/ 	.word	0xffffffff


	//   ....[44]....
        /*05cc*/ 	.word	0xffffffff


	//   ....[45]....
        /*05d0*/ 	.word	0xffffffff


	//   ....[46]....
        /*05d4*/ 	.word	0xffffffff


	//   ....[47]....
        /*05d8*/ 	.word	0xffffffff


	//   ....[48]....
        /*05dc*/ 	.word	0xffffffff


	//   ....[49]....
        /*05e0*/ 	.word	0xffffffff


	//   ....[50]....
        /*05e4*/ 	.word	0xffffffff


	//   ....[51]....
        /*05e8*/ 	.word	0xffffffff


	//   ....[52]....
        /*05ec*/ 	.word	0xffffffff


	//   ....[53]....
        /*05f0*/ 	.word	0xffffffff


	//   ....[54]....
        /*05f4*/ 	.word	0xffffffff


	//   ....[55]....
        /*05f8*/ 	.word	0xffffffff


	//   ....[56]....
        /*05fc*/ 	.word	0xffffffff


	//   ....[57]....
        /*0600*/ 	.word	0xffffffff


	//   ....[58]....
        /*0604*/ 	.word	0xffffffff


	//   ....[59]....
        /*0608*/ 	.word	0xffffffff


	//   ....[60]....
        /*060c*/ 	.word	0xffffffff


	//   ....[61]....
        /*0610*/ 	.word	0xffffffff


	//   ....[62]....
        /*0614*/ 	.word	0xffffffff


	//   ....[63]....
        /*0618*/ 	.word	0xffffffff


	//   ....[64]....
        /*061c*/ 	.word	0xffffffff


	//   ....[65]....
        /*0620*/ 	.word	0xffffffff


	//   ....[66]....
        /*0624*/ 	.word	0xffffffff


	//   ....[67]....
        /*0628*/ 	.word	0xffffffff


	//   ....[68]....
        /*062c*/ 	.word	0xffffffff


	//   ....[69]....
        /*0630*/ 	.word	0xffffffff


	//   ....[70]....
        /*0634*/ 	.word	0xffffffff


	//   ....[71]....
        /*0638*/ 	.word	0xffffffff


	//   ....[72]....
        /*063c*/ 	.word	0xffffffff


	//   ....[73]....
        /*0640*/ 	.word	0xffffffff


	//   ....[74]....
        /*0644*/ 	.word	0xffffffff


	//   ....[75]....
        /*0648*/ 	.word	0xffffffff


	//   ....[76]....
        /*064c*/ 	.word	0xffffffff


	//   ....[77]....
        /*0650*/ 	.word	0xffffffff


	//   ....[78]....
        /*0654*/ 	.word	0xffffffff


	//   ....[79]....
        /*0658*/ 	.word	0xffffffff


	//   ....[80]....
        /*065c*/ 	.word	0xffffffff


	//   ....[81]....
        /*0660*/ 	.word	0xffffffff


	//   ....[82]....
        /*0664*/ 	.word	0xffffffff


	//   ....[83]....
        /*0668*/ 	.word	0xffffffff


	//   ....[84]....
        /*066c*/ 	.word	0xffffffff


	//   ....[85]....
        /*0670*/ 	.word	0xffffffff


	//   ....[86]....
        /*0674*/ 	.word	0xffffffff


	//   ....[87]....
        /*0678*/ 	.word	0xffffffff


	//   ....[88]....
        /*067c*/ 	.word	0xffffffff


	//   ....[89]....
        /*0680*/ 	.word	0xffffffff


	//   ....[90]....
        /*0684*/ 	.word	0xffffffff


	//   ....[91]....
        /*0688*/ 	.word	0xffffffff


	//   ....[92]....
        /*068c*/ 	.word	0xffffffff


	//   ....[93]....
        /*0690*/ 	.word	0xffffffff


	//   ....[94]....
        /*0694*/ 	.word	0xffffffff


	//   ....[95]....
        /*0698*/ 	.word	0xffffffff


	//   ....[96]....
        /*069c*/ 	.word	0xffffffff


	//   ....[97]....
        /*06a0*/ 	.word	0xffffffff


	//   ....[98]....
        /*06a4*/ 	.word	0xffffffff


	//   ....[99]....
        /*06a8*/ 	.word	0xffffffff


	//   ....[100]....
        /*06ac*/ 	.word	0xffffffff


	//   ....[101]....
        /*06b0*/ 	.word	0xffffffff


	//   ....[102]....
        /*06b4*/ 	.word	0xffffffff


	//   ....[103]....
        /*06b8*/ 	.word	0xffffffff


	//   ....[104]....
        /*06bc*/ 	.word	0xffffffff


	//   ....[105]....
        /*06c0*/ 	.word	0xffffffff


	//   ....[106]....
        /*06c4*/ 	.word	0xffffffff


	//   ....[107]....
        /*06c8*/ 	.word	0xffffffff


	//   ....[108]....
        /*06cc*/ 	.word	0xffffffff


	//   ....[109]....
        /*06d0*/ 	.word	0xffffffff


	//   ....[110]....
        /*06d4*/ 	.word	0xffffffff


	//   ....[111]....
        /*06d8*/ 	.word	0xffffffff


	//   ....[112]....
        /*06dc*/ 	.word	0xffffffff


	//   ....[113]....
        /*06e0*/ 	.word	0xffffffff


	//   ....[114]....
        /*06e4*/ 	.word	0xffffffff


	//   ....[115]....
        /*06e8*/ 	.word	0xffffffff


	//   ....[116]....
        /*06ec*/ 	.word	0xffffffff


	//   ....[117]....
        /*06f0*/ 	.word	0xffffffff


	//   ....[118]....
        /*06f4*/ 	.word	0xffffffff


	//   ....[119]....
        /*06f8*/ 	.word	0xffffffff


	//   ....[120]....
        /*06fc*/ 	.word	0xffffffff


	//   ....[121]....
        /*0700*/ 	.word	0xffffffff


	//   ....[122]....
        /*0704*/ 	.word	0xffffffff


	//   ....[123]....
        /*0708*/ 	.word	0xffffffff


	//   ....[124]....
        /*070c*/ 	.word	0xffffffff


	//   ....[125]....
        /*0710*/ 	.word	0xffffffff


	//   ....[126]....
        /*0714*/ 	.word	0xffffffff


	//   ....[127]....
        /*0718*/ 	.word	0xffffffff


	//   ....[128]....
        /*071c*/ 	.word	0xffffffff


	//   ....[129]....
        /*0720*/ 	.word	0xffffffff


	//   ....[130]....
        /*0724*/ 	.word	0x0500000f


	//   ....[131]....
        /*0728*/ 	.word	0x0500000f


	//   ....[132]....
        /*072c*/ 	.word	0x0500000f


	//   ....[133]....
        /*0730*/ 	.word	0x0500000f


	//   ....[134]....
        /*0734*/ 	.word	0x0500000f


	//   ....[135]....
        /*0738*/ 	.word	0x0500000f


	//   ....[136]....
        /*073c*/ 	.word	0x0500000f


	//   ....[137]....
        /*0740*/ 	.word	0x0500000f


	//   ....[138]....
        /*0744*/ 	.word	0x0500000f


	//   ....[139]....
        /*0748*/ 	.word	0x0500000f


	//   ....[140]....
        /*074c*/ 	.word	0x0500000f


	//   ....[141]....
        /*0750*/ 	.word	0x0500000f


	//   ....[142]....
        /*0754*/ 	.word	0x0500000f


	//   ....[143]....
        /*0758*/ 	.word	0x0500000f


	//   ....[144]....
        /*075c*/ 	.word	0x0500000f


	//   ....[145]....
        /*0760*/ 	.word	0x0500000f


	//   ....[146]....
        /*0764*/ 	.word	0x0500000f


	//   ....[147]....
        /*0768*/ 	.word	0x0500000f


	//   ....[148]....
        /*076c*/ 	.word	0x0500000f


	//   ....[149]....
        /*0770*/ 	.word	0x0500000f


	//   ....[150]....
        /*0774*/ 	.word	0x0500000f


	//   ....[151]....
        /*0778*/ 	.word	0x0500000f


	//   ....[152]....
        /*077c*/ 	.word	0x0500000f


	//   ....[153]....
        /*0780*/ 	.word	0x0500000f


	//   ....[154]....
        /*0784*/ 	.word	0x0500000f


	//   ....[155]....
        /*0788*/ 	.word	0x0500000f


	//   ....[156]....
        /*078c*/ 	.word	0x0500000f


	//   ....[157]....
        /*0790*/ 	.word	0x0500000f


	//   ....[158]....
        /*0794*/ 	.word	0x0500000f


	//   ....[159]....
        /*0798*/ 	.word	0x0500000f


	//   ....[160]....
        /*079c*/ 	.word	0x0500000f


	//   ....[161]....
        /*07a0*/ 	.word	0x0500000f


	//   ....[162]....
        /*07a4*/ 	.word	0x0500000f


	//   ....[163]....
        /*07a8*/ 	.word	0x0500000f


	//   ....[164]....
        /*07ac*/ 	.word	0x0500000f


	//   ....[165]....
        /*07b0*/ 	.word	0x0500000f


	//   ....[166]....
        /*07b4*/ 	.word	0x0500000f


	//   ....[167]....
        /*07b8*/ 	.word	0x0500000f


	//   ....[168]....
        /*07bc*/ 	.word	0x0500000f


	//   ....[169]....
        /*07c0*/ 	.word	0x0500000f


	//   ....[170]....
        /*07c4*/ 	.word	0x0500000f


	//   ....[171]....
        /*07c8*/ 	.word	0x0500000f


	//   ....[172]....
        /*07cc*/ 	.word	0x0500000f


	//   ....[173]....
        /*07d0*/ 	.word	0x0500000f


	//   ....[174]....
        /*07d4*/ 	.word	0x0500000f


	//   ....[175]....
        /*07d8*/ 	.word	0x0500000f


	//   ....[176]....
        /*07dc*/ 	.word	0x0500000f


	//   ....[177]....
        /*07e0*/ 	.word	0x0500000f


	//   ....[178]....
        /*07e4*/ 	.word	0x0500000f


	//   ....[179]....
        /*07e8*/ 	.word	0x0500000f


	//   ....[180]....
        /*07ec*/ 	.word	0x0500000f


	//   ....[181]....
        /*07f0*/ 	.word	0x0500000f


	//   ....[182]....
        /*07f4*/ 	.word	0x0500000f


	//   ....[183]....
        /*07f8*/ 	.word	0x0500000f


	//   ....[184]....
        /*07fc*/ 	.word	0x0500000f


	//   ....[185]....
        /*0800*/ 	.word	0x0500000f


	//   ....[186]....
        /*0804*/ 	.word	0x0500000f


	//   ....[187]....
        /*0808*/ 	.word	0x0500000f


	//   ....[188]....
        /*080c*/ 	.word	0x0500000f


	//   ....[189]....
        /*0810*/ 	.word	0x0500000f


	//   ....[190]....
        /*0814*/ 	.word	0x0500000f


	//   ....[191]....
        /*0818*/ 	.word	0x0500000f


	//   ....[192]....
        /*081c*/ 	.word	0x0500000f


	//   ....[193]....
        /*0820*/ 	.word	0x0500000f


	//   ....[194]....
        /*0824*/ 	.word	0x0500000f


	//   ....[195]....
        /*0828*/ 	.word	0x0500000f


	//   ....[196]....
        /*082c*/ 	.word	0x0500000f


	//   ....[197]....
        /*0830*/ 	.word	0x0500000f


	//   ....[198]....
        /*0834*/ 	.word	0x0500000f


	//----- nvinfo : EIATTR_COOP_GROUP_INSTR_OFFSETS
	.align		4
.L_233:
        /*0838*/ 	.byte	0x04, 0x28
        /*083a*/ 	.short	(.L_235 - .L_234)


	//   ....[0]....
.L_234:
        /*083c*/ 	.word	0x00000070


	//   ....[1]....
        /*0840*/ 	.word	0x000001a0


	//   ....[2]....
        /*0844*/ 	.word	0x000001f0


	//   ....[3]....
        /*0848*/ 	.word	0x00000420


	//   ....[4]....
        /*084c*/ 	.word	0x00000580


	//   ....[5]....
        /*0850*/ 	.word	0x000006a0


	//   ....[6]....
        /*0854*/ 	.word	0x00000800


	//   ....[7]....
        /*0858*/ 	.word	0x00005f40


	//   ....[8]....
        /*085c*/ 	.word	0x00006710


	//   ....[9]....
        /*0860*/ 	.word	0x00006720


	//   ....[10]....
        /*0864*/ 	.word	0x00006730


	//   ....[11]....
        /*0868*/ 	.word	0x00006740


	//   ....[12]....
        /*086c*/ 	.word	0x00006a60


	//   ....[13]....
        /*0870*/ 	.word	0x00006a70


	//   ....[14]....
        /*0874*/ 	.word	0x00006a80


	//   ....[15]....
        /*0878*/ 	.word	0x00006a90


	//   ....[16]....
        /*087c*/ 	.word	0x00007d90


	//   ....[17]....
        /*0880*/ 	.word	0x00007da0


	//   ....[18]....
        /*0884*/ 	.word	0x00007db0


	//   ....[19]....
        /*0888*/ 	.word	0x00007dc0


	//   ....[20]....
        /*088c*/ 	.word	0x00007ec0


	//   ....[21]....
        /*0890*/ 	.word	0x00007ee0


	//   ....[22]....
        /*0894*/ 	.word	0x00007f70


	//   ....[23]....
        /*0898*/ 	.word	0x00007fa0


	//   ....[24]....
        /*089c*/ 	.word	0x000095a0


	//   ....[25]....
        /*08a0*/ 	.word	0x00009880


	//   ....[26]....
        /*08a4*/ 	.word	0x0000aae0


	//   ....[27]....
        /*08a8*/ 	.word	0x0000abf0


	//   ....[28]....
        /*08ac*/ 	.word	0x0000b4f0


	//   ....[29]....
        /*08b0*/ 	.word	0x0000b560


	//   ....[30]....
        /*08b4*/ 	.word	0x0000cdb0


	//   ....[31]....
        /*08b8*/ 	.word	0x0000d030


	//   ....[32]....
        /*08bc*/ 	.word	0x0000dd00


	//   ....[33]....
        /*08c0*/ 	.word	0x0000de60


	//   ....[34]....
        /*08c4*/ 	.word	0x0000e530


	//   ....[35]....
        /*08c8*/ 	.word	0x0000e5a0


	//   ....[36]....
        /*08cc*/ 	.word	0x0000ff30


	//   ....[37]....
        /*08d0*/ 	.word	0x0000ff50


	//   ....[38]....
        /*08d4*/ 	.word	0x00010470


	//   ....[39]....
        /*08d8*/ 	.word	0x00010590


	//   ....[40]....
        /*08dc*/ 	.word	0x00011f80


	//   ....[41]....
        /*08e0*/ 	.word	0x00012200


	//   ....[42]....
        /*08e4*/ 	.word	0x00012ec0


	//   ....[43]....
        /*08e8*/ 	.word	0x00012f70


	//   ....[44]....
        /*08ec*/ 	.word	0x000136b0


	//   ....[45]....
        /*08f0*/ 	.word	0x000136f0


	//   ....[46]....
        /*08f4*/ 	.word	0x00014740


	//   ....[47]....
        /*08f8*/ 	.word	0x00014780


	//   ....[48]....
        /*08fc*/ 	.word	0x00014860


	//   ....[49]....
        /*0900*/ 	.word	0x00014b10


	//   ....[50]....
        /*0904*/ 	.word	0x00015780


	//   ....[51]....
        /*0908*/ 	.word	0x000157c0


	//   ....[52]....
        /*090c*/ 	.word	0x000157f0


	//   ....[53]....
        /*0910*/ 	.word	0x00015820


	//   ....[54]....
        /*0914*/ 	.word	0x00015c70


	//   ....[55]....
        /*0918*/ 	.word	0x00015cb0


	//   ....[56]....
        /*091c*/ 	.word	0x00015cd0


	//   ....[57]....
        /*0920*/ 	.word	0x00015d10


	//   ....[58]....
        /*0924*/ 	.word	0x00015d30


	//   ....[59]....
        /*0928*/ 	.word	0x00015d50


	//   ....[60]....
        /*092c*/ 	.word	0x00015d70


	//   ....[61]....
        /*0930*/ 	.word	0x00015da0


	//   ....[62]....
        /*0934*/ 	.word	0x000165c0


	//   ....[63]....
        /*0938*/ 	.word	0x000165f0


	//   ....[64]....
        /*093c*/ 	.word	0x00016610


	//   ....[65]....
        /*0940*/ 	.word	0x00016640


	//   ....[66]....
        /*0944*/ 	.word	0x00016670


	//   ....[67]....
        /*0948*/ 	.word	0x00016680


	//   ....[68]....
        /*094c*/ 	.word	0x000166b0


	//   ....[69]....
        /*0950*/ 	.word	0x00016720


	//   ....[70]....
        /*0954*/ 	.word	0x00016840


	//   ....[71]....
        /*0958*/ 	.word	0x00016a30


	//   ....[72]....
        /*095c*/ 	.word	0x00016a60


	//   ....[73]....
        /*0960*/ 	.word	0x00016a90


	//   ....[74]....
        /*0964*/ 	.word	0x00016ac0


	//   ....[75]....
        /*0968*/ 	.word	0x00016af0


	//   ....[76]....
        /*096c*/ 	.word	0x00016b20


	//   ....[77]....
        /*0970*/ 	.word	0x00016c90


	//   ....[78]....
        /*0974*/ 	.word	0x00016cc0


	//   ....[79]....
        /*0978*/ 	.word	0x00016cf0


	//   ....[80]....
        /*097c*/ 	.word	0x00016d20


	//   ....[81]....
        /*0980*/ 	.word	0x00016d50


	//   ....[82]....
        /*0984*/ 	.word	0x00016d80


	//   ....[83]....
        /*0988*/ 	.word	0x00016e20


	//   ....[84]....
        /*098c*/ 	.word	0x00016e80


	//   ....[85]....
        /*0990*/ 	.word	0x00016f20


	//   ....[86]....
        /*0994*/ 	.word	0x00017fb0


	//   ....[87]....
        /*0998*/ 	.word	0x00019630


	//   ....[88]....
        /*099c*/ 	.word	0x0001a230


	//   ....[89]....
        /*09a0*/ 	.word	0x0001a240


	//   ....[90]....
        /*09a4*/ 	.word	0x0001a260


	//   ....[91]....
        /*09a8*/ 	.word	0x0001a2f0


	//   ....[92]....
        /*09ac*/ 	.word	0x0001a300


	//   ....[93]....
        /*09b0*/ 	.word	0x0001a370


	//   ....[94]....
        /*09b4*/ 	.word	0x0001a380


	//   ....[95]....
        /*09b8*/ 	.word	0x0001a3f0


	//   ....[96]....
        /*09bc*/ 	.word	0x0001a400


	//   ....[97]....
        /*09c0*/ 	.word	0x0001a470


	//   ....[98]....
        /*09c4*/ 	.word	0x0001a480


	//   ....[99]....
        /*09c8*/ 	.word	0x0001a4f0


	//   ....[100]....
        /*09cc*/ 	.word	0x0001a500


	//   ....[101]....
        /*09d0*/ 	.word	0x0001a570


	//   ....[102]....
        /*09d4*/ 	.word	0x0001a580


	//   ....[103]....
        /*09d8*/ 	.word	0x0001a590


	//   ....[104]....
        /*09dc*/ 	.word	0x0001a5d0


	//   ....[105]....
        /*09e0*/ 	.word	0x0001a5f0


	//   ....[106]....
        /*09e4*/ 	.word	0x0001a640


	//   ....[107]....
        /*09e8*/ 	.word	0x0001a700


	//   ....[108]....
        /*09ec*/ 	.word	0x0001a710


	//   ....[109]....
        /*09f0*/ 	.word	0x0001a780


	//   ....[110]....
        /*09f4*/ 	.word	0x0001a790


	//   ....[111]....
        /*09f8*/ 	.word	0x0001a7a0


	//   ....[112]....
        /*09fc*/ 	.word	0x0001c710


	//   ....[113]....
        /*0a00*/ 	.word	0x0001c760


	//   ....[114]....
        /*0a04*/ 	.word	0x0001c790


	//   ....[115]....
        /*0a08*/ 	.word	0x0001c7c0


	//   ....[116]....
        /*0a0c*/ 	.word	0x0001c7d0


	//   ....[117]....
        /*0a10*/ 	.word	0x0001c800


	//   ....[118]....
        /*0a14*/ 	.word	0x0001c830


	//   ....[119]....
        /*0a18*/ 	.word	0x0001c860


	//   ....[120]....
        /*0a1c*/ 	.word	0x0001c9e0


	//   ....[121]....
        /*0a20*/ 	.word	0x0001ca10


	//   ....[122]....
        /*0a24*/ 	.word	0x0001ca40


	//   ....[123]....
        /*0a28*/ 	.word	0x0001ca70


	//   ....[124]....
        /*0a2c*/ 	.word	0x0001caa0


	//   ....[125]....
        /*0a30*/ 	.word	0x0001cad0


	//   ....[126]....
        /*0a34*/ 	.word	0x0001cb90


	//   ....[127]....
        /*0a38*/ 	.word	0x0001cbb0


	//   ....[128]....
        /*0a3c*/ 	.word	0x0001cc20


	//   ....[129]....
        /*0a40*/ 	.word	0x0001d2c0


	//   ....[130]....
        /*0a44*/ 	.word	0x0001d720


	//   ....[131]....
        /*0a48*/ 	.word	0x0001d7d0


	//   ....[132]....
        /*0a4c*/ 	.word	0x0001d860


	//   ....[133]....
        /*0a50*/ 	.word	0x0001d8b0


	//   ....[134]....
        /*0a54*/ 	.word	0x0001d900


	//   ....[135]....
        /*0a58*/ 	.word	0x0001d990


	//   ....[136]....
        /*0a5c*/ 	.word	0x0001da20


	//   ....[137]....
        /*0a60*/ 	.word	0x0001da70


	//   ....[138]....
        /*0a64*/ 	.word	0x0001dac0


	//   ....[139]....
        /*0a68*/ 	.word	0x0001dbb0


	//   ....[140]....
        /*0a6c*/ 	.word	0x0001dc60


	//   ....[141]....
        /*0a70*/ 	.word	0x0001dcb0


	//   ....[142]....
        /*0a74*/ 	.word	0x0001dd00


	//   ....[143]....
        /*0a78*/ 	.word	0x0001de90


	//   ....[144]....
        /*0a7c*/ 	.word	0x0001dfc0


	//   ....[145]....
        /*0a80*/ 	.word	0x0001e070


	//   ....[146]....
        /*0a84*/ 	.word	0x0001e0c0


	//   ....[147]....
        /*0a88*/ 	.word	0x0001e430


	//   ....[148]....
        /*0a8c*/ 	.word	0x0001e4d0


	//   ....[149]....
        /*0a90*/ 	.word	0x0001e530


	//   ....[150]....
        /*0a94*/ 	.word	0x0001e5a0


	//   ....[151]....
        /*0a98*/ 	.word	0x0001e600


	//   ....[152]....
        /*0a9c*/ 	.word	0x0001e670


	//   ....[153]....
        /*0aa0*/ 	.word	0x0001e730


	//   ....[154]....
        /*0aa4*/ 	.word	0x0001e790


	//   ....[155]....
        /*0aa8*/ 	.word	0x0001e850


	//   ....[156]....
        /*0aac*/ 	.word	0x0001eb30


	//   ....[157]....
        /*0ab0*/ 	.word	0x0001ed10


	//   ....[158]....
        /*0ab4*/ 	.word	0x0001ed60


	//   ....[159]....
        /*0ab8*/ 	.word	0x0001edc0


	//   ....[160]....
        /*0abc*/ 	.word	0x0001ee90


	//   ....[161]....
        /*0ac0*/ 	.word	0x0001eef0


	//   ....[162]....
        /*0ac4*/ 	.word	0x0001efd0


	//   ....[163]....
        /*0ac8*/ 	.word	0x0001f030


	//   ....[164]....
        /*0acc*/ 	.word	0x0001f110


	//   ....[165]....
        /*0ad0*/ 	.word	0x0001f170


	//   ....[166]....
        /*0ad4*/ 	.word	0x0001f250


	//   ....[167]....
        /*0ad8*/ 	.word	0x0001f2b0


	//   ....[168]....
        /*0adc*/ 	.word	0x0001f390


	//   ....[169]....
        /*0ae0*/ 	.word	0x0001f3f0


	//   ....[170]....
        /*0ae4*/ 	.word	0x0001f4d0


	//   ....[171]....
        /*0ae8*/ 	.word	0x0001f530


	//   ....[172]....
        /*0aec*/ 	.word	0x0001f620


	//   ....[173]....
        /*0af0*/ 	.word	0x0001f690


	//   ....[174]....
        /*0af4*/ 	.word	0x0001f760


	//   ....[175]....
        /*0af8*/ 	.word	0x0001f7c0


	//   ....[176]....
        /*0afc*/ 	.word	0x0001f8b0


	//   ....[177]....
        /*0b00*/ 	.word	0x0001f910


	//   ....[178]....
        /*0b04*/ 	.word	0x0001f9e0


	//   ....[179]....
        /*0b08*/ 	.word	0x0001fa40


	//   ....[180]....
        /*0b0c*/ 	.word	0x0001fb00


	//   ....[181]....
        /*0b10*/ 	.word	0x0001fe10


	//   ....[182]....
        /*0b14*/ 	.word	0x0001feb0


	//   ....[183]....
        /*0b18*/ 	.word	0x0001ffd0


	//   ....[184]....
        /*0b1c*/ 	.word	0x00020040


	//   ....[185]....
        /*0b20*/ 	.word	0x000200b0


	//   ....[186]....
        /*0b24*/ 	.word	0x00020120


	//   ....[187]....
        /*0b28*/ 	.word	0x00020190


	//   ....[188]....
        /*0b2c*/ 	.word	0x00020210


	//   ....[189]....
        /*0b30*/ 	.word	0x000202a0


	//   ....[190]....
        /*0b34*/ 	.word	0x00020330


	//   ....[191]....
        /*0b38*/ 	.word	0x000203a0


	//   ....[192]....
        /*0b3c*/ 	.word	0x00020410


	//   ....[193]....
        /*0b40*/ 	.word	0x00020480


	//   ....[194]....
        /*0b44*/ 	.word	0x00020500


	//   ....[195]....
        /*0b48*/ 	.word	0x00020570


	//   ....[196]....
        /*0b4c*/ 	.word	0x00020610


	//   ....[197]....
        /*0b50*/ 	.word	0x000206a0


	//   ....[198]....
        /*0b54*/ 	.word	0x000207c0


	//----- nvinfo : EIATTR_REG_RECONFIG
	.align		4
.L_235:
        /*0b58*/ 	.byte	0x01, 0x54
	.zero		2


	//----- nvinfo : EIATTR_SYSCALL_OFFSETS
	.align		4
        /*0b5c*/ 	.byte	0x04, 0x46
        /*0b5e*/ 	.short	(.L_237 - .L_236)


	//   ....[0]....
.L_236:
        /*0b60*/ 	.word	0x00001b90


	//   ....[1]....
        /*0b64*/ 	.word	0x00001ce0


	//   ....[2]....
        /*0b68*/ 	.word	0x00006110


	//   ....[3]....
        /*0b6c*/ 	.word	0x00006430


	//   ....[4]....
        /*0b70*/ 	.word	0x00019290


	//   ....[5]....
        /*0b74*/ 	.word	0x000193e0


	//   ....[6]....
        /*0b78*/ 	.word	0x000194d0


	//   ....[7]....
        /*0b7c*/ 	.word	0x00019d00


	//----- nvinfo : EIATTR_MBARRIER_INSTR_OFFSETS
	.align		4
.L_237:
        /*0b80*/ 	.byte	0x04, 0x39
        /*0b82*/ 	.short	(.L_239 - .L_238)


	//   ....[0]....
.L_238:
        /*0b84*/ 	.word	0x000002d0
        /*0b88*/ 	.word	0x000000ff
        /*0b8c*/ 	.word	0x00016800
        /*0b90*/ 	.short	0x0100
        /*0b92*/ 	.byte	0x08
	.zero		1


	//   ....[1]....
        /*0b94*/ 	.word	0x000002e0
        /*0b98*/ 	.word	0x000000ff
        /*0b9c*/ 	.word	0x00016820
        /*0ba0*/ 	.short	0x0100
        /*0ba2*/ 	.byte	0x08
	.zero		1


	//   ....[2]....
        /*0ba4*/ 	.word	0x000003d0
        /*0ba8*/ 	.word	0x000000ff
        /*0bac*/ 	.word	0x00016830
        /*0bb0*/ 	.short	0x0100
        /*0bb2*/ 	.byte	0x08
	.zero		1


	//   ....[3]....
        /*0bb4*/ 	.word	0x000003e0
        /*0bb8*/ 	.word	0x000000ff
        /*0bbc*/ 	.word	0x00016840
        /*0bc0*/ 	.short	0x0100
        /*0bc2*/ 	.byte	0x08
	.zero		1


	//   ....[4]....
        /*0bc4*/ 	.word	0x000003f0
        /*0bc8*/ 	.word	0x000000ff
        /*0bcc*/ 	.word	0x00016838
        /*0bd0*/ 	.short	0x0100
        /*0bd2*/ 	.byte	0x08
	.zero		1


	//   ....[5]....
        /*0bd4*/ 	.word	0x00000400
        /*0bd8*/ 	.word	0x000000ff
        /*0bdc*/ 	.word	0x00016848
        /*0be0*/ 	.short	0x0100
        /*0be2*/ 	.byte	0x08
	.zero		1


	//   ....[6]....
        /*0be4*/ 	.word	0x00000530
        /*0be8*/ 	.word	0x000000ff
        /*0bec*/ 	.word	0x00016850
        /*0bf0*/ 	.short	0x0100
        /*0bf2*/ 	.byte	0x08
	.zero		1


	//   ....[7]....
        /*0bf4*/ 	.word	0x00000540
        /*0bf8*/ 	.word	0x000000ff
        /*0bfc*/ 	.word	0x00016860
        /*0c00*/ 	.short	0x0100
        /*0c02*/ 	.byte	0x08
	.zero		1


	//   ....[8]....
        /*0c04*/ 	.word	0x00000550
        /*0c08*/ 	.word	0x000000ff
        /*0c0c*/ 	.word	0x00016858
        /*0c10*/ 	.short	0x0100
        /*0c12*/ 	.byte	0x08
	.zero		1


	//   ....[9]....
        /*0c14*/ 	.word	0x00000560
        /*0c18*/ 	.word	0x000000ff
        /*0c1c*/ 	.word	0x00016868
        /*0c20*/ 	.short	0x0100
        /*0c22*/ 	.byte	0x08
	.zero		1


	//   ....[10]....
        /*0c24*/ 	.word	0x00000650
        /*0c28*/ 	.word	0x000000ff
        /*0c2c*/ 	.word	0x00016870
        /*0c30*/ 	.short	0x0100
        /*0c32*/ 	.byte	0x06
	.zero		1


	//   ....[11]....
        /*0c34*/ 	.word	0x00000660
        /*0c38*/ 	.word	0x000000ff
        /*0c3c*/ 	.word	0x00016880
        /*0c40*/ 	.short	0x0100
        /*0c42*/ 	.byte	0x06
	.zero		1


	//   ....[12]....
        /*0c44*/ 	.word	0x00000670
        /*0c48*/ 	.word	0x000000ff
        /*0c4c*/ 	.word	0x00016878
        /*0c50*/ 	.short	0x0100
        /*0c52*/ 	.byte	0x06
	.zero		1


	//   ....[13]....
        /*0c54*/ 	.word	0x00000680
        /*0c58*/ 	.word	0x000000ff
        /*0c5c*/ 	.word	0x00016888
        /*0c60*/ 	.short	0x0100
        /*0c62*/ 	.byte	0x06
	.zero		1


	//   ....[14]....
        /*0c64*/ 	.word	0x000007b0
        /*0c68*/ 	.word	0x000000ff
        /*0c6c*/ 	.word	0x00016890
        /*0c70*/ 	.short	0x0100
        /*0c72*/ 	.byte	0x08
	.zero		1


	//   ....[15]....
        /*0c74*/ 	.word	0x000007c0
        /*0c78*/ 	.word	0x000000ff
        /*0c7c*/ 	.word	0x000168a0
        /*0c80*/ 	.short	0x0100
        /*0c82*/ 	.byte	0x08
	.zero		1


	//   ....[16]....
        /*0c84*/ 	.word	0x000007d0
        /*0c88*/ 	.word	0x000000ff
        /*0c8c*/ 	.word	0x00016898
        /*0c90*/ 	.short	0x0100
        /*0c92*/ 	.byte	0x08
	.zero		1


	//   ....[17]....
        /*0c94*/ 	.word	0x000007e0
        /*0c98*/ 	.word	0x000000ff
        /*0c9c*/ 	.word	0x000168a8
        /*0ca0*/ 	.short	0x0100
        /*0ca2*/ 	.byte	0x08
	.zero		1


	//   ....[18]....
        /*0ca4*/ 	.word	0x00000910
        /*0ca8*/ 	.word	0x000000ff
        /*0cac*/ 	.word	0x000168b0
        /*0cb0*/ 	.short	0x0100
        /*0cb2*/ 	.byte	0x08
	.zero		1


	//   ....[19]....
        /*0cb4*/ 	.word	0x00000920
        /*0cb8*/ 	.word	0x000000ff
        /*0cbc*/ 	.word	0x000168c0
        /*0cc0*/ 	.short	0x0100
        /*0cc2*/ 	.byte	0x08
	.zero		1


	//   ....[20]....
        /*0cc4*/ 	.word	0x00000930
        /*0cc8*/ 	.word	0x000000ff
        /*0ccc*/ 	.word	0x000168b8
        /*0cd0*/ 	.short	0x0100
        /*0cd2*/ 	.byte	0x08
	.zero		1


	//   ....[21]....
        /*0cd4*/ 	.word	0x00000940
        /*0cd8*/ 	.word	0x000000ff
        /*0cdc*/ 	.word	0x000168c8
        /*0ce0*/ 	.short	0x0100
        /*0ce2*/ 	.byte	0x08
	.zero		1


	//   ....[22]....
        /*0ce4*/ 	.word	0x00002ed0
        /*0ce8*/ 	.word	0x0000004f
        /*0cec*/ 	.word	0x00016890
        /*0cf0*/ 	.short	0x010a
        /*0cf2*/ 	.byte	0x3f
	.zero		1


	//   ....[23]....
        /*0cf4*/ 	.word	0x00004120
        /*0cf8*/ 	.word	0x0000004f
        /*0cfc*/ 	.word	0x00016890
        /*0d00*/ 	.short	0x010a
        /*0d02*/ 	.byte	0x3f
	.zero		1


	//   ....[24]....
        /*0d04*/ 	.word	0x00005230
        /*0d08*/ 	.word	0x0000004f
        /*0d0c*/ 	.word	0x00016890
        /*0d10*/ 	.short	0x010a
        /*0d12*/ 	.byte	0x3f
	.zero		1


	//   ....[25]....
        /*0d14*/ 	.word	0x00005440
        /*0d18*/ 	.word	0x0000000c
        /*0d1c*/ 	.word	0x00000000
        /*0d20*/ 	.short	0x0101
        /*0d22*/ 	.byte	0x3f
	.zero		1


	//   ....[26]....
        /*0d24*/ 	.word	0x00005480
        /*0d28*/ 	.word	0x0000004f
        /*0d2c*/ 	.word	0x000168b0
        /*0d30*/ 	.short	0x010a
        /*0d32*/ 	.byte	0x3f
	.zero		1


	//   ....[27]....
        /*0d34*/ 	.word	0x00005850
        /*0d38*/ 	.word	0x0000004f
        /*0d3c*/ 	.word	0x00000000
        /*0d40*/ 	.short	0x0101
        /*0d42*/ 	.byte	0x3f
	.zero		1


	//   ....[28]....
        /*0d44*/ 	.word	0x000061b0
        /*0d48*/ 	.word	0x00000002
        /*0d4c*/ 	.word	0x00016800
        /*0d50*/ 	.short	0x010a
        /*0d52*/ 	.byte	0x3f
	.zero		1


	//   ....[29]....
        /*0d54*/ 	.word	0x00006200
        /*0d58*/ 	.word	0x00000002
        /*0d5c*/ 	.word	0x00016800
        /*0d60*/ 	.short	0x010a
        /*0d62*/ 	.byte	0x3f
	.zero		1


	//   ....[30]....
        /*0d64*/ 	.word	0x00006d00
        /*0d68*/ 	.word	0x00000002
        /*0d6c*/ 	.word	0x00016800
        /*0d70*/ 	.short	0x010a
        /*0d72*/ 	.byte	0x3f
	.zero		1


	//   ....[31]....
        /*0d74*/ 	.word	0x00008210
        /*0d78*/ 	.word	0x00000002
        /*0d7c*/ 	.word	0x00016800
        /*0d80*/ 	.short	0x010a
        /*0d82*/ 	.byte	0x3f
	.zero		1


	//   ....[32]....
        /*0d84*/ 	.word	0x00009110
        /*0d88*/ 	.word	0x00000007
        /*0d8c*/ 	.word	0x00016830
        /*0d90*/ 	.short	0x010a
        /*0d92*/ 	.byte	0x3f
	.zero		1


	//   ....[33]....
        /*0d94*/ 	.word	0x00009180
        /*0d98*/ 	.word	0x00000007
        /*0d9c*/ 	.word	0x00016830
        /*0da0*/ 	.short	0x010a
        /*0da2*/ 	.byte	0x3f
	.zero		1


	//   ....[34]....
        /*0da4*/ 	.word	0x000096a0
        /*0da8*/ 	.word	0x00000004
        /*0dac*/ 	.word	0x00000000
        /*0db0*/ 	.short	0x0101
        /*0db2*/ 	.byte	0x3f
	.zero		1


	//   ....[35]....
        /*0db4*/ 	.word	0x0000c530
        /*0db8*/ 	.word	0x0000000b
        /*0dbc*/ 	.word	0x00016830
        /*0dc0*/ 	.short	0x010a
        /*0dc2*/ 	.byte	0x3f
	.zero		1


	//   ....[36]....
        /*0dc4*/ 	.word	0x0000c580
        /*0dc8*/ 	.word	0x0000000b
        /*0dcc*/ 	.word	0x00016830
        /*0dd0*/ 	.short	0x010a
        /*0dd2*/ 	.byte	0x3f
	.zero		1


	//   ....[37]....
        /*0dd4*/ 	.word	0x0000c890
        /*0dd8*/ 	.word	0x0000000b
        /*0ddc*/ 	.word	0x00016850
        /*0de0*/ 	.short	0x010a
        /*0de2*/ 	.byte	0x3f
	.zero		1


	//   ....[38]....
        /*0de4*/ 	.word	0x0000c8d0
        /*0de8*/ 	.word	0x0000000b
        /*0dec*/ 	.word	0x00016850
        /*0df0*/ 	.short	0x010a
        /*0df2*/ 	.byte	0x3f
	.zero		1


	//   ....[39]....
        /*0df4*/ 	.word	0x0000ce10
        /*0df8*/ 	.word	0x0000000a
        /*0dfc*/ 	.word	0x00000000
        /*0e00*/ 	.short	0x0101
        /*0e02*/ 	.byte	0x3f
	.zero		1


	//   ....[40]....
        /*0e04*/ 	.word	0x0000e750
        /*0e08*/ 	.word	0x00000022
        /*0e0c*/ 	.word	0x00000000
        /*0e10*/ 	.short	0x0101
        /*0e12*/ 	.byte	0x3f
	.zero		1


	//   ....[41]....
        /*0e14*/ 	.word	0x0000f7f0
        /*0e18*/ 	.word	0x00000000
        /*0e1c*/ 	.word	0x00016830
        /*0e20*/ 	.short	0x010a
        /*0e22*/ 	.byte	0x3f
	.zero		1


	//   ....[42]....
        /*0e24*/ 	.word	0x0000f840
        /*0e28*/ 	.word	0x00000000
        /*0e2c*/ 	.word	0x00016830
        /*0e30*/ 	.short	0x010a
        /*0e32*/ 	.byte	0x3f
	.zero		1


	//   ....[43]....
        /*0e34*/ 	.word	0x0000fb50
        /*0e38*/ 	.word	0x00000003
        /*0e3c*/ 	.word	0x00016850
        /*0e40*/ 	.short	0x010a
        /*0e42*/ 	.byte	0x3f
	.zero		1


	//   ....[44]....
        /*0e44*/ 	.word	0x0000fb90
        /*0e48*/ 	.word	0x00000003
        /*0e4c*/ 	.word	0x00016850
        /*0e50*/ 	.short	0x010a
        /*0e52*/ 	.byte	0x3f
	.zero		1


	//   ....[45]....
        /*0e54*/ 	.word	0x00010c40
        /*0e58*/ 	.word	0x0000002e
        /*0e5c*/ 	.word	0x00000000
        /*0e60*/ 	.short	0x0101
        /*0e62*/ 	.byte	0x3f
	.zero		1


	//   ....[46]....
        /*0e64*/ 	.word	0x00010c60
        /*0e68*/ 	.word	0x00000032
        /*0e6c*/ 	.word	0x00000000
        /*0e70*/ 	.short	0x0101
        /*0e72*/ 	.byte	0x3f
	.zero		1


	//   ....[47]....
        /*0e74*/ 	.word	0x00011720
        /*0e78*/ 	.word	0x00000000
        /*0e7c*/ 	.word	0x00016830
        /*0e80*/ 	.short	0x010a
        /*0e82*/ 	.byte	0x3f
	.zero		1


	//   ....[48]....
        /*0e84*/ 	.word	0x00011770
        /*0e88*/ 	.word	0x00000000
        /*0e8c*/ 	.word	0x00016830
        /*0e90*/ 	.short	0x010a
        /*0e92*/ 	.byte	0x3f
	.zero		1


	//   ....[49]....
        /*0e94*/ 	.word	0x00011a80
        /*0e98*/ 	.word	0x00000003
        /*0e9c*/ 	.word	0x00016850
        /*0ea0*/ 	.short	0x010a
        /*0ea2*/ 	.byte	0x3f
	.zero		1


	//   ....[50]....
        /*0ea4*/ 	.word	0x00011ac0
        /*0ea8*/ 	.word	0x00000003
        /*0eac*/ 	.word	0x00016850
        /*0eb0*/ 	.short	0x010a
        /*0eb2*/ 	.byte	0x3f
	.zero		1


	//   ....[51]....
        /*0eb4*/ 	.word	0x00012040
        /*0eb8*/ 	.word	0x00000003
        /*0ebc*/ 	.word	0x00000000
        /*0ec0*/ 	.short	0x0101
        /*0ec2*/ 	.byte	0x3f
	.zero		1


	//   ....[52]....
        /*0ec4*/ 	.word	0x00013b20
        /*0ec8*/ 	.word	0x00000022
        /*0ecc*/ 	.word	0x00000000
        /*0ed0*/ 	.short	0x0101
        /*0ed2*/ 	.byte	0x3f
	.zero		1


	//   ....[53]....
        /*0ed4*/ 	.word	0x00014630
        /*0ed8*/ 	.word	0x0000000b
        /*0edc*/ 	.word	0x00016850
        /*0ee0*/ 	.short	0x010a
        /*0ee2*/ 	.byte	0x3f
	.zero		1


	//   ....[54]....
        /*0ee4*/ 	.word	0x000146a0
        /*0ee8*/ 	.word	0x0000000b
        /*0eec*/ 	.word	0x00016850
        /*0ef0*/ 	.short	0x010a
        /*0ef2*/ 	.byte	0x3f
	.zero		1


	//   ....[55]....
        /*0ef4*/ 	.word	0x00014c90
        /*0ef8*/ 	.word	0x00000004
        /*0efc*/ 	.word	0x00000000
        /*0f00*/ 	.short	0x0101
        /*0f02*/ 	.byte	0x3f
	.zero		1


	//   ....[56]....
        /*0f04*/ 	.word	0x00015d40
        /*0f08*/ 	.word	0x00000000
        /*0f0c*/ 	.word	0x00000000
        /*0f10*/ 	.short	0x0101
        /*0f12*/ 	.byte	0x3f
	.zero		1


	//   ....[57]....
        /*0f14*/ 	.word	0x00018090
        /*0f18*/ 	.word	0x00000016
        /*0f1c*/ 	.word	0x00016820
        /*0f20*/ 	.short	0x010a
        /*0f22*/ 	.byte	0x3f
	.zero		1


	//   ....[58]....
        /*0f24*/ 	.word	0x00018140
        /*0f28*/ 	.word	0x00000005
        /*0f2c*/ 	.word	0x000168a0
        /*0f30*/ 	.short	0x010a
        /*0f32*/ 	.byte	0x3f
	.zero		1


	//   ....[59]....
        /*0f34*/ 	.word	0x00018380
        /*0f38*/ 	.word	0x00000005
        /*0f3c*/ 	.word	0x000168c0
        /*0f40*/ 	.short	0x010a
        /*0f42*/ 	.byte	0x3f
	.zero		1


	//   ....[60]....
        /*0f44*/ 	.word	0x000186e0
        /*0f48*/ 	.word	0x00000005
        /*0f4c*/ 	.word	0x000168a0
        /*0f50*/ 	.short	0x010a
        /*0f52*/ 	.byte	0x3f
	.zero		1


	//   ....[61]....
        /*0f54*/ 	.word	0x00018900
        /*0f58*/ 	.word	0x00000005
        /*0f5c*/ 	.word	0x000168c0
        /*0f60*/ 	.short	0x010a
        /*0f62*/ 	.byte	0x3f
	.zero		1


	//   ....[62]....
        /*0f64*/ 	.word	0x00019850
        /*0f68*/ 	.word	0x00000000
        /*0f6c*/ 	.word	0x00016840
        /*0f70*/ 	.short	0x010a
        /*0f72*/ 	.byte	0x3f
	.zero		1


	//   ....[63]....
        /*0f74*/ 	.word	0x0001a890
        /*0f78*/ 	.word	0x00000016
        /*0f7c*/ 	.word	0x00016800
        /*0f80*/ 	.short	0x0107
        /*0f82*/ 	.byte	0x3f
	.zero		1


	//   ....[64]....
        /*0f84*/ 	.word	0x0001a990
        /*0f88*/ 	.word	0x00000016
        /*0f8c*/ 	.word	0x00016800
        /*0f90*/ 	.short	0x0101
        /*0f92*/ 	.byte	0x3f
	.zero		1


	//   ....[65]....
        /*0f94*/ 	.word	0x0001a9c0
        /*0f98*/ 	.word	0x00000016
        /*0f9c*/ 	.word	0x00016820
        /*0fa0*/ 	.short	0x010a
        /*0fa2*/ 	.byte	0x3f
	.zero		1


	//   ....[66]....
        /*0fa4*/ 	.word	0x0001ad00
        /*0fa8*/ 	.word	0x00000002
        /*0fac*/ 	.word	0x00016840
        /*0fb0*/ 	.short	0x010a
        /*0fb2*/ 	.byte	0x3f
	.zero		1


	//   ....[67]....
        /*0fb4*/ 	.word	0x0001af80
        /*0fb8*/ 	.word	0x00000003
        /*0fbc*/ 	.word	0x00000060
        /*0fc0*/ 	.short	0x010a
        /*0fc2*/ 	.byte	0x3f
	.zero		1


	//   ....[68]....
        /*0fc4*/ 	.word	0x0001b4f0
        /*0fc8*/ 	.word	0x00000002
        /*0fcc*/ 	.word	0x00016840
        /*0fd0*/ 	.short	0x010a
        /*0fd2*/ 	.byte	0x3f
	.zero		1


	//   ....[69]....
        /*0fd4*/ 	.word	0x0001b770
        /*0fd8*/ 	.word	0x0000000a
        /*0fdc*/ 	.word	0x00000060
        /*0fe0*/ 	.short	0x010a
        /*0fe2*/ 	.byte	0x3f
	.zero		1


	//   ....[70]....
        /*0fe4*/ 	.word	0x0001bc10
        /*0fe8*/ 	.word	0x00000002
        /*0fec*/ 	.word	0x00016840
        /*0ff0*/ 	.short	0x010a
        /*0ff2*/ 	.byte	0x3f
	.zero		1


	//   ....[71]....
        /*0ff4*/ 	.word	0x0001bea0
        /*0ff8*/ 	.word	0x00000005
        /*0ffc*/ 	.word	0x00000060
        /*1000*/ 	.short	0x010a
        /*1002*/ 	.byte	0x3f
	.zero		1


	//   ....[72]....
        /*1004*/ 	.word	0x0001c2f0
        /*1008*/ 	.word	0x00000003
        /*100c*/ 	.word	0x00016860
        /*1010*/ 	.short	0x010a
        /*1012*/ 	.byte	0x3f
	.zero		1


	//   ....[73]....
        /*1014*/ 	.word	0x0001d240
        /*1018*/ 	.word	0x00000009
        /*101c*/ 	.word	0x00016820
        /*1020*/ 	.short	0x010a
        /*1022*/ 	.byte	0x3f
	.zero		1


	//   ....[74]....
        /*1024*/ 	.word	0x0001d3d0
        /*1028*/ 	.word	0x00000005
        /*102c*/ 	.word	0x00000000
        /*1030*/ 	.short	0x010a
        /*1032*/ 	.byte	0x3f
	.zero		1


	//   ....[75]....
        /*1034*/ 	.word	0x0001d440
        /*1038*/ 	.word	0x00000003
        /*103c*/ 	.word	0x00000000
        /*1040*/ 	.short	0x010a
        /*1042*/ 	.byte	0x3f
	.zero		1


	//   ....[76]....
        /*1044*/ 	.word	0x0001d4a0
        /*1048*/ 	.word	0x00000017
        /*104c*/ 	.word	0x00000000
        /*1050*/ 	.short	0x010a
        /*1052*/ 	.byte	0x3f
	.zero		1


	//   ....[77]....
        /*1054*/ 	.word	0x0001d4d0
        /*1058*/ 	.word	0x00000007
        /*105c*/ 	.word	0x00000000
        /*1060*/ 	.short	0x010a
        /*1062*/ 	.byte	0x3f
	.zero		1


	//   ....[78]....
        /*1064*/ 	.word	0x0001d530
        /*1068*/ 	.word	0x0000004f
        /*106c*/ 	.word	0x00016890
        /*1070*/ 	.short	0x010a
        /*1072*/ 	.byte	0x3f
	.zero		1


	//   ....[79]....
        /*1074*/ 	.word	0x0001d580
        /*1078*/ 	.word	0x0000004f
        /*107c*/ 	.word	0x00016890
        /*1080*/ 	.short	0x010a
        /*1082*/ 	.byte	0x3f
	.zero		1


	//   ....[80]....
        /*1084*/ 	.word	0x0001d5d0
        /*1088*/ 	.word	0x0000004f
        /*108c*/ 	.word	0x00016890
        /*1090*/ 	.short	0x010a
        /*1092*/ 	.byte	0x3f
	.zero		1


	//   ....[81]....
        /*1094*/ 	.word	0x0001d620
        /*1098*/ 	.word	0x0000004f
        /*109c*/ 	.word	0x000168b0
        /*10a0*/ 	.short	0x010a
        /*10a2*/ 	.byte	0x3f
	.zero		1


	//   ....[82]....
        /*10a4*/ 	.word	0x0001daf0
        /*10a8*/ 	.word	0x00000002
        /*10ac*/ 	.word	0x00016800
        /*10b0*/ 	.short	0x010a
        /*10b2*/ 	.byte	0x3f
	.zero		1


	//   ....[83]....
        /*10b4*/ 	.word	0x0001e0f0
        /*10b8*/ 	.word	0x00000002
        /*10bc*/ 	.word	0x00016800
        /*10c0*/ 	.short	0x010a
        /*10c2*/ 	.byte	0x3f
	.zero		1


	//   ....[84]....
        /*10c4*/ 	.word	0x0001e140
        /*10c8*/ 	.word	0x00000007
        /*10cc*/ 	.word	0x00016830
        /*10d0*/ 	.short	0x010a
        /*10d2*/ 	.byte	0x3f
	.zero		1


	//   ....[85]....
        /*10d4*/ 	.word	0x0001e190
        /*10d8*/ 	.word	0x0000000b
        /*10dc*/ 	.word	0x00016830
        /*10e0*/ 	.short	0x010a
        /*10e2*/ 	.byte	0x3f
	.zero		1


	//   ....[86]....
        /*10e4*/ 	.word	0x0001e1e0
        /*10e8*/ 	.word	0x0000000b
        /*10ec*/ 	.word	0x00016850
        /*10f0*/ 	.short	0x010a
        /*10f2*/ 	.byte	0x3f
	.zero		1


	//   ....[87]....
        /*10f4*/ 	.word	0x0001e230
        /*10f8*/ 	.word	0x00000000
        /*10fc*/ 	.word	0x00016830
        /*1100*/ 	.short	0x010a
        /*1102*/ 	.byte	0x3f
	.zero		1


	//   ....[88]....
        /*1104*/ 	.word	0x0001e280
        /*1108*/ 	.word	0x00000003
        /*110c*/ 	.word	0x00016850
        /*1110*/ 	.short	0x010a
        /*1112*/ 	.byte	0x3f
	.zero		1


	//   ....[89]....
        /*1114*/ 	.word	0x0001e2d0
        /*1118*/ 	.word	0x00000000
        /*111c*/ 	.word	0x00016830
        /*1120*/ 	.short	0x010a
        /*1122*/ 	.byte	0x3f
	.zero		1


	//   ....[90]....
        /*1124*/ 	.word	0x0001e320
        /*1128*/ 	.word	0x00000003
        /*112c*/ 	.word	0x00016850
        /*1130*/ 	.short	0x010a
        /*1132*/ 	.byte	0x3f
	.zero		1


	//   ....[91]....
        /*1134*/ 	.word	0x0001e370
        /*1138*/ 	.word	0x0000000b
        /*113c*/ 	.word	0x00016850
        /*1140*/ 	.short	0x010a
        /*1142*/ 	.byte	0x3f
	.zero		1


	//   ....[92]....
        /*1144*/ 	.word	0x0001e910
        /*1148*/ 	.word	0x00000016
        /*114c*/ 	.word	0x00016820
        /*1150*/ 	.short	0x010a
        /*1152*/ 	.byte	0x3f
	.zero		1


	//   ....[93]....
        /*1154*/ 	.word	0x0001e960
        /*1158*/ 	.word	0x00000005
        /*115c*/ 	.word	0x000168a0
        /*1160*/ 	.short	0x010a
        /*1162*/ 	.byte	0x3f
	.zero		1


	//   ....[94]....
        /*1164*/ 	.word	0x0001e9b0
        /*1168*/ 	.word	0x00000005
        /*116c*/ 	.word	0x000168c0
        /*1170*/ 	.short	0x010a
        /*1172*/ 	.byte	0x3f
	.zero		1


	//   ....[95]....
        /*1174*/ 	.word	0x0001ea00
        /*1178*/ 	.word	0x00000005
        /*117c*/ 	.word	0x000168a0
        /*1180*/ 	.short	0x010a
        /*1182*/ 	.byte	0x3f
	.zero		1


	//   ....[96]....
        /*1184*/ 	.word	0x0001ea50
        /*1188*/ 	.word	0x00000005
        /*118c*/ 	.word	0x000168c0
        /*1190*/ 	.short	0x010a
        /*1192*/ 	.byte	0x3f
	.zero		1


	//   ....[97]....
        /*1194*/ 	.word	0x0001ebf0
        /*1198*/ 	.word	0x00000000
        /*119c*/ 	.word	0x00016840
        /*11a0*/ 	.short	0x010a
        /*11a2*/ 	.byte	0x3f
	.zero		1


	//   ....[98]....
        /*11a4*/ 	.word	0x0001fb30
        /*11a8*/ 	.word	0x00000016
        /*11ac*/ 	.word	0x00016820
        /*11b0*/ 	.short	0x010a
        /*11b2*/ 	.byte	0x3f
	.zero		1


	//   ....[99]....
        /*11b4*/ 	.word	0x0001fb80
        /*11b8*/ 	.word	0x00000002
        /*11bc*/ 	.word	0x00016840
        /*11c0*/ 	.short	0x010a
        /*11c2*/ 	.byte	0x3f
	.zero		1


	//   ....[100]....
        /*11c4*/ 	.word	0x0001fbd0
        /*11c8*/ 	.word	0x00000003
        /*11cc*/ 	.word	0x00000060
        /*11d0*/ 	.short	0x010a
        /*11d2*/ 	.byte	0x3f
	.zero		1


	//   ....[101]....
        /*11d4*/ 	.word	0x0001fc20
        /*11d8*/ 	.word	0x00000002
        /*11dc*/ 	.word	0x00016840
        /*11e0*/ 	.short	0x010a
        /*11e2*/ 	.byte	0x3f
	.zero		1


	//   ....[102]....
        /*11e4*/ 	.word	0x0001fc70
        /*11e8*/ 	.word	0x0000000a
        /*11ec*/ 	.word	0x00000060
        /*11f0*/ 	.short	0x010a
        /*11f2*/ 	.byte	0x3f
	.zero		1


	//   ....[103]....
        /*11f4*/ 	.word	0x0001fcc0
        /*11f8*/ 	.word	0x00000002
        /*11fc*/ 	.word	0x00016840
        /*1200*/ 	.short	0x010a
        /*1202*/ 	.byte	0x3f
	.zero		1


	//   ....[104]....
        /*1204*/ 	.word	0x0001fd10
        /*1208*/ 	.word	0x00000005
        /*120c*/ 	.word	0x00000060
        /*1210*/ 	.short	0x010a
        /*1212*/ 	.byte	0x3f
	.zero		1


	//   ....[105]....
        /*1214*/ 	.word	0x0001fd60
        /*1218*/ 	.word	0x00000003
        /*121c*/ 	.word	0x00016860
        /*1220*/ 	.short	0x010a
        /*1222*/ 	.byte	0x3f
	.zero		1


	//   ....[106]....
        /*1224*/ 	.word	0x000206e0
        /*1228*/ 	.word	0x00000009
        /*122c*/ 	.word	0x00016820
        /*1230*/ 	.short	0x010a
        /*1232*/ 	.byte	0x3f
	.zero		1


	//   ....[107]....
        /*1234*/ 	.word	0x00020880
        /*1238*/ 	.word	0x00000005
        /*123c*/ 	.word	0x00000000
        /*1240*/ 	.short	0x010a
        /*1242*/ 	.byte	0x3f
	.zero		1


	//   ....[108]....
        /*1244*/ 	.word	0x000208d0
        /*1248*/ 	.word	0x00000003
        /*124c*/ 	.word	0x00000000
        /*1250*/ 	.short	0x010a
        /*1252*/ 	.byte	0x3f
	.zero		1


	//   ....[109]....
        /*1254*/ 	.word	0x00020920
        /*1258*/ 	.word	0x00000017
        /*125c*/ 	.word	0x00000000
        /*1260*/ 	.short	0x010a
        /*1262*/ 	.byte	0x3f
	.zero		1


	//----- nvinfo : EIATTR_NUM_MBARRIERS
	.align		4
.L_239:
        /*1264*/ 	.byte	0x03, 0x38
        /*1266*/ 	.short	0x0016


	//----- nvinfo : EIATTR_EXIT_INSTR_OFFSETS
	.align		4
        /*1268*/ 	.byte	0x04, 0x1c
        /*126a*/ 	.short	(.L_241 - .L_240)


	//   ....[0]....
.L_240:
        /*126c*/ 	.word	0x0001d520


	//----- nvinfo : EIATTR_MAX_THREADS
	.align		4
.L_241:
        /*1270*/ 	.byte	0x04, 0x05
        /*1272*/ 	.short	(.L_243 - .L_242)
.L_242:
        /*1274*/ 	.word	0x00000200
        /*1278*/ 	.word	0x00000001
        /*127c*/ 	.word	0x00000001


	//----- nvinfo : EIATTR_CRS_STACK_SIZE
	.align		4
.L_243:
        /*1280*/ 	.byte	0x04, 0x1e
        /*1282*/ 	.short	(.L_245 - .L_244)
.L_244:
        /*1284*/ 	.word	0x00000000


	//----- nvinfo : EIATTR_CBANK_PARAM_SIZE
	.align		4
.L_245:
        /*1288*/ 	.byte	0x03, 0x19
        /*128a*/ 	.short	0x0af0


	//----- nvinfo : EIATTR_PARAM_CBANK
	.align		4
        /*128c*/ 	.byte	0x04, 0x0a
        /*128e*/ 	.short	(.L_247 - .L_246)
	.align		4
.L_246:
        /*1290*/ 	.word	index@(.nv.constant0._ZN7cutlass13device_kernelIN5flash11enable_sm90INS1_16FlashAttnFwdSm90INS1_25CollectiveMainloopFwdSm90ILi2EN4cute5tupleIJNS5_1CILi1EEES8_S8_EEENS6_IJNS7_ILi192EEENS7_ILi128EEENS7_ILi64EEEEEELi64ENS_6half_tEfNS_4arch4Sm90ELb0ELb1ELb0ELb1ELb0ELb1ELb0ELb1ELb1ELb1ELb0ELb0EEENS1_21CollectiveEpilogueFwdINS6_IJSA_SC_SB_EEES9_SE_SG_Li384ELb1ELb1ELb0ELb0EEENS1_36VarlenDynamicPersistentTileSchedulerILi192ELi128ELi384ELi128ELb0ELb1ELb1ELb1ELb0ELb1EEEEEEEEEvNT_6ParamsE)
        /*1294*/ 	.short	0x0210
        /*1296*/ 	.short	0x0af0


	//----- nvinfo : EIATTR_SW_WAR
	.align		4
.L_247:
        /*1298*/ 	.byte	0x04, 0x36
        /*129a*/ 	.short	(.L_249 - .L_248)
.L_248:
        /*129c*/ 	.word	0x00000008
.L_249:


//--------------------- .nv.info._ZN7cutlass13device_kernelIN5flash11enable_sm90INS1_16FlashAttnFwdSm90INS1_25CollectiveMainloopFwdSm90ILi2EN4cute5tupleIJNS5_1CILi1EEES8_S8_EEENS6_IJNS7_ILi192EEENS7_ILi128EEENS7_ILi64EEEEEELi64ENS_6half_tEfNS_4arch4Sm90ELb1ELb0ELb0ELb0ELb0ELb0ELb0ELb1ELb1ELb1ELb0ELb0EEENS1_21CollectiveEpilogueFwdINS6_IJSA_SC_SB_EEES9_SE_SG_Li384ELb0ELb1ELb0ELb0EEENS1_30DynamicPersistentTileSchedulerILi384ELi128ELb0ELb1ELb1EEEEEEEEEvNT_6ParamsE --------------------------
	.section	.nv.info._ZN7cutlass13device_kernelIN5flash11enable_sm90INS1_16FlashAttnFwdSm90INS1_25CollectiveMainloopFwdSm90ILi2EN4cute5tupleIJNS5_1CILi1EEES8_S8_EEENS6_IJNS7_ILi192EEENS7_ILi128EEENS7_ILi64EEEEEELi64ENS_6half_tEfNS_4arch4Sm90ELb1ELb0ELb0ELb0ELb0ELb0ELb0ELb1ELb1ELb1ELb0ELb0EEENS1_21CollectiveEpilogueFwdINS6_IJSA_SC_SB_EEES9_SE_SG_Li384ELb0ELb1ELb0ELb0EEENS1_30DynamicPersistentTileSchedulerILi384ELi128ELb0ELb1ELb1EEEEEEEEEvNT_6ParamsE,"",@"SHT_CUDA_INFO"
	.sectionflags	@""
	.align	4


	//----- nvinfo : EIATTR_CUDA_API_VERSION
	.align		4
        /*0000*/ 	.byte	0x04, 0x37
        /*0002*/ 	.short	(.L_251 - .L_250)
.L_250:
        /*0004*/ 	.word	0x00000082


	//----- nvinfo : EIATTR_KPARAM_INFO
	.align		4
.L_251:
        /*0008*/ 	.byte	0x04, 0x17
        /*000a*/ 	.short	(.L_253 - .L_252)
.L_252:
        /*000c*/ 	.word	0x00000000
        /*0010*/ 	.short	0x0000
        /*0012*/ 	.short	0x0070
        /*0014*/ 	.byte	0x00, 0xf0, 0x01, 0x2a


	//----- nvinfo : EIATTR_SPARSE_MMA_MASK
	.align		4
.L_253:
        /*0018*/ 	.byte	0x03, 0x50
        /*001a*/ 	.short	0x0000


	//----- nvinfo : EIATTR_MAXREG_COUNT
	.align		4
        /*001c*/ 	.byte	0x03, 0x1b
        /*001e*/ 	.short	0x0080


	//----- nvinfo : EIATTR_NUM_BARRIERS
	.align		4
        /*0020*/ 	.byte	0x02, 0x4c
        /*0022*/ 	.byte	0x10
	.zero		1


	//----- nvinfo : EIATTR_EXTERNS
	.align		4
        /*0024*/ 	.byte	0x04, 0x0f
        /*0026*/ 	.short	(.L_255 - .L_254)


	//   ....[0]....
	.align		4
.L_254:
        /*0028*/ 	.word	index@(__assertfail)


	//----- nvinfo : EIATTR_ANNOTATIONS
	.align		4
.L_255:
        /*002c*/ 	.byte	0x04, 0x55
        /*002e*/ 	.short	(.L_257 - .L_256)


	//   ....[0]....
.L_256:
        /*0030*/ 	.word	0x00000001
        /*0034*/ 	.byte	0x70, 0x97, 0x00, 0x00, 0x01, 0x00, 0x00, 0x00, 0x80, 0x97, 0x00, 0x00, 0x01, 0x00, 0x00, 0x00
        /*0044*/ 	.byte	0x00, 0x98, 0x00, 0x00, 0x01, 0x00, 0x00, 0x00, 0x50, 0xb4, 0x00, 0x00, 0x01, 0x00, 0x00, 0x00
        /*0054*/ 	.byte	0x70, 0xb4, 0x00, 0x00, 0x01, 0x00, 0x00, 0x00, 0xb0, 0xce, 0x00, 0x00, 0x01, 0x00, 0x00, 0x00
        /*0064*/ 	.byte	0x50, 0xd0, 0x00, 0x00


	//----- nvinfo : EIATTR_MERCURY_ISA_VERSION
	.align		4
.L_257:
        /*0068*/ 	.byte	0x03, 0x5f
        /*006a*/ 	.short	0x0101


	//----- nvinfo : EIATTR_INT_WARP_WIDE_INSTR_OFFSETS
	.align		4
        /*006c*/ 	.byte	0x04, 0x31
        /*006e*/ 	.short	(.L_259 - .L_258)


	//   ....[0]....
.L_258:
        /*0070*/ 	.word	0x00000130


	//   ....[1]....
        /*0074*/ 	.word	0x00000170


	//   ....[2]....
        /*0078*/ 	.word	0x000001e0


	//   ....[3]....
        /*007c*/ 	.word	0x00009e10


	//   ....[4]....
        /*0080*/ 	.word	0x00009ea0


	//   ....[5]....
        /*0084*/ 	.word	0x0000cb20


	//   ....[6]....
        /*0088*/ 	.word	0x0000cbb0


	//----- nvinfo : EIATTR_COOP_GROUP_MASK_REGIDS
	.align		4
.L_259:
        /*008c*/ 	.byte	0x04, 0x29
        /*008e*/ 	.short	(.L_261 - .L_260)


	//   ....[0]....
.L_260:
        /*0090*/ 	.word	0xffffffff


	//   ....[1]....
        /*0094*/ 	.word	0xffffffff


	//   ....[2]....
        /*0098*/ 	.word	0xffffffff


	//   ....[3]....
        /*009c*/ 	.word	0xffffffff


	//   ....[4]....
        /*00a0*/ 	.word	0xffffffff


	//   ....[5]....
        /*00a4*/ 	.word	0xffffffff


	//   ....[6]....
        /*00a8*/ 	.word	0xffffffff


	//   ....[7]....
        /*00ac*/ 	.word	0xffffffff


	//   ....[8]....
        /*00b0*/ 	.word	0xffffffff


	//   ....[9]....
        /*00b4*/ 	.word	0xffffffff


	//   ....[10]....
        /*00b8*/ 	.word	0xffffffff


	//   ....[11]....
        /*00bc*/ 	.word	0xffffffff


	//   ....[12]....
        /*00c0*/ 	.word	0xffffffff


	//   ....[13]....
        /*00c4*/ 	.word	0xffffffff


	//   ....[14]....
        /*00c8*/ 	.word	0xffffffff


	//   ....[15]....
        /*00cc*/ 	.word	0xffffffff


	//   ....[16]....
        /*00d0*/ 	.word	0xffffffff


	//   ....[17]....
        /*00d4*/ 	.word	0xffffffff


	//   ....[18]....
        /*00d8*/ 	.word	0xffffffff


	//   ....[19]....
        /*00dc*/ 	.word	0xffffffff


	//   ....[20]....
        /*00e0*/ 	.word	0xffffffff


	//   ....[21]....
        /*00e4*/ 	.word	0xffffffff


	//   ....[22]....
        /*00e8*/ 	.word	0xffffffff


	//   ....[23]....
        /*00ec*/ 	.word	0xffffffff


	//   ....[24]....
        /*00f0*/ 	.word	0xffffffff


	//   ....[25]....
        /*00f4*/ 	.word	0xffffffff


	//   ....[26]....
        /*00f8*/ 	.word	0xffffffff


	//   ....[27]....
        /*00fc*/ 	.word	0xffffffff


	//   ....[28]....
        /*0100*/ 	.word	0xffffffff


	//   ....[29]....
        /*0104*/ 	.word	0xffffffff


	//   ....[30]....
        /*0108*/ 	.word	0xffffffff


	//   ....[31]....
        /*010c*/ 	.word	0xffffffff


	//   ....[32]....
        /*0110*/ 	.word	0xffffffff


	//   ....[33]....
        /*0114*/ 	.word	0xffffffff


	//   ....[34]....
        /*0118*/ 	.word	0xffffffff


	//   ....[35]....
        /*011c*/ 	.word	0xffffffff


	//   ....[36]....
        /*0120*/ 	.word	0xffffffff


	//   ....[37]....
        /*0124*/ 	.word	0xffffffff


	//   ....[38]....
        /*0128*/ 	.word	0xffffffff


	//   ....[39]....
        /*012c*/ 	.word	0xffffffff


	//   ....[40]....
        /*0130*/ 	.word	0xffffffff


	//   ....[41]....
        /*0134*/ 	.word	0xffffffff


	//   ....[42]....
        /*0138*/ 	.word	0xffffffff


	//   ....[43]....
        /*013c*/ 	.word	0xffffffff


	//   ....[44]....
        /*0140*/ 	.word	0xffffffff


	//   ....[45]....
        /*0144*/ 	.word	0xffffffff


	//   ....[46]....
        /*0148*/ 	.word	0xffffffff


	//   ....[47]....
        /*014c*/ 	.word	0xffffffff


	//   ....[48]....
        /*0150*/ 	.word	0xffffffff


	//   ....[49]....
        /*0154*/ 	.word	0xffffffff


	//   ....[50]....
        /*0158*/ 	.word	0xffffffff


	//   ....[51]....
        /*015c*/ 	.word	0xffffffff


	//   ....[52]....
        /*0160*/ 	.word	0xffffffff


	//   ....[53]....
        /*0164*/ 	.word	0xffffffff


	//   ....[54]....
        /*0168*/ 	.word	0xffffffff


	//   ....[55]....
        /*016c*/ 	.word	0xffffffff


	//   ....[56]....
        /*0170*/ 	.word	0xffffffff


	//   ....[57]....
        /*0174*/ 	.word	0xffffffff


	//   ....[58]....
        /*0178*/ 	.word	0xffffffff


	//   ....[59]....
        /*017c*/ 	.word	0xffffffff


	//   ....[60]....
        /*0180*/ 	.word	0xffffffff


	//   ....[61]....
        /*0184*/ 	.word	0xffffffff


	//   ....[62]....
        /*0188*/ 	.word	0xffffffff


	//   ....[63]....
        /*018c*/ 	.word	0xffffffff


	//   ....[64]....
        /*0190*/ 	.word	0xffffffff


	//   ....[65]....
        /*0194*/ 	.word	0xffffffff


	//   ....[66]....
        /*0198*/ 	.word	0xffffffff


	//   ....[67]....
        /*019c*/ 	.word	0xffffffff


	//   ....[68]....
        /*01a0*/ 	.word	0xffffffff


	//   ....[69]....
        /*01a4*/ 	.word	0xffffffff


	//   ....[70]....
        /*01a8*/ 	.word	0xffffffff


	//   ....[71]....
        /*01ac*/ 	.word	0xffffffff


	//   ....[72]....
        /*01b0*/ 	.word	0xffffffff


	//   ....[73]....
        /*01b4*/ 	.word	0xffffffff


	//   ....[74]....
        /*01b8*/ 	.word	0xffffffff


	//   ....[75]....
        /*01bc*/ 	.word	0xffffffff


	//   ....[76]....
        /*01c0*/ 	.word	0x0500000f


	//   ....[77]....
        /*01c4*/ 	.word	0x0500000f


	//   ....[78]....
        /*01c8*/ 	.word	0x0500000f


	//   ....[79]....
        /*01cc*/ 	.word	0x0500000f


	//   ....[80]....
        /*01d0*/ 	.word	0x0500000f


	//   ....[81]....
        /*01d4*/ 	.word	0x0500000f


	//   ....[82]....
        /*01d8*/ 	.word	0x0500000f


	//   ....[83]....
        /*01dc*/ 	.word	0x0500000f


	//   ....[84]....
        /*01e0*/ 	.word	0x0500000f


	//   ....[85]....
        /*01e4*/ 	.word	0x0500000f


	//   ....[86]....
        /*01e8*/ 	.word	0x0500000f


	//   ....[87]....
        /*01ec*/ 	.word	0x0500000f


	//   ....[88]....
        /*01f0*/ 	.word	0x0500000f


	//   ....[89]....
        /*01f4*/ 	.word	0x0500000f


	//   ....[90]....
        /*01f8*/ 	.word	0x0500000f


	//   ....[91]....
        /*01fc*/ 	.word	0x0500000f


	//   ....[92]....
        /*0200*/ 	.word	0x0500000f


	//   ....[93]....
        /*0204*/ 	.word	0x0500000f


	//   ....[94]....
        /*0208*/ 	.word	0x0500000f


	//   ....[95]....
        /*020c*/ 	.word	0x0500000f


	//   ....[96]....
        /*0210*/ 	.word	0x0500000f


	//   ....[97]....
        /*0214*/ 	.word	0x0500000f


	//   ....[98]....
        /*0218*/ 	.word	0x0500000f


	//   ....[99]....
        /*021c*/ 	.word	0x0500000f


	//   ....[100]....
        /*0220*/ 	.word	0x0500000f


	//   ....[101]....
        /*0224*/ 	.word	0x0500000f


	//   ....[102]....
        /*0228*/ 	.word	0x0500000f


	//----- nvinfo : EIATTR_COOP_GROUP_INSTR_OFFSETS
	.align		4
.L_261:
        /*022c*/ 	.byte	0x04, 0x28
        /*022e*/ 	.short	(.L_263 - .L_262)


	//   ....[0]....
.L_262:
        /*0230*/ 	.word	0x00000070


	//   ....[1]....
        /*0234*/ 	.word	0x00000140


	//   ....[2]....
        /*0238*/ 	.word	0x00000190


	//   ....[3]....
        /*023c*/ 	.word	0x000003c0


	//   ....[4]....
        /*0240*/ 	.word	0x00000520


	//   ....[5]....
        /*0244*/ 	.word	0x00000640


	//   ....[6]....
        /*0248*/ 	.word	0x000007a0


	//   ....[7]....
        /*024c*/ 	.word	0x00001350


	//   ....[8]....
        /*0250*/ 	.word	0x00001a10


	//   ....[9]....
        /*0254*/ 	.word	0x00002190


	//   ....[10]....
        /*0258*/ 	.word	0x000021a0


	//   ....[11]....
        /*025c*/ 	.word	0x000021c0


	//   ....[12]....
        /*0260*/ 	.word	0x00002c50


	//   ....[13]....
        /*0264*/ 	.word	0x00002cb0


	//   ....[14]....
        /*0268*/ 	.word	0x00003c20


	//   ....[15]....
        /*026c*/ 	.word	0x00003c60


	//   ....[16]....
        /*0270*/ 	.word	0x00004370


	//   ....[17]....
        /*0274*/ 	.word	0x000044a0


	//   ....[18]....
        /*0278*/ 	.word	0x00004d50


	//   ....[19]....
        /*027c*/ 	.word	0x00004dc0


	//   ....[20]....
        /*0280*/ 	.word	0x00006420


	//   ....[21]....
        /*0284*/ 	.word	0x00006450


	//   ....[22]....
        /*0288*/ 	.word	0x000069b0


	//   ....[23]....
        /*028c*/ 	.word	0x00006a40


	//   ....[24]....
        /*0290*/ 	.word	0x00007b40


	//   ....[25]....
        /*0294*/ 	.word	0x00007b80


	//   ....[26]....
        /*0298*/ 	.word	0x00007c90


	//   ....[27]....
        /*029c*/ 	.word	0x00007ca0


	//   ....[28]....
        /*02a0*/ 	.word	0x00008840


	//   ....[29]....
        /*02a4*/ 	.word	0x00008870


	//   ....[30]....
        /*02a8*/ 	.word	0x000088a0


	//   ....[31]....
        /*02ac*/ 	.word	0x000088d0


	//   ....[32]....
        /*02b0*/ 	.word	0x00008d50


	//   ....[33]....
        /*02b4*/ 	.word	0x00008d90


	//   ....[34]....
        /*02b8*/ 	.word	0x00008db0


	//   ....[35]....
        /*02bc*/ 	.word	0x00008de0


	//   ....[36]....
        /*02c0*/ 	.word	0x00008e00


	//   ....[37]....
        /*02c4*/ 	.word	0x00008e10


	//   ....[38]....
        /*02c8*/ 	.word	0x00008e30


	//   ....[39]....
        /*02cc*/ 	.word	0x00008e50


	//   ....[40]....
        /*02d0*/ 	.word	0x000094b0


	//   ....[41]....
        /*02d4*/ 	.word	0x000094f0


	//   ....[42]....
        /*02d8*/ 	.word	0x00009520


	//   ....[43]....
        /*02dc*/ 	.word	0x00009550


	//   ....[44]....
        /*02e0*/ 	.word	0x00009570


	//   ....[45]....
        /*02e4*/ 	.word	0x00009580


	//   ....[46]....
        /*02e8*/ 	.word	0x00009590


	//   ....[47]....
        /*02ec*/ 	.word	0x000095b0


	//   ....[48]....
        /*02f0*/ 	.word	0x00009730


	//   ....[49]....
        /*02f4*/ 	.word	0x0000a3d0


	//   ....[50]....
        /*02f8*/ 	.word	0x0000add0


	//   ....[51]....
        /*02fc*/ 	.word	0x0000ae00


	//   ....[52]....
        /*0300*/ 	.word	0x0000ae30


	//   ....[53]....
        /*0304*/ 	.word	0x0000aec0


	//   ....[54]....
        /*0308*/ 	.word	0x0000aef0


	//   ....[55]....
        /*030c*/ 	.word	0x0000af00


	//   ....[56]....
        /*0310*/ 	.word	0x0000af40


	//   ....[57]....
        /*0314*/ 	.word	0x0000af70


	//   ....[58]....
        /*0318*/ 	.word	0x0000afe0


	//   ....[59]....
        /*031c*/ 	.word	0x0000aff0


	//   ....[60]....
        /*0320*/ 	.word	0x0000b030


	//   ....[61]....
        /*0324*/ 	.word	0x0000b060


	//   ....[62]....
        /*0328*/ 	.word	0x0000b0d0


	//   ....[63]....
        /*032c*/ 	.word	0x0000b0e0


	//   ....[64]....
        /*0330*/ 	.word	0x0000b100


	//   ....[65]....
        /*0334*/ 	.word	0x0000b130


	//   ....[66]....
        /*0338*/ 	.word	0x0000b190


	//   ....[67]....
        /*033c*/ 	.word	0x0000b1a0


	//   ....[68]....
        /*0340*/ 	.word	0x0000b200


	//   ....[69]....
        /*0344*/ 	.word	0x0000b250


	//   ....[70]....
        /*0348*/ 	.word	0x0000b270


	//   ....[71]....
        /*034c*/ 	.word	0x0000b2b0


	//   ....[72]....
        /*0350*/ 	.word	0x0000b2c0


	//   ....[73]....
        /*0354*/ 	.word	0x0000b310


	//   ....[74]....
        /*0358*/ 	.word	0x0000cf90


	//   ....[75]....
        /*035c*/ 	.word	0x0000d170


	//   ....[76]....
        /*0360*/ 	.word	0x0000d6d0


	//   ....[77]....
        /*0364*/ 	.word	0x0000d830


	//   ....[78]....
        /*0368*/ 	.word	0x0000d890


	//   ....[79]....
        /*036c*/ 	.word	0x0000d950


	//   ....[80]....
        /*0370*/ 	.word	0x0000da00


	//   ....[81]....
        /*0374*/ 	.word	0x0000da80


	//   ....[82]....
        /*0378*/ 	.word	0x0000db20


	//   ....[83]....
        /*037c*/ 	.word	0x0000db80


	//   ....[84]....
        /*0380*/ 	.word	0x0000dc60


	//   ....[85]....
        /*0384*/ 	.word	0x0000dce0


	//   ....[86]....
        /*0388*/ 	.word	0x0000dd80


	//   ....[87]....
        /*038c*/ 	.word	0x0000dde0


	//   ....[88]....
        /*0390*/ 	.word	0x0000dec0


	//   ....[89]....
        /*0394*/ 	.word	0x0000df40


	//   ....[90]....
        /*0398*/ 	.word	0x0000dfe0


	//   ....[91]....
        /*039c*/ 	.word	0x0000e040


	//   ....[92]....
        /*03a0*/ 	.word	0x0000e0f0


	//   ....[93]....
        /*03a4*/ 	.word	0x0000e170


	//   ....[94]....
        /*03a8*/ 	.word	0x0000e250


	//   ....[95]....
        /*03ac*/ 	.word	0x0000e2b0


	//   ....[96]....
        /*03b0*/ 	.word	0x0000e360


	//   ....[97]....
        /*03b4*/ 	.word	0x0000e3c0


	//   ....[98]....
        /*03b8*/ 	.word	0x0000e480


	//   ....[99]....
        /*03bc*/ 	.word	0x0000e500


	//   ....[100]....
        /*03c0*/ 	.word	0x0000e5a0


	//   ....[101]....
        /*03c4*/ 	.word	0x0000e8b0


	//   ....[102]....
        /*03c8*/ 	.word	0x0000e9d0


	//----- nvinfo : EIATTR_REG_RECONFIG
	.align		4
.L_263:
        /*03cc*/ 	.byte	0x01, 0x54
	.zero		2


	//----- nvinfo : EIATTR_SYSCALL_OFFSETS
	.align		4
        /*03d0*/ 	.byte	0x04, 0x46
        /*03d2*/ 	.short	(.L_265 - .L_264)


	//   ....[0]....
.L_264:
        /*03d4*/ 	.word	0x00001530


	//   ....[1]....
        /*03d8*/ 	.word	0x0000a000


	//   ....[2]....
        /*03dc*/ 	.word	0x0000a150


	//   ....[3]....
        /*03e0*/ 	.word	0x0000a240


	//   ....[4]....
        /*03e4*/ 	.word	0x0000a940


	//----- nvinfo : EIATTR_MBARRIER_INSTR_OFFSETS
	.align		4
.L_265:
        /*03e8*/ 	.byte	0x04, 0x39
        /*03ea*/ 	.short	(.L_267 - .L_266)


	//   ....[0]....
.L_266:
        /*03ec*/ 	.word	0x00000270
        /*03f0*/ 	.word	0x000000ff
        /*03f4*/ 	.word	0x00016800
        /*03f8*/ 	.short	0x0100
        /*03fa*/ 	.byte	0x08
	.zero		1


	//   ....[1]....
        /*03fc*/ 	.word	0x00000280
        /*0400*/ 	.word	0x000000ff
        /*0404*/ 	.word	0x00016820
        /*0408*/ 	.short	0x0100
        /*040a*/ 	.byte	0x08
	.zero		1


	//   ....[2]....
        /*040c*/ 	.word	0x00000370
        /*0410*/ 	.word	0x000000ff
        /*0414*/ 	.word	0x00016830
        /*0418*/ 	.short	0x0100
        /*041a*/ 	.byte	0x08
	.zero		1


	//   ....[3]....
        /*041c*/ 	.word	0x00000380
        /*0420*/ 	.word	0x000000ff
        /*0424*/ 	.word	0x00016840
        /*0428*/ 	.short	0x0100
        /*042a*/ 	.byte	0x08
	.zero		1


	//   ....[4]....
        /*042c*/ 	.word	0x00000390
        /*0430*/ 	.word	0x000000ff
        /*0434*/ 	.word	0x00016838
        /*0438*/ 	.short	0x0100
        /*043a*/ 	.byte	0x08
	.zero		1


	//   ....[5]....
        /*043c*/ 	.word	0x000003a0
        /*0440*/ 	.word	0x000000ff
        /*0444*/ 	.word	0x00016848
        /*0448*/ 	.short	0x0100
        /*044a*/ 	.byte	0x08
	.zero		1


	//   ....[6]....
        /*044c*/ 	.word	0x000004d0
        /*0450*/ 	.word	0x000000ff
        /*0454*/ 	.word	0x00016850
        /*0458*/ 	.short	0x0100
        /*045a*/ 	.byte	0x08
	.zero		1


	//   ....[7]....
        /*045c*/ 	.word	0x000004e0
        /*0460*/ 	.word	0x000000ff
        /*0464*/ 	.word	0x00016860
        /*0468*/ 	.short	0x0100
        /*046a*/ 	.byte	0x08
	.zero		1


	//   ....[8]....
        /*046c*/ 	.word	0x000004f0
        /*0470*/ 	.word	0x000000ff
        /*0474*/ 	.word	0x00016858
        /*0478*/ 	.short	0x0100
        /*047a*/ 	.byte	0x08
	.zero		1


	//   ....[9]....
        /*047c*/ 	.word	0x00000500
        /*0480*/ 	.word	0x000000ff
        /*0484*/ 	.word	0x00016868
        /*0488*/ 	.short	0x0100
        /*048a*/ 	.byte	0x08
	.zero		1


	//   ....[10]....
        /*048c*/ 	.word	0x000005f0
        /*0490*/ 	.word	0x000000ff
        /*0494*/ 	.word	0x00016870
        /*0498*/ 	.short	0x0100
        /*049a*/ 	.byte	0x06
	.zero		1


	//   ....[11]....
        /*049c*/ 	.word	0x00000600
        /*04a0*/ 	.word	0x000000ff
        /*04a4*/ 	.word	0x00016880
        /*04a8*/ 	.short	0x0100
        /*04aa*/ 	.byte	0x06
	.zero		1


	//   ....[12]....
        /*04ac*/ 	.word	0x00000610
        /*04b0*/ 	.word	0x000000ff
        /*04b4*/ 	.word	0x00016878
        /*04b8*/ 	.short	0x0100
        /*04ba*/ 	.byte	0x06
	.zero		1


	//   ....[13]....
        /*04bc*/ 	.word	0x00000620
        /*04c0*/ 	.word	0x000000ff
        /*04c4*/ 	.word	0x00016888
        /*04c8*/ 	.short	0x0100
        /*04ca*/ 	.byte	0x06
	.zero		1


	//   ....[14]....
        /*04cc*/ 	.word	0x00000750
        /*04d0*/ 	.word	0x000000ff
        /*04d4*/ 	.word	0x00016890
        /*04d8*/ 	.short	0x0100
        /*04da*/ 	.byte	0x08
	.zero		1


	//   ....[15]....
        /*04dc*/ 	.word	0x00000760
        /*04e0*/ 	.word	0x000000ff
        /*04e4*/ 	.word	0x000168a0
        /*04e8*/ 	.short	0x0100
        /*04ea*/ 	.byte	0x08
	.zero		1


	//   ....[16]....
        /*04ec*/ 	.word	0x00000770
        /*04f0*/ 	.word	0x000000ff
        /*04f4*/ 	.word	0x00016898
        /*04f8*/ 	.short	0x0100
        /*04fa*/ 	.byte	0x08
	.zero		1


	//   ....[17]....
        /*04fc*/ 	.word	0x00000780
        /*0500*/ 	.word	0x000000ff
        /*0504*/ 	.word	0x000168a8
        /*0508*/ 	.short	0x0100
        /*050a*/ 	.byte	0x08
	.zero		1


	//   ....[18]....
        /*050c*/ 	.word	0x000008b0
        /*0510*/ 	.word	0x000000ff
        /*0514*/ 	.word	0x000168b0
        /*0518*/ 	.short	0x0100
        /*051a*/ 	.byte	0x08
	.zero		1


	//   ....[19]....
        /*051c*/ 	.word	0x000008c0
        /*0520*/ 	.word	0x000000ff
        /*0524*/ 	.word	0x000168c0
        /*0528*/ 	.short	0x0100
        /*052a*/ 	.byte	0x08
	.zero		1


	//   ....[20]....
        /*052c*/ 	.word	0x000008d0
        /*0530*/ 	.word	0x000000ff
        /*0534*/ 	.word	0x000168b8
        /*0538*/ 	.short	0x0100
        /*053a*/ 	.byte	0x08
	.zero		1


	//   ....[21]....
        /*053c*/ 	.word	0x000008e0
        /*0540*/ 	.word	0x000000ff
        /*0544*/ 	.word	0x000168c8
        /*0548*/ 	.short	0x0100
        /*054a*/ 	.byte	0x08
	.zero		1


	//   ....[22]....
        /*054c*/ 	.word	0x000015b0
        /*0550*/ 	.word	0x000000ff
        /*0554*/ 	.word	0x00016800
        /*0558*/ 	.short	0x010a
        /*055a*/ 	.byte	0x2d
	.zero		1


	//   ....[23]....
        /*055c*/ 	.word	0x00001630
        /*0560*/ 	.word	0x00000002
        /*0564*/ 	.word	0x00016830
        /*0568*/ 	.short	0x010a
        /*056a*/ 	.byte	0x3f
	.zero		1


	//   ....[24]....
        /*056c*/ 	.word	0x00001690
        /*0570*/ 	.word	0x00000002
        /*0574*/ 	.word	0x00016830
        /*0578*/ 	.short	0x010a
        /*057a*/ 	.byte	0x3f
	.zero		1


	//   ....[25]....
        /*057c*/ 	.word	0x00001bd0
        /*0580*/ 	.word	0x00000002
        /*0584*/ 	.word	0x00000000
        /*0588*/ 	.short	0x0101
        /*058a*/ 	.byte	0x3f
	.zero		1


	//   ....[26]....
        /*058c*/ 	.word	0x00003870
        /*0590*/ 	.word	0x000000ff
        /*0594*/ 	.word	0x00016830
        /*0598*/ 	.short	0x010a
        /*059a*/ 	.byte	0x06
	.zero		1


	//   ....[27]....
        /*059c*/ 	.word	0x000038b0
        /*05a0*/ 	.word	0x000000ff
        /*05a4*/ 	.word	0x00016830
        /*05a8*/ 	.short	0x010a
        /*05aa*/ 	.byte	0x06
	.zero		1


	//   ....[28]....
        /*05ac*/ 	.word	0x00003a90
        /*05b0*/ 	.word	0x000000ff
        /*05b4*/ 	.word	0x00016850
        /*05b8*/ 	.short	0x010a
        /*05ba*/ 	.byte	0x06
	.zero		1


	//   ....[29]....
        /*05bc*/ 	.word	0x00003ad0
        /*05c0*/ 	.word	0x000000ff
        /*05c4*/ 	.word	0x00016850
        /*05c8*/ 	.short	0x010a
        /*05ca*/ 	.byte	0x06
	.zero		1


	//   ....[30]....
        /*05cc*/ 	.word	0x00005340
        /*05d0*/ 	.word	0x00000024
        /*05d4*/ 	.word	0x00000000
        /*05d8*/ 	.short	0x0101
        /*05da*/ 	.byte	0x3f
	.zero		1


	//   ....[31]....
        /*05dc*/ 	.word	0x00005600
        /*05e0*/ 	.word	0x00000024
        /*05e4*/ 	.word	0x00000000
        /*05e8*/ 	.short	0x0101
        /*05ea*/ 	.byte	0x3f
	.zero		1


	//   ....[32]....
        /*05ec*/ 	.word	0x00005ea0
        /*05f0*/ 	.word	0x000000ff
        /*05f4*/ 	.word	0x00016830
        /*05f8*/ 	.short	0x010a
        /*05fa*/ 	.byte	0x06
	.zero		1


	//   ....[33]....
        /*05fc*/ 	.word	0x00005ee0
        /*0600*/ 	.word	0x000000ff
        /*0604*/ 	.word	0x00016830
        /*0608*/ 	.short	0x010a
        /*060a*/ 	.byte	0x06
	.zero		1


	//   ....[34]....
        /*060c*/ 	.word	0x000060c0
        /*0610*/ 	.word	0x000000ff
        /*0614*/ 	.word	0x00016850
        /*0618*/ 	.short	0x010a
        /*061a*/ 	.byte	0x06
	.zero		1


	//   ....[35]....
        /*061c*/ 	.word	0x00006100
        /*0620*/ 	.word	0x000000ff
        /*0624*/ 	.word	0x00016850
        /*0628*/ 	.short	0x010a
        /*062a*/ 	.byte	0x06
	.zero		1


	//   ....[36]....
        /*062c*/ 	.word	0x000073d0
        /*0630*/ 	.word	0x0000001f
        /*0634*/ 	.word	0x00000000
        /*0638*/ 	.short	0x0101
        /*063a*/ 	.byte	0x3f
	.zero		1


	//   ....[37]....
        /*063c*/ 	.word	0x00007580
        /*0640*/ 	.word	0x0000001f
        /*0644*/ 	.word	0x00000000
        /*0648*/ 	.short	0x0101
        /*064a*/ 	.byte	0x3f
	.zero		1


	//   ....[38]....
        /*064c*/ 	.word	0x00007ab0
        /*0650*/ 	.word	0x000000ff
        /*0654*/ 	.word	0x00016850
        /*0658*/ 	.short	0x010a
        /*065a*/ 	.byte	0x05
	.zero		1


	//   ....[39]....
        /*065c*/ 	.word	0x00007af0
        /*0660*/ 	.word	0x000000ff
        /*0664*/ 	.word	0x00016850
        /*0668*/ 	.short	0x010a
        /*066a*/ 	.byte	0x05
	.zero		1


	//   ....[40]....
        /*066c*/ 	.word	0x00008020
        /*0670*/ 	.word	0x00000008
        /*0674*/ 	.word	0x00000000
        /*0678*/ 	.short	0x0101
        /*067a*/ 	.byte	0x3f
	.zero		1


	//   ....[41]....
        /*067c*/ 	.word	0x00008c60
        /*0680*/ 	.word	0x00000000
        /*0684*/ 	.word	0x00000000
        /*0688*/ 	.short	0x0101
        /*068a*/ 	.byte	0x3f
	.zero		1


	//   ....[42]....
        /*068c*/ 	.word	0x0000a5f0
        /*0690*/ 	.word	0x00000003
        /*0694*/ 	.word	0x00016840
        /*0698*/ 	.short	0x010a
        /*069a*/ 	.byte	0x3f
	.zero		1


	//   ....[43]....
        /*069c*/ 	.word	0x0000b3e0
        /*06a0*/ 	.word	0x00000011
        /*06a4*/ 	.word	0x00016800
        /*06a8*/ 	.short	0x0107
        /*06aa*/ 	.byte	0x3f
	.zero		1


	//   ....[44]....
        /*06ac*/ 	.word	0x0000b4d0
        /*06b0*/ 	.word	0x00000011
        /*06b4*/ 	.word	0x00016800
        /*06b8*/ 	.short	0x0101
        /*06ba*/ 	.byte	0x3f
	.zero		1


	//   ....[45]....
        /*06bc*/ 	.word	0x0000b4f0
        /*06c0*/ 	.word	0x00000011
        /*06c4*/ 	.word	0x00016820
        /*06c8*/ 	.short	0x010a
        /*06ca*/ 	.byte	0x3f
	.zero		1


	//   ....[46]....
        /*06cc*/ 	.word	0x0000b800
        /*06d0*/ 	.word	0x00000002
        /*06d4*/ 	.word	0x00016840
        /*06d8*/ 	.short	0x010a
        /*06da*/ 	.byte	0x3f
	.zero		1


	//   ....[47]....
        /*06dc*/ 	.word	0x0000ba30
        /*06e0*/ 	.word	0x00000002
        /*06e4*/ 	.word	0x00000060
        /*06e8*/ 	.short	0x010a
        /*06ea*/ 	.byte	0x3f
	.zero		1


	//   ....[48]....
        /*06ec*/ 	.word	0x0000bf60
        /*06f0*/ 	.word	0x00000002
        /*06f4*/ 	.word	0x00016840
        /*06f8*/ 	.short	0x010a
        /*06fa*/ 	.byte	0x3f
	.zero		1


	//   ....[49]....
        /*06fc*/ 	.word	0x0000c190
        /*0700*/ 	.word	0x00000005
        /*0704*/ 	.word	0x00000060
        /*0708*/ 	.short	0x010a
        /*070a*/ 	.byte	0x3f
	.zero		1


	//   ....[50]....
        /*070c*/ 	.word	0x0000c600
        /*0710*/ 	.word	0x00000002
        /*0714*/ 	.word	0x00016840
        /*0718*/ 	.short	0x010a
        /*071a*/ 	.byte	0x3f
	.zero		1


	//   ....[51]....
        /*071c*/ 	.word	0x0000c840
        /*0720*/ 	.word	0x00000005
        /*0724*/ 	.word	0x00000060
        /*0728*/ 	.short	0x010a
        /*072a*/ 	.byte	0x3f
	.zero		1


	//   ....[52]....
        /*072c*/ 	.word	0x0000cc50
        /*0730*/ 	.word	0x00000003
        /*0734*/ 	.word	0x00016860
        /*0738*/ 	.short	0x010a
        /*073a*/ 	.byte	0x3f
	.zero		1


	//   ....[53]....
        /*073c*/ 	.word	0x0000d0f0
        /*0740*/ 	.word	0x00000007
        /*0744*/ 	.word	0x00016820
        /*0748*/ 	.short	0x010a
        /*074a*/ 	.byte	0x3f
	.zero		1


	//   ....[54]....
        /*074c*/ 	.word	0x0000d290
        /*0750*/ 	.word	0x00000005
        /*0754*/ 	.word	0x00000000
        /*0758*/ 	.short	0x010a
        /*075a*/ 	.byte	0x3f
	.zero		1


	//   ....[55]....
        /*075c*/ 	.word	0x0000d300
        /*0760*/ 	.word	0x00000003
        /*0764*/ 	.word	0x00000000
        /*0768*/ 	.short	0x010a
        /*076a*/ 	.byte	0x3f
	.zero		1


	//   ....[56]....
        /*076c*/ 	.word	0x0000d360
        /*0770*/ 	.word	0x00000005
        /*0774*/ 	.word	0x00000000
        /*0778*/ 	.short	0x010a
        /*077a*/ 	.byte	0x3f
	.zero		1


	//   ....[57]....
        /*077c*/ 	.word	0x0000d390
        /*0780*/ 	.word	0x00000003
        /*0784*/ 	.word	0x00000000
        /*0788*/ 	.short	0x010a
        /*078a*/ 	.byte	0x3f
	.zero		1


	//   ....[58]....
        /*078c*/ 	.word	0x0000d400
        /*0790*/ 	.word	0x00000003
        /*0794*/ 	.word	0x00016800
        /*0798*/ 	.short	0x010a
        /*079a*/ 	.byte	0x3f
	.zero		1


	//   ....[59]....
        /*079c*/ 	.word	0x0000d450
        /*07a0*/ 	.word	0x00000002
        /*07a4*/ 	.word	0x00016830
        /*07a8*/ 	.short	0x010a
        /*07aa*/ 	.byte	0x3f
	.zero		1


	//   ....[60]....
        /*07ac*/ 	.word	0x0000d4b0
        /*07b0*/ 	.word	0x00000007
        /*07b4*/ 	.word	0x00016830
        /*07b8*/ 	.short	0x010a
        /*07ba*/ 	.byte	0x3f
	.zero		1


	//   ....[61]....
        /*07bc*/ 	.word	0x0000d510
        /*07c0*/ 	.word	0x00000007
        /*07c4*/ 	.word	0x00016850
        /*07c8*/ 	.short	0x010a
        /*07ca*/ 	.byte	0x3f
	.zero		1


	//   ....[62]....
        /*07cc*/ 	.word	0x0000d570
        /*07d0*/ 	.word	0x00000009
        /*07d4*/ 	.word	0x00016830
        /*07d8*/ 	.short	0x010a
        /*07da*/ 	.byte	0x3f
	.zero		1


	//   ....[63]....
        /*07dc*/ 	.word	0x0000d5d0
        /*07e0*/ 	.word	0x00000009
        /*07e4*/ 	.word	0x00016850
        /*07e8*/ 	.short	0x010a
        /*07ea*/ 	.byte	0x3f
	.zero		1


	//   ....[64]....
        /*07ec*/ 	.word	0x0000d630
        /*07f0*/ 	.word	0x00000005
        /*07f4*/ 	.word	0x00016850
        /*07f8*/ 	.short	0x010a
        /*07fa*/ 	.byte	0x3f
	.zero		1


	//   ....[65]....
        /*07fc*/ 	.word	0x0000d780
        /*0800*/ 	.word	0x00000003
        /*0804*/ 	.word	0x00016840
        /*0808*/ 	.short	0x010a
        /*080a*/ 	.byte	0x3f
	.zero		1


	//   ....[66]....
        /*080c*/ 	.word	0x0000e5d0
        /*0810*/ 	.word	0x00000011
        /*0814*/ 	.word	0x00016820
        /*0818*/ 	.short	0x010a
        /*081a*/ 	.byte	0x3f
	.zero		1


	//   ....[67]....
        /*081c*/ 	.word	0x0000e620
        /*0820*/ 	.word	0x00000002
        /*0824*/ 	.word	0x00016840
        /*0828*/ 	.short	0x010a
        /*082a*/ 	.byte	0x3f
	.zero		1


	//   ....[68]....
        /*082c*/ 	.word	0x0000e670
        /*0830*/ 	.word	0x00000002
        /*0834*/ 	.word	0x00000060
        /*0838*/ 	.short	0x010a
        /*083a*/ 	.byte	0x3f
	.zero		1


	//   ....[69]....
        /*083c*/ 	.word	0x0000e6c0
        /*0840*/ 	.word	0x00000002
        /*0844*/ 	.word	0x00016840
        /*0848*/ 	.short	0x010a
        /*084a*/ 	.byte	0x3f
	.zero		1


	//   ....[70]....
        /*084c*/ 	.word	0x0000e710
        /*0850*/ 	.word	0x00000005
        /*0854*/ 	.word	0x00000060
        /*0858*/ 	.short	0x010a
        /*085a*/ 	.byte	0x3f
	.zero		1


	//   ....[71]....
        /*085c*/ 	.word	0x0000e760
        /*0860*/ 	.word	0x00000002
        /*0864*/ 	.word	0x00016840
        /*0868*/ 	.short	0x010a
        /*086a*/ 	.byte	0x3f
	.zero		1


	//   ....[72]....
        /*086c*/ 	.word	0x0000e7b0
        /*0870*/ 	.word	0x00000005
        /*0874*/ 	.word	0x00000060
        /*0878*/ 	.short	0x010a
        /*087a*/ 	.byte	0x3f
	.zero		1


	//   ....[73]....
        /*087c*/ 	.word	0x0000e800
        /*0880*/ 	.word	0x00000003
        /*0884*/ 	.word	0x00016860
        /*0888*/ 	.short	0x010a
        /*088a*/ 	.byte	0x3f
	.zero		1


	//   ....[74]....
        /*088c*/ 	.word	0x0000e8f0
        /*0890*/ 	.word	0x00000007
        /*0894*/ 	.word	0x00016820
        /*0898*/ 	.short	0x010a
        /*089a*/ 	.byte	0x3f
	.zero		1


	//   ....[75]....
        /*089c*/ 	.word	0x0000ea90
        /*08a0*/ 	.word	0x00000005
        /*08a4*/ 	.word	0x00000000
        /*08a8*/ 	.short	0x010a
        /*08aa*/ 	.byte	0x3f
	.zero		1


	//   ....[76]....
        /*08ac*/ 	.word	0x0000eae0
        /*08b0*/ 	.word	0x00000003
        /*08b4*/ 	.word	0x00000000
        /*08b8*/ 	.short	0x010a
        /*08ba*/ 	.byte	0x3f
	.zero		1


	//   ....[77]....
        /*08bc*/ 	.word	0x0000eb30
        /*08c0*/ 	.word	0x00000005
        /*08c4*/ 	.word	0x00000000
        /*08c8*/ 	.short	0x010a
        /*08ca*/ 	.byte	0x3f
	.zero		1


	//----- nvinfo : EIATTR_NUM_MBARRIERS
	.align		4
.L_267:
        /*08cc*/ 	.byte	0x03, 0x38
        /*08ce*/ 	.short	0x0016


	//----- nvinfo : EIATTR_EXIT_INSTR_OFFSETS
	.align		4
        /*08d0*/ 	.byte	0x04, 0x1c
        /*08d2*/ 	.short	(.L_269 - .L_268)


	//   ....[0]....
.L_268:
        /*08d4*/ 	.word	0x00000a40


	//   ....[1]....
        /*08d8*/ 	.word	0x000096c0


	//   ....[2]....
        /*08dc*/ 	.word	0x0000d3e0


	//----- nvinfo : EIATTR_MAX_THREADS
	.align		4
.L_269:
        /*08e0*/ 	.byte	0x04, 0x05
        /*08e2*/ 	.short	(.L_271 - .L_270)
.L_270:
        /*08e4*/ 	.word	0x00000200
        /*08e8*/ 	.word	0x00000001
        /*08ec*/ 	.word	0x00000001


	//----- nvinfo : EIATTR_CRS_STACK_SIZE
	.align		4
.L_271:
        /*08f0*/ 	.byte	0x04, 0x1e
        /*08f2*/ 	.short	(.L_273 - .L_272)
.L_272:
        /*08f4*/ 	.word	0x00000000


	//----- nvinfo : EIATTR_CBANK_PARAM_SIZE
	.align		4
.L_273:
        /*08f8*/ 	.byte	0x03, 0x19
        /*08fa*/ 	.short	0x0af0


	//----- nvinfo : EIATTR_PARAM_CBANK
	.align		4
        /*08fc*/ 	.byte	0x04, 0x0a
        /*08fe*/ 	.short	(.L_275 - .L_274)
	.align		4
.L_274:
        /*0900*/ 	.word	index@(.nv.constant0._ZN7cutlass13device_kernelIN5flash11enable_sm90INS1_16FlashAttnFwdSm90INS1_25CollectiveMainloopFwdSm90ILi2EN4cute5tupleIJNS5_1CILi1EEES8_S8_EEENS6_IJNS7_ILi192EEENS7_ILi128EEENS7_ILi64EEEEEELi64ENS_6half_tEfNS_4arch4Sm90ELb1ELb0ELb0ELb0ELb0ELb0ELb0ELb1ELb1ELb1ELb0ELb0EEENS1_21CollectiveEpilogueFwdINS6_IJSA_SC_SB_EEES9_SE_SG_Li384ELb0ELb1ELb0ELb0EEENS1_30DynamicPersistentTileSchedulerILi384ELi128ELb0ELb1ELb1EEEEEEEEEvNT_6ParamsE)
        /*0904*/ 	.short	0x0210
        /*0906*/ 	.short	0x0af0


	//----- nvinfo : EIATTR_SW_WAR
	.align		4
.L_275:
        /*0908*/ 	.byte	0x04, 0x36
        /*090a*/ 	.short	(.L_277 - .L_276)
.L_276:
        /*090c*/ 	.word	0x00000008
.L_277:


//--------------------- .nv.info._ZN7cutlass13device_kernelIN5flash11enable_sm90INS1_16FlashAttnFwdSm90INS1_25CollectiveMainloopFwdSm90ILi2EN4cute5tupleIJNS5_1CILi1EEES8_S8_EEENS6_IJNS7_ILi192EEENS7_ILi128EEENS7_ILi64EEEEEELi64ENS_6half_tEfNS_4arch4Sm90ELb1ELb0ELb0ELb1ELb0ELb0ELb0ELb1ELb1ELb1ELb0ELb0EEENS1_21CollectiveEpilogueFwdINS6_IJSA_SC_SB_EEES9_SE_SG_Li384ELb1ELb1ELb0ELb0EEENS1_36VarlenDynamicPersistentTileSchedulerILi192ELi128ELi384ELi128ELb0ELb1ELb1ELb1ELb1ELb1EEEEEEEEEvNT_6ParamsE --------------------------
	.section	.nv.info._ZN7cutlass13device_kernelIN5flash11enable_sm90INS1_16FlashAttnFwdSm90INS1_25CollectiveMainloopFwdSm90ILi2EN4cute5tupleIJNS5_1CILi1EEES8_S8_EEENS6_IJNS7_ILi192EEENS7_ILi128EEENS7_ILi64EEEEEELi64ENS_6half_tEfNS_4arch4Sm90ELb1ELb0ELb0ELb1ELb0ELb0ELb0ELb1ELb1ELb1ELb0ELb0EEENS1_21CollectiveEpilogueFwdINS6_IJSA_SC_SB_EEES9_SE_SG_Li384ELb1ELb1ELb0ELb0EEENS1_36VarlenDynamicPersistentTileSchedulerILi192ELi128ELi384ELi128ELb0ELb1ELb1ELb1ELb1ELb1EEEEEEEEEvNT_6ParamsE,"",@"SHT_CUDA_INFO"
	.sectionflags	@""
	.align	4


	//----- nvinfo : EIATTR_CUDA_API_VERSION
	.align		4
        /*0000*/ 	.byte	0x04, 0x37
        /*0002*/ 	.short	(.L_279 - .L_278)
.L_278:
        /*0004*/ 	.word	0x00000082


	//----- nvinfo : EIATTR_KPARAM_INFO
	.align		4
.L_279:
        /*0008*/ 	.byte	0x04, 0x17
        /*000a*/ 	.short	(.L_281 - .L_280)
.L_280:
        /*000c*/ 	.word	0x00000000
        /*0010*/ 	.short	0x0000
        /*0012*/ 	.short	0x0070
        /*0014*/ 	.byte	0x00, 0xf0, 0x01, 0x2a


	//----- nvinfo : EIATTR_SPARSE_MMA_MASK
	.align		4
.L_281:
        /*0018*/ 	.byte	0x03, 0x50
        /*001a*/ 	.short	0x0000


	//----- nvinfo : EIATTR_MAXREG_COUNT
	.align		4
        /*001c*/ 	.byte	0x03, 0x1b
        /*001e*/ 	.short	0x0080


	//----- nvinfo : EIATTR_NUM_BARRIERS
	.align		4
        /*0020*/ 	.byte	0x02, 0x4c
        /*0022*/ 	.byte	0x10
	.zero		1


	//----- nvinfo : EIATTR_EXTERNS
	.align		4
        /*0024*/ 	.byte	0x04, 0x0f
        /*0026*/ 	.short	(.L_283 - .L_282)


	//   ....[0]....
	.align		4
.L_282:
        /*0028*/ 	.word	index@(__assertfail)


	//----- nvinfo : EIATTR_ANNOTATIONS
	.align		4
.L_283:
        /*002c*/ 	.byte	0x04, 0x55
        /*002e*/ 	.short	(.L_285 - .L_284)


	//   ....[0]....
.L_284:
        /* <DEDUP_REMOVED lines=21> */


	//----- nvinfo : EIATTR_MERCURY_ISA_VERSION
	.align		4
.L_285:
        /*0170*/ 	.byte	0x03, 0x5f
        /*0172*/ 	.short	0x0101


	//----- nvinfo : EIATTR_UNUSED_LOAD_BYTE_OFFSET
	.align		4
        /*0174*/ 	.byte	0x04, 0x44
        /*0176*/ 	.short	(.L_287 - .L_286)


	//   ....[0]....
.L_286:
        /*0178*/ 	.word	0x00000a40
        /*017c*/ 	.word	0x0000fff0


	//   ....[1]....
        /*0180*/ 	.word	0x000083f0
        /*0184*/ 	.word	0x0000fff0


	//----- nvinfo : EIATTR_INT_WARP_WIDE_INSTR_OFFSETS
	.align		4
.L_287:
        /*0188*/ 	.byte	0x04, 0x31
        /*018a*/ 	.short	(.L_289 - .L_288)


	//   ....[0]....
.L_288:
        /*018c*/ 	.word	0x00000130


	//   ....[1]....
        /*0190*/ 	.word	0x00000170


	//   ....[2]....
        /*0194*/ 	.word	0x000001e0


	//   ....[3]....
        /*0198*/ 	.word	0x0000afb0


	//   ....[4]....
        /*019c*/ 	.word	0x0000b040


	//   ....[5]....
        /*01a0*/ 	.word	0x0000e040


	//   ....[6]....
        /*01a4*/ 	.word	0x0000e0d0


	//----- nvinfo : EIATTR_COOP_GROUP_MASK_REGIDS
	.align		4
.L_289:
        /*01a8*/ 	.byte	0x04, 0x29
        /*01aa*/ 	.short	(.L_291 - .L_290)


	//   ....[0]....
.L_290:
        /*01ac*/ 	.word	0xffffffff


	//   ....[1]....
        /*01b0*/ 	.word	0xffffffff


	//   ....[2]....
        /*01b4*/ 	.word	0xffffffff


	//   ....[3]....
        /*01b8*/ 	.word	0xffffffff


	//   ....[4]....
        /*01bc*/ 	.word	0xffffffff


	//   ....[5]....
        /*01c0*/ 	.word	0xffffffff


	//   ....[6]....
        /*01c4*/ 	.word	0xffffffff


	//   ....[7]....
        /*01c8*/ 	.word	0xffffffff


	//   ....[8]....
        /*01cc*/ 	.word	0xffffffff


	//   ....[9]....
        /*01d0*/ 	.word	0xffffffff


	//   ....[10]....
        /*01d4*/ 	.word	0xffffffff


	//   ....[11]....
        /*01d8*/ 	.word	0xffffffff


	//   ....[12]....
        /*01dc*/ 	.word	0xffffffff


	//   ....[13]....
        /*01e0*/ 	.word	0xffffffff


	//   ....[14]....
        /*01e4*/ 	.word	0xffffffff


	//   ....[15]....
        /*01e8*/ 	.word	0xffffffff


	//   ....[16]....
        /*01ec*/ 	.word	0xffffffff


	//   ....[17]....
        /*01f0*/ 	.word	0xffffffff


	//   ....[18]....
        /*01f4*/ 	.word	0xffffffff


	//   ....[19]....
        /*01f8*/ 	.word	0xffffffff


	//   ....[20]....
        /*01fc*/ 	.word	0xffffffff


	//   ....[21]....
        /*0200*/ 	.word	0xffffffff


	//   ....[22]....
        /*0204*/ 	.word	0xffffffff


	//   ....[23]....
        /*0208*/ 	.word	0xffffffff


	//   ....[24]....
        /*020c*/ 	.word	0xffffffff


	//   ....[25]....
        /*0210*/ 	.word	0xffffffff


	//   ....[26]....
        /*0214*/ 	.word	0xffffffff


	//   ....[27]....
        /*0218*/ 	.word	0xffffffff


	//   ....[28]....
        /*021c*/ 	.word	0xffffffff


	//   ....[29]....
        /*0220*/ 	.word	0xffffffff


	//   ....[30]....
        /*0224*/ 	.word	0xffffffff


	//   ....[31]....
        /*0228*/ 	.word	0xffffffff


	//   ....[32]....
        /*022c*/ 	.word	0xffffffff


	//   ....[33]....
        /*0230*/ 	.word	0xffffffff


	//   ....[34]....
        /*0234*/ 	.word	0xffffffff


	//   ....[35]....
        /*0238*/ 	.word	0xffffffff


	//   ....[36]....
        /*023c*/ 	.word	0xffffffff


	//   ....[37]....
        /*0240*/ 	.word	0xffffffff


	//   ....[38]....
        /*0244*/ 	.word	0xffffffff


	//   ....[39]....
        /*0248*/ 	.word	0xffffffff


	//   ....[40]....
        /*024c*/ 	.word	0xffffffff


	//   ....[41]....
        /*0250*/ 	.word	0xffffffff


	//   ....[42]....
        /*0254*/ 	.word	0xffffffff


	//   ....[43]....
        /*0258*/ 	.word	0xffffffff


	//   ....[44]....
        /*025c*/ 	.word	0xffffffff


	//   ....[45]....
        /*0260*/ 	.word	0xffffffff


	//   ....[46]....
        /*0264*/ 	.word	0xffffffff


	//   ....[47]....
        /*0268*/ 	.word	0xffffffff


	//   ....[48]....
        /*026c*/ 	.word	0xffffffff


	//   ....[49]....
        /*0270*/ 	.word	0xffffffff


	//   ....[50]....
        /*0274*/ 	.word	0xffffffff


	//   ....[51]....
        /*0278*/ 	.word	0xffffffff


	//   ....[52]....
        /*027c*/ 	.word	0xffffffff


	//   ....[53]....
        /*0280*/ 	.word	0xffffffff


	//   ....[54]....
        /*0284*/ 	.word	0xffffffff


	//   ....[55]....
        /*0288*/ 	.word	0xffffffff


	//   ....[56]....
        /*028c*/ 	.word	0xffffffff


	//   ....[57]....
        /*0290*/ 	.word	0xffffffff


	//   ....[58]....
        /*0294*/ 	.word	0xffffffff


	//   ....[59]....
        /*0298*/ 	.word	0xffffffff


	//   ....[60]....
        /*029c*/ 	.word	0xffffffff


	//   ....[61]....
        /*02a0*/ 	.word	0xffffffff


	//   ....[62]....
        /*02a4*/ 	.word	0xffffffff


	//   ....[63]....
        /*02a8*/ 	.word	0xffffffff


	//   ....[64]....
        /*02ac*/ 	.word	0xffffffff


	//   ....[65]....
        /*02b0*/ 	.word	0xffffffff


	//   ....[66]....
        /*02b4*/ 	.word	0xffffffff


	//   ....[67]....
        /*02b8*/ 	.word	0xffffffff


	//   ....[68]....
        /*02bc*/ 	.word	0xffffffff


	//   ....[69]....
        /*02c0*/ 	.word	0xffffffff


	//   ....[70]....
        /*02c4*/ 	.word	0xffffffff


	//   ....[71]....
        /*02c8*/ 	.word	0xffffffff


	//   ....[72]....
        /*02cc*/ 	.word	0xffffffff


	//   ....[73]....
        /*02d0*/ 	.word	0xffffffff


	//   ....[74]....
        /*02d4*/ 	.word	0xffffffff


	//   ....[75]....
        /*02d8*/ 	.word	0xffffffff


	//   ....[76]....
        /*02dc*/ 	.word	0xffffffff


	//   ....[77]....
        /*02e0*/ 	.word	0xffffffff


	//   ....[78]....
        /*02e4*/ 	.word	0xffffffff


	//   ....[79]....
        /*02e8*/ 	.word	0xffffffff


	//   ....[80]....
        /*02ec*/ 	.word	0xffffffff


	//   ....[81]....
        /*02f0*/ 	.word	0xffffffff


	//   ....[82]....
        /*02f4*/ 	.word	0xffffffff


	//   ....[83]....
        /*02f8*/ 	.word	0xffffffff


	//   ....[84]....
        /*02fc*/ 	.word	0xffffffff


	//   ....[85]....
        /*0300*/ 	.word	0xffffffff


	//   ....[86]....
        /*0304*/ 	.word	0xffffffff


	//   ....[87]....
        /*0308*/ 	.word	0xffffffff


	//   ....[88]....
        /*030c*/ 	.word	0xffffffff


	//   ....[89]....
        /*0310*/ 	.word	0xffffffff


	//   ....[90]....
        /*0314*/ 	.word	0xffffffff


	//   ....[91]....
        /*0318*/ 	.word	0xffffffff


	//   ....[92]....
        /*031c*/ 	.word	0xffffffff


	//   ....[93]....
        /*0320*/ 	.word	0xffffffff


	//   ....[94]....
        /*0324*/ 	.word	0xffffffff


	//   ....[95]....
        /*0328*/ 	.word	0xffffffff


	//   ....[96]....
        /*032c*/ 	.word	0xffffffff


	//   ....[97]....
        /*0330*/ 	.word	0xffffffff


	//   ....[98]....
        /*0334*/ 	.word	0xffffffff


	//   ....[99]....
        /*0338*/ 	.word	0xffffffff


	//   ....[100]....
        /*033c*/ 	.word	0xffffffff


	//   ....[101]....
        /*0340*/ 	.word	0xffffffff


	//   ....[102]....
        /*0344*/ 	.word	0xffffffff


	//   ....[103]....
        /*0348*/ 	.word	0xffffffff


	//   ....[104]....
        /*034c*/ 	.word	0xffffffff


	//   ....[105]....
        /*0350*/ 	.word	0xffffffff


	//   ....[106]....
        /*0354*/ 	.word	0xffffffff


	//   ....[107]....
        /*0358*/ 	.word	0x0500000f


	//   ....[108]....
        /*035c*/ 	.word	0x0500000f


	//   ....[109]....
        /*0360*/ 	.word	0x0500000f


	//   ....[110]....
        /*0364*/ 	.word	0x0500000f


	//   ....[111]....
        /*0368*/ 	.word	0x0500000f


	//   ....[112]....
        /*036c*/ 	.word	0x0500000f


	//   ....[113]....
        /*0370*/ 	.word	0x0500000f


	//   ....[114]....
        /*0374*/ 	.word	0x0500000f


	//   ....[115]....
        /*0378*/ 	.word	0x0500000f


	//   ....[116]....
        /*037c*/ 	.word	0x0500000f


	//   ....[117]....
        /*0380*/ 	.word	0x0500000f


	//   ....[118]....
        /*0384*/ 	.word	0x0500000f


	//   ....[119]....
        /*0388*/ 	.word	0x0500000f


	//   ....[120]....
        /*038c*/ 	.word	0x0500000f


	//   ....[121]....
        /*0390*/ 	.word	0x0500000f


	//   ....[122]....
        /*0394*/ 	.word	0x0500000f


	//   ....[123]....
        /*0398*/ 	.word	0x0500000f


	//   ....[124]....
        /*039c*/ 	.word	0x0500000f


	//   ....[125]....
        /*03a0*/ 	.word	0x0500000f


	//   ....[126]....
        /*03a4*/ 	.word	0x0500000f


	//   ....[127]....
        /*03a8*/ 	.word	0x0500000f


	//   ....[128]....
        /*03ac*/ 	.word	0x0500000f


	//   ....[129]....
        /*03b0*/ 	.word	0x0500000f


	//   ....[130]....
        /*03b4*/ 	.word	0x0500000f


	//   ....[131]....
        /*03b8*/ 	.word	0x0500000f


	//   ....[132]....
        /*03bc*/ 	.word	0x0500000f


	//   ....[133]....
        /*03c0*/ 	.word	0x0500000f


	//   ....[134]....
        /*03c4*/ 	.word	0x0500000f


	//   ....[135]....
        /*03c8*/ 	.word	0x0500000f


	//   ....[136]....
        /*03cc*/ 	.word	0x0500000f


	//   ....[137]....
        /*03d0*/ 	.word	0x0500000f


	//   ....[138]....
        /*03d4*/ 	.word	0x0500000f


	//   ....[139]....
        /*03d8*/ 	.word	0x0500000f


	//   ....[140]....
        /*03dc*/ 	.word	0x0500000f


	//   ....[141]....
        /*03e0*/ 	.word	0x0500000f


	//   ....[142]....
        /*03e4*/ 	.word	0x0500000f


	//   ....[143]....
        /*03e8*/ 	.word	0x0500000f


	//   ....[144]....
        /*03ec*/ 	.word	0x0500000f


	//   ....[145]....
        /*03f0*/ 	.word	0x0500000f


	//   ....[146]....
        /*03f4*/ 	.word	0x0500000f


	//   ....[147]....
        /*03f8*/ 	.word	0x0500000f


	//   ....[148]....
        /*03fc*/ 	.word	0x0500000f


	//   ....[149]....
        /*0400*/ 	.word	0x0500000f


	//----- nvinfo : EIATTR_COOP_GROUP_INSTR_OFFSETS
	.align		4
.L_291:
        /*0404*/ 	.byte	0x04, 0x28
        /*0406*/ 	.short	(.L_293 - .L_292)


	//   ....[0]....
.L_292:
        /*0408*/ 	.word	0x00000070


	//   ....[1]....
        /*040c*/ 	.word	0x00000140


	//   ....[2]....
        /*0410*/ 	.word	0x00000190


	//   ....[3]....
        /*0414*/ 	.word	0x000003c0


	//   ....[4]....
        /*0418*/ 	.word	0x00000520


	//   ....[5]....
        /*041c*/ 	.word	0x00000640


	//   ....[6]....
        /*0420*/ 	.word	0x000007a0


	//   ....[7]....
        /*0424*/ 	.word	0x00001520


	//   ....[8]....
        /*0428*/ 	.word	0x00001be0


	//   ....[9]....
        /*042c*/ 	.word	0x00002380


	//   ....[10]....
        /*0430*/ 	.word	0x000023b0


	//   ....[11]....
        /*0434*/ 	.word	0x00002430


	//   ....[12]....
        /*0438*/ 	.word	0x00002d70


	//   ....[13]....
        /*043c*/ 	.word	0x00002dd0


	//   ....[14]....
        /*0440*/ 	.word	0x00003d80


	//   ....[15]....
        /*0444*/ 	.word	0x00003dc0


	//   ....[16]....
        /*0448*/ 	.word	0x000044f0


	//   ....[17]....
        /*044c*/ 	.word	0x00004620


	//   ....[18]....
        /*0450*/ 	.word	0x00004ec0


	//   ....[19]....
        /*0454*/ 	.word	0x00004f30


	//   ....[20]....
        /*0458*/ 	.word	0x00006590


	//   ....[21]....
        /*045c*/ 	.word	0x000065c0


	//   ....[22]....
        /*0460*/ 	.word	0x00006b20


	//   ....[23]....
        /*0464*/ 	.word	0x00006bb0


	//   ....[24]....
        /*0468*/ 	.word	0x00007cb0


	//   ....[25]....
        /*046c*/ 	.word	0x00007cf0


	//   ....[26]....
        /*0470*/ 	.word	0x00007e00


	//   ....[27]....
        /*0474*/ 	.word	0x00007e10


	//   ....[28]....
        /*0478*/ 	.word	0x00008b70


	//   ....[29]....
        /*047c*/ 	.word	0x00008bb0


	//   ....[30]....
        /*0480*/ 	.word	0x00008bf0


	//   ....[31]....
        /*0484*/ 	.word	0x00008c20


	//   ....[32]....
        /*0488*/ 	.word	0x00009100


	//   ....[33]....
        /*048c*/ 	.word	0x00009140


	//   ....[34]....
        /*0490*/ 	.word	0x00009170


	//   ....[35]....
        /*0494*/ 	.word	0x000091a0


	//   ....[36]....
        /*0498*/ 	.word	0x000091c0


	//   ....[37]....
        /*049c*/ 	.word	0x000091d0


	//   ....[38]....
        /*04a0*/ 	.word	0x000091f0


	//   ....[39]....
        /*04a4*/ 	.word	0x00009210


	//   ....[40]....
        /*04a8*/ 	.word	0x00009aa0


	//   ....[41]....
        /*04ac*/ 	.word	0x00009ad0


	//   ....[42]....
        /*04b0*/ 	.word	0x00009b10


	//   ....[43]....
        /*04b4*/ 	.word	0x00009b40


	//   ....[44]....
        /*04b8*/ 	.word	0x00009b50


	//   ....[45]....
        /*04bc*/ 	.word	0x00009b60


	//   ....[46]....
        /*04c0*/ 	.word	0x00009b70


	//   ....[47]....
        /*04c4*/ 	.word	0x00009b90


	//   ....[48]....
        /*04c8*/ 	.word	0x00009cd0


	//   ....[49]....
        /*04cc*/ 	.word	0x00009eb0


	//   ....[50]....
        /*04d0*/ 	.word	0x00009ee0


	//   ....[51]....
        /*04d4*/ 	.word	0x00009f10


	//   ....[52]....
        /*04d8*/ 	.word	0x00009f40


	//   ....[53]....
        /*04dc*/ 	.word	0x00009f70


	//   ....[54]....
        /*04e0*/ 	.word	0x00009fa0


	//   ....[55]....
        /*04e4*/ 	.word	0x0000a110


	//   ....[56]....
        /*04e8*/ 	.word	0x0000a140


	//   ....[57]....
        /*04ec*/ 	.word	0x0000a170


	//   ....[58]....
        /*04f0*/ 	.word	0x0000a1a0


	//   ....[59]....
        /*04f4*/ 	.word	0x0000a1d0


	//   ....[60]....
        /*04f8*/ 	.word	0x0000a200


	//   ....[61]....
        /*04fc*/ 	.word	0x0000a2a0


	//   ....[62]....
        /*0500*/ 	.word	0x0000a300


	//   ....[63]....
        /*0504*/ 	.word	0x0000a3a0


	//   ....[64]....
        /*0508*/ 	.word	0x0000b530


	//   ....[65]....
        /*050c*/ 	.word	0x0000c0e0


	//   ....[66]....
        /*0510*/ 	.word	0x0000c100


	//   ....[67]....
        /*0514*/ 	.word	0x0000c120


	//   ....[68]....
        /*0518*/ 	.word	0x0000c1c0


	//   ....[69]....
        /*051c*/ 	.word	0x0000c1d0


	//   ....[70]....
        /*0520*/ 	.word	0x0000c260


	//   ....[71]....
        /*0524*/ 	.word	0x0000c270


	//   ....[72]....
        /*0528*/ 	.word	0x0000c300


	//   ....[73]....
        /*052c*/ 	.word	0x0000c310


	//   ....[74]....
        /*0530*/ 	.word	0x0000c3a0


	//   ....[75]....
        /*0534*/ 	.word	0x0000c3b0


	//   ....[76]....
        /*0538*/ 	.word	0x0000c440


	//   ....[77]....
        /*053c*/ 	.word	0x0000c450


	//   ....[78]....
        /*0540*/ 	.word	0x0000c4e0


	//   ....[79]....
        /*0544*/ 	.word	0x0000c4f0


	//   ....[80]....
        /*0548*/ 	.word	0x0000c500


	//   ....[81]....
        /*054c*/ 	.word	0x0000c5a0


	//   ....[82]....
        /*0550*/ 	.word	0x0000c5b0


	//   ....[83]....
        /*0554*/ 	.word	0x0000c5c0


	//   ....[84]....
        /*0558*/ 	.word	0x0000c650


	//   ....[85]....
        /*055c*/ 	.word	0x0000c680


	//   ....[86]....
        /*0560*/ 	.word	0x0000c6e0


	//   ....[87]....
        /*0564*/ 	.word	0x0000c6f0


	//   ....[88]....
        /*0568*/ 	.word	0x0000c710


	//   ....[89]....
        /*056c*/ 	.word	0x0000e5a0


	//   ....[90]....
        /*0570*/ 	.word	0x0000e5f0


	//   ....[91]....
        /*0574*/ 	.word	0x0000e620


	//   ....[92]....
        /*0578*/ 	.word	0x0000e650


	//   ....[93]....
        /*057c*/ 	.word	0x0000e660


	//   ....[94]....
        /*0580*/ 	.word	0x0000e690


	//   ....[95]....
        /*0584*/ 	.word	0x0000e6c0


	//   ....[96]....
        /*0588*/ 	.word	0x0000e6f0


	//   ....[97]....
        /*058c*/ 	.word	0x0000e870


	//   ....[98]....
        /*0590*/ 	.word	0x0000e8a0


	//   ....[99]....
        /*0594*/ 	.word	0x0000e8d0


	//   ....[100]....
        /*0598*/ 	.word	0x0000e900


	//   ....[101]....
        /*059c*/ 	.word	0x0000e930


	//   ....[102]....
        /*05a0*/ 	.word	0x0000e960


	//   ....[103]....
        /*05a4*/ 	.word	0x0000ea20


	//   ....[104]....
        /*05a8*/ 	.word	0x0000ea40


	//   ....[105]....
        /*05ac*/ 	.word	0x0000eab0


	//   ....[106]....
        /*05b0*/ 	.word	0x0000f150


	//   ....[107]....
        /*05b4*/ 	.word	0x0000f6f0


	//   ....[108]....
        /*05b8*/ 	.word	0x0000f8a0


	//   ....[109]....
        /*05bc*/ 	.word	0x0000f8f0


	//   ....[110]....
        /*05c0*/ 	.word	0x0000f950


	//   ....[111]....
        /*05c4*/ 	.word	0x0000fa50


	//   ....[112]....
        /*05c8*/ 	.word	0x0000fab0


	//   ....[113]....
        /*05cc*/ 	.word	0x0000fbb0


	//   ....[114]....
        /*05d0*/ 	.word	0x0000fc10


	//   ....[115]....
        /*05d4*/ 	.word	0x0000fd10


	//   ....[116]....
        /*05d8*/ 	.word	0x0000fd70


	//   ....[117]....
        /*05dc*/ 	.word	0x0000fe70


	//   ....[118]....
        /*05e0*/ 	.word	0x0000fed0


	//   ....[119]....
        /*05e4*/ 	.word	0x0000ffd0


	//   ....[120]....
        /*05e8*/ 	.word	0x00010030


	//   ....[121]....
        /*05ec*/ 	.word	0x00010120


	//   ....[122]....
        /*05f0*/ 	.word	0x00010180


	//   ....[123]....
        /*05f4*/ 	.word	0x00010230


	//   ....[124]....
        /*05f8*/ 	.word	0x00010300


	//   ....[125]....
        /*05fc*/ 	.word	0x000103b0


	//   ....[126]....
        /*0600*/ 	.word	0x00010410


	//   ....[127]....
        /*0604*/ 	.word	0x000104e0


	//   ....[128]....
        /*0608*/ 	.word	0x00010550


	//   ....[129]....
        /*060c*/ 	.word	0x00010610


	//   ....[130]....
        /*0610*/ 	.word	0x00010680


	//   ....[131]....
        /*0614*/ 	.word	0x00010720


	//   ....[132]....
        /*0618*/ 	.word	0x00010a30


	//   ....[133]....
        /*061c*/ 	.word	0x00010ad0


	//   ....[134]....
        /*0620*/ 	.word	0x00010bf0


	//   ....[135]....
        /*0624*/ 	.word	0x00010c60


	//   ....[136]....
        /*0628*/ 	.word	0x00010cd0


	//   ....[137]....
        /*062c*/ 	.word	0x00010d40


	//   ....[138]....
        /*0630*/ 	.word	0x00010db0


	//   ....[139]....
        /*0634*/ 	.word	0x00010e30


	//   ....[140]....
        /*0638*/ 	.word	0x00010ec0


	//   ....[141]....
        /*063c*/ 	.word	0x00010f50


	//   ....[142]....
        /*0640*/ 	.word	0x00010fc0


	//   ....[143]....
        /*0644*/ 	.word	0x00011030


	//   ....[144]....
        /*0648*/ 	.word	0x000110a0


	//   ....[145]....
        /*064c*/ 	.word	0x00011120


	//   ....[146]....
        /*0650*/ 	.word	0x00011190


	//   ....[147]....
        /*0654*/ 	.word	0x00011230


	//   ....[148]....
        /*0658*/ 	.word	0x000112c0


	//   ....[149]....
        /*065c*/ 	.word	0x000113e0


	//----- nvinfo : EIATTR_REG_RECONFIG
	.align		4
.L_293:
        /*0660*/ 	.byte	0x01, 0x54
	.zero		2


	//----- nvinfo : EIATTR_SYSCALL_OFFSETS
	.align		4
        /*0664*/ 	.byte	0x04, 0x46
        /*0666*/ 	.short	(.L_295 - .L_294)


	//   ....[0]....
.L_294:
        /*0668*/ 	.word	0x00001700


	//   ....[1]....
        /*066c*/ 	.word	0x0000b1a0


	//   ....[2]....
        /*0670*/ 	.word	0x0000b2f0


	//   ....[3]....
        /*0674*/ 	.word	0x0000b3e0


	//   ....[4]....
        /*0678*/ 	.word	0x0000bbd0


	//----- nvinfo : EIATTR_MBARRIER_INSTR_OFFSETS
	.align		4
.L_295:
        /*067c*/ 	.byte	0x04, 0x39
        /*067e*/ 	.short	(.L_297 - .L_296)


	//   ....[0]....
.L_296:
        /*0680*/ 	.word	0x00000270
        /*0684*/ 	.word	0x000000ff
        /*0688*/ 	.word	0x00016800
        /*068c*/ 	.short	0x0100
        /*068e*/ 	.byte	0x08
	.zero		1


	//   ....[1]....
        /*0690*/ 	.word	0x00000280
        /*0694*/ 	.word	0x000000ff
        /*0698*/ 	.word	0x00016820
        /*069c*/ 	.short	0x0100
        /*069e*/ 	.byte	0x08
	.zero		1


	//   ....[2]....
        /*06a0*/ 	.word	0x00000370
        /*06a4*/ 	.word	0x000000ff
        /*06a8*/ 	.word	0x00016830
        /*06ac*/ 	.short	0x0100
        /*06ae*/ 	.byte	0x08
	.zero		1


	//   ....[3]....
        /*06b0*/ 	.word	0x00000380
        /*06b4*/ 	.word	0x000000ff
        /*06b8*/ 	.word	0x00016840
        /*06bc*/ 	.short	0x0100
        /*06be*/ 	.byte	0x08
	.zero		1


	//   ....[4]....
        /*06c0*/ 	.word	0x00000390
        /*06c4*/ 	.word	0x000000ff
        /*06c8*/ 	.word	0x00016838
        /*06cc*/ 	.short	0x0100
        /*06ce*/ 	.byte	0x08
	.zero		1


	//   ....[5]....
        /*06d0*/ 	.word	0x000003a0
        /*06d4*/ 	.word	0x000000ff
        /*06d8*/ 	.word	0x00016848
        /*06dc*/ 	.short	0x0100
        /*06de*/ 	.byte	0x08
	.zero		1


	//   ....[6]....
        /*06e0*/ 	.word	0x000004d0
        /*06e4*/ 	.word	0x000000ff
        /*06e8*/ 	.word	0x00016850
        /*06ec*/ 	.short	0x0100
        /*06ee*/ 	.byte	0x08
	.zero		1


	//   ....[7]....
        /*06f0*/ 	.word	0x000004e0
        /*06f4*/ 	.word	0x000000ff
        /*06f8*/ 	.word	0x00016860
        /*06fc*/ 	.short	0x0100
        /*06fe*/ 	.byte	0x08
	.zero		1


	//   ....[8]....
        /*0700*/ 	.word	0x000004f0
        /*0704*/ 	.word	0x000000ff
        /*0708*/ 	.word	0x00016858
        /*070c*/ 	.short	0x0100
        /*070e*/ 	.byte	0x08
	.zero		1


	//   ....[9]....
        /*0710*/ 	.word	0x00000500
        /*0714*/ 	.word	0x000000ff
        /*0718*/ 	.word	0x00016868
        /*071c*/ 	.short	0x0100
        /*071e*/ 	.byte	0x08
	.zero		1


	//   ....[10]....
        /*0720*/ 	.word	0x000005f0
        /*0724*/ 	.word	0x000000ff
        /*0728*/ 	.word	0x00016870
        /*072c*/ 	.short	0x0100
        /*072e*/ 	.byte	0x06
	.zero		1


	//   ....[11]....
        /*0730*/ 	.word	0x00000600
        /*0734*/ 	.word	0x000000ff
        /*0738*/ 	.word	0x00016880
        /*073c*/ 	.short	0x0100
        /*073e*/ 	.byte	0x06
	.zero		1


	//   ....[12]....
        /*0740*/ 	.word	0x00000610
        /*0744*/ 	.word	0x000000ff
        /*0748*/ 	.word	0x00016878
        /*074c*/ 	.short	0x0100
        /*074e*/ 	.byte	0x06
	.zero		1


	//   ....[13]....
        /*0750*/ 	.word	0x00000620
        /*0754*/ 	.word	0x000000ff
        /*0758*/ 	.word	0x00016888
        /*075c*/ 	.short	0x0100
        /*075e*/ 	.byte	0x06
	.zero		1


	//   ....[14]....
        /*0760*/ 	.word	0x00000750
        /*0764*/ 	.word	0x000000ff
        /*0768*/ 	.word	0x00016890
        /*076c*/ 	.short	0x0100
        /*076e*/ 	.byte	0x08
	.zero		1


	//   ....[15]....
        /*0770*/ 	.word	0x00000760
        /*0774*/ 	.word	0x000000ff
        /*0778*/ 	.word	0x000168a0
        /*077c*/ 	.short	0x0100
        /*077e*/ 	.byte	0x08
	.zero		1


	//   ....[16]....
        /*0780*/ 	.word	0x00000770
        /*0784*/ 	.word	0x000000ff
        /*0788*/ 	.word	0x00016898
        /*078c*/ 	.short	0x0100
        /*078e*/ 	.byte	0x08
	.zero		1


	//   ....[17]....
        /*0790*/ 	.word	0x00000780
        /*0794*/ 	.word	0x000000ff
        /*0798*/ 	.word	0x000168a8
        /*079c*/ 	.short	0x0100
        /*079e*/ 	.byte	0x08
	.zero		1


	//   ....[18]....
        /*07a0*/ 	.word	0x000008b0
        /*07a4*/ 	.word	0x000000ff
        /*07a8*/ 	.word	0x000168b0
        /*07ac*/ 	.short	0x0100
        /*07ae*/ 	.byte	0x08
	.zero		1


	//   ....[19]....
        /*07b0*/ 	.word	0x000008c0
        /*07b4*/ 	.word	0x000000ff
        /*07b8*/ 	.word	0x000168c0
        /*07bc*/ 	.short	0x0100
        /*07be*/ 	.byte	0x08
	.zero		1


	//   ....[20]....
        /*07c0*/ 	.word	0x000008d0
        /*07c4*/ 	.word	0x000000ff
        /*07c8*/ 	.word	0x000168b8
        /*07cc*/ 	.short	0x0100
        /*07ce*/ 	.byte	0x08
	.zero		1


	//   ....[21]....
        /*07d0*/ 	.word	0x000008e0
        /*07d4*/ 	.word	0x000000ff
        /*07d8*/ 	.word	0x000168c8
        /*07dc*/ 	.short	0x0100
        /*07de*/ 	.byte	0x08
	.zero		1


	//   ....[22]....
        /*07e0*/ 	.word	0x00001780
        /*07e4*/ 	.word	0x000000ff
        /*07e8*/ 	.word	0x00016800
        /*07ec*/ 	.short	0x010a
        /*07ee*/ 	.byte	0x2d
	.zero		1


	//   ....[23]....
        /*07f0*/ 	.word	0x00001800
        /*07f4*/ 	.word	0x00000002
        /*07f8*/ 	.word	0x00016830
        /*07fc*/ 	.short	0x010a
        /*07fe*/ 	.byte	0x3f
	.zero		1


	//   ....[24]....
        /*0800*/ 	.word	0x00001860
        /*0804*/ 	.word	0x00000002
        /*0808*/ 	.word	0x00016830
        /*080c*/ 	.short	0x010a
        /*080e*/ 	.byte	0x3f
	.zero		1


	//   ....[25]....
        /*0810*/ 	.word	0x00001de0
        /*0814*/ 	.word	0x00000002
        /*0818*/ 	.word	0x00000000
        /*081c*/ 	.short	0x0101
        /*081e*/ 	.byte	0x3f
	.zero		1


	//   ....[26]....
        /*0820*/ 	.word	0x000039e0
        /*0824*/ 	.word	0x000000ff
        /*0828*/ 	.word	0x00016830
        /*082c*/ 	.short	0x010a
        /*082e*/ 	.byte	0x06
	.zero		1


	//   ....[27]....
        /*0830*/ 	.word	0x00003a20
        /*0834*/ 	.word	0x000000ff
        /*0838*/ 	.word	0x00016830
        /*083c*/ 	.short	0x010a
        /*083e*/ 	.byte	0x06
	.zero		1


	//   ....[28]....
        /*0840*/ 	.word	0x00003c00
        /*0844*/ 	.word	0x000000ff
        /*0848*/ 	.word	0x00016850
        /*084c*/ 	.short	0x010a
        /*084e*/ 	.byte	0x06
	.zero		1


	//   ....[29]....
        /*0850*/ 	.word	0x00003c40
        /*0854*/ 	.word	0x000000ff
        /*0858*/ 	.word	0x00016850
        /*085c*/ 	.short	0x010a
        /*085e*/ 	.byte	0x06
	.zero		1


	//   ....[30]....
        /*0860*/ 	.word	0x000054b0
        /*0864*/ 	.word	0x00000024
        /*0868*/ 	.word	0x00000000
        /*086c*/ 	.short	0x0101
        /*086e*/ 	.byte	0x3f
	.zero		1


	//   ....[31]....
        /*0870*/ 	.word	0x00005770
        /*0874*/ 	.word	0x00000024
        /*0878*/ 	.word	0x00000000
        /*087c*/ 	.short	0x0101
        /*087e*/ 	.byte	0x3f
	.zero		1


	//   ....[32]....
        /*0880*/ 	.word	0x00006010
        /*0884*/ 	.word	0x000000ff
        /*0888*/ 	.word	0x00016830
        /*088c*/ 	.short	0x010a
        /*088e*/ 	.byte	0x06
	.zero		1


	//   ....[33]....
        /*0890*/ 	.word	0x00006050
        /*0894*/ 	.word	0x000000ff
        /*0898*/ 	.word	0x00016830
        /*089c*/ 	.short	0x010a
        /*089e*/ 	.byte	0x06
	.zero		1


	//   ....[34]....
        /*08a0*/ 	.word	0x00006230
        /*08a4*/ 	.word	0x000000ff
        /*08a8*/ 	.word	0x00016850
        /*08ac*/ 	.short	0x010a
        /*08ae*/ 	.byte	0x06
	.zero		1


	//   ....[35]....
        /*08b0*/ 	.word	0x00006270
        /*08b4*/ 	.word	0x000000ff
        /*08b8*/ 	.word	0x00016850
        /*08bc*/ 	.short	0x010a
        /*08be*/ 	.byte	0x06
	.zero		1


	//   ....[36]....
        /*08c0*/ 	.word	0x00007540
        /*08c4*/ 	.word	0x0000001f
        /*08c8*/ 	.word	0x00000000
        /*08cc*/ 	.short	0x0101
        /*08ce*/ 	.byte	0x3f
	.zero		1


	//   ....[37]....
        /*08d0*/ 	.word	0x000076f0
        /*08d4*/ 	.word	0x0000001f
        /*08d8*/ 	.word	0x00000000
        /*08dc*/ 	.short	0x0101
        /*08de*/ 	.byte	0x3f
	.zero		1


	//   ....[38]....
        /*08e0*/ 	.word	0x00007c20
        /*08e4*/ 	.word	0x000000ff
        /*08e8*/ 	.word	0x00016850
        /*08ec*/ 	.short	0x010a
        /*08ee*/ 	.byte	0x05
	.zero		1


	//   ....[39]....
        /*08f0*/ 	.word	0x00007c60
        /*08f4*/ 	.word	0x000000ff
        /*08f8*/ 	.word	0x00016850
        /*08fc*/ 	.short	0x010a
        /*08fe*/ 	.byte	0x05
	.zero		1


	//   ....[40]....
        /*0900*/ 	.word	0x00008190
        /*0904*/ 	.word	0x00000008
        /*0908*/ 	.word	0x00000000
        /*090c*/ 	.short	0x0101
        /*090e*/ 	.byte	0x3f
	.zero		1


	//   ....[41]....
        /*0910*/ 	.word	0x00009070
        /*0914*/ 	.word	0x00000000
        /*0918*/ 	.word	0x00000000
        /*091c*/ 	.short	0x0101
        /*091e*/ 	.byte	0x3f
	.zero		1


	//   ....[42]....
        /*0920*/ 	.word	0x0000b730
        /*0924*/ 	.word	0x00000003
        /*0928*/ 	.word	0x00016840
        /*092c*/ 	.short	0x010a
        /*092e*/ 	.byte	0x3f
	.zero		1


	//   ....[43]....
        /*0930*/ 	.word	0x0000c7e0
        /*0934*/ 	.word	0x00000016
        /*0938*/ 	.word	0x00016800
        /*093c*/ 	.short	0x0107
        /*093e*/ 	.byte	0x3f
	.zero		1


	//   ....[44]....
        /*0940*/ 	.word	0x0000c8e0
        /*0944*/ 	.word	0x00000016
        /*0948*/ 	.word	0x00016800
        /*094c*/ 	.short	0x0101
        /*094e*/ 	.byte	0x3f
	.zero		1


	//   ....[45]....
        /*0950*/ 	.word	0x0000c900
        /*0954*/ 	.word	0x00000016
        /*0958*/ 	.word	0x00016820
        /*095c*/ 	.short	0x010a
        /*095e*/ 	.byte	0x3f
	.zero		1


	//   ....[46]....
        /*0960*/ 	.word	0x0000cc00
        /*0964*/ 	.word	0x00000002
        /*0968*/ 	.word	0x00016840
        /*096c*/ 	.short	0x010a
        /*096e*/ 	.byte	0x3f
	.zero		1


	//   ....[47]....
        /*0970*/ 	.word	0x0000ce80
        /*0974*/ 	.word	0x00000003
        /*0978*/ 	.word	0x00000060
        /*097c*/ 	.short	0x010a
        /*097e*/ 	.byte	0x3f
	.zero		1


	//   ....[48]....
        /*0980*/ 	.word	0x0000d3b0
        /*0984*/ 	.word	0x00000002
        /*0988*/ 	.word	0x00016840
        /*098c*/ 	.short	0x010a
        /*098e*/ 	.byte	0x3f
	.zero		1


	//   ....[49]....
        /*0990*/ 	.word	0x0000d630
        /*0994*/ 	.word	0x0000000a
        /*0998*/ 	.word	0x00000060
        /*099c*/ 	.short	0x010a
        /*099e*/ 	.byte	0x3f
	.zero		1


	//   ....[50]....
        /*09a0*/ 	.word	0x0000dab0
        /*09a4*/ 	.word	0x00000002
        /*09a8*/ 	.word	0x00016840
        /*09ac*/ 	.short	0x010a
        /*09ae*/ 	.byte	0x3f
	.zero		1


	//   ....[51]....
        /*09b0*/ 	.word	0x0000dd40
        /*09b4*/ 	.word	0x00000008
        /*09b8*/ 	.word	0x00000060
        /*09bc*/ 	.short	0x010a
        /*09be*/ 	.byte	0x3f
	.zero		1


	//   ....[52]....
        /*09c0*/ 	.word	0x0000e180
        /*09c4*/ 	.word	0x00000003
        /*09c8*/ 	.word	0x00016860
        /*09cc*/ 	.short	0x010a
        /*09ce*/ 	.byte	0x3f
	.zero		1


	//   ....[53]....
        /*09d0*/ 	.word	0x0000f0d0
        /*09d4*/ 	.word	0x00000009
        /*09d8*/ 	.word	0x00016820
        /*09dc*/ 	.short	0x010a
        /*09de*/ 	.byte	0x3f
	.zero		1


	//   ....[54]....
        /*09e0*/ 	.word	0x0000f270
        /*09e4*/ 	.word	0x00000006
        /*09e8*/ 	.word	0x00000000
        /*09ec*/ 	.short	0x010a
        /*09ee*/ 	.byte	0x3f
	.zero		1


	//   ....[55]....
        /*09f0*/ 	.word	0x0000f2e0
        /*09f4*/ 	.word	0x00000007
        /*09f8*/ 	.word	0x00000000
        /*09fc*/ 	.short	0x010a
        /*09fe*/ 	.byte	0x3f
	.zero		1


	//   ....[56]....
        /*0a00*/ 	.word	0x0000f340
        /*0a04*/ 	.word	0x00000004
        /*0a08*/ 	.word	0x00000000
        /*0a0c*/ 	.short	0x010a
        /*0a0e*/ 	.byte	0x3f
	.zero		1


	//   ....[57]....
        /*0a10*/ 	.word	0x0000f370
        /*0a14*/ 	.word	0x00000005
        /*0a18*/ 	.word	0x00000000
        /*0a1c*/ 	.short	0x010a
        /*0a1e*/ 	.byte	0x3f
	.zero		1


	//   ....[58]....
        /*0a20*/ 	.word	0x0000f3e0
        /*0a24*/ 	.word	0x00000003
        /*0a28*/ 	.word	0x00016800
        /*0a2c*/ 	.short	0x010a
        /*0a2e*/ 	.byte	0x3f
	.zero		1


	//   ....[59]....
        /*0a30*/ 	.word	0x0000f430
        /*0a34*/ 	.word	0x00000002
        /*0a38*/ 	.word	0x00016830
        /*0a3c*/ 	.short	0x010a
        /*0a3e*/ 	.byte	0x3f
	.zero		1


	//   ....[60]....
        /*0a40*/ 	.word	0x0000f490
        /*0a44*/ 	.word	0x00000007
        /*0a48*/ 	.word	0x00016830
        /*0a4c*/ 	.short	0x010a
        /*0a4e*/ 	.byte	0x3f
	.zero		1


	//   ....[61]....
        /*0a50*/ 	.word	0x0000f4f0
        /*0a54*/ 	.word	0x00000007
        /*0a58*/ 	.word	0x00016850
        /*0a5c*/ 	.short	0x010a
        /*0a5e*/ 	.byte	0x3f
	.zero		1


	//   ....[62]....
        /*0a60*/ 	.word	0x0000f550
        /*0a64*/ 	.word	0x00000009
        /*0a68*/ 	.word	0x00016830
        /*0a6c*/ 	.short	0x010a
        /*0a6e*/ 	.byte	0x3f
	.zero		1


	//   ....[63]....
        /*0a70*/ 	.word	0x0000f5b0
        /*0a74*/ 	.word	0x00000009
        /*0a78*/ 	.word	0x00016850
        /*0a7c*/ 	.short	0x010a
        /*0a7e*/ 	.byte	0x3f
	.zero		1


	//   ....[64]....
        /*0a80*/ 	.word	0x0000f610
        /*0a84*/ 	.word	0x00000005
        /*0a88*/ 	.word	0x00016850
        /*0a8c*/ 	.short	0x010a
        /*0a8e*/ 	.byte	0x3f
	.zero		1


	//   ....[65]....
        /*0a90*/ 	.word	0x0000f7b0
        /*0a94*/ 	.word	0x00000003
        /*0a98*/ 	.word	0x00016840
        /*0a9c*/ 	.short	0x010a
        /*0a9e*/ 	.byte	0x3f
	.zero		1


	//   ....[66]....
        /*0aa0*/ 	.word	0x00010750
        /*0aa4*/ 	.word	0x00000016
        /*0aa8*/ 	.word	0x00016820
        /*0aac*/ 	.short	0x010a
        /*0aae*/ 	.byte	0x3f
	.zero		1


	//   ....[67]....
        /*0ab0*/ 	.word	0x000107a0
        /*0ab4*/ 	.word	0x00000002
        /*0ab8*/ 	.word	0x00016840
        /*0abc*/ 	.short	0x010a
        /*0abe*/ 	.byte	0x3f
	.zero		1


	//   ....[68]....
        /*0ac0*/ 	.word	0x000107f0
        /*0ac4*/ 	.word	0x00000003
        /*0ac8*/ 	.word	0x00000060
        /*0acc*/ 	.short	0x010a
        /*0ace*/ 	.byte	0x3f
	.zero		1


	//   ....[69]....
        /*0ad0*/ 	.word	0x00010840
        /*0ad4*/ 	.word	0x00000002
        /*0ad8*/ 	.word	0x00016840
        /*0adc*/ 	.short	0x010a
        /*0ade*/ 	.byte	0x3f
	.zero		1


	//   ....[70]....
        /*0ae0*/ 	.word	0x00010890
        /*0ae4*/ 	.word	0x0000000a
        /*0ae8*/ 	.word	0x00000060
        /*0aec*/ 	.short	0x010a
        /*0aee*/ 	.byte	0x3f
	.zero		1


	//   ....[71]....
        /*0af0*/ 	.word	0x000108e0
        /*0af4*/ 	.word	0x00000002
        /*0af8*/ 	.word	0x00016840
        /*0afc*/ 	.short	0x010a
        /*0afe*/ 	.byte	0x3f
	.zero		1


	//   ....[72]....
        /*0b00*/ 	.word	0x00010930
        /*0b04*/ 	.word	0x00000008
        /*0b08*/ 	.word	0x00000060
        /*0b0c*/ 	.short	0x010a
        /*0b0e*/ 	.byte	0x3f
	.zero		1


	//   ....[73]....
        /*0b10*/ 	.word	0x00010980
        /*0b14*/ 	.word	0x00000003
        /*0b18*/ 	.word	0x00016860
        /*0b1c*/ 	.short	0x010a
        /*0b1e*/ 	.byte	0x3f
	.zero		1


	//   ....[74]....
        /*0b20*/ 	.word	0x00011300
        /*0b24*/ 	.word	0x00000009
        /*0b28*/ 	.word	0x00016820
        /*0b2c*/ 	.short	0x010a
        /*0b2e*/ 	.byte	0x3f
	.zero		1


	//   ....[75]....
        /*0b30*/ 	.word	0x000114a0
        /*0b34*/ 	.word	0x00000006
        /*0b38*/ 	.word	0x00000000
        /*0b3c*/ 	.short	0x010a
        /*0b3e*/ 	.byte	0x3f
	.zero		1


	//   ....[76]....
        /*0b40*/ 	.word	0x000114f0
        /*0b44*/ 	.word	0x00000007
        /*0b48*/ 	.word	0x00000000
        /*0b4c*/ 	.short	0x010a
        /*0b4e*/ 	.byte	0x3f
	.zero		1


	//   ....[77]....
        /*0b50*/ 	.word	0x00011540
        /*0b54*/ 	.word	0x00000004
        /*0b58*/ 	.word	0x00000000
        /*0b5c*/ 	.short	0x010a
        /*0b5e*/ 	.byte	0x3f
	.zero		1


	//----- nvinfo : EIATTR_NUM_MBARRIERS
	.align		4
.L_297:
        /*0b60*/ 	.byte	0x03, 0x38
        /*0b62*/ 	.short	0x0016


	//----- nvinfo : EIATTR_EXIT_INSTR_OFFSETS
	.align		4
        /*0b64*/ 	.byte	0x04, 0x1c
        /*0b66*/ 	.short	(.L_299 - .L_298)


	//   ....[0]....
.L_298:
        /*0b68*/ 	.word	0x00000a80


	//   ....[1]....
        /*0b6c*/ 	.word	0x00009c90


	//   ....[2]....
        /*0b70*/ 	.word	0x0000f3c0


	//----- nvinfo : EIATTR_MAX_THREADS
	.align		4
.L_299:
        /*0b74*/ 	.byte	0x04, 0x05
        /*0b76*/ 	.short	(.L_301 - .L_300)
.L_300:
        /*0b78*/ 	.word	0x00000200
        /*0b7c*/ 	.word	0x00000001
        /*0b80*/ 	.word	0x00000001


	//----- nvinfo : EIATTR_CRS_STACK_SIZE
	.align		4
.L_301:
        /*0b84*/ 	.byte	0x04, 0x1e
        /*0b86*/ 	.short	(.L_303 - .L_302)
.L_302:
        /*0b88*/ 	.word	0x00000000


	//----- nvinfo : EIATTR_CBANK_PARAM_SIZE
	.align		4
.L_303:
        /*0b8c*/ 	.byte	0x03, 0x19
        /*0b8e*/ 	.short	0x0af0


	//----- nvinfo : EIATTR_PARAM_CBANK
	.align		4
        /*0b90*/ 	.byte	0x04, 0x0a
        /*0b92*/ 	.short	(.L_305 - .L_304)
	.align		4
.L_304:
        /*0b94*/ 	.word	index@(.nv.constant0._ZN7cutlass13device_kernelIN5flash11enable_sm90INS1_16FlashAttnFwdSm90INS1_25CollectiveMainloopFwdSm90ILi2EN4cute5tupleIJNS5_1CILi1EEES8_S8_EEENS6_IJNS7_ILi192EEENS7_ILi128EEENS7_ILi64EEEEEELi64ENS_6half_tEfNS_4arch4Sm90ELb1ELb0ELb0ELb1ELb0ELb0ELb0ELb1ELb1ELb1ELb0ELb0EEENS1_21CollectiveEpilogueFwdINS6_IJSA_SC_SB_EEES9_SE_SG_Li384ELb1ELb1ELb0ELb0EEENS1_36VarlenDynamicPersistentTileSchedulerILi192ELi128ELi384ELi128ELb0ELb1ELb1ELb1ELb1ELb1EEEEEEEEEvNT_6ParamsE)
        /*0b98*/ 	.short	0x0210
        /*0b9a*/ 	.short	0x0af0


	//----- nvinfo : EIATTR_SW_WAR
	.align		4
.L_305:
        /*0b9c*/ 	.byte	0x04, 0x36
        /*0b9e*/ 	.short	(.L_307 - .L_306)
.L_306:
        /*0ba0*/ 	.word	0x00000008
.L_307:


//--------------------- .nv.info._ZN7cutlass13device_kernelIN5flash11enable_sm90INS1_16FlashAttnFwdSm90INS1_25CollectiveMainloopFwdSm90ILi2EN4cute5tupleIJNS5_1CILi1EEES8_S8_EEENS6_IJNS7_ILi192EEENS7_ILi128EEENS7_ILi64EEEEEELi64ENS_6half_tEfNS_4arch4Sm90ELb1ELb0ELb0ELb1ELb0ELb1ELb0ELb1ELb1ELb1ELb0ELb0EEENS1_21CollectiveEpilogueFwdINS6_IJSA_SC_SB_EEES9_SE_SG_Li384ELb1ELb1ELb0ELb0EEENS1_36VarlenDynamicPersistentTileSchedulerILi192ELi128ELi384ELi128ELb0ELb1ELb1ELb1ELb1ELb1EEEEEEEEEvNT_6ParamsE --------------------------
	.section	.nv.info._ZN7cutlass13device_kernelIN5flash11enable_sm90INS1_16FlashAttnFwdSm90INS1_25CollectiveMainloopFwdSm90ILi2EN4cute5tupleIJNS5_1CILi1EEES8_S8_EEENS6_IJNS7_ILi192EEENS7_ILi128EEENS7_ILi64EEEEEELi64ENS_6half_tEfNS_4arch4Sm90ELb1ELb0ELb0ELb1ELb0ELb1ELb0ELb1ELb1ELb1ELb0ELb0EEENS1_21CollectiveEpilogueFwdINS6_IJSA_SC_SB_EEES9_SE_SG_Li384ELb1ELb1ELb0ELb0EEENS1_36VarlenDynamicPersistentTileSchedulerILi192ELi128ELi384ELi128ELb0ELb1ELb1ELb1ELb1ELb1EEEEEEEEEvNT_6ParamsE,"",@"SHT_CUDA_INFO"
	.sectionflags	@""
	.align	4


	//----- nvinfo : EIATTR_CUDA_API_VERSION
	.align		4
        /*0000*/ 	.byte	0x04, 0x37
        /*0002*/ 	.short	(.L_309 - .L_308)
.L_308:
        /*0004*/ 	.word	0x00000082


	//----- nvinfo : EIATTR_KPARAM_INFO
	.align		4
.L_309:
        /*0008*/ 	.byte	0x04, 0x17
        /*000a*/ 	.short	(.L_311 - .L_310)
.L_310:
        /*000c*/ 	.word	0x00000000
        /*0010*/ 	.short	0x0000
        /*0012*/ 	.short	0x0070
        /*0014*/ 	.byte	0x00, 0xf0, 0x01, 0x2a


	//----- nvinfo : EIATTR_SPARSE_MMA_MASK
	.align		4
.L_311:
        /*0018*/ 	.byte	0x03, 0x50
        /*001a*/ 	.short	0x0000


	//----- nvinfo : EIATTR_MAXREG_COUNT
	.align		4
        /*001c*/ 	.byte	0x03, 0x1b
        /*001e*/ 	.short	0x0080


	//----- nvinfo : EIATTR_NUM_BARRIERS
	.align		4
        /*0020*/ 	.byte	0x02, 0x4c
        /*0022*/ 	.byte	0x10
	.zero		1


	//----- nvinfo : EIATTR_EXTERNS
	.align		4
        /*0024*/ 	.byte	0x04, 0x0f
        /*0026*/ 	.short	(.L_313 - .L_312)


	//   ....[0]....
	.align		4
.L_312:
        /*0028*/ 	.word	index@(__assertfail)


	//----- nvinfo : EIATTR_ANNOTATIONS
	.align		4
.L_313:
        /*002c*/ 	.byte	0x04, 0x55
        /*002e*/ 	.short	(.L_315 - .L_314)


	//   ....[0]....
.L_314:
        /* <DEDUP_REMOVED lines=68> */


	//----- nvinfo : EIATTR_MERCURY_ISA_VERSION
	.align		4
.L_315:
        /*0458*/ 	.byte	0x03, 0x5f
        /*045a*/ 	.short	0x0101


	//----- nvinfo : EIATTR_UNUSED_LOAD_BYTE_OFFSET
	.align		4
        /*045c*/ 	.byte	0x04, 0x44
        /*045e*/ 	.short	(.L_317 - .L_316)


	//   ....[0]....
.L_316:
        /*0460*/ 	.word	0x00000ad0
        /*0464*/ 	.word	0x0000fff0


	//   ....[1]....
        /*0468*/ 	.word	0x0000fe50
        /*046c*/ 	.word	0x0000fff0


	//----- nvinfo : EIATTR_INT_WARP_WIDE_INSTR_OFFSETS
	.align		4
.L_317:
        /*0470*/ 	.byte	0x04, 0x31
        /*0472*/ 	.short	(.L_319 - .L_318)


	//   ....[0]....
.L_318:
        /*0474*/ 	.word	0x00000180


	//   ....[1]....
        /*0478*/ 	.word	0x00000220


	//   ....[2]....
        /*047c*/ 	.word	0x00000290


	//   ....[3]....
        /*0480*/ 	.word	0x00013960


	//   ....[4]....
        /*0484*/ 	.word	0x000139f0


	//   ....[5]....
        /*0488*/ 	.word	0x00016aa0


	//   ....[6]....
        /*048c*/ 	.word	0x00016b30


	//----- nvinfo : EIATTR_COOP_GROUP_MASK_REGIDS
	.align		4
.L_319:
        /*0490*/ 	.byte	0x04, 0x29
        /*0492*/ 	.short	(.L_321 - .L_320)


	//   ....[0]....
.L_320:
        /*0494*/ 	.word	0xffffffff


	//   ....[1]....
        /*0498*/ 	.word	0xffffffff


	//   ....[2]....
        /*049c*/ 	.word	0xffffffff


	//   ....[3]....
        /*04a0*/ 	.word	0xffffffff


	//   ....[4]....
        /*04a4*/ 	.word	0xffffffff


	//   ....[5]....
        /*04a8*/ 	.word	0xffffffff


	//   ....[6]....
        /*04ac*/ 	.word	0xffffffff


	//   ....[7]....
        /*04b0*/ 	.word	0xffffffff


	//   ....[8]....
        /*04b4*/ 	.word	0xffffffff


	//   ....[9]....
        /*04b8*/ 	.word	0xffffffff


	//   ....[10]....
        /*04bc*/ 	.word	0xffffffff


	//   ....[11]....
        /*04c0*/ 	.word	0xffffffff


	//   ....[12]....
        /*04c4*/ 	.word	0xffffffff


	//   ....[13]....
        /*04c8*/ 	.word	0xffffffff


	//   ....[14]....
        /*04cc*/ 	.word	0xffffffff


	//   ....[15]....
        /*04d0*/ 	.word	0xffffffff


	//   ....[16]....
        /*04d4*/ 	.word	0xffffffff


	//   ....[17]....
        /*04d8*/ 	.word	0xffffffff


	//   ....[18]....
        /*04dc*/ 	.word	0xffffffff


	//   ....[19]....
        /*04e0*/ 	.word	0xffffffff


	//   ....[20]....
        /*04e4*/ 	.word	0xffffffff


	//   ....[21]....
        /*04e8*/ 	.word	0xffffffff


	//   ....[22]....
        /*04ec*/ 	.word	0xffffffff


	//   ....[23]....
        /*04f0*/ 	.word	0xffffffff


	//   ....[24]....
        /*04f4*/ 	.word	0xffffffff


	//   ....[25]....
        /*04f8*/ 	.word	0xffffffff


	//   ....[26]....
        /*04fc*/ 	.word	0xffffffff


	//   ....[27]....
        /*0500*/ 	.word	0xffffffff


	//   ....[28]....
        /*0504*/ 	.word	0xffffffff


	//   ....[29]....
        /*0508*/ 	.word	0xffffffff


	//   ....[30]....
        /*050c*/ 	.word	0xffffffff


	//   ....[31]....
        /*0510*/ 	.word	0xffffffff


	//   ....[32]....
        /*0514*/ 	.word	0xffffffff


	//   ....[33]....
        /*0518*/ 	.word	0xffffffff


	//   ....[34]....
        /*051c*/ 	.word	0xffffffff


	//   ....[35]....
        /*0520*/ 	.word	0xffffffff


	//   ....[36]....
        /*0524*/ 	.word	0xffffffff


	//   ....[37]....
        /*0528*/ 	.word	0xffffffff


	//   ....[38]....
        /*052c*/ 	.word	0xffffffff


	//   ....[39]....
        /*0530*/ 	.word	0xffffffff


	//   ....[40]....
        /*0534*/ 	.word	0xffffffff


	//   ....[41]....
        /*0538*/ 	.word	0xffffffff


	//   ....[42]....
        /*053c*/ 	.word	0xffffffff


	//   ....[43]....
        /*0540*/ 	.word	0xffffffff


	//   ....[44]....
        /*0544*/ 	.word	0xffffffff


	//   ....[45]....
        /*0548*/ 	.word	0xffffffff


	//   ....[46]....
        /*054c*/ 	.word	0xffffffff


	//   ....[47]....
        /*0550*/ 	.word	0xffffffff


	//   ....[48]....
        /*0554*/ 	.word	0xffffffff


	//   ....[49]....
        /*0558*/ 	.word	0xffffffff


	//   ....[50]....
        /*055c*/ 	.word	0xffffffff


	//   ....[51]....
        /*0560*/ 	.word	0xffffffff


	//   ....[52]....
        /*0564*/ 	.word	0xffffffff


	//   ....[53]....
        /*0568*/ 	.word	0xffffffff


	//   ....[54]....
        /*056c*/ 	.word	0xffffffff


	//   ....[55]....
        /*0570*/ 	.word	0xffffffff


	//   ....[56]....
        /*0574*/ 	.word	0xffffffff


	//   ....[57]....
        /*0578*/ 	.word	0xffffffff


	//   ....[58]....
        /*057c*/ 	.word	0xffffffff


	//   ....[59]....
        /*0580*/ 	.word	0xffffffff


	//   ....[60]....
        /*0584*/ 	.word	0xffffffff


	//   ....[61]....
        /*0588*/ 	.word	0xffffffff


	//   ....[62]....
        /*058c*/ 	.word	0xffffffff


	//   ....[63]....
        /*0590*/ 	.word	0xffffffff


	//   ....[64]....
        /*0594*/ 	.word	0xffffffff


	//   ....[65]....
        /*0598*/ 	.word	0xffffffff


	//   ....[66]....
        /*059c*/ 	.word	0xffffffff


	//   ....[67]....
        /*05a0*/ 	.word	0xffffffff


	//   ....[68]....
        /*05a4*/ 	.word	0xffffffff


	//   ....[69]....
        /*05a8*/ 	.word	0xffffffff


	//   ....[70]....
        /*05ac*/ 	.word	0xffffffff


	//   ....[71]....
        /*05b0*/ 	.word	0xffffffff


	//   ....[72]....
        /*05b4*/ 	.word	0xffffffff


	//   ....[73]....
        /*05b8*/ 	.word	0xffffffff


	//   ....[74]....
        /*05bc*/ 	.word	0xffffffff


	//   ....[75]....
        /*05c0*/ 	.word	0xffffffff


	//   ....[76]....
        /*05c4*/ 	.word	0xffffffff


	//   ....[77]....
        /*05c8*/ 	.word	0xffffffff


	//   ....[78]....
        /*05cc*/ 	.word	0xffffffff


	//   ....[79]....
        /*05d0*/ 	.word	0xffffffff


	//   ....[80]....
        /*05d4*/ 	.word	0xffffffff


	//   ....[81]....
        /*05d8*/ 	.word	0xffffffff


	//   ....[82]....
        /*05dc*/ 	.word	0xffffffff


	//   ....[83]....
        /*05e0*/ 	.word	0xffffffff


	//   ....[84]....
        /*05e4*/ 	.word	0xffffffff


	//   ....[85]....
        /*05e8*/ 	.word	0xffffffff


	//   ....[86]....
        /*05ec*/ 	.word	0xffffffff


	//   ....[87]....
        /*05f0*/ 	.word	0xffffffff


	//   ....[88]....
        /*05f4*/ 	.word	0xffffffff


	//   ....[89]....
        /*05f8*/ 	.word	0xffffffff


	//   ....[90]....
        /*05fc*/ 	.word	0xffffffff


	//   ....[91]....
        /*0600*/ 	.word	0xffffffff


	//   ....[92]....
        /*0604*/ 	.word	0xffffffff


	//   ....[93]....
        /*0608*/ 	.word	0xffffffff


	//   ....[94]....
        /*060c*/ 	.word	0xffffffff


	//   ....[95]....
        /*0610*/ 	.word	0xffffffff


	//   ....[96]....
        /*0614*/ 	.word	0xffffffff


	//   ....[97]....
        /*0618*/ 	.word	0xffffffff


	//   ....[98]....
        /*061c*/ 	.word	0xffffffff


	//   ....[99]....
        /*0620*/ 	.word	0xffffffff


	//   ....[100]....
        /*0624*/ 	.word	0xffffffff


	//   ....[101]....
        /*0628*/ 	.word	0xffffffff


	//   ....[102]....
        /*062c*/ 	.word	0xffffffff


	//   ....[103]....
        /*0630*/ 	.word	0xffffffff


	//   ....[104]....
        /*0634*/ 	.word	0xffffffff


	//   ....[105]....
        /*0638*/ 	.word	0xffffffff


	//   ....[106]....
        /*063c*/ 	.word	0xffffffff


	//   ....[107]....
        /*0640*/ 	.word	0xffffffff


	//   ....[108]....
        /*0644*/ 	.word	0xffffffff


	//   ....[109]....
        /*0648*/ 	.word	0xffffffff


	//   ....[110]....
        /*064c*/ 	.word	0xffffffff


	//   ....[111]....
        /*0650*/ 	.word	0xffffffff


	//   ....[112]....
        /*0654*/ 	.word	0xffffffff


	//   ....[113]....
        /*0658*/ 	.word	0xffffffff


	//   ....[114]....
        /*065c*/ 	.word	0xffffffff


	//   ....[115]....
        /*0660*/ 	.word	0xffffffff


	//   ....[116]....
        /*0664*/ 	.word	0xffffffff


	//   ....[117]....
        /*0668*/ 	.word	0xffffffff


	//   ....[118]....
        /*066c*/ 	.word	0xffffffff


	//   ....[119]....
        /*0670*/ 	.word	0xffffffff


	//   ....[120]....
        /*0674*/ 	.word	0xffffffff


	//   ....[121]....
        /*0678*/ 	.word	0xffffffff


	//   ....[122]....
        /*067c*/ 	.word	0xffffffff


	//   ....[123]....
        /*0680*/ 	.word	0xffffffff


	//   ....[124]....
        /*0684*/ 	.word	0x0500000f


	//   ....[125]....
        /*0688*/ 	.word	0x0500000f


	//   ....[126]....
        /*068c*/ 	.word	0x0500000f


	//   ....[127]....
        /*0690*/ 	.word	0x0500000f


	//   ....[128]....
        /*0694*/ 	.word	0x0500000f


	//   ....[129]....
        /*0698*/ 	.word	0x0500000f


	//   ....[130]....
        /*069c*/ 	.word	0x0500000f


	//   ....[131]....
        /*06a0*/ 	.word	0x0500000f


	//   ....[132]....
        /*06a4*/ 	.word	0x0500000f


	//   ....[133]....
        /*06a8*/ 	.word	0x0500000f


	//   ....[134]....
        /*06ac*/ 	.word	0x0500000f


	//   ....[135]....
        /*06b0*/ 	.word	0x0500000f


	//   ....[136]....
        /*06b4*/ 	.word	0x0500000f


	//   ....[137]....
        /*06b8*/ 	.word	0x0500000f


	//   ....[138]....
        /*06bc*/ 	.word	0x0500000f


	//   ....[139]....
        /*06c0*/ 	.word	0x0500000f


	//   ....[140]....
        /*06c4*/ 	.word	0x0500000f


	//   ....[141]....
        /*06c8*/ 	.word	0x0500000f


	//   ....[142]....
        /*06cc*/ 	.word	0x0500000f


	//   ....[143]....
        /*06d0*/ 	.word	0x0500000f


	//   ....[144]....
        /*06d4*/ 	.word	0x0500000f


	//   ....[145]....
        /*06d8*/ 	.word	0x0500000f


	//   ....[146]....
        /*06dc*/ 	.word	0x0500000f


	//   ....[147]....
        /*06e0*/ 	.word	0x0500000f


	//   ....[148]....
        /*06e4*/ 	.word	0x0500000f


	//   ....[149]....
        /*06e8*/ 	.word	0x0500000f


	//   ....[150]....
        /*06ec*/ 	.word	0x0500000f


	//   ....[151]....
        /*06f0*/ 	.word	0x0500000f


	//   ....[152]....
        /*06f4*/ 	.word	0x0500000f


	//   ....[153]....
        /*06f8*/ 	.word	0x0500000f


	//   ....[154]....
        /*06fc*/ 	.word	0x0500000f


	//   ....[155]....
        /*0700*/ 	.word	0x0500000f


	//   ....[156]....
        /*0704*/ 	.word	0x0500000f


	//   ....[157]....
        /*0708*/ 	.word	0x0500000f


	//   ....[158]....
        /*070c*/ 	.word	0x0500000f


	//   ....[159]....
        /*0710*/ 	.word	0x0500000f


	//   ....[160]....
        /*0714*/ 	.word	0x0500000f


	//   ....[161]....
        /*0718*/ 	.word	0x0500000f


	//   ....[162]....
        /*071c*/ 	.word	0x0500000f


	//   ....[163]....
        /*0720*/ 	.word	0x0500000f


	//   ....[164]....
        /*0724*/ 	.word	0x0500000f


	//   ....[165]....
        /*0728*/ 	.word	0x0500000f


	//   ....[166]....
        /*072c*/ 	.word	0x0500000f


	//   ....[167]....
        /*0730*/ 	.word	0x0500000f


	//   ....[168]....
        /*0734*/ 	.word	0x0500000f


	//   ....[169]....
        /*0738*/ 	.word	0x0500000f


	//   ....[170]....
        /*073c*/ 	.word	0x0500000f


	//   ....[171]....
        /*0740*/ 	.word	0x0500000f


	//   ....[172]....
        /*0744*/ 	.word	0x0500000f


	//   ....[173]....
        /*0748*/ 	.word	0x0500000f


	//   ....[174]....
        /*074c*/ 	.word	0x0500000f


	//   ....[175]....
        /*0750*/ 	.word	0x0500000f


	//   ....[176]....
        /*0754*/ 	.word	0x0500000f


	//   ....[177]....
        /*0758*/ 	.word	0x0500000f


	//   ....[178]....
        /*075c*/ 	.word	0x0500000f


	//   ....[179]....
        /*0760*/ 	.word	0x0500000f


	//   ....[180]....
        /*0764*/ 	.word	0x0500000f


	//   ....[181]....
        /*0768*/ 	.word	0x0500000f


	//   ....[182]....
        /*076c*/ 	.word	0x0500000f


	//   ....[183]....
        /*0770*/ 	.word	0x0500000f


	//   ....[184]....
        /*0774*/ 	.word	0x0500000f


	//   ....[185]....
        /*0778*/ 	.word	0x0500000f


	//   ....[186]....
        /*077c*/ 	.word	0x0500000f


	//   ....[187]....
        /*0780*/ 	.word	0x0500000f


	//   ....[188]....
        /*0784*/ 	.word	0x0500000f


	//   ....[189]....
        /*0788*/ 	.word	0x0500000f


	//   ....[190]....
        /*078c*/ 	.word	0x0500000f


	//   ....[191]....
        /*0790*/ 	.word	0x0500000f


	//   ....[192]....
        /*0794*/ 	.word	0x0500000f


	//----- nvinfo : EIATTR_COOP_GROUP_INSTR_OFFSETS
	.align		4
.L_321:
        /*0798*/ 	.byte	0x04, 0x28
        /*079a*/ 	.short	(.L_323 - .L_322)


	//   ....[0]....
.L_322:
        /*079c*/ 	.word	0x00000060


	//   ....[1]....
        /*07a0*/ 	.word	0x00000190


	//   ....[2]....
        /*07a4*/ 	.word	0x00000240


	//   ....[3]....
        /*07a8*/ 	.word	0x00000400


	//   ....[4]....
        /*07ac*/ 	.word	0x00000560


	//   ....[5]....
        /*07b0*/ 	.word	0x00000680


	//   ....[6]....
        /*07b4*/ 	.word	0x000007e0


	//   ....[7]....
        /*07b8*/ 	.word	0x00005880


	//   ....[8]....
        /*07bc*/ 	.word	0x00006020


	//   ....[9]....
        /*07c0*/ 	.word	0x00006030


	//   ....[10]....
        /*07c4*/ 	.word	0x00006040


	//   ....[11]....
        /*07c8*/ 	.word	0x00006050


	//   ....[12]....
        /*07cc*/ 	.word	0x00006390


	//   ....[13]....
        /*07d0*/ 	.word	0x000063a0


	//   ....[14]....
        /*07d4*/ 	.word	0x000063b0


	//   ....[15]....
        /*07d8*/ 	.word	0x000063c0


	//   ....[16]....
        /*07dc*/ 	.word	0x000076a0


	//   ....[17]....
        /*07e0*/ 	.word	0x000076b0


	//   ....[18]....
        /*07e4*/ 	.word	0x000076c0


	//   ....[19]....
        /*07e8*/ 	.word	0x000076d0


	//   ....[20]....
        /*07ec*/ 	.word	0x000077d0


	//   ....[21]....
        /*07f0*/ 	.word	0x000077f0


	//   ....[22]....
        /*07f4*/ 	.word	0x00007880


	//   ....[23]....
        /*07f8*/ 	.word	0x000078b0


	//   ....[24]....
        /*07fc*/ 	.word	0x00008e80


	//   ....[25]....
        /*0800*/ 	.word	0x00009560


	//   ....[26]....
        /*0804*/ 	.word	0x00009570


	//   ....[27]....
        /*0808*/ 	.word	0x00009590


	//   ....[28]....
        /*080c*/ 	.word	0x00009e70


	//   ....[29]....
        /*0810*/ 	.word	0x00009e90


	//   ....[30]....
        /*0814*/ 	.word	0x0000b410


	//   ....[31]....
        /*0818*/ 	.word	0x0000bab0


	//   ....[32]....
        /*081c*/ 	.word	0x0000bae0


	//   ....[33]....
        /*0820*/ 	.word	0x0000bb00


	//   ....[34]....
        /*0824*/ 	.word	0x0000c500


	//   ....[35]....
        /*0828*/ 	.word	0x0000c570


	//   ....[36]....
        /*082c*/ 	.word	0x0000ddf0


	//   ....[37]....
        /*0830*/ 	.word	0x0000de10


	//   ....[38]....
        /*0834*/ 	.word	0x0000e4c0


	//   ....[39]....
        /*0838*/ 	.word	0x0000e580


	//   ....[40]....
        /*083c*/ 	.word	0x0000f5f0


	//   ....[41]....
        /*0840*/ 	.word	0x0000f930


	//   ....[42]....
        /*0844*/ 	.word	0x0000f9c0


	//   ....[43]....
        /*0848*/ 	.word	0x0000f9d0


	//   ....[44]....
        /*084c*/ 	.word	0x00010640


	//   ....[45]....
        /*0850*/ 	.word	0x00010680


	//   ....[46]....
        /*0854*/ 	.word	0x000106b0


	//   ....[47]....
        /*0858*/ 	.word	0x000106e0


	//   ....[48]....
        /*085c*/ 	.word	0x00010b40


	//   ....[49]....
        /*0860*/ 	.word	0x00010b80


	//   ....[50]....
        /*0864*/ 	.word	0x00010ba0


	//   ....[51]....
        /*0868*/ 	.word	0x00010bd0


	//   ....[52]....
        /*086c*/ 	.word	0x00010bf0


	//   ....[53]....
        /*0870*/ 	.word	0x00010c10


	//   ....[54]....
        /*0874*/ 	.word	0x00010c40


	//   ....[55]....
        /*0878*/ 	.word	0x00010c70


	//   ....[56]....
        /*087c*/ 	.word	0x00011470


	//   ....[57]....
        /*0880*/ 	.word	0x000114a0


	//   ....[58]....
        /*0884*/ 	.word	0x000114c0


	//   ....[59]....
        /*0888*/ 	.word	0x000114f0


	//   ....[60]....
        /*088c*/ 	.word	0x00011520


	//   ....[61]....
        /*0890*/ 	.word	0x00011530


	//   ....[62]....
        /*0894*/ 	.word	0x00011560


	//   ....[63]....
        /*0898*/ 	.word	0x000115d0


	//   ....[64]....
        /*089c*/ 	.word	0x000116f0


	//   ....[65]....
        /*08a0*/ 	.word	0x000118e0


	//   ....[66]....
        /*08a4*/ 	.word	0x00011910


	//   ....[67]....
        /*08a8*/ 	.word	0x00011940


	//   ....[68]....
        /*08ac*/ 	.word	0x00011970


	//   ....[69]....
        /*08b0*/ 	.word	0x000119a0


	//   ....[70]....
        /*08b4*/ 	.word	0x000119d0


	//   ....[71]....
        /*08b8*/ 	.word	0x00011b40


	//   ....[72]....
        /*08bc*/ 	.word	0x00011b70


	//   ....[73]....
        /*08c0*/ 	.word	0x00011ba0


	//   ....[74]....
        /*08c4*/ 	.word	0x00011bd0


	//   ....[75]....
        /*08c8*/ 	.word	0x00011c00


	//   ....[76]....
        /*08cc*/ 	.word	0x00011c30


	//   ....[77]....
        /*08d0*/ 	.word	0x00011ce0


	//   ....[78]....
        /*08d4*/ 	.word	0x00011d40


	//   ....[79]....
        /*08d8*/ 	.word	0x00011de0


	//   ....[80]....
        /*08dc*/ 	.word	0x00012b70


	//   ....[81]....
        /*08e0*/ 	.word	0x00013f00


	//   ....[82]....
        /*08e4*/ 	.word	0x00014af0


	//   ....[83]....
        /*08e8*/ 	.word	0x00014b00


	//   ....[84]....
        /*08ec*/ 	.word	0x00014b10


	//   ....[85]....
        /*08f0*/ 	.word	0x00014b30


	//   ....[86]....
        /*08f4*/ 	.word	0x00014bc0


	//   ....[87]....
        /*08f8*/ 	.word	0x00014be0


	//   ....[88]....
        /*08fc*/ 	.word	0x00014c60


	//   ....[89]....
        /*0900*/ 	.word	0x00014c80


	//   ....[90]....
        /*0904*/ 	.word	0x00014d00


	//   ....[91]....
        /*0908*/ 	.word	0x00014d20


	//   ....[92]....
        /*090c*/ 	.word	0x00014da0


	//   ....[93]....
        /*0910*/ 	.word	0x00014dc0


	//   ....[94]....
        /*0914*/ 	.word	0x00014e40


	//   ....[95]....
        /*0918*/ 	.word	0x00014e60


	//   ....[96]....
        /*091c*/ 	.word	0x00014ee0


	//   ....[97]....
        /*0920*/ 	.word	0x00014f00


	//   ....[98]....
        /*0924*/ 	.word	0x00014f10


	//   ....[99]....
        /*0928*/ 	.word	0x00014f80


	//   ....[100]....
        /*092c*/ 	.word	0x00014fd0


	//   ....[101]....
        /*0930*/ 	.word	0x00015080


	//   ....[102]....
        /*0934*/ 	.word	0x00015090


	//   ....[103]....
        /*0938*/ 	.word	0x00015100


	//   ....[104]....
        /*093c*/ 	.word	0x00015110


	//   ....[105]....
        /*0940*/ 	.word	0x00015150


	//   ....[106]....
        /*0944*/ 	.word	0x00017000


	//   ....[107]....
        /*0948*/ 	.word	0x00017050


	//   ....[108]....
        /*094c*/ 	.word	0x00017080


	//   ....[109]....
        /*0950*/ 	.word	0x000170b0


	//   ....[110]....
        /*0954*/ 	.word	0x000170c0


	//   ....[111]....
        /*0958*/ 	.word	0x000170f0


	//   ....[112]....
        /*095c*/ 	.word	0x00017120


	//   ....[113]....
        /*0960*/ 	.word	0x00017150


	//   ....[114]....
        /*0964*/ 	.word	0x000172d0


	//   ....[115]....
        /*0968*/ 	.word	0x00017300


	//   ....[116]....
        /*096c*/ 	.word	0x00017330


	//   ....[117]....
        /*0970*/ 	.word	0x00017360


	//   ....[118]....
        /*0974*/ 	.word	0x00017390


	//   ....[119]....
        /*0978*/ 	.word	0x000173c0


	//   ....[120]....
        /*097c*/ 	.word	0x00017480


	//   ....[121]....
        /*0980*/ 	.word	0x000174a0


	//   ....[122]....
        /*0984*/ 	.word	0x00017510


	//   ....[123]....
        /*0988*/ 	.word	0x00017bb0


	//   ....[124]....
        /*098c*/ 	.word	0x00018010


	//   ....[125]....
        /*0990*/ 	.word	0x000180c0


	//   ....[126]....
        /*0994*/ 	.word	0x00018150


	//   ....[127]....
        /*0998*/ 	.word	0x000181a0


	//   ....[128]....
        /*099c*/ 	.word	0x000181f0


	//   ....[129]....
        /*09a0*/ 	.word	0x00018280


	//   ....[130]....
        /*09a4*/ 	.word	0x00018310


	//   ....[131]....
        /*09a8*/ 	.word	0x00018360


	//   ....[132]....
        /*09ac*/ 	.word	0x000183b0


	//   ....[133]....
        /*09b0*/ 	.word	0x000184a0


	//   ....[134]....
        /*09b4*/ 	.word	0x00018550


	//   ....[135]....
        /*09b8*/ 	.word	0x000185a0


	//   ....[136]....
        /*09bc*/ 	.word	0x000185f0


	//   ....[137]....
        /*09c0*/ 	.word	0x00018790


	//   ....[138]....
        /*09c4*/ 	.word	0x000188f0


	//   ....[139]....
        /*09c8*/ 	.word	0x00018960


	//   ....[140]....
        /*09cc*/ 	.word	0x000189b0


	//   ....[141]....
        /*09d0*/ 	.word	0x00018c80


	//   ....[142]....
        /*09d4*/ 	.word	0x00018d20


	//   ....[143]....
        /*09d8*/ 	.word	0x00018d80


	//   ....[144]....
        /*09dc*/ 	.word	0x00018df0


	//   ....[145]....
        /*09e0*/ 	.word	0x00018e50


	//   ....[146]....
        /*09e4*/ 	.word	0x00018ec0


	//   ....[147]....
        /*09e8*/ 	.word	0x00018f90


	//   ....[148]....
        /*09ec*/ 	.word	0x00018fe0


	//   ....[149]....
        /*09f0*/ 	.word	0x000190a0


	//   ....[150]....
        /*09f4*/ 	.word	0x00019380


	//   ....[151]....
        /*09f8*/ 	.word	0x00019530


	//   ....[152]....
        /*09fc*/ 	.word	0x00019580


	//   ....[153]....
        /*0a00*/ 	.word	0x000195e0


	//   ....[154]....
        /*0a04*/ 	.word	0x000196d0


	//   ....[155]....
        /*0a08*/ 	.word	0x00019730


	//   ....[156]....
        /*0a0c*/ 	.word	0x00019830


	//   ....[157]....
        /*0a10*/ 	.word	0x00019890


	//   ....[158]....
        /*0a14*/ 	.word	0x00019990


	//   ....[159]....
        /*0a18*/ 	.word	0x000199f0


	//   ....[160]....
        /*0a1c*/ 	.word	0x00019af0


	//   ....[161]....
        /*0a20*/ 	.word	0x00019b50


	//   ....[162]....
        /*0a24*/ 	.word	0x00019c50


	//   ....[163]....
        /*0a28*/ 	.word	0x00019cb0


	//   ....[164]....
        /*0a2c*/ 	.word	0x00019db0


	//   ....[165]....
        /*0a30*/ 	.word	0x00019e10


	//   ....[166]....
        /*0a34*/ 	.word	0x00019ec0


	//   ....[167]....
        /*0a38*/ 	.word	0x00019f90


	//   ....[168]....
        /*0a3c*/ 	.word	0x0001a060


	//   ....[169]....
        /*0a40*/ 	.word	0x0001a0c0


	//   ....[170]....
        /*0a44*/ 	.word	0x0001a1a0


	//   ....[171]....
        /*0a48*/ 	.word	0x0001a200


	//   ....[172]....
        /*0a4c*/ 	.word	0x0001a2d0


	//   ....[173]....
        /*0a50*/ 	.word	0x0001a330


	//   ....[174]....
        /*0a54*/ 	.word	0x0001a3f0


	//   ....[175]....
        /*0a58*/ 	.word	0x0001a700


	//   ....[176]....
        /*0a5c*/ 	.word	0x0001a7a0


	//   ....[177]....
        /*0a60*/ 	.word	0x0001a8c0


	//   ....[178]....
        /*0a64*/ 	.word	0x0001a930


	//   ....[179]....
        /*0a68*/ 	.word	0x0001a9a0


	//   ....[180]....
        /*0a6c*/ 	.word	0x0001aa10


	//   ....[181]....
        /*0a70*/ 	.word	0x0001aa80


	//   ....[182]....
        /*0a74*/ 	.word	0x0001ab00


	//   ....[183]....
        /*0a78*/ 	.word	0x0001ab90


	//   ....[184]....
        /*0a7c*/ 	.word	0x0001ac20


	//   ....[185]....
        /*0a80*/ 	.word	0x0001ac90


	//   ....[186]....
        /*0a84*/ 	.word	0x0001ad00


	//   ....[187]....
        /*0a88*/ 	.word	0x0001ad70


	//   ....[188]....
        /*0a8c*/ 	.word	0x0001adf0


	//   ....[189]....
        /*0a90*/ 	.word	0x0001ae60


	//   ....[190]....
        /*0a94*/ 	.word	0x0001af00


	//   ....[191]....
        /*0a98*/ 	.word	0x0001af90


	//   ....[192]....
        /*0a9c*/ 	.word	0x0001b0b0


	//----- nvinfo : EIATTR_REG_RECONFIG
	.align		4
.L_323:
        /*0aa0*/ 	.byte	0x01, 0x54
	.zero		2


	//----- nvinfo : EIATTR_SYSCALL_OFFSETS
	.align		4
        /*0aa4*/ 	.byte	0x04, 0x46
        /*0aa6*/ 	.short	(.L_325 - .L_324)


	//   ....[0]....
.L_324:
        /*0aa8*/ 	.word	0x000018a0


	//   ....[1]....
        /*0aac*/ 	.word	0x000019f0


	//   ....[2]....
        /*0ab0*/ 	.word	0x00005a30


	//   ....[3]....
        /*0ab4*/ 	.word	0x00005d50


	//   ....[4]....
        /*0ab8*/ 	.word	0x00013b50


	//   ....[5]....
        /*0abc*/ 	.word	0x00013ca0


	//   ....[6]....
        /*0ac0*/ 	.word	0x00013da0


	//   ....[7]....
        /*0ac4*/ 	.word	0x000145e0


	//----- nvinfo : EIATTR_MBARRIER_INSTR_OFFSETS
	.align		4
.L_325:
        /*0ac8*/ 	.byte	0x04, 0x39
        /*0aca*/ 	.short	(.L_327 - .L_326)


	//   ....[0]....
.L_326:
        /*0acc*/ 	.word	0x000002b0
        /*0ad0*/ 	.word	0x000000ff
        /*0ad4*/ 	.word	0x00016800
        /*0ad8*/ 	.short	0x0100
        /*0ada*/ 	.byte	0x08
	.zero		1


	//   ....[1]....
        /*0adc*/ 	.word	0x000002c0
        /*0ae0*/ 	.word	0x000000ff
        /*0ae4*/ 	.word	0x00016820
        /*0ae8*/ 	.short	0x0100
        /*0aea*/ 	.byte	0x08
	.zero		1


	//   ....[2]....
        /*0aec*/ 	.word	0x000003b0
        /*0af0*/ 	.word	0x000000ff
        /*0af4*/ 	.word	0x00016830
        /*0af8*/ 	.short	0x0100
        /*0afa*/ 	.byte	0x08
	.zero		1


	//   ....[3]....
        /*0afc*/ 	.word	0x000003c0
        /*0b00*/ 	.word	0x000000ff
        /*0b04*/ 	.word	0x00016840
        /*0b08*/ 	.short	0x0100
        /*0b0a*/ 	.byte	0x08
	.zero		1


	//   ....[4]....
        /*0b0c*/ 	.word	0x000003d0
        /*0b10*/ 	.word	0x000000ff
        /*0b14*/ 	.word	0x00016838
        /*0b18*/ 	.short	0x0100
        /*0b1a*/ 	.byte	0x08
	.zero		1


	//   ....[5]....
        /*0b1c*/ 	.word	0x000003e0
        /*0b20*/ 	.word	0x000000ff
        /*0b24*/ 	.word	0x00016848
        /*0b28*/ 	.short	0x0100
        /*0b2a*/ 	.byte	0x08
	.zero		1


	//   ....[6]....
        /*0b2c*/ 	.word	0x00000510
        /*0b30*/ 	.word	0x000000ff
        /*0b34*/ 	.word	0x00016850
        /*0b38*/ 	.short	0x0100
        /*0b3a*/ 	.byte	0x08
	.zero		1


	//   ....[7]....
        /*0b3c*/ 	.word	0x00000520
        /*0b40*/ 	.word	0x000000ff
        /*0b44*/ 	.word	0x00016860
        /*0b48*/ 	.short	0x0100
        /*0b4a*/ 	.byte	0x08
	.zero		1


	//   ....[8]....
        /*0b4c*/ 	.word	0x00000530
        /*0b50*/ 	.word	0x000000ff
        /*0b54*/ 	.word	0x00016858
        /*0b58*/ 	.short	0x0100
        /*0b5a*/ 	.byte	0x08
	.zero		1


	//   ....[9]....
        /*0b5c*/ 	.word	0x00000540
        /*0b60*/ 	.word	0x000000ff
        /*0b64*/ 	.word	0x00016868
        /*0b68*/ 	.short	0x0100
        /*0b6a*/ 	.byte	0x08
	.zero		1


	//   ....[10]....
        /*0b6c*/ 	.word	0x00000630
        /*0b70*/ 	.word	0x000000ff
        /*0b74*/ 	.word	0x00016870
        /*0b78*/ 	.short	0x0100
        /*0b7a*/ 	.byte	0x06
	.zero		1


	//   ....[11]....
        /*0b7c*/ 	.word	0x00000640
        /*0b80*/ 	.word	0x000000ff
        /*0b84*/ 	.word	0x00016880
        /*0b88*/ 	.short	0x0100
        /*0b8a*/ 	.byte	0x06
	.zero		1


	//   ....[12]....
        /*0b8c*/ 	.word	0x00000650
        /*0b90*/ 	.word	0x000000ff
        /*0b94*/ 	.word	0x00016878
        /*0b98*/ 	.short	0x0100
        /*0b9a*/ 	.byte	0x06
	.zero		1


	//   ....[13]....
        /*0b9c*/ 	.word	0x00000660
        /*0ba0*/ 	.word	0x000000ff
        /*0ba4*/ 	.word	0x00016888
        /*0ba8*/ 	.short	0x0100
        /*0baa*/ 	.byte	0x06
	.zero		1


	//   ....[14]....
        /*0bac*/ 	.word	0x00000790
        /*0bb0*/ 	.word	0x000000ff
        /*0bb4*/ 	.word	0x00016890
        /*0bb8*/ 	.short	0x0100
        /*0bba*/ 	.byte	0x08
	.zero		1


	//   ....[15]....
        /*0bbc*/ 	.word	0x000007a0
        /*0bc0*/ 	.word	0x000000ff
        /*0bc4*/ 	.word	0x000168a0
        /*0bc8*/ 	.short	0x0100
        /*0bca*/ 	.byte	0x08
	.zero		1


	//   ....[16]....
        /*0bcc*/ 	.word	0x000007b0
        /*0bd0*/ 	.word	0x000000ff
        /*0bd4*/ 	.word	0x00016898
        /*0bd8*/ 	.short	0x0100
        /*0bda*/ 	.byte	0x08
	.zero		1


	//   ....[17]....
        /*0bdc*/ 	.word	0x000007c0
        /*0be0*/ 	.word	0x000000ff
        /*0be4*/ 	.word	0x000168a8
        /*0be8*/ 	.short	0x0100
        /*0bea*/ 	.byte	0x08
	.zero		1


	//   ....[18]....
        /*0bec*/ 	.word	0x000008f0
        /*0bf0*/ 	.word	0x000000ff
        /*0bf4*/ 	.word	0x000168b0
        /*0bf8*/ 	.short	0x0100
        /*0bfa*/ 	.byte	0x08
	.zero		1


	//   ....[19]....
        /*0bfc*/ 	.word	0x00000900
        /*0c00*/ 	.word	0x000000ff
        /*0c04*/ 	.word	0x000168c0
        /*0c08*/ 	.short	0x0100
        /*0c0a*/ 	.byte	0x08
	.zero		1


	//   ....[20]....
        /*0c0c*/ 	.word	0x00000910
        /*0c10*/ 	.word	0x000000ff
        /*0c14*/ 	.word	0x000168b8
        /*0c18*/ 	.short	0x0100
        /*0c1a*/ 	.byte	0x08
	.zero		1


	//   ....[21]....
        /*0c1c*/ 	.word	0x00000920
        /*0c20*/ 	.word	0x000000ff
        /*0c24*/ 	.word	0x000168c8
        /*0c28*/ 	.short	0x0100
        /*0c2a*/ 	.byte	0x08
	.zero		1


	//   ....[22]....
        /*0c2c*/ 	.word	0x00002bb0
        /*0c30*/ 	.word	0x0000004e
        /*0c34*/ 	.word	0x00016890
        /*0c38*/ 	.short	0x010a
        /*0c3a*/ 	.byte	0x3f
	.zero		1


	//   ....[23]....
        /*0c3c*/ 	.word	0x00003db0
        /*0c40*/ 	.word	0x0000004e
        /*0c44*/ 	.word	0x00016890
        /*0c48*/ 	.short	0x010a
        /*0c4a*/ 	.byte	0x3f
	.zero		1


	//   ....[24]....
        /*0c4c*/ 	.word	0x00004ec0
        /*0c50*/ 	.word	0x0000004e
        /*0c54*/ 	.word	0x00016890
        /*0c58*/ 	.short	0x010a
        /*0c5a*/ 	.byte	0x3f
	.zero		1


	//   ....[25]....
        /*0c5c*/ 	.word	0x000050e0
        /*0c60*/ 	.word	0x0000000c
        /*0c64*/ 	.word	0x00000000
        /*0c68*/ 	.short	0x0101
        /*0c6a*/ 	.byte	0x3f
	.zero		1


	//   ....[26]....
        /*0c6c*/ 	.word	0x00005120
        /*0c70*/ 	.word	0x0000004e
        /*0c74*/ 	.word	0x000168b0
        /*0c78*/ 	.short	0x010a
        /*0c7a*/ 	.byte	0x3f
	.zero		1


	//   ....[27]....
        /*0c7c*/ 	.word	0x00005500
        /*0c80*/ 	.word	0x0000004e
        /*0c84*/ 	.word	0x00000000
        /*0c88*/ 	.short	0x0101
        /*0c8a*/ 	.byte	0x3f
	.zero		1


	//   ....[28]....
        /*0c8c*/ 	.word	0x00005ad0
        /*0c90*/ 	.word	0x00000002
        /*0c94*/ 	.word	0x00016800
        /*0c98*/ 	.short	0x010a
        /*0c9a*/ 	.byte	0x3f
	.zero		1


	//   ....[29]....
        /*0c9c*/ 	.word	0x00005b20
        /*0ca0*/ 	.word	0x00000002
        /*0ca4*/ 	.word	0x00016800
        /*0ca8*/ 	.short	0x010a
        /*0caa*/ 	.byte	0x3f
	.zero		1


	//   ....[30]....
        /*0cac*/ 	.word	0x00006630
        /*0cb0*/ 	.word	0x00000002
        /*0cb4*/ 	.word	0x00016800
        /*0cb8*/ 	.short	0x010a
        /*0cba*/ 	.byte	0x3f
	.zero		1


	//   ....[31]....
        /*0cbc*/ 	.word	0x00007b20
        /*0cc0*/ 	.word	0x00000002
        /*0cc4*/ 	.word	0x00016800
        /*0cc8*/ 	.short	0x010a
        /*0cca*/ 	.byte	0x3f
	.zero		1


	//   ....[32]....
        /*0ccc*/ 	.word	0x00008a10
        /*0cd0*/ 	.word	0x00000004
        /*0cd4*/ 	.word	0x00016830
        /*0cd8*/ 	.short	0x010a
        /*0cda*/ 	.byte	0x3f
	.zero		1


	//   ....[33]....
        /*0cdc*/ 	.word	0x00008a80
        /*0ce0*/ 	.word	0x00000004
        /*0ce4*/ 	.word	0x00016830
        /*0ce8*/ 	.short	0x010a
        /*0cea*/ 	.byte	0x3f
	.zero		1


	//   ....[34]....
        /*0cec*/ 	.word	0x0000a150
        /*0cf0*/ 	.word	0x00000004
        /*0cf4*/ 	.word	0x00000000
        /*0cf8*/ 	.short	0x0101
        /*0cfa*/ 	.byte	0x3f
	.zero		1


	//   ....[35]....
        /*0cfc*/ 	.word	0x0000ad60
        /*0d00*/ 	.word	0x00000000
        /*0d04*/ 	.word	0x00016830
        /*0d08*/ 	.short	0x010a
        /*0d0a*/ 	.byte	0x3f
	.zero		1


	//   ....[36]....
        /*0d0c*/ 	.word	0x0000adb0
        /*0d10*/ 	.word	0x00000000
        /*0d14*/ 	.word	0x00016830
        /*0d18*/ 	.short	0x010a
        /*0d1a*/ 	.byte	0x3f
	.zero		1


	//   ....[37]....
        /*0d1c*/ 	.word	0x0000b110
        /*0d20*/ 	.word	0x00000003
        /*0d24*/ 	.word	0x00016850
        /*0d28*/ 	.short	0x010a
        /*0d2a*/ 	.byte	0x3f
	.zero		1


	//   ....[38]....
        /*0d2c*/ 	.word	0x0000b150
        /*0d30*/ 	.word	0x00000003
        /*0d34*/ 	.word	0x00016850
        /*0d38*/ 	.short	0x010a
        /*0d3a*/ 	.byte	0x3f
	.zero		1


	//   ....[39]....
        /*0d3c*/ 	.word	0x0000cb40
        /*0d40*/ 	.word	0x0000001a
        /*0d44*/ 	.word	0x00000000
        /*0d48*/ 	.short	0x0101
        /*0d4a*/ 	.byte	0x3f
	.zero		1


	//   ....[40]....
        /*0d4c*/ 	.word	0x0000cb90
        /*0d50*/ 	.word	0x0000001a
        /*0d54*/ 	.word	0x00000000
        /*0d58*/ 	.short	0x0101
        /*0d5a*/ 	.byte	0x3f
	.zero		1


	//   ....[41]....
        /*0d5c*/ 	.word	0x0000d650
        /*0d60*/ 	.word	0x00000000
        /*0d64*/ 	.word	0x00016830
        /*0d68*/ 	.short	0x010a
        /*0d6a*/ 	.byte	0x3f
	.zero		1


	//   ....[42]....
        /*0d6c*/ 	.word	0x0000d6a0
        /*0d70*/ 	.word	0x00000000
        /*0d74*/ 	.word	0x00016830
        /*0d78*/ 	.short	0x010a
        /*0d7a*/ 	.byte	0x3f
	.zero		1


	//   ....[43]....
        /*0d7c*/ 	.word	0x0000da00
        /*0d80*/ 	.word	0x00000003
        /*0d84*/ 	.word	0x00016850
        /*0d88*/ 	.short	0x010a
        /*0d8a*/ 	.byte	0x3f
	.zero		1


	//   ....[44]....
        /*0d8c*/ 	.word	0x0000da40
        /*0d90*/ 	.word	0x00000003
        /*0d94*/ 	.word	0x00016850
        /*0d98*/ 	.short	0x010a
        /*0d9a*/ 	.byte	0x3f
	.zero		1


	//   ....[45]....
        /*0d9c*/ 	.word	0x0000eb50
        /*0da0*/ 	.word	0x0000002e
        /*0da4*/ 	.word	0x00000000
        /*0da8*/ 	.short	0x0101
        /*0daa*/ 	.byte	0x3f
	.zero		1


	//   ....[46]....
        /*0dac*/ 	.word	0x0000ec70
        /*0db0*/ 	.word	0x0000002f
        /*0db4*/ 	.word	0x00000000
        /*0db8*/ 	.short	0x0101
        /*0dba*/ 	.byte	0x3f
	.zero		1


	//   ....[47]....
        /*0dbc*/ 	.word	0x0000f4e0
        /*0dc0*/ 	.word	0x0000000d
        /*0dc4*/ 	.word	0x00016850
        /*0dc8*/ 	.short	0x010a
        /*0dca*/ 	.byte	0x3f
	.zero		1


	//   ....[48]....
        /*0dcc*/ 	.word	0x0000f550
        /*0dd0*/ 	.word	0x0000000d
        /*0dd4*/ 	.word	0x00016850
        /*0dd8*/ 	.short	0x010a
        /*0dda*/ 	.byte	0x3f
	.zero		1


	//   ....[49]....
        /*0ddc*/ 	.word	0x0000fb20
        /*0de0*/ 	.word	0x00000008
        /*0de4*/ 	.word	0x00000000
        /*0de8*/ 	.short	0x0101
        /*0dea*/ 	.byte	0x3f
	.zero		1


	//   ....[50]....
        /*0dec*/ 	.word	0x00010c20
        /*0df0*/ 	.word	0x00000000
        /*0df4*/ 	.word	0x00000000
        /*0df8*/ 	.short	0x0101
        /*0dfa*/ 	.byte	0x3f
	.zero		1


	//   ....[51]....
        /*0dfc*/ 	.word	0x00012c50
        /*0e00*/ 	.word	0x00000016
        /*0e04*/ 	.word	0x00016820
        /*0e08*/ 	.short	0x010a
        /*0e0a*/ 	.byte	0x3f
	.zero		1


	//   ....[52]....
        /*0e0c*/ 	.word	0x00012d10
        /*0e10*/ 	.word	0x00000005
        /*0e14*/ 	.word	0x000168a0
        /*0e18*/ 	.short	0x010a
        /*0e1a*/ 	.byte	0x3f
	.zero		1


	//   ....[53]....
        /*0e1c*/ 	.word	0x00012f50
        /*0e20*/ 	.word	0x00000005
        /*0e24*/ 	.word	0x000168c0
        /*0e28*/ 	.short	0x010a
        /*0e2a*/ 	.byte	0x3f
	.zero		1


	//   ....[54]....
        /*0e2c*/ 	.word	0x000132e0
        /*0e30*/ 	.word	0x00000005
        /*0e34*/ 	.word	0x000168a0
        /*0e38*/ 	.short	0x010a
        /*0e3a*/ 	.byte	0x3f
	.zero		1


	//   ....[55]....
        /*0e3c*/ 	.word	0x00013500
        /*0e40*/ 	.word	0x00000005
        /*0e44*/ 	.word	0x000168c0
        /*0e48*/ 	.short	0x010a
        /*0e4a*/ 	.byte	0x3f
	.zero		1


	//   ....[56]....
        /*0e4c*/ 	.word	0x00014120
        /*0e50*/ 	.word	0x00000000
        /*0e54*/ 	.word	0x00016840
        /*0e58*/ 	.short	0x010a
        /*0e5a*/ 	.byte	0x3f
	.zero		1


	//   ....[57]....
        /*0e5c*/ 	.word	0x00015210
        /*0e60*/ 	.word	0x00000016
        /*0e64*/ 	.word	0x00016800
        /*0e68*/ 	.short	0x0107
        /*0e6a*/ 	.byte	0x3f
	.zero		1


	//   ....[58]....
        /*0e6c*/ 	.word	0x00015310
        /*0e70*/ 	.word	0x00000016
        /*0e74*/ 	.word	0x00016800
        /*0e78*/ 	.short	0x0101
        /*0e7a*/ 	.byte	0x3f
	.zero		1


	//   ....[59]....
        /*0e7c*/ 	.word	0x00015330
        /*0e80*/ 	.word	0x00000016
        /*0e84*/ 	.word	0x00016820
        /*0e88*/ 	.short	0x010a
        /*0e8a*/ 	.byte	0x3f
	.zero		1


	//   ....[60]....
        /*0e8c*/ 	.word	0x00015640
        /*0e90*/ 	.word	0x00000002
        /*0e94*/ 	.word	0x00016840
        /*0e98*/ 	.short	0x010a
        /*0e9a*/ 	.byte	0x3f
	.zero		1


	//   ....[61]....
        /*0e9c*/ 	.word	0x000158c0
        /*0ea0*/ 	.word	0x00000003
        /*0ea4*/ 	.word	0x00000060
        /*0ea8*/ 	.short	0x010a
        /*0eaa*/ 	.byte	0x3f
	.zero		1


	//   ....[62]....
        /*0eac*/ 	.word	0x00015e00
        /*0eb0*/ 	.word	0x00000002
        /*0eb4*/ 	.word	0x00016840
        /*0eb8*/ 	.short	0x010a
        /*0eba*/ 	.byte	0x3f
	.zero		1


	//   ....[63]....
        /*0ebc*/ 	.word	0x00016080
        /*0ec0*/ 	.word	0x0000000a
        /*0ec4*/ 	.word	0x00000060
        /*0ec8*/ 	.short	0x010a
        /*0eca*/ 	.byte	0x3f
	.zero		1


	//   ....[64]....
        /*0ecc*/ 	.word	0x00016510
        /*0ed0*/ 	.word	0x00000002
        /*0ed4*/ 	.word	0x00016840
        /*0ed8*/ 	.short	0x010a
        /*0eda*/ 	.byte	0x3f
	.zero		1


	//   ....[65]....
        /*0edc*/ 	.word	0x000167a0
        /*0ee0*/ 	.word	0x00000007
        /*0ee4*/ 	.word	0x00000060
        /*0ee8*/ 	.short	0x010a
        /*0eea*/ 	.byte	0x3f
	.zero		1


	//   ....[66]....
        /*0eec*/ 	.word	0x00016be0
        /*0ef0*/ 	.word	0x00000003
        /*0ef4*/ 	.word	0x00016860
        /*0ef8*/ 	.short	0x010a
        /*0efa*/ 	.byte	0x3f
	.zero		1


	//   ....[67]....
        /*0efc*/ 	.word	0x00017b30
        /*0f00*/ 	.word	0x00000009
        /*0f04*/ 	.word	0x00016820
        /*0f08*/ 	.short	0x010a
        /*0f0a*/ 	.byte	0x3f
	.zero		1


	//   ....[68]....
        /*0f0c*/ 	.word	0x00017cc0
        /*0f10*/ 	.word	0x00000006
        /*0f14*/ 	.word	0x00000000
        /*0f18*/ 	.short	0x010a
        /*0f1a*/ 	.byte	0x3f
	.zero		1


	//   ....[69]....
        /*0f1c*/ 	.word	0x00017d30
        /*0f20*/ 	.word	0x00000007
        /*0f24*/ 	.word	0x00000000
        /*0f28*/ 	.short	0x010a
        /*0f2a*/ 	.byte	0x3f
	.zero		1


	//   ....[70]....
        /*0f2c*/ 	.word	0x00017d90
        /*0f30*/ 	.word	0x00000004
        /*0f34*/ 	.word	0x00000000
        /*0f38*/ 	.short	0x010a
        /*0f3a*/ 	.byte	0x3f
	.zero		1


	//   ....[71]....
        /*0f3c*/ 	.word	0x00017dc0
        /*0f40*/ 	.word	0x00000005
        /*0f44*/ 	.word	0x00000000
        /*0f48*/ 	.short	0x010a
        /*0f4a*/ 	.byte	0x3f
	.zero		1


	//   ....[72]....
        /*0f4c*/ 	.word	0x00017e20
        /*0f50*/ 	.word	0x0000004e
        /*0f54*/ 	.word	0x00016890
        /*0f58*/ 	.short	0x010a
        /*0f5a*/ 	.byte	0x3f
	.zero		1


	//   ....[73]....
        /*0f5c*/ 	.word	0x00017e70
        /*0f60*/ 	.word	0x0000004e
        /*0f64*/ 	.word	0x00016890
        /*0f68*/ 	.short	0x010a
        /*0f6a*/ 	.byte	0x3f
	.zero		1


	//   ....[74]....
        /*0f6c*/ 	.word	0x00017ec0
        /*0f70*/ 	.word	0x0000004e
        /*0f74*/ 	.word	0x00016890
        /*0f78*/ 	.short	0x010a
        /*0f7a*/ 	.byte	0x3f
	.zero		1


	//   ....[75]....
        /*0f7c*/ 	.word	0x00017f10
        /*0f80*/ 	.word	0x0000004e
        /*0f84*/ 	.word	0x000168b0
        /*0f88*/ 	.short	0x010a
        /*0f8a*/ 	.byte	0x3f
	.zero		1


	//   ....[76]....
        /*0f8c*/ 	.word	0x000183e0
        /*0f90*/ 	.word	0x00000002
        /*0f94*/ 	.word	0x00016800
        /*0f98*/ 	.short	0x010a
        /*0f9a*/ 	.byte	0x3f
	.zero		1


	//   ....[77]....
        /*0f9c*/ 	.word	0x000189e0
        /*0fa0*/ 	.word	0x00000002
        /*0fa4*/ 	.word	0x00016800
        /*0fa8*/ 	.short	0x010a
        /*0faa*/ 	.byte	0x3f
	.zero		1


	//   ....[78]....
        /*0fac*/ 	.word	0x00018a30
        /*0fb0*/ 	.word	0x00000004
        /*0fb4*/ 	.word	0x00016830
        /*0fb8*/ 	.short	0x010a
        /*0fba*/ 	.byte	0x3f
	.zero		1


	//   ....[79]....
        /*0fbc*/ 	.word	0x00018a80
        /*0fc0*/ 	.word	0x00000000
        /*0fc4*/ 	.word	0x00016830
        /*0fc8*/ 	.short	0x010a
        /*0fca*/ 	.byte	0x3f
	.zero		1


	//   ....[80]....
        /*0fcc*/ 	.word	0x00018ad0
        /*0fd0*/ 	.word	0x00000003
        /*0fd4*/ 	.word	0x00016850
        /*0fd8*/ 	.short	0x010a
        /*0fda*/ 	.byte	0x3f
	.zero		1


	//   ....[81]....
        /*0fdc*/ 	.word	0x00018b20
        /*0fe0*/ 	.word	0x00000000
        /*0fe4*/ 	.word	0x00016830
        /*0fe8*/ 	.short	0x010a
        /*0fea*/ 	.byte	0x3f
	.zero		1


	//   ....[82]....
        /*0fec*/ 	.word	0x00018b70
        /*0ff0*/ 	.word	0x00000003
        /*0ff4*/ 	.word	0x00016850
        /*0ff8*/ 	.short	0x010a
        /*0ffa*/ 	.byte	0x3f
	.zero		1


	//   ....[83]....
        /*0ffc*/ 	.word	0x00018bc0
        /*1000*/ 	.word	0x0000000d
        /*1004*/ 	.word	0x00016850
        /*1008*/ 	.short	0x010a
        /*100a*/ 	.byte	0x3f
	.zero		1


	//   ....[84]....
        /*100c*/ 	.word	0x00019160
        /*1010*/ 	.word	0x00000016
        /*1014*/ 	.word	0x00016820
        /*1018*/ 	.short	0x010a
        /*101a*/ 	.byte	0x3f
	.zero		1


	//   ....[85]....
        /*101c*/ 	.word	0x000191b0
        /*1020*/ 	.word	0x00000005
        /*1024*/ 	.word	0x000168a0
        /*1028*/ 	.short	0x010a
        /*102a*/ 	.byte	0x3f
	.zero		1


	//   ....[86]....
        /*102c*/ 	.word	0x00019200
        /*1030*/ 	.word	0x00000005
        /*1034*/ 	.word	0x000168c0
        /*1038*/ 	.short	0x010a
        /*103a*/ 	.byte	0x3f
	.zero		1


	//   ....[87]....
        /*103c*/ 	.word	0x00019250
        /*1040*/ 	.word	0x00000005
        /*1044*/ 	.word	0x000168a0
        /*1048*/ 	.short	0x010a
        /*104a*/ 	.byte	0x3f
	.zero		1


	//   ....[88]....
        /*104c*/ 	.word	0x000192a0
        /*1050*/ 	.word	0x00000005
        /*1054*/ 	.word	0x000168c0
        /*1058*/ 	.short	0x010a
        /*105a*/ 	.byte	0x3f
	.zero		1


	//   ....[89]....
        /*105c*/ 	.word	0x00019440
        /*1060*/ 	.word	0x00000000
        /*1064*/ 	.word	0x00016840
        /*1068*/ 	.short	0x010a
        /*106a*/ 	.byte	0x3f
	.zero		1


	//   ....[90]....
        /*106c*/ 	.word	0x0001a420
        /*1070*/ 	.word	0x00000016
        /*1074*/ 	.word	0x00016820
        /*1078*/ 	.short	0x010a
        /*107a*/ 	.byte	0x3f
	.zero		1


	//   ....[91]....
        /*107c*/ 	.word	0x0001a470
        /*1080*/ 	.word	0x00000002
        /*1084*/ 	.word	0x00016840
        /*1088*/ 	.short	0x010a
        /*108a*/ 	.byte	0x3f
	.zero		1


	//   ....[92]....
        /*108c*/ 	.word	0x0001a4c0
        /*1090*/ 	.word	0x00000003
        /*1094*/ 	.word	0x00000060
        /*1098*/ 	.short	0x010a
        /*109a*/ 	.byte	0x3f
	.zero		1


	//   ....[93]....
        /*109c*/ 	.word	0x0001a510
        /*10a0*/ 	.word	0x00000002
        /*10a4*/ 	.word	0x00016840
        /*10a8*/ 	.short	0x010a
        /*10aa*/ 	.byte	0x3f
	.zero		1


	//   ....[94]....
        /*10ac*/ 	.word	0x0001a560
        /*10b0*/ 	.word	0x0000000a
        /*10b4*/ 	.word	0x00000060
        /*10b8*/ 	.short	0x010a
        /*10ba*/ 	.byte	0x3f
	.zero		1


	//   ....[95]....
        /*10bc*/ 	.word	0x0001a5b0
        /*10c0*/ 	.word	0x00000002
        /*10c4*/ 	.word	0x00016840
        /*10c8*/ 	.short	0x010a
        /*10ca*/ 	.byte	0x3f
	.zero		1


	//   ....[96]....
        /*10cc*/ 	.word	0x0001a600
        /*10d0*/ 	.word	0x00000007
        /*10d4*/ 	.word	0x00000060
        /*10d8*/ 	.short	0x010a
        /*10da*/ 	.byte	0x3f
	.zero		1


	//   ....[97]....
        /*10dc*/ 	.word	0x0001a650
        /*10e0*/ 	.word	0x00000003
        /*10e4*/ 	.word	0x00016860
        /*10e8*/ 	.short	0x010a
        /*10ea*/ 	.byte	0x3f
	.zero		1


	//   ....[98]....
        /*10ec*/ 	.word	0x0001afd0
        /*10f0*/ 	.word	0x00000009
        /*10f4*/ 	.word	0x00016820
        /*10f8*/ 	.short	0x010a
        /*10fa*/ 	.byte	0x3f
	.zero		1


	//   ....[99]....
        /*10fc*/ 	.word	0x0001b170
        /*1100*/ 	.word	0x00000006
        /*1104*/ 	.word	0x00000000
        /*1108*/ 	.short	0x010a
        /*110a*/ 	.byte	0x3f
	.zero		1


	//   ....[100]....
        /*110c*/ 	.word	0x0001b1c0
        /*1110*/ 	.word	0x00000007
        /*1114*/ 	.word	0x00000000
        /*1118*/ 	.short	0x010a
        /*111a*/ 	.byte	0x3f
	.zero		1


	//   ....[101]....
        /*111c*/ 	.word	0x0001b210
        /*1120*/ 	.word	0x00000004
        /*1124*/ 	.word	0x00000000
        /*1128*/ 	.short	0x010a
        /*112a*/ 	.byte	0x3f
	.zero		1


	//----- nvinfo : EIATTR_NUM_MBARRIERS
	.align		4
.L_327:
        /*112c*/ 	.byte	0x03, 0x38
        /*112e*/ 	.short	0x0016


	//----- nvinfo : EIATTR_EXIT_INSTR_OFFSETS
	.align		4
        /*1130*/ 	.byte	0x04, 0x1c
        /*1132*/ 	.short	(.L_329 - .L_328)


	//   ....[0]....
.L_328:
        /*1134*/ 	.word	0x00017e10


	//----- nvinfo : EIATTR_MAX_THREADS
	.align		4
.L_329:
        /*1138*/ 	.byte	0x04, 0x05
        /*113a*/ 	.short	(.L_331 - .L_330)
.L_330:
        /*113c*/ 	.word	0x00000200
        /*1140*/ 	.word	0x00000001
        /*1144*/ 	.word	0x00000001


	//----- nvinfo : EIATTR_CRS_STACK_SIZE
	.align		4
.L_331:
        /*1148*/ 	.byte	0x04, 0x1e
        /*114a*/ 	.short	(.L_333 - .L_332)
.L_332:
        /*114c*/ 	.word	0x00000000


	//----- nvinfo : EIATTR_CBANK_PARAM_SIZE
	.align		4
.L_333:
        /*1150*/ 	.byte	0x03, 0x19
        /*1152*/ 	.short	0x0af0


	//----- nvinfo : EIATTR_PARAM_CBANK
	.align		4
        /*1154*/ 	.byte	0x04, 0x0a
        /*1156*/ 	.short	(.L_335 - .L_334)
	.align		4
.L_334:
        /*1158*/ 	.word	index@(.nv.constant0._ZN7cutlass13device_kernelIN5flash11enable_sm90INS1_16FlashAttnFwdSm90INS1_25CollectiveMainloopFwdSm90ILi2EN4cute5tupleIJNS5_1CILi1EEES8_S8_EEENS6_IJNS7_ILi192EEENS7_ILi128EEENS7_ILi64EEEEEELi64ENS_6half_tEfNS_4arch4Sm90ELb1ELb0ELb0ELb1ELb0ELb1ELb0ELb1ELb1ELb1ELb0ELb0EEENS1_21CollectiveEpilogueFwdINS6_IJSA_SC_SB_EEES9_SE_SG_Li384ELb1ELb1ELb0ELb0EEENS1_36VarlenDynamicPersistentTileSchedulerILi192ELi128ELi384ELi128ELb0ELb1ELb1ELb1ELb1ELb1EEEEEEEEEvNT_6ParamsE)
        /*115c*/ 	.short	0x0210
        /*115e*/ 	.short	0x0af0


	//----- nvinfo : EIATTR_SW_WAR
	.align		4
.L_335:
        /*1160*/ 	.byte	0x04, 0x36
        /*1162*/ 	.short	(.L_337 - .L_336)
.L_336:
        /*1164*/ 	.word	0x00000008
.L_337:


//--------------------- .nv.callgraph             --------------------------
	.section	.nv.callgraph,"",@"SHT_CUDA_CALLGRAPH"
	.align	4
	.sectionentsize	8
	.align		4
        /*0000*/ 	.word	0x00000000
	.align		4
        /*0004*/ 	.word	0xffffffff
	.align		4
        /*0008*/ 	.word	index@(_ZN7cutlass13device_kernelIN5flash11enable_sm90INS1_16FlashAttnFwdSm90INS1_25CollectiveMainloopFwdSm90ILi2EN4cute5tupleIJNS5_1CILi1EEES8_S8_EEENS6_IJNS7_ILi192EEESA_NS7_ILi64EEEEEELi64ENS_6half_tEfNS_4arch4Sm90ELb0ELb0ELb0ELb0ELb0ELb0ELb0ELb0ELb1ELb1ELb0ELb0EEENS1_21CollectiveEpilogueFwdINS6_IJSA_SB_SA_EEES9_SD_SF_Li384ELb0ELb1ELb0ELb0EEENS1_29StaticPersistentTileSchedulerILb0EEEEEEEEEvNT_6ParamsE)
	.align		4
        /*000c*/ 	.word	index@(__assertfail)
	.align		4
        /*0010*/ 	.word	index@(_ZN7cutlass13device_kernelIN5flash11enable_sm90INS1_16FlashAttnFwdSm90INS1_25CollectiveMainloopFwdSm90ILi2EN4cute5tupleIJNS5_1CILi1EEES8_S8_EEENS6_IJNS7_ILi192EEESA_NS7_ILi64EEEEEELi64ENS_6half_tEfNS_4arch4Sm90ELb0ELb0ELb0ELb1ELb0ELb0ELb0ELb0ELb1ELb1ELb0ELb0EEENS1_21CollectiveEpilogueFwdINS6_IJSA_SB_SA_EEES9_SD_SF_Li384ELb1ELb1ELb0ELb0EEENS1_36VarlenDynamicPersistentTileSchedulerILi192ELi192ELi384ELi128ELb0ELb1ELb1ELb0ELb1ELb1EEEEEEEEEvNT_6ParamsE)
	.align		4
        /*0014*/ 	.word	index@(__assertfail)
	.align		4
        /*0018*/ 	.word	index@(_ZN7cutlass13device_kernelIN5flash11enable_sm90INS1_16FlashAttnFwdSm90INS1_25CollectiveMainloopFwdSm90ILi2EN4cute5tupleIJNS5_1CILi1EEES8_S8_EEENS6_IJNS7_ILi192EEESA_NS7_ILi64EEEEEELi64ENS_6half_tEfNS_4arch4Sm90ELb0ELb0ELb0ELb1ELb0ELb1ELb0ELb0ELb1ELb1ELb0ELb0EEENS1_21CollectiveEpilogueFwdINS6_IJSA_SB_SA_EEES9_SD_SF_Li384ELb1ELb1ELb0ELb0EEENS1_36VarlenDynamicPersistentTileSchedulerILi192ELi192ELi384ELi128ELb0ELb1ELb1ELb0ELb1ELb1EEEEEEEEEvNT_6ParamsE)
	.align		4
        /*001c*/ 	.word	index@(__assertfail)
	.align		4
        /*0020*/ 	.word	index@(_ZN7cutlass13device_kernelIN5flash11enable_sm90INS1_16FlashAttnFwdSm90INS1_25CollectiveMainloopFwdSm90ILi2EN4cute5tupleIJNS5_1CILi1EEES8_S8_EEENS6_IJNS7_ILi192EEENS7_ILi128EEENS7_ILi64EEEEEELi64ENS_6half_tEfNS_4arch4Sm90ELb0ELb1ELb0ELb0ELb0ELb0ELb0ELb1ELb1ELb1ELb0ELb0EEENS1_21CollectiveEpilogueFwdINS6_IJSA_SC_SB_EEES9_SE_SG_Li384ELb0ELb1ELb0ELb0EEENS1_30DynamicPersistentTileSchedulerILi384ELi128ELb0ELb1ELb1EEEEEEEEEvNT_6ParamsE)
	.align		4
        /*0024*/ 	.word	index@(__assertfail)
	.align		4
        /*0028*/ 	.word	index@(_ZN7cutlass13device_kernelIN5flash11enable_sm90INS1_16FlashAttnFwdSm90INS1_25CollectiveMainloopFwdSm90ILi2EN4cute5tupleIJNS5_1CILi1EEES8_S8_EEENS6_IJNS7_ILi192EEENS7_ILi128EEENS7_ILi64EEEEEELi64ENS_6half_tEfNS_4arch4Sm90ELb0ELb1ELb0ELb1ELb0ELb0ELb0ELb1ELb1ELb1ELb0ELb0EEENS1_21CollectiveEpilogueFwdINS6_IJSA_SC_SB_EEES9_SE_SG_Li384ELb1ELb1ELb0ELb0EEENS1_36VarlenDynamicPersistentTileSchedulerILi192ELi128ELi384ELi128ELb0ELb1ELb1ELb1ELb0ELb1EEEEEEEEEvNT_6ParamsE)
	.align		4
        /*002c*/ 	.word	index@(__assertfail)
	.align		4
        /*0030*/ 	.word	index@(_ZN7cutlass13device_kernelIN5flash11enable_sm90INS1_16FlashAttnFwdSm90INS1_25CollectiveMainloopFwdSm90ILi2EN4cute5tupleIJNS5_1CILi1EEES8_S8_EEENS6_IJNS7_ILi192EEENS7_ILi128EEENS7_ILi64EEEEEELi64ENS_6half_tEfNS_4arch4Sm90ELb0ELb1ELb0ELb1ELb0ELb1ELb0ELb1ELb1ELb1ELb0ELb0EEENS1_21CollectiveEpilogueFwdINS6_IJSA_SC_SB_EEES9_SE_SG_Li384ELb1ELb1ELb0ELb0EEENS1_36VarlenDynamicPersistentTileSchedulerILi192ELi128ELi384ELi128ELb0ELb1ELb1ELb1ELb0ELb1EEEEEEEEEvNT_6ParamsE)
	.align		4
        /*0034*/ 	.word	index@(__assertfail)
	.align		4
        /*0038*/ 	.word	index@(_ZN7cutlass13device_kernelIN5flash11enable_sm90INS1_16FlashAttnFwdSm90INS1_25CollectiveMainloopFwdSm90ILi2EN4cute5tupleIJNS5_1CILi1EEES8_S8_EEENS6_IJNS7_ILi192EEENS7_ILi128EEENS7_ILi64EEEEEELi64ENS_6half_tEfNS_4arch4Sm90ELb1ELb0ELb0ELb0ELb0ELb0ELb0ELb1ELb1ELb1ELb0ELb0EEENS1_21CollectiveEpilogueFwdINS6_IJSA_SC_SB_EEES9_SE_SG_Li384ELb0ELb1ELb0ELb0EEENS1_30DynamicPersistentTileSchedulerILi384ELi128ELb0ELb1ELb1EEEEEEEEEvNT_6ParamsE)
	.align		4
        /*003c*/ 	.word	index@(__assertfail)
	.align		4
        /*0040*/ 	.word	index@(_ZN7cutlass13device_kernelIN5flash11enable_sm90INS1_16FlashAttnFwdSm90INS1_25CollectiveMainloopFwdSm90ILi2EN4cute5tupleIJNS5_1CILi1EEES8_S8_EEENS6_IJNS7_ILi192EEENS7_ILi128EEENS7_ILi64EEEEEELi64ENS_6half_tEfNS_4arch4Sm90ELb1ELb0ELb0ELb1ELb0ELb0ELb0ELb1ELb1ELb1ELb0ELb0EEENS1_21CollectiveEpilogueFwdINS6_IJSA_SC_SB_EEES9_SE_SG_Li384ELb1ELb1ELb0ELb0EEENS1_36VarlenDynamicPersistentTileSchedulerILi192ELi128ELi384ELi128ELb0ELb1ELb1ELb1ELb1ELb1EEEEEEEEEvNT_6ParamsE)
	.align		4
        /*0044*/ 	.word	index@(__assertfail)
	.align		4
        /*0048*/ 	.word	index@(_ZN7cutlass13device_kernelIN5flash11enable_sm90INS1_16FlashAttnFwdSm90INS1_25CollectiveMainloopFwdSm90ILi2EN4cute5tupleIJNS5_1CILi1EEES8_S8_EEENS6_IJNS7_ILi192EEENS7_ILi128EEENS7_ILi64EEEEEELi64ENS_6half_tEfNS_4arch4Sm90ELb1ELb0ELb0ELb1ELb0ELb1ELb0ELb1ELb1ELb1ELb0ELb0EEENS1_21CollectiveEpilogueFwdINS6_IJSA_SC_SB_EEES9_SE_SG_Li384ELb1ELb1ELb0ELb0EEENS1_36VarlenDynamicPersistentTileSchedulerILi192ELi128ELi384ELi128ELb0ELb1ELb1ELb1ELb1ELb1EEEEEEEEEvNT_6ParamsE)
	.align		4
        /*004c*/ 	.word	index@(__assertfail)
	.align		4
        /*0050*/ 	.word	0x00000000
	.align		4
        /*0054*/ 	.word	0xfffffffe
	.align		4
        /*0058*/ 	.word	0x00000000
	.align		4
        /*005c*/ 	.word	0xfffffffd
	.align		4
        /*0060*/ 	.word	0x00000000
	.align		4
        /*0064*/ 	.word	0xfffffffc


//--------------------- .nv.constant4             --------------------------
	.section	.nv.constant4,"a",@progbits
	.align	8
	.align		8
.nv.constant4:
        /*0000*/ 	.dword	__assertfail
	.align		8
        /*0008*/ 	.dword	__unnamed_1
	.align		8
        /*0010*/ 	.dword	__unnamed_2
	.align		8
        /*0018*/ 	.dword	__unnamed_3
	.align		8
        /*0020*/ 	.dword	__unnamed_4
	.align		8
        /*0028*/ 	.dword	__unnamed_5
	.align		8
        /*0030*/ 	.dword	__unnamed_6
	.align		8
        /*0038*/ 	.dword	__unnamed_7
	.align		8
        /*0040*/ 	.dword	__unnamed_8
	.align		8
        /*0048*/ 	.dword	__unnamed_9
	.align		8
        /*0050*/ 	.dword	_ZN73_INTERNAL_77f89f8d_37_flash_fwd_hdim64_fp16_packgqa_sm90_cu_4022bc09_34034cuda3std3__45__cpo5beginE
	.align		8
        /*0058*/ 	.dword	_ZN73_INTERNAL_77f89f8d_37_flash_fwd_hdim64_fp16_packgqa_sm90_cu_4022bc09_34034cuda3std3__45__cpo3endE
	.align		8
        /*0060*/ 	.dword	_ZN73_INTERNAL_77f89f8d_37_flash_fwd_hdim64_fp16_packgqa_sm90_cu_4022bc09_34034cuda3std3__45__cpo6cbeginE
	.align		8
        /*0068*/ 	.dword	_ZN73_INTERNAL_77f89f8d_37_flash_fwd_hdim64_fp16_packgqa_sm90_cu_4022bc09_34034cuda3std3__45__cpo4cendE
	.align		8
        /*0070*/ 	.dword	_ZN73_INTERNAL_77f89f8d_37_flash_fwd_hdim64_fp16_packgqa_sm90_cu_4022bc09_34034cuda3std3__475_GLOBAL__N__77f89f8d_37_flash_fwd_hdim64_fp16_packgqa_sm90_cu_4022bc09_34036ignoreE
	.align		8
        /*0078*/ 	.dword	_ZN73_INTERNAL_77f89f8d_37_flash_fwd_hdim64_fp16_packgqa_sm90_cu_4022bc09_34034cuda3std3__419piecewise_constructE
	.align		8
        /*0080*/ 	.dword	_ZN73_INTERNAL_77f89f8d_37_flash_fwd_hdim64_fp16_packgqa_sm90_cu_4022bc09_34034cuda3std3__48in_placeE
	.align		8
        /*0088*/ 	.dword	_ZN73_INTERNAL_77f89f8d_37_flash_fwd_hdim64_fp16_packgqa_sm90_cu_4022bc09_34034cuda3std6ranges3__45__cpo4swapE
	.align		8
        /*0090*/ 	.dword	_ZN73_INTERNAL_77f89f8d_37_flash_fwd_hdim64_fp16_packgqa_sm90_cu_4022bc09_34034cuda3std6ranges3__45__cpo9iter_moveE
	.align		8
        /*0098*/ 	.dword	_ZN73_INTERNAL_77f89f8d_37_flash_fwd_hdim64_fp16_packgqa_sm90_cu_4022bc09_34034cute7productE
	.align		8
        /*00a0*/ 	.dword	_ZN73_INTERNAL_77f89f8d_37_flash_fwd_hdim64_fp16_packgqa_sm90_cu_4022bc09_34034cute1_E
	.align		8
        /*00a8*/ 	.dword	$str$20
	.align		8
        /*00b0*/ 	.dword	$str$21


//--------------------- .text._ZN7cutlass13device_kernelIN5flash11enable_sm90INS1_16FlashAttnFwdSm90INS1_25CollectiveMainloopFwdSm90ILi2EN4cute5tupleIJNS5_1CILi1EEES8_S8_EEENS6_IJNS7_ILi192EEESA_NS7_ILi64EEEEEELi64ENS_6half_tEfNS_4arch4Sm90ELb0ELb0ELb0ELb0ELb0ELb0ELb0ELb0ELb1ELb1ELb0ELb0EEENS1_21CollectiveEpilogueFwdINS6_IJSA_SB_SA_EEES9_SD_SF_Li384ELb0ELb1ELb0ELb0EEENS1_29StaticPersistentTileSchedulerILb0EEEEEEEEEvNT_6ParamsE --------------------------
	.section	.text._ZN7cutlass13device_kernelIN5flash11enable_sm90INS1_16FlashAttnFwdSm90INS1_25CollectiveMainloopFwdSm90ILi2EN4cute5tupleIJNS5_1CILi1EEES8_S8_EEENS6_IJNS7_ILi192EEESA_NS7_ILi64EEEEEELi64ENS_6half_tEfNS_4arch4Sm90ELb0ELb0ELb0ELb0ELb0ELb0ELb0ELb0ELb1ELb1ELb0ELb0EEENS1_21CollectiveEpilogueFwdINS6_IJSA_SB_SA_EEES9_SD_SF_Li384ELb0ELb1ELb0ELb0EEENS1_29StaticPersistentTileSchedulerILb0EEEEEEEEEvNT_6ParamsE,"ax",@progbits
	.align	128
.text._ZN7cutlass13device_kernelIN5flash11enable_sm90INS1_16FlashAttnFwdSm90INS1_25CollectiveMainloopFwdSm90ILi2EN4cute5tupleIJNS5_1CILi1EEES8_S8_EEENS6_IJNS7_ILi192EEESA_NS7_ILi64EEEEEELi64ENS_6half_tEfNS_4arch4Sm90ELb0ELb0ELb0ELb0ELb0ELb0ELb0ELb0ELb1ELb1ELb0ELb0EEENS1_21CollectiveEpilogueFwdINS6_IJSA_SB_SA_EEES9_SD_SF_Li384ELb0ELb1ELb0ELb0EEENS1_29StaticPersistentTileSchedulerILb0EEEEEEEEEvNT_6ParamsE:
        .type           _ZN7cutlass13device_kernelIN5flash11enable_sm90INS1_16FlashAttnFwdSm90INS1_25CollectiveMainloopFwdSm90ILi2EN4cute5tupleIJNS5_1CILi1EEES8_S8_EEENS6_IJNS7_ILi192EEESA_NS7_ILi64EEEEEELi64ENS_6half_tEfNS_4arch4Sm90ELb0ELb0ELb0ELb0ELb0ELb0ELb0ELb0ELb1ELb1ELb0ELb0EEENS1_21CollectiveEpilogueFwdINS6_IJSA_SB_SA_EEES9_SD_SF_Li384ELb0ELb1ELb0ELb0EEENS1_29StaticPersistentTileSchedulerILb0EEEEEEEEEvNT_6ParamsE,@function
        .size           _ZN7cutlass13device_kernelIN5flash11enable_sm90INS1_16FlashAttnFwdSm90INS1_25CollectiveMainloopFwdSm90ILi2EN4cute5tupleIJNS5_1CILi1EEES8_S8_EEENS6_IJNS7_ILi192EEESA_NS7_ILi64EEEEEELi64ENS_6half_tEfNS_4arch4Sm90ELb0ELb0ELb0ELb0ELb0ELb0ELb0ELb0ELb1ELb1ELb0ELb0EEENS1_21CollectiveEpilogueFwdINS6_IJSA_SB_SA_EEES9_SD_SF_Li384ELb0ELb1ELb0ELb0EEENS1_29StaticPersistentTileSchedulerILb0EEEEEEEEEvNT_6ParamsE,(.L_x_2641 - _ZN7cutlass13device_kernelIN5flash11enable_sm90INS1_16FlashAttnFwdSm90INS1_25CollectiveMainloopFwdSm90ILi2EN4cute5tupleIJNS5_1CILi1EEES8_S8_EEENS6_IJNS7_ILi192EEESA_NS7_ILi64EEEEEELi64ENS_6half_tEfNS_4arch4Sm90ELb0ELb0ELb0ELb0ELb0ELb0ELb0ELb0ELb1ELb1ELb0ELb0EEENS1_21CollectiveEpilogueFwdINS6_IJSA_SB_SA_EEES9_SD_SF_Li384ELb0ELb1ELb0ELb0EEENS1_29StaticPersistentTileSchedulerILb0EEEEEEEEEvNT_6ParamsE)
        .other          _ZN7cutlass13device_kernelIN5flash11enable_sm90INS1_16FlashAttnFwdSm90INS1_25CollectiveMainloopFwdSm90ILi2EN4cute5tupleIJNS5_1CILi1EEES8_S8_EEENS6_IJNS7_ILi192EEESA_NS7_ILi64EEEEEELi64ENS_6half_tEfNS_4arch4Sm90ELb0ELb0ELb0ELb0ELb0ELb0ELb0ELb0ELb1ELb1ELb0ELb0EEENS1_21CollectiveEpilogueFwdINS6_IJSA_SB_SA_EEES9_SD_SF_Li384ELb0ELb1ELb0ELb0EEENS1_29StaticPersistentTileSchedulerILb0EEEEEEEEEvNT_6ParamsE,@"STO_CUDA_ENTRY STV_DEFAULT"
_ZN7cutlass13device_kernelIN5flash11enable_sm90INS1_16FlashAttnFwdSm90INS1_25CollectiveMainloopFwdSm90ILi2EN4cute5tupleIJNS5_1CILi1EEES8_S8_EEENS6_IJNS7_ILi192EEESA_NS7_ILi64EEEEEELi64ENS_6half_tEfNS_4arch4Sm90ELb0ELb0ELb0ELb0ELb0ELb0ELb0ELb0ELb1ELb1ELb0ELb0EEENS1_21CollectiveEpilogueFwdINS6_IJSA_SB_SA_EEES9_SD_SF_Li384ELb0ELb1ELb0ELb0EEENS1_29StaticPersistentTileSchedulerILb0EEEEEEEEEvNT_6ParamsE:
[----:B------:R-:W0:Y:S02]  /*0000*/  LDC R1, c[0x0][0x28] ;  /* 0x00000a00ff017b82 */ /* 0x000e240000000800 */
[----:B0-----:R-:W-:Y:S01]  /*0010*/  VIADD R1, R1, 0xffffffd8 ;  /* 0xffffffd801017836 */ /* 0x001fe20000000000 */
[----:B------:R-:W0:Y:S01]  /*0020*/  S2R R3, SR_TID.X ;  /* 0x0000000000037919 */ /* 0x000e220000002100 */
[----:B------:R-:W-:Y:S01]  /*0030*/  ELECT P0, URZ, PT ;  /* 0x00000000003f782f */ /* 0x000fe20003800000 */
[----:B------:R-:W-:Y:S01]  /*0040*/  BSSY B0, `(.L_x_0) ;  /* 0x000000e000007945 */ /* 0x000fe20003800000 */
[--C-:B0-----:R-:W-:Y:S02]  /*0050*/  SHF.R.U32.HI R0, RZ, 0x5, R3.reuse ;  /* 0x00000005ff007819 */ /* 0x101fe40000011603 */
[----:B------:R-:W-:-:S03]  /*0060*/  SHF.R.U32.HI R3, RZ, 0x7, R3 ;  /* 0x00000007ff037819 */ /* 0x000fc60000011603 */
[----:B------:R-:W0:Y:S02]  /*0070*/  SHFL.IDX PT, R2, R0, RZ, 0x1f ;  /* 0x00001fff00027589 */ /* 0x000e2400000e0000 */
[----:B0-----:R-:W-:-:S13]  /*0080*/  ISETP.EQ.AND P0, PT, R2, RZ, P0 ;  /* 0x000000ff0200720c */ /* 0x001fda0000702270 */
[----:B------:R-:W-:Y:S05]  /*0090*/  @!P0 BRA `(.L_x_1) ;  /* 0x0000000000208947 */ /* 0x000fea0003800000 */
[----:B------:R-:W-:Y:S02]  /*00a0*/  ULDC.64 UR4, c[0x0][0x198] ;  /* 0x0000660000047ab9 */ /* 0x000fe40000000a00 */
[----:B------:R-:W-:Y:S02]  /*00b0*/  UIADD3 UR6, UP0, UR4, 0x370, URZ ;  /* 0x0000037004067890 */ /* 0x000fe4000ff1e03f */
[----:B------:R-:W-:Y:S02]  /*00c0*/  UIADD3 UR4, UP1, UR4, 0x470, URZ ;  /* 0x0000047004047890 */ /* 0x000fe4000ff3e03f */
[----:B------:R-:W-:Y:S02]  /*00d0*/  UIADD3.X UR7, URZ, UR5, URZ, UP0, !UPT ;  /* 0x000000053f077290 */ /* 0x000fe400087fe43f */
[----:B------:R-:W-:-:S07]  /*00e0*/  UIADD3.X UR5, URZ, UR5, URZ, UP1, !UPT ;  /* 0x000000053f057290 */ /* 0x000fce0008ffe43f */
[----:B------:R0:W-:Y:S02]  /*00f0*/  UTMACCTL.PF [UR6] ;  /* 0x00000000060079b9 */ /* 0x0001e40008040000 */
[----:B------:R0:W-:Y:S02]  /*0100*/  UTMACCTL.PF [UR4] ;  /* 0x00000000040079b9 */ /* 0x0001e40008040000 */
[----:B0-----:R-:W-:Y:S01]  /*0110*/  NOP ;  /* 0x0000000000007918 */ /* 0x001fe20000000000 */
.L_x_1:
[----:B------:R-:W-:Y:S05]  /*0120*/  BSYNC B0 ;  /* 0x0000000000007941 */ /* 0x000fea0003800000 */
.L_x_0:
[----:B------:R-:W-:Y:S01]  /*0130*/  VOTEU.ANY UP0, P0 ;  /* 0x00000000003f7886 */ /* 0x000fe20000000100 */
[----:B------:R-:W0:Y:S01]  /*0140*/  SHFL.IDX PT, R3, R3, RZ, 0x1f ;  /* 0x00001fff03037589 */ /* 0x000e2200000e0000 */
[----:B------:R-:W-:Y:S01]  /*0150*/  UMOV UR4, 0x80 ;  /* 0x0000008000047882 */ /* 0x000fe20000000000 */
[----:B------:R-:W-:Y:S01]  /*0160*/  UMOV UR7, 0x180 ;  /* 0x0000018000077882 */ /* 0x000fe20000000000 */
[----:B------:R-:W-:Y:S01]  /*0170*/  VOTEU.ANY UP1, P0 ;  /* 0x00000000003f7886 */ /* 0x000fe20000020100 */
[----:B------:R-:W1:Y:S01]  /*0180*/  @UP0 S2UR UR8, SR_CgaCtaId ;  /* 0x00000000000809c3 */ /* 0x000e620000008800 */
[----:B------:R-:W2:Y:S01]  /*0190*/  SHFL.IDX PT, R2, R0, RZ, 0x1f ;  /* 0x00001fff00027589 */ /* 0x000ea200000e0000 */
[----:B------:R-:W-:Y:S01]  /*01a0*/  @UP0 UMOV UR6, 0x400 ;  /* 0x0000040000060882 */ /* 0x000fe20000000000 */
[----:B------:R-:W-:-:S04]  /*01b0*/  @UP0 UIADD3 UR4, -UR4, 0x100000, URZ ;  /* 0x0010000004040890 */ /* 0x000fc8000fffe13f */
[----:B------:R-:W-:Y:S02]  /*01c0*/  @UP0 USHF.L.U32 UR5, UR4, 0xb, URZ ;  /* 0x0000000b04050899 */ /* 0x000fe4000800063f */
[----:B------:R-:W-:Y:S01]  /*01d0*/  @UP0 USHF.L.U32 UR4, UR4, 0x1, URZ ;  /* 0x0000000104040899 */ /* 0x000fe2000800063f */
[----:B------:R-:W-:Y:S01]  /*01e0*/  VOTEU.ANY UP2, P0 ;  /* 0x00000000003f7886 */ /* 0x000fe20000040100 */
[----:B0-----:R-:W-:Y:S01]  /*01f0*/  R2UR UR9, R3 ;  /* 0x00000000030972ca */ /* 0x001fe200000e0000 */
[----:B-1----:R-:W-:Y:S01]  /*0200*/  @UP0 ULEA UR8, UR8, UR6, 0x18 ;  /* 0x0000000608080291 */ /* 0x002fe2000f8ec03f */
[----:B--2---:R-:W-:Y:S01]  /*0210*/  ISETP.NE.AND P1, PT, R2, RZ, PT ;  /* 0x000000ff0200720c */ /* 0x004fe20003f25270 */
[----:B------:R-:W-:-:S04]  /*0220*/  @UP0 UIADD3 UR6, -UR7, 0x100000, URZ ;  /* 0x0010000007060890 */ /* 0x000fc8000fffe13f */
[----:B------:R-:W-:Y:S02]  /*0230*/  @UP0 USHF.L.U32 UR7, UR6, 0xb, URZ ;  /* 0x0000000b06070899 */ /* 0x000fe4000800063f */
[----:B------:R-:W-:-:S04]  /*0240*/  @UP0 USHF.L.U32 UR6, UR6, 0x1, URZ ;  /* 0x0000000106060899 */ /* 0x000fc8000800063f */
[----:B------:R-:W-:Y:S01]  /*0250*/  UISETP.NE.AND UP0, UPT, UR9, URZ, UPT ;  /* 0x0000003f0900728c */ /* 0x000fe2000bf05270 */
[----:B------:R-:W0:Y:S02]  /*0260*/  FENCE.VIEW.ASYNC.S ;  /* 0x00000000000073c6 */ /* 0x000e240000000000 */
[----:B0-----:R0:W1:Y:S05]  /*0270*/  @UP1 SYNCS.EXCH.64 URZ, [UR8+0x30800], UR4 ;  /* 0x03080004083f15b2 */ /* 0x00106a0008000100 */
[----:B------:R0:W2:Y:S01]  /*0280*/  @UP2 SYNCS.EXCH.64 URZ, [UR8+0x30820], UR6 ;  /* 0x03082006083f25b2 */ /* 0x0000a20008000100 */
[----:B------:R-:W-:Y:S05]  /*0290*/  @P1 BRA `(.L_x_2) ;  /* 0x0000000000481947 */ /* 0x000fea0003800000 */
[----:B0-----:R-:W0:Y:S01]  /*02a0*/  S2UR UR5, SR_CgaCtaId ;  /* 0x00000000000579c3 */ /* 0x001e220000008800 */
[----:B------:R-:W-:Y:S01]  /*02b0*/  UMOV UR4, 0x400 ;  /* 0x0000040000047882 */ /* 0x000fe20000000000 */
[----:B------:R-:W-:Y:S01]  /*02c0*/  UMOV UR6, 0x1 ;  /* 0x0000000100067882 */ /* 0x000fe20000000000 */
[----:B------:R-:W-:Y:S01]  /*02d0*/  UMOV UR7, 0x3 ;  /* 0x0000000300077882 */ /* 0x000fe20000000000 */
[----:B------:R-:W-:Y:S01]  /*02e0*/  ELECT P0, URZ, PT ;  /* 0x00000000003f782f */ /* 0x000fe20003800000 */
[----:B0-----:R-:W-:Y:S02]  /*02f0*/  ULEA UR8, UR5, UR4, 0x18 ;  /* 0x0000000405087291 */ /* 0x001fe4000f8ec03f */
[----:B------:R-:W-:-:S04]  /*0300*/  UIADD3 UR4, -UR6, 0x100000, URZ ;  /* 0x0010000006047890 */ /* 0x000fc8000fffe13f */
[----:B------:R-:W-:Y:S02]  /*0310*/  USHF.L.U32 UR5, UR4, 0xb, URZ ;  /* 0x0000000b04057899 */ /* 0x000fe4000800063f */
[----:B------:R-:W-:Y:S02]  /*0320*/  USHF.L.U32 UR4, UR4, 0x1, URZ ;  /* 0x0000000104047899 */ /* 0x000fe4000800063f */
[----:B------:R-:W-:-:S04]  /*0330*/  UIADD3 UR6, -UR7, 0x100000, URZ ;  /* 0x0010000007067890 */ /* 0x000fc8000fffe13f */
[----:B------:R-:W-:Y:S02]  /*0340*/  USHF.L.U32 UR7, UR6, 0xb, URZ ;  /* 0x0000000b06077899 */ /* 0x000fe4000800063f */
[----:B------:R-:W-:Y:S01]  /*0350*/  USHF.L.U32 UR6, UR6, 0x1, URZ ;  /* 0x0000000106067899 */ /* 0x000fe2000800063f */
[----:B------:R-:W0:Y:S03]  /*0360*/  FENCE.VIEW.ASYNC.S ;  /* 0x00000000000073c6 */ /* 0x000e260000000000 */
[----:B0-----:R3:W4:Y:S08]  /*0370*/  SYNCS.EXCH.64 URZ, [UR8+0x30830], UR4 ;  /* 0x03083004083f75b2 */ /* 0x0017300008000100 */
[----:B------:R3:W0:Y:S01]  /*0380*/  SYNCS.EXCH.64 URZ, [UR8+0x30840], UR6 ;  /* 0x03084006083f75b2 */ /* 0x0006220008000100 */
[----:B------:R3:W0:Y:S01]  /*0390*/  SYNCS.EXCH.64 URZ, [UR8+0x30838], UR4 ;  /* 0x03083804083f75b2 */ /* 0x0006220008000100 */
[----:B------:R3:W0:Y:S02]  /*03a0*/  SYNCS.EXCH.64 URZ, [UR8+0x30848], UR6 ;  /* 0x03084806083f75b2 */ /* 0x0006240008000100 */
[----:B---3--:R-:W-:Y:S01]  /*03b0*/  NOP ;  /* 0x0000000000007918 */ /* 0x008fe20000000000 */
.L_x_2:
[----:B------:R-:W3:Y:S01]  /*03c0*/  SHFL.IDX PT, R2, R0, RZ, 0x1f ;  /* 0x00001fff00027589 */ /* 0x000ee200000e0000 */
[----:B------:R-:W-:Y:S01]  /*03d0*/  NOP ;  /* 0x0000000000007918 */ /* 0x000fe20000000000 */
[----:B---3--:R-:W-:-:S13]  /*03e0*/  ISETP.NE.AND P0, PT, R2, RZ, PT ;  /* 0x000000ff0200720c */ /* 0x008fda0003f05270 */
        /* <DEDUP_REMOVED lines=14> */
[----:B0-----:R3:W0:Y:S08]  /*04d0*/  SYNCS.EXCH.64 URZ, [UR8+0x30850], UR4 ;  /* 0x03085004083f75b2 */ /* 0x0016300008000100 */
[----:B------:R3:W0:Y:S01]  /*04e0*/  SYNCS.EXCH.64 URZ, [UR8+0x30860], UR6 ;  /* 0x03086006083f75b2 */ /* 0x0006220008000100 */
[----:B------:R3:W0:Y:S01]  /*04f0*/  SYNCS.EXCH.64 URZ, [UR8+0x30858], UR4 ;  /* 0x03085804083f75b2 */ /* 0x0006220008000100 */
[----:B------:R3:W0:Y:S02]  /*0500*/  SYNCS.EXCH.64 URZ, [UR8+0x30868], UR6 ;  /* 0x03086806083f75b2 */ /* 0x0006240008000100 */
[----:B---3--:R-:W-:Y:S01]  /*0510*/  NOP ;  /* 0x0000000000007918 */ /* 0x008fe20000000000 */
.L_x_3:
[----:B------:R-:W3:Y:S01]  /*0520*/  SHFL.IDX PT, R2, R0, RZ, 0x1f ;  /* 0x00001fff00027589 */ /* 0x000ee200000e0000 */
[----:B------:R-:W-:Y:S01]  /*0530*/  NOP ;  /* 0x0000000000007918 */ /* 0x000fe20000000000 */
[----:B---3--:R-:W-:-:S13]  /*0540*/  ISETP.NE.AND P0, PT, R2, RZ, PT ;  /* 0x000000ff0200720c */ /* 0x008fda0003f05270 */
[----:B------:R-:W-:Y:S05]  /*0550*/  @P0 BRA `(.L_x_4) ;  /* 0x0000000000380947 */ /* 0x000fea0003800000 */
[----:B0-----:R-:W0:Y:S01]  /*0560*/  S2UR UR5, SR_CgaCtaId ;  /* 0x00000000000579c3 */ /* 0x001e220000008800 */
[----:B------:R-:W-:Y:S01]  /*0570*/  UMOV UR4, 0x400 ;  /* 0x0000040000047882 */ /* 0x000fe20000000000 */
[----:B------:R-:W-:Y:S01]  /*0580*/  UMOV UR7, 0x1 ;  /* 0x0000000100077882 */ /* 0x000fe20000000000 */
[----:B------:R-:W-:Y:S01]  /*0590*/  ELECT P0, URZ, PT ;  /* 0x00000000003f782f */ /* 0x000fe20003800000 */
[----:B0-----:R-:W-:Y:S02]  /*05a0*/  ULEA UR6, UR5, UR4, 0x18 ;  /* 0x0000000405067291 */ /* 0x001fe4000f8ec03f */
[----:B------:R-:W-:-:S04]  /*05b0*/  UIADD3 UR4, -UR7, 0x100000, URZ ;  /* 0x0010000007047890 */ /* 0x000fc8000fffe13f */
[----:B------:R-:W-:Y:S02]  /*05c0*/  USHF.L.U32 UR5, UR4, 0xb, URZ ;  /* 0x0000000b04057899 */ /* 0x000fe4000800063f */
[----:B------:R-:W-:Y:S01]  /*05d0*/  USHF.L.U32 UR4, UR4, 0x1, URZ ;  /* 0x0000000104047899 */ /* 0x000fe2000800063f */
[----:B------:R-:W0:Y:S11]  /*05e0*/  FENCE.VIEW.ASYNC.S ;  /* 0x00000000000073c6 */ /* 0x000e360000000000 */
[----:B0-----:R3:W0:Y:S01]  /*05f0*/  SYNCS.EXCH.64 URZ, [UR6+0x30870], UR4 ;  /* 0x03087004063f75b2 */ /* 0x0016220008000100 */
[----:B------:R3:W0:Y:S01]  /*0600*/  SYNCS.EXCH.64 URZ, [UR6+0x30880], UR4 ;  /* 0x03088004063f75b2 */ /* 0x0006220008000100 */
[----:B------:R3:W0:Y:S01]  /*0610*/  SYNCS.EXCH.64 URZ, [UR6+0x30878], UR4 ;  /* 0x03087804063f75b2 */ /* 0x0006220008000100 */
[----:B------:R3:W0:Y:S02]  /*0620*/  SYNCS.EXCH.64 URZ, [UR6+0x30888], UR4 ;  /* 0x03088804063f75b2 */ /* 0x0006240008000100 */
[----:B---3--:R-:W-:Y:S01]  /*0630*/  NOP ;  /* 0x0000000000007918 */ /* 0x008fe20000000000 */
.L_x_4:
        /* <DEDUP_REMOVED lines=22> */
.L_x_5:
        /* <DEDUP_REMOVED lines=22> */
.L_x_6:
[----:B------:R-:W-:Y:S01]  /*0900*/  PLOP3.LUT P0, PT, PT, PT, UP0, 0x80, 0x0 ;  /* 0x000000000000781c */ /* 0x000fe20003f0f008 */
[----:B------:R-:W-:Y:S01]  /*0910*/  UMOV UR36, 0x1 ;  /* 0x0000000100247882 */ /* 0x000fe20000000000 */
[----:B------:R-:W-:Y:S01]  /*0920*/  NOP ;  /* 0x0000000000007918 */ /* 0x000fe20000000000 */
[----:B------:R-:W-:Y:S01]  /*0930*/  USEL UR36, UR36, 0x2, !UP0 ;  /* 0x0000000224247887 */ /* 0x000fe2000c000000 */
[----:B------:R-:W-:Y:S01]  /*0940*/  ULDC.64 UR46, c[0x0][0x208] ;  /* 0x00008200002e7ab9 */ /* 0x000fe20000000a00 */
[----:B012-4-:R-:W-:Y:S08]  /*0950*/  BAR.SYNC.DEFER_BLOCKING 0x0 ;  /* 0x0000000000007b1d */ /* 0x017ff00000010000 */
[----:B------:R-:W-:Y:S05]  /*0960*/  @!P0 BRA `(.L_x_7) ;  /* 0x0000007800308947 */ /* 0x000fea0003800000 */
.L_x_8:
[----:B------:R-:W-:-:S08]  /*0970*/  NOP ;  /* 0x0000000000007918 */ /* 0x000fd00000000000 */
[----:B------:R-:W0:Y:S02]  /*0980*/  USETMAXREG.TRY_ALLOC.CTAPOOL UP0, 0xa0 ;  /* 0x000000a0000079c8 */ /* 0x000e240008000600 */
[----:B0-----:R-:W-:-:S13]  /*0990*/  PLOP3.LUT P0, PT, PT, PT, UP0, 0x80, 0x0 ;  /* 0x000000000000781c */ /* 0x001fda0003f0f008 */
[----:B------:R-:W-:Y:S05]  /*09a0*/  @!P0 BRA `(.L_x_8) ;  /* 0xfffffffc00f08947 */ /* 0x000fea000383ffff */
[----:B------:R-:W0:Y:S01]  /*09b0*/  S2R R2, SR_TID.X ;  /* 0x0000000000027919 */ /* 0x000e220000002100 */
[----:B------:R-:W1:Y:S08]  /*09c0*/  S2UR UR41, SR_CTAID.X ;  /* 0x00000000002979c3 */ /* 0x000e700000002500 */
[----:B------:R-:W-:Y:S06]  /*09d0*/  BAR.ARV 0x8, 0x200 ;  /* 0x0208000000007b1d */ /* 0x000fec0000002000 */
[----:B0-----:R-:W-:-:S04]  /*09e0*/  LOP3.LUT R0, R2, 0xffffff80, RZ, 0xc0, !PT ;  /* 0xffffff8002007812 */ /* 0x001fc800078ec0ff */
[----:B------:R-:W-:Y:S02]  /*09f0*/  ISETP.NE.AND P0, PT, R0, 0x80, PT ;  /* 0x000000800000780c */ /* 0x000fe40003f05270 */
[----:B------:R-:W1:Y:S11]  /*0a00*/  LDC R0, c[0x0][0xc34] ;  /* 0x00030d00ff007b82 */ /* 0x000e760000000800 */
[----:B------:R-:W-:Y:S06]  /*0a10*/  @!P0 BAR.ARV 0x9, 0x100 ;  /* 0x0244000000008b1d */ /* 0x000fec0000002000 */
[----:B-1----:R-:W-:-:S13]  /*0a20*/  ISETP.LE.AND P0, PT, R0, UR41, PT ;  /* 0x0000002900007c0c */ /* 0x002fda000bf03270 */
[----:B------:R-:W-:Y:S05]  /*0a30*/  @P0 EXIT ;  /* 0x000000000000094d */ /* 0x000fea0003800000 */
[----:B------:R-:W-:Y:S01]  /*0a40*/  VIADD R154, R2, 0xffffff80 ;  /* 0xffffff80029a7836 */ /* 0x000fe20000000000 */
[----:B------:R-:W0:Y:S01]  /*0a50*/  S2UR UR4, SR_CgaCtaId ;  /* 0x00000000000479c3 */ /* 0x000e220000008800 */
[----:B------:R-:W-:Y:S01]  /*0a60*/  UMOV UR40, 0x400 ;  /* 0x0000040000287882 */ /* 0x000fe20000000000 */
[----:B------:R-:W-:Y:S01]  /*0a70*/  IMAD.MOV.U32 R16, RZ, RZ, 0x40 ;  /* 0x00000040ff107424 */ /* 0x000fe200078e00ff */
[----:B------:R-:W-:Y:S01]  /*0a80*/  ULOP3.LUT UR42, UR36, 0x1, URZ, 0xfc, !UPT ;  /* 0x00000001242a7892 */ /* 0x000fe2000f8efc3f */
[----:B------:R-:W-:Y:S01]  /*0a90*/  SHF.R.S32.HI R3, RZ, 0x1f, R154 ;  /* 0x0000001fff037819 */ /* 0x000fe2000001149a */
[----:B------:R-:W-:Y:S01]  /*0aa0*/  UMOV UR37, URZ ;  /* 0x0000003f00257c82 */ /* 0x000fe20008000000 */
[----:B------:R-:W-:Y:S01]  /*0ab0*/  UMOV UR38, URZ ;  /* 0x0000003f00267c82 */ /* 0x000fe20008000000 */
[----:B------:R-:W-:Y:S01]  /*0ac0*/  UMOV UR39, URZ ;  /* 0x0000003f00277c82 */ /* 0x000fe20008000000 */
[CC--:B------:R-:W-:Y:S02]  /*0ad0*/  LEA.HI R0, R3.reuse, R154.reuse, RZ, 0x4 ;  /* 0x0000009a03007211 */ /* 0x0c0fe400078f20ff */
[----:B------:R-:W-:-:S02]  /*0ae0*/  LEA.HI R157, R3, R154, RZ, 0x7 ;  /* 0x0000009a039d7211 */ /* 0x000fc400078f38ff */
[----:B------:R-:W-:Y:S02]  /*0af0*/  SHF.R.S32.HI R7, RZ, 0x4, R0 ;  /* 0x00000004ff077819 */ /* 0x000fe40000011400 */
[C---:B------:R-:W-:Y:S02]  /*0b00*/  LOP3.LUT R5, R0.reuse, 0xfffffff0, RZ, 0xc0, !PT ;  /* 0xfffffff000057812 */ /* 0x040fe400078ec0ff */
[----:B------:R-:W-:Y:S02]  /*0b10*/  LEA.HI R2, R0, R7, RZ, 0x1 ;  /* 0x0000000700027211 */ /* 0x000fe400078f08ff */
[----:B------:R-:W-:Y:S01]  /*0b20*/  LOP3.LUT R9, R157, 0xffffff80, RZ, 0xc0, !PT ;  /* 0xffffff809d097812 */ /* 0x000fe200078ec0ff */
[----:B------:R-:W-:Y:S01]  /*0b30*/  IMAD.IADD R5, R154, 0x1, -R5 ;  /* 0x000000019a057824 */ /* 0x000fe200078e0a05 */
[----:B------:R-:W-:Y:S02]  /*0b40*/  LOP3.LUT R2, R2, 0x1ffffffe, RZ, 0xc0, !PT ;  /* 0x1ffffffe02027812 */ /* 0x000fe400078ec0ff */
[-C--:B------:R-:W-:Y:S01]  /*0b50*/  LEA.HI R8, R3, R154.reuse, RZ, 0x5 ;  /* 0x0000009a03087211 */ /* 0x080fe200078f28ff */
[----:B------:R-:W-:Y:S01]  /*0b60*/  IMAD.IADD R156, R154, 0x1, -R9 ;  /* 0x000000019a9c7824 */ /* 0x000fe200078e0a09 */
[----:B------:R-:W-:Y:S01]  /*0b70*/  SHF.R.S32.HI R0, RZ, 0x1f, R5 ;  /* 0x0000001fff007819 */ /* 0x000fe20000011405 */
[----:B------:R-:W-:Y:S01]  /*0b80*/  IMAD.IADD R7, R7, 0x1, -R2 ;  /* 0x0000000107077824 */ /* 0x000fe200078e0a02 */
[----:B------:R-:W-:Y:S01]  /*0b90*/  LEA.HI R2, R3, R154, RZ, 0x2 ;  /* 0x0000009a03027211 */ /* 0x000fe200078f10ff */
[----:B------:R-:W-:Y:S01]  /*0ba0*/  IMAD.SHL.U32 R8, R8, 0x20, RZ ;  /* 0x0000002008087824 */ /* 0x000fe200078e00ff */
[----:B------:R-:W-:Y:S01]  /*0bb0*/  LEA.HI R0, R0, R5, RZ, 0x3 ;  /* 0x0000000500007211 */ /* 0x000fe200078f18ff */
[----:B0-----:R-:W-:Y:S01]  /*0bc0*/  ULEA UR40, UR4, UR40, 0x18 ;  /* 0x0000002804287291 */ /* 0x001fe2000f8ec03f */
[----:B------:R-:W-:-:S02]  /*0bd0*/  LOP3.LUT R11, R2, 0xfffffffc, RZ, 0xc0, !PT ;  /* 0xfffffffc020b7812 */ /* 0x000fc400078ec0ff */
[C---:B------:R-:W-:Y:S01]  /*0be0*/  LOP3.LUT R2, R0.reuse, 0xfffffff8, RZ, 0xc0, !PT ;  /* 0xfffffff800027812 */ /* 0x040fe200078ec0ff */
[----:B------:R-:W-:Y:S01]  /*0bf0*/  IMAD.SHL.U32 R0, R0, 0x40, RZ ;  /* 0x0000004000007824 */ /* 0x000fe200078e00ff */
[----:B------:R-:W-:Y:S01]  /*0c00*/  SHF.R.S32.HI R9, RZ, 0x1f, R156 ;  /* 0x0000001fff097819 */ /* 0x000fe2000001149c */
[----:B------:R-:W-:Y:S01]  /*0c10*/  IMAD.IADD R12, R154, 0x1, -R11 ;  /* 0x000000019a0c7824 */ /* 0x000fe200078e0a0b */
[----:B------:R-:W-:Y:S01]  /*0c20*/  LEA.HI R155, R3, R154, RZ, 0x3 ;  /* 0x0000009a039b7211 */ /* 0x000fe200078f18ff */
[----:B------:R-:W-:Y:S01]  /*0c30*/  IMAD.IADD R2, R5, 0x1, -R2 ;  /* 0x0000000105027824 */ /* 0x000fe200078e0a02 */
[----:B------:R-:W-:Y:S02]  /*0c40*/  LEA.HI R10, R9, R156, RZ, 0x2 ;  /* 0x0000009c090a7211 */ /* 0x000fe400078f10ff */
[----:B------:R-:W-:Y:S01]  /*0c50*/  LEA.HI R4, R12, R12, RZ, 0x1 ;  /* 0x0000000c0c047211 */ /* 0x000fe200078f08ff */
[----:B------:R-:W-:Y:S01]  /*0c60*/  IMAD.SHL.U32 R3, R2, 0x40, RZ ;  /* 0x0000004002037824 */ /* 0x000fe200078e00ff */
[----:B------:R-:W-:-:S02]  /*0c70*/  SHF.R.S32.HI R11, RZ, 0x2, R10 ;  /* 0x00000002ff0b7819 */ /* 0x000fc4000001140a */
[----:B------:R-:W-:Y:S02]  /*0c80*/  SHF.R.S32.HI R6, RZ, 0x1f, R10 ;  /* 0x0000001fff067819 */ /* 0x000fe4000001140a */
[----:B------:R-:W-:Y:S01]  /*0c90*/  LOP3.LUT R13, R4, 0x1ffffffe, RZ, 0xc0, !PT ;  /* 0x1ffffffe040d7812 */ /* 0x000fe200078ec0ff */
[----:B------:R-:W-:Y:S01]  /*0ca0*/  IMAD.SHL.U32 R4, R7, 0x8, RZ ;  /* 0x0000000807047824 */ /* 0x000fe200078e00ff */
[----:B------:R-:W-:Y:S02]  /*0cb0*/  LEA.HI R6, R6, R11, RZ, 0x3 ;  /* 0x0000000b06067211 */ /* 0x000fe400078f18ff */
[----:B------:R-:W-:Y:S01]  /*0cc0*/  SHF.R.S32.HI R157, RZ, 0x7, R157 ;  /* 0x00000007ff9d7819 */ /* 0x000fe2000001149d */
[----:B------:R-:W-:Y:S01]  /*0cd0*/  IMAD.IADD R13, R12, 0x1, -R13 ;  /* 0x000000010c0d7824 */ /* 0x000fe200078e0a0d */
[----:B------:R-:W-:Y:S02]  /*0ce0*/  LOP3.LUT R3, R3, 0x1c0, RZ, 0xc0, !PT ;  /* 0x000001c003037812 */ /* 0x000fe400078ec0ff */
[----:B------:R-:W-:-:S02]  /*0cf0*/  LOP3.LUT R12, R6, 0xfffffff8, RZ, 0xc0, !PT ;  /* 0xfffffff8060c7812 */ /* 0x000fc400078ec0ff */
[----:B------:R-:W-:Y:S01]  /*0d00*/  R2P PR, R2, 0x6 ;  /* 0x0000000602007804 */ /* 0x000fe20000000000 */
[----:B------:R-:W-:Y:S01]  /*0d10*/  IMAD.HI R2, R157, 0x55555556, RZ ;  /* 0x555555569d027827 */ /* 0x000fe200078e02ff */
[----:B------:R-:W-:Y:S02]  /*0d20*/  LOP3.LUT R6, R3, 0x8, R4, 0xf8, !PT ;  /* 0x0000000803067812 */ /* 0x000fe400078ef804 */
[----:B------:R-:W-:Y:S01]  /*0d30*/  SHF.R.U32.HI R3, RZ, 0x3, R3 ;  /* 0x00000003ff037819 */ /* 0x000fe20000011603 */
[----:B------:R-:W-:Y:S01]  /*0d40*/  IMAD.IADD R12, R11, 0x1, -R12 ;  /* 0x000000010b0c7824 */ /* 0x000fe200078e0a0c */
[----:B------:R-:W-:Y:S02]  /*0d50*/  LEA.HI R9, R9, R156, RZ, 0x5 ;  /* 0x0000009c09097211 */ /* 0x000fe400078f28ff */
[----:B------:R-:W-:Y:S01]  /*0d60*/  LOP3.LUT R3, R6, R3, RZ, 0x3c, !PT ;  /* 0x0000000306037212 */ /* 0x000fe200078e3cff */
[----:B------:R-:W-:Y:S01]  /*0d70*/  IMAD.MOV.U32 R6, RZ, RZ, -0x2 ;  /* 0xfffffffeff067424 */ /* 0x000fe200078e00ff */
[----:B------:R-:W-:-:S02]  /*0d80*/  LOP3.LUT R8, R8, 0xfffffc00, RZ, 0xc0, !PT ;  /* 0xfffffc0008087812 */ /* 0x000fc400078ec0ff */
[----:B------:R-:W-:Y:S02]  /*0d90*/  LEA.HI R2, R2, R2, RZ, 0x1 ;  /* 0x0000000202027211 */ /* 0x000fe400078f08ff */
[----:B------:R-:W-:Y:S01]  /*0da0*/  LOP3.LUT R0, R0, 0x7ffffe00, RZ, 0xc0, !PT ;  /* 0x7ffffe0000007812 */ /* 0x000fe200078ec0ff */
[--C-:B------:R-:W-:Y:S01]  /*0db0*/  IMAD R5, R5, 0x40, R8.reuse ;  /* 0x0000004005057824 */ /* 0x100fe200078e0208 */
[----:B------:R-:W-:Y:S02]  /*0dc0*/  SHF.R.S32.HI R9, RZ, 0x5, R9 ;  /* 0x00000005ff097819 */ /* 0x000fe40000011409 */
[----:B------:R-:W-:Y:S01]  /*0dd0*/  LOP3.LUT R7, R10, 0x7ffffffc, RZ, 0xc0, !PT ;  /* 0x7ffffffc0a077812 */ /* 0x000fe200078ec0ff */
[----:B------:R-:W-:Y:S01]  /*0de0*/  IMAD.IADD R5, R4, 0x1, R5 ;  /* 0x0000000104057824 */ /* 0x000fe200078e0205 */
[----:B------:R-:W-:Y:S01]  /*0df0*/  IADD3 R0, R3, R0, R8 ;  /* 0x0000000003007210 */ /* 0x000fe20007ffe008 */
[----:B------:R-:W-:Y:S01]  /*0e00*/  IMAD R3, R2, -0x3, R157 ;  /* 0xfffffffd02037824 */ /* 0x000fe200078e029d */
[----:B------:R-:W-:Y:S01]  /*0e10*/  SEL R16, R16, 0xffffffc0, !P2 ;  /* 0xffffffc010107807 */ /* 0x000fe20005000000 */
[----:B------:R-:W-:Y:S01]  /*0e20*/  IMAD R12, R9, 0x10, R12 ;  /* 0x00000010090c7824 */ /* 0x000fe200078e020c */
[----:B------:R-:W-:Y:S01]  /*0e30*/  LEA R2, R0, UR40, 0x1 ;  /* 0x0000002800027c11 */ /* 0x000fe2000f8e08ff */
[----:B------:R-:W-:Y:S01]  /*0e40*/  IMAD.IADD R7, R156, 0x1, -R7 ;  /* 0x000000019c077824 */ /* 0x000fe200078e0a07 */
[----:B------:R0:W-:Y:S01]  /*0e50*/  STL [R1+0xc], R5 ;  /* 0x00000c0501007387 */ /* 0x0001e20000100800 */
[----:B------:R-:W-:Y:S01]  /*0e60*/  IMAD R3, R3, 0x40, R12 ;  /* 0x0000004003037824 */ /* 0x000fe200078e020c */
[----:B------:R-:W-:Y:S01]  /*0e70*/  LOP3.LUT R15, R155, 0xfffffff8, RZ, 0xc0, !PT ;  /* 0xfffffff89b0f7812 */ /* 0x000fe200078ec0ff */
[----:B------:R-:W-:Y:S01]  /*0e80*/  IMAD R4, R7, R6, 0xc0 ;  /* 0x000000c007047424 */ /* 0x000fe200078e0206 */
[----:B------:R-:W-:Y:S01]  /*0e90*/  SHF.R.S32.HI R155, RZ, 0x3, R155 ;  /* 0x00000003ff9b7819 */ /* 0x000fe2000001149b */
[----:B------:R-:W-:-:S02]  /*0ea0*/  IMAD R0, R13, 0x8, R3 ;  /* 0x000000080d007824 */ /* 0x000fc400078e0203 */
[C---:B------:R-:W-:Y:S01]  /*0eb0*/  VIADD R17, R2.reuse, 0x1e800 ;  /* 0x0001e80002117836 */ /* 0x040fe20000000000 */
[----:B------:R0:W-:Y:S01]  /*0ec0*/  STL [R1+0x10], R4 ;  /* 0x0000100401007387 */ /* 0x0001e20000100800 */
[----:B------:R-:W-:Y:S02]  /*0ed0*/  VIADD R22, R2, 0x1e820 ;  /* 0x0001e82002167836 */ /* 0x000fe40000000000 */
[C---:B------:R-:W-:Y:S01]  /*0ee0*/  @P1 VIADD R22, R17.reuse, 0xffffffe0 ;  /* 0xffffffe011161836 */ /* 0x040fe20000000000 */
[----:B------:R0:W-:Y:S01]  /*0ef0*/  STL [R1+0x4], R3 ;  /* 0x0000040301007387 */ /* 0x0001e20000100800 */
[----:B------:R-:W-:Y:S02]  /*0f00*/  IMAD.IADD R17, R17, 0x1, R16 ;  /* 0x0000000111117824 */ /* 0x000fe400078e0210 */
[----:B------:R-:W-:Y:S01]  /*0f10*/  IMAD.IADD R154, R154, 0x1, -R15 ;  /* 0x000000019a9a7824 */ /* 0x000fe200078e0a0f */
[----:B------:R0:W-:Y:S01]  /*0f20*/  STL [R1+0x8], R0 ;  /* 0x0000080001007387 */ /* 0x0001e20000100800 */
[----:B------:R-:W-:Y:S01]  /*0f30*/  IMAD.IADD R16, R16, 0x1, R22 ;  /* 0x0000000110107824 */ /* 0x000fe200078e0216 */
[C---:B------:R-:W-:Y:S01]  /*0f40*/  IADD3 R152, R22.reuse, 0xc000, RZ ;  /* 0x0000c00016987810 */ /* 0x040fe20007ffe0ff */
[----:B------:R-:W-:-:S07]  /*0f50*/  VIADD R153, R22, 0x6000 ;  /* 0x0000600016997836 */ /* 0x000fce0000000000 */
.L_x_29:
[----:B0-----:R-:W0:Y:S01]  /*0f60*/  SHFL.IDX PT, R0, R157, RZ, 0x1f ;  /* 0x00001fff9d007589 */ /* 0x001e2200000e0000 */
[----:B------:R-:W-:Y:S01]  /*0f70*/  ULDC.64 UR6, c[0x0][0x418] ;  /* 0x0001060000067ab9 */ /* 0x000fe20000000a00 */
[----:B------:R-:W-:Y:S01]  /*0f80*/  ULDC UR4, c[0x0][0xc38] ;  /* 0x00030e0000047ab9 */ /* 0x000fe20000000800 */
[----:B------:R-:W-:Y:S02]  /*0f90*/  UISETP.NE.U32.AND UP0, UPT, UR6, URZ, UPT ;  /* 0x0000003f0600728c */ /* 0x000fe4000bf05070 */
[----:B------:R-:W-:Y:S02]  /*0fa0*/  UISETP.NE.AND UP1, UPT, UR4, 0x1, UPT ;  /* 0x000000010400788c */ /* 0x000fe4000bf25270 */
[----:B------:R-:W-:Y:S01]  /*0fb0*/  UISETP.NE.AND.EX UP0, UPT, UR7, URZ, UPT, UP0 ;  /* 0x0000003f0700728c */ /* 0x000fe2000bf05300 */
[----:B------:R-:W-:Y:S01]  /*0fc0*/  ULDC UR49, c[0x0][0x424] ;  /* 0x0001090000317ab9 */ /* 0x000fe20000000800 */
[----:B------:R-:W-:Y:S02]  /*0fd0*/  UIADD3 UR12, UR40, 0x1e800, URZ ;  /* 0x0001e800280c7890 */ /* 0x000fe4000fffe03f */
[----:B------:R-:W-:Y:S01]  /*0fe0*/  USEL UR49, UR49, 0x1, UP0 ;  /* 0x0000000131317887 */ /* 0x000fe20008000000 */
[----:B------:R-:W-:Y:S01]  /*0ff0*/  ULDC UR4, c[0x0][0xc44] ;  /* 0x0003110000047ab9 */ /* 0x000fe20000000800 */
[----:B------:R-:W-:Y:S01]  /*1000*/  ULDC UR6, c[0x0][0x2f0] ;  /* 0x0000bc0000067ab9 */ /* 0x000fe20000000800 */
[----:B------:R-:W-:-:S02]  /*1010*/  ULOP3.LUT UP0, URZ, UR12, 0x3ff, URZ, 0xc0, !UPT ;  /* 0x000003ff0c3f7892 */ /* 0x000fc4000f80c03f */
[----:B------:R-:W-:Y:S02]  /*1020*/  UISETP.NE.AND UP2, UPT, UR4, 0x1, UPT ;  /* 0x000000010400788c */ /* 0x000fe4000bf45270 */
[----:B------:R-:W-:Y:S01]  /*1030*/  UIMAD UR49, UR49, UR6, URZ ;  /* 0x00000006313172a4 */ /* 0x000fe2000f8e023f */
[----:B------:R-:W-:Y:S01]  /*1040*/  @UP1 ULDC UR4, c[0x0][0xc3c] ;  /* 0x00030f0000041ab9 */ /* 0x000fe20000000800 */
[----:B------:R-:W-:Y:S01]  /*1050*/  PLOP3.LUT P0, PT, PT, PT, UP0, 0x80, 0x0 ;  /* 0x000000000000781c */ /* 0x000fe20003f0f008 */
[----:B------:R-:W-:Y:S01]  /*1060*/  UIMAD.WIDE.U32 UR4, UR41, UR4, URZ ;  /* 0x00000004290472a5 */ /* 0x000fe2000f8e003f */
[----:B0-----:R-:W-:Y:S01]  /*1070*/  R2UR UR44, R0 ;  /* 0x00000000002c72ca */ /* 0x001fe200000e0000 */
[----:B------:R-:W-:Y:S01]  /*1080*/  UIADD3 UR6, UR49, 0xbf, URZ ;  /* 0x000000bf31067890 */ /* 0x000fe2000fffe03f */
[----:B------:R-:W-:Y:S01]  /*1090*/  @UP1 ULDC UR7, c[0x0][0xc40] ;  /* 0x0003100000071ab9 */ /* 0x000fe20000000800 */
[----:B------:R-:W-:Y:S01]  /*10a0*/  UMOV UR43, UR41 ;  /* 0x00000029002b7c82 */ /* 0x000fe20008000000 */
[----:B------:R-:W-:-:S02]  /*10b0*/  @UP1 USHF.R.U32.HI UR43, URZ, UR7, UR5 ;  /* 0x000000073f2b1299 */ /* 0x000fc40008011605 */
[----:B------:R-:W-:Y:S01]  /*10c0*/  UIMAD.WIDE UR6, UR6, 0x2aaaaaab, URZ ;  /* 0x2aaaaaab060678a5 */ /* 0x000fe2000f8e023f */
[----:B------:R-:W-:Y:S02]  /*10d0*/  @UP2 ULDC.64 UR10, c[0x0][0xc48] ;  /* 0x00031200000a2ab9 */ /* 0x000fe40000000a00 */
[----:B------:R-:W-:-:S04]  /*10e0*/  UIMAD.WIDE.U32 UR4, UR43, UR10, URZ ;  /* 0x0000000a2b0472a5 */ /* 0x000fc8000f8e003f */
[----:B------:R-:W-:Y:S02]  /*10f0*/  UIMAD.WIDE UR8, UR44, 0x55555556, URZ ;  /* 0x555555562c0878a5 */ /* 0x000fe4000f8e023f */
[----:B------:R-:W-:Y:S02]  /*1100*/  USHF.R.U32.HI UR48, URZ, 0x1f, UR7 ;  /* 0x0000001f3f307899 */ /* 0x000fe40008011607 */
[----:B------:R-:W-:Y:S01]  /*1110*/  ULEA.HI UR9, UR9, UR9, URZ, 0x1 ;  /* 0x0000000909097291 */ /* 0x000fe2000f8f083f */
[----:B------:R-:W-:Y:S01]  /*1120*/  UMOV UR45, UR43 ;  /* 0x0000002b002d7c82 */ /* 0x000fe20008000000 */
[----:B------:R-:W-:Y:S02]  /*1130*/  @UP2 USHF.R.U32.HI UR45, URZ, UR11, UR5 ;  /* 0x0000000b3f2d2299 */ /* 0x000fe40008011605 */
[----:B------:R-:W-:Y:S02]  /*1140*/  UIMAD UR50, UR9, -0x3, UR44 ;  /* 0xfffffffd093278a4 */ /* 0x000fe4000f8e022c */
[----:B------:R-:W-:Y:S01]  /*1150*/  ULEA.HI.SX32 UR48, UR7, UR48, 0x1b ;  /* 0x0000003007307291 */ /* 0x000fe2000f8fda3f */
[----:B-1----:R-:W-:Y:S11]  /*1160*/  @!P0 BRA `(.L_x_9) ;  /* 0x0000000000408947 */ /* 0x002ff60003800000 */
[----:B------:R-:W-:Y:S01]  /*1170*/  MOV R0, 0x0 ;  /* 0x0000000000007802 */ /* 0x000fe20000000f00 */
[----:B------:R-:W-:Y:S01]  /*1180*/  ULDC.64 UR4, c[0x4][0xa8] ;  /* 0x01002a0000047ab9 */ /* 0x000fe20000000a00 */
[----:B------:R-:W-:Y:S01]  /*1190*/  ULDC.64 UR6, c[0x4][0x48] ;  /* 0x0100120000067ab9 */ /* 0x000fe20000000a00 */
[----:B------:R-:W-:Y:S01]  /*11a0*/  IMAD.U32 R4, RZ, RZ, UR4 ;  /* 0x00000004ff047e24 */ /* 0x000fe2000f8e00ff */
[----:B------:R0:W1:Y:S01]  /*11b0*/  LDC.64 R14, c[0x4][R0] ;  /* 0x01000000000e7b82 */ /* 0x0000620000000a00 */
[----:B------:R-:W-:Y:S01]  /*11c0*/  IMAD.U32 R5, RZ, RZ, UR5 ;  /* 0x00000005ff057e24 */ /* 0x000fe2000f8e00ff */
[----:B------:R-:W-:Y:S01]  /*11d0*/  ULDC.64 UR4, c[0x4][0xb0] ;  /* 0x01002c0000047ab9 */ /* 0x000fe20000000a00 */
[----:B------:R-:W-:Y:S02]  /*11e0*/  IMAD.U32 R10, RZ, RZ, UR6 ;  /* 0x00000006ff0a7e24 */ /* 0x000fe4000f8e00ff */
[----:B------:R-:W-:Y:S02]  /*11f0*/  IMAD.U32 R6, RZ, RZ, UR4 ;  /* 0x00000004ff067e24 */ /* 0x000fe4000f8e00ff */
[----:B------:R-:W-:-:S02]  /*1200*/  IMAD.U32 R7, RZ, RZ, UR5 ;  /* 0x00000005ff077e24 */ /* 0x000fc4000f8e00ff */
[----:B------:R-:W-:Y:S02]  /*1210*/  IMAD.U32 R11, RZ, RZ, UR7 ;  /* 0x00000007ff0b7e24 */ /* 0x000fe4000f8e00ff */
[----:B------:R-:W-:Y:S02]  /*1220*/  IMAD.MOV.U32 R8, RZ, RZ, 0x70 ;  /* 0x00000070ff087424 */ /* 0x000fe400078e00ff */
[----:B------:R-:W-:Y:S02]  /*1230*/  IMAD.MOV.U32 R12, RZ, RZ, 0x1 ;  /* 0x00000001ff0c7424 */ /* 0x000fe400078e00ff */
[----:B0-----:R-:W-:-:S07]  /*1240*/  IMAD.MOV.U32 R13, RZ, RZ, RZ ;  /* 0x000000ffff0d7224 */ /* 0x001fce00078e00ff */
[----:B------:R-:W-:-:S07]  /*1250*/  LEPC R20, `(.L_x_9) ;  /* 0x000000001014794e */ /* 0x000fce0000000000 */
[----:B-1----:R-:W-:Y:S05]  /*1260*/  CALL.ABS.NOINC R14 ;  /* 0x000000000e007343 */ /* 0x002fea0003c00000 */
.L_x_9:
[----:B------:R-:W-:Y:S01]  /*1270*/  ULOP3.LUT UR4, UR37, 0x1, URZ, 0xc0, !UPT ;  /* 0x0000000125047892 */ /* 0x000fe2000f8ec03f */
[----:B------:R-:W-:-:S05]  /*1280*/  IMAD.U32 R3, RZ, RZ, UR42 ;  /* 0x0000002aff037e24 */ /* 0x000fca000f8e00ff */
[----:B------:R-:W-:Y:S01]  /*1290*/  IMAD.U32 R0, RZ, RZ, UR4 ;  /* 0x00000004ff007e24 */ /* 0x000fe2000f8e00ff */
[----:B------:R-:W-:-:S04]  /*12a0*/  ISETP.NE.AND P0, PT, R3, 0x3, PT ;  /* 0x000000030300780c */ /* 0x000fc80003f05270 */
[----:B------:R-:W-:-:S04]  /*12b0*/  SHF.L.U32 R0, R0, 0x1f, RZ ;  /* 0x0000001f00007819 */ /* 0x000fc800000006ff */
[----:B------:R-:W0:Y:S02]  /*12c0*/  SYNCS.PHASECHK.TRANS64.TRYWAIT P1, [UR40+0x30800], R0 ;  /* 0x03080000ff0075a7 */ /* 0x000e240008020168 */
[----:B0-----:R-:W-:Y:S05]  /*12d0*/  @!P1 BRA `(.L_x_10) ;  /* 0x000000a400a89947 */ /* 0x001fea0003800000 */
.L_x_107:
[----:B------:R-:W-:Y:S05]  /*12e0*/  @!P0 BRA `(.L_x_11) ;  /* 0x0000000000048947 */ /* 0x000fea0003800000 */
[----:B------:R-:W-:Y:S01]  /*12f0*/  BPT.TRAP 0x1 ;  /* 0x000000040000795c */ /* 0x000fe20000300000 */
.L_x_11:
[----:B------:R-:W-:Y:S02]  /*1300*/  IMAD.U32 R4, RZ, RZ, UR39 ;  /* 0x00000027ff047e24 */ /* 0x000fe4000f8e00ff */
[----:B0-----:R-:W-:-:S03]  /*1310*/  IMAD.U32 R3, RZ, RZ, UR38 ;  /* 0x00000026ff037e24 */ /* 0x001fc6000f8e00ff */
[----:B------:R-:W-:Y:S02]  /*1320*/  LEA R4, R4, UR40, 0x3 ;  /* 0x0000002804047c11 */ /* 0x000fe4000f8e18ff */
[----:B------:R-:W-:-:S04]  /*1330*/  SHF.L.U32 R3, R3, 0x1f, RZ ;  /* 0x0000001f03037819 */ /* 0x000fc800000006ff */
[----:B------:R0:W1:Y:S01]  /*1340*/  SYNCS.PHASECHK.TRANS64.TRYWAIT P2, [R4+URZ+0x30830], R3 ;  /* 0x03083003040075a7 */ /* 0x000062000804017f */
[----:B------:R-:W-:Y:S05]  /*1350*/  @!P0 BRA `(.L_x_12) ;  /* 0x0000000000048947 */ /* 0x000fea0003800000 */
[----:B------:R-:W-:Y:S01]  /*1360*/  BPT.TRAP 0x1 ;  /* 0x000000040000795c */ /* 0x000fe20000300000 */
.L_x_12:
[----:B------:R-:W2:Y:S01]  /*1370*/  S2R R5, SR_TID.X ;  /* 0x0000000000057919 */ /* 0x000ea20000002100 */
[----:B------:R-:W-:-:S05]  /*1380*/  IMAD.U32 R15, RZ, RZ, UR50 ;  /* 0x00000032ff0f7e24 */ /* 0x000fca000f8e00ff */
[----:B------:R-:W-:-:S05]  /*1390*/  LEA R15, R15, UR40, 0xd ;  /* 0x000000280f0f7c11 */ /* 0x000fca000f8e68ff */
[----:B------:R-:W-:-:S05]  /*13a0*/  VIADD R0, R15, 0xc400 ;  /* 0x0000c4000f007836 */ /* 0x000fca0000000000 */
[----:B------:R-:W-:-:S04]  /*13b0*/  SHF.R.U32.HI R0, RZ, 0x4, R0 ;  /* 0x00000004ff007819 */ /* 0x000fc80000011600 */
[----:B------:R-:W-:Y:S02]  /*13c0*/  LOP3.LUT R0, R0, 0x3fff, RZ, 0xc0, !PT ;  /* 0x00003fff00007812 */ /* 0x000fe400078ec0ff */
[----:B--2---:R-:W-:Y:S01]  /*13d0*/  LOP3.LUT P1, RZ, R5, 0x7f, RZ, 0xc0, !PT ;  /* 0x0000007f05ff7812 */ /* 0x004fe2000782c0ff */
[----:B-1----:R-:W-:-:S12]  /*13e0*/  @P2 BRA `(.L_x_13) ;  /* 0x0000000000082947 */ /* 0x002fd80003800000 */
[----:B------:R-:W1:Y:S02]  /*13f0*/  SYNCS.PHASECHK.TRANS64.TRYWAIT P2, [R4+URZ+0x30830], R3 ;  /* 0x03083003040075a7 */ /* 0x000e64000804017f */
[----:B-1----:R-:W-:Y:S05]  /*1400*/  @!P2 BRA `(.L_x_14) ;  /* 0x000000a40074a947 */ /* 0x002fea0003800000 */
.L_x_13:
[----:B------:R-:W-:Y:S05]  /*1410*/  WARPSYNC.ALL ;  /* 0x0000000000007948 */ /* 0x000fea0003800000 */
[----:B------:R-:W-:Y:S01]  /*1420*/  IMAD.MOV.U32 R151, RZ, RZ, RZ ;  /* 0x000000ffff977224 */ /* 0x000fe200078e00ff */
[----:B------:R-:W-:Y:S01]  /*1430*/  LOP3.LUT R18, R0, 0x10000, RZ, 0xfc, !PT ;  /* 0x0001000000127812 */ /* 0x000fe200078efcff */
[----:B------:R-:W-:Y:S01]  /*1440*/  IMAD.MOV.U32 R19, RZ, RZ, 0x40000040 ;  /* 0x40000040ff137424 */ /* 0x000fe200078e00ff */
[----:B------:R-:W-:-:S04]  /*1450*/  UIADD3 UR4, UR40, 0x12400, URZ ;  /* 0x0001240028047890 */ /* 0x000fc8000fffe03f */
[----:B------:R-:W-:Y:S01]  /*1460*/  R2UR UR5, R19 ;  /* 0x00000000130572ca */ /* 0x000fe200000e0000 */
[----:B------:R-:W-:Y:S01]  /*1470*/  WARPGROUP.ARRIVE ;  /* 0x00000000000079c5 */ /* 0x000fe20000000000 */
[----:B------:R-:W-:Y:S01]  /*1480*/  UMOV UR7, 0x40000040 ;  /* 0x4000004000077882 */ /* 0x000fe20000000000 */
[----:B------:R-:W-:Y:S01]  /*1490*/  USHF.R.U32.HI UR4, URZ, 0x4, UR4 ;  /* 0x000000043f047899 */ /* 0x000fe20008011604 */
[C---:B------:R-:W-:Y:S01]  /*14a0*/  R2UR UR13, R18.reuse ;  /* 0x00000000120d72ca */ /* 0x040fe200000e0000 */
[----:B------:R-:W0:Y:S01]  /*14b0*/  LDL R7, [R1+0x10] ;  /* 0x0000100001077983 */ /* 0x000e220000100800 */
[----:B------:R-:W-:Y:S01]  /*14c0*/  UMOV UR9, 0x40000040 ;  /* 0x4000004000097882 */ /* 0x000fe20000000000 */
[----:B------:R-:W-:Y:S01]  /*14d0*/  ULOP3.LUT UR20, UR4, 0x3fff, URZ, 0xc0, !UPT ;  /* 0x00003fff04147892 */ /* 0x000fe2000f8ec03f */
[----:B------:R-:W-:Y:S01]  /*14e0*/  IMAD.U32 R0, RZ, RZ, UR48 ;  /* 0x00000030ff007e24 */ /* 0x000fe2000f8e00ff */
[----:B------:R-:W-:Y:S01]  /*14f0*/  UMOV UR11, 0x40000040 ;  /* 0x40000040000b7882 */ /* 0x000fe20000000000 */
[----:B------:R-:W-:Y:S01]  /*1500*/  R2UR UR4, R18 ;  /* 0x00000000120472ca */ /* 0x000fe200000e0000 */
[----:B------:R-:W-:Y:S01]  /*1510*/  ULOP3.LUT UR20, UR20, 0x10000, URZ, 0xfc, !UPT ;  /* 0x0001000014147892 */ /* 0x000fe2000f8efc3f */
[----:B------:R-:W-:Y:S01]  /*1520*/  P2R R6, PR, RZ, 0x2 ;  /* 0x00000002ff067803 */ /* 0x000fe20000000000 */
[----:B------:R-:W-:Y:S01]  /*1530*/  UMOV UR15, 0x40000040 ;  /* 0x40000040000f7882 */ /* 0x000fe20000000000 */
[----:B------:R-:W-:Y:S01]  /*1540*/  P2R R5, PR, RZ, 0x1 ;  /* 0x00000001ff057803 */ /* 0x000fe20000000000 */
[----:B------:R-:W-:Y:S01]  /*1550*/  UIMAD UR12, UR39, 0x600, UR20 ;  /* 0x00000600270c78a4 */ /* 0x000fe2000f8e0214 */
[--C-:B------:R-:W-:Y:S01]  /*1560*/  IMAD.MOV.U32 R150, RZ, RZ, R151.reuse ;  /* 0x000000ffff967224 */ /* 0x100fe200078e0097 */
[----:B------:R-:W-:Y:S01]  /*1570*/  UIADD3 UR8, UR13, 0x4, URZ ;  /* 0x000000040d087890 */ /* 0x000fe2000fffe03f */
[--C-:B------:R-:W-:Y:S01]  /*1580*/  IMAD.MOV.U32 R149, RZ, RZ, R151.reuse ;  /* 0x000000ffff957224 */ /* 0x100fe200078e0097 */
[----:B------:R-:W-:Y:S01]  /*1590*/  UIADD3 UR10, UR12, 0x4, URZ ;  /* 0x000000040c0a7890 */ /* 0x000fe2000fffe03f */
[--C-:B------:R-:W-:Y:S01]  /*15a0*/  IMAD.MOV.U32 R148, RZ, RZ, R151.reuse ;  /* 0x000000ffff947224 */ /* 0x100fe200078e0097 */
[----:B------:R-:W-:Y:S01]  /*15b0*/  UIADD3 UR14, UR12, 0x6, URZ ;  /* 0x000000060c0e7890 */ /* 0x000fe2000fffe03f */
[--C-:B------:R-:W-:Y:S01]  /*15c0*/  IMAD.MOV.U32 R147, RZ, RZ, R151.reuse ;  /* 0x000000ffff937224 */ /* 0x100fe200078e0097 */
[----:B------:R-:W-:Y:S01]  /*15d0*/  UMOV UR6, UR12 ;  /* 0x0000000c00067c82 */ /* 0x000fe20008000000 */
[----:B------:R-:W-:Y:S01]  /*15e0*/  ULDC UR21, c[0x0][0x988] ;  /* 0x0002620000157ab9 */ /* 0x000fe20000000800 */
[----:B------:R-:W-:Y:S01]  /*15f0*/  HGMMA.64x192x16.F32 R24, gdesc[UR4], RZ, !UPT, gsb0 ;  /* 0x02e00000041879f0 */ /* 0x000fe2000c0008ff */
[----:B------:R-:W-:Y:S01]  /*1600*/  UIADD3 UR4, UR13, 0x2, URZ ;  /* 0x000000020d047890 */ /* 0x000fe2000fffe03f */
[--C-:B------:R-:W-:Y:S01]  /*1610*/  IMAD.MOV.U32 R146, RZ, RZ, R151.reuse ;  /* 0x000000ffff927224 */ /* 0x100fe200078e0097 */
[----:B------:R-:W-:Y:S01]  /*1620*/  UIADD3 UR6, UR12, 0x2, URZ ;  /* 0x000000020c067890 */ /* 0x000fe2000fffe03f */
[--C-:B------:R-:W-:Y:S01]  /*1630*/  IMAD.MOV.U32 R145, RZ, RZ, R151.reuse ;  /* 0x000000ffff917224 */ /* 0x100fe200078e0097 */
[----:B------:R-:W-:Y:S01]  /*1640*/  UMOV UR5, 0x40000040 ;  /* 0x4000004000057882 */ /* 0x000fe20000000000 */
[----:B------:R-:W-:Y:S01]  /*1650*/  UMOV UR7, 0x40000040 ;  /* 0x4000004000077882 */ /* 0x000fe20000000000 */
[----:B------:R-:W-:Y:S01]  /*1660*/  UISETP.GE.AND UP0, UPT, UR49, 0xc1, UPT ;  /* 0x000000c13100788c */ /* 0x000fe2000bf06270 */
[----:B------:R-:W-:Y:S01]  /*1670*/  MOV R144, R151 ;  /* 0x0000009700907202 */ /* 0x000fe20000000f00 */
[----:B------:R-:W-:-:S02]  /*1680*/  IMAD.MOV.U32 R143, RZ, RZ, R151 ;  /* 0x000000ffff8f7224 */ /* 0x000fc400078e0097 */
[--C-:B------:R-:W-:Y:S02]  /*1690*/  IMAD.MOV.U32 R142, RZ, RZ, R151.reuse ;  /* 0x000000ffff8e7224 */ /* 0x100fe400078e0097 */
[--C-:B------:R-:W-:Y:S02]  /*16a0*/  IMAD.MOV.U32 R141, RZ, RZ, R151.reuse ;  /* 0x000000ffff8d7224 */ /* 0x100fe400078e0097 */
[--C-:B------:R-:W-:Y:S02]  /*16b0*/  IMAD.MOV.U32 R140, RZ, RZ, R151.reuse ;  /* 0x000000ffff8c7224 */ /* 0x100fe400078e0097 */
[--C-:B------:R-:W-:Y:S02]  /*16c0*/  IMAD.MOV.U32 R139, RZ, RZ, R151.reuse ;  /* 0x000000ffff8b7224 */ /* 0x100fe400078e0097 */
[--C-:B------:R-:W-:Y:S02]  /*16d0*/  IMAD.MOV.U32 R138, RZ, RZ, R151.reuse ;  /* 0x000000ffff8a7224 */ /* 0x100fe400078e0097 */
        /* <DEDUP_REMOVED lines=15> */
[----:B------:R-:W-:Y:S01]  /*17d0*/  IMAD.MOV.U32 R122, RZ, RZ, R151 ;  /* 0x000000ffff7a7224 */ /* 0x000fe200078e0097 */
[----:B------:R-:W-:Y:S02]  /*17e0*/  WARPGROUP.DEPBAR.LE gsb0, 0x0 ;  /* 0x00008000000079c5 */ /* 0x000fe40000010000 */
[----:B------:R-:W-:-:S06]  /*17f0*/  WARPGROUP.ARRIVE ;  /* 0x00000000000079c5 */ /* 0x000fcc0000000000 */
[----:B------:R-:W-:Y:S01]  /*1800*/  HGMMA.64x192x16.F32 R24, gdesc[UR4], R24, gsb0 ;  /* 0x02e00000041879f0 */ /* 0x000fe20008000818 */
[----:B------:R-:W-:-:S03]  /*1810*/  UIADD3 UR6, UR13, 0x6, URZ ;  /* 0x000000060d067890 */ /* 0x000fc6000fffe03f */
[----:B------:R-:W-:-:S04]  /*1820*/  UMOV UR13, 0x40000040 ;  /* 0x40000040000d7882 */ /* 0x000fc80000000000 */
[----:B------:R-:W-:Y:S01]  /*1830*/  UMOV UR12, UR6 ;  /* 0x00000006000c7c82 */ /* 0x000fe20008000000 */
[----:B01----:R-:W-:-:S04]  /*1840*/  VIADD R3, R7, UR49 ;  /* 0x0000003107037c36 */ /* 0x003fc80008000000 */
[----:B------:R-:W-:-:S05]  /*1850*/  IMAD R3, R0, -0xc0, R3 ;  /* 0xffffff4000037824 */ /* 0x000fca00078e0203 */
[C---:B------:R-:W-:Y:S02]  /*1860*/  ISETP.GT.AND P5, PT, R3.reuse, RZ, PT ;  /* 0x000000ff0300720c */ /* 0x040fe40003fa4270 */
[C---:B------:R-:W-:Y:S02]  /*1870*/  ISETP.GT.AND P4, PT, R3.reuse, 0x1, PT ;  /* 0x000000010300780c */ /* 0x040fe40003f84270 */
[C---:B------:R-:W-:Y:S02]  /*1880*/  ISETP.GT.AND P3, PT, R3.reuse, 0x8, PT ;  /* 0x000000080300780c */ /* 0x040fe40003f64270 */
[C---:B------:R-:W-:Y:S02]  /*1890*/  ISETP.GT.AND P2, PT, R3.reuse, 0x9, PT ;  /* 0x000000090300780c */ /* 0x040fe40003f44270 */
[C---:B------:R-:W-:Y:S02]  /*18a0*/  ISETP.GT.AND P6, PT, R3.reuse, 0x10, PT ;  /* 0x000000100300780c */ /* 0x040fe40003fc4270 */
[----:B------:R-:W-:-:S02]  /*18b0*/  ISETP.GT.AND P1, PT, R3, 0x99, PT ;  /* 0x000000990300780c */ /* 0x000fc40003f24270 */
[----:B------:R-:W-:Y:S01]  /*18c0*/  ISETP.GT.AND P0, PT, R3, 0xa0, PT ;  /* 0x000000a00300780c */ /* 0x000fe20003f04270 */
[----:B------:R-:W-:Y:S02]  /*18d0*/  WARPGROUP.DEPBAR.LE gsb0, 0x0 ;  /* 0x00008000000079c5 */ /* 0x000fe40000010000 */
[----:B------:R-:W-:-:S06]  /*18e0*/  WARPGROUP.ARRIVE ;  /* 0x00000000000079c5 */ /* 0x000fcc0000000000 */
[----:B------:R-:W-:Y:S03]  /*18f0*/  HGMMA.64x192x16.F32 R24, gdesc[UR8], R24, gsb0 ;  /* 0x02e00000081879f0 */ /* 0x000fe60008000818 */
[----:B------:R-:W-:Y:S02]  /*1900*/  WARPGROUP.DEPBAR.LE gsb0, 0x0 ;  /* 0x00008000000079c5 */ /* 0x000fe40000010000 */
[----:B------:R-:W-:-:S15]  /*1910*/  WARPGROUP.ARRIVE ;  /* 0x00000000000079c5 */ /* 0x000fde0000000000 */
[----:B------:R-:W-:Y:S03]  /*1920*/  HGMMA.64x192x16.F32 R24, gdesc[UR12], R24, gsb0 ;  /* 0x02e000000c1879f0 */ /* 0x000fe60008000818 */
[----:B------:R-:W-:Y:S02]  /*1930*/  WARPGROUP.DEPBAR.LE gsb0, 0x0 ;  /* 0x00008000000079c5 */ /* 0x000fe40000010000 */
[----:B------:R-:W-:Y:S02]  /*1940*/  FSEL R24, R24, -INF , P5 ;  /* 0xff80000018187808 */ /* 0x000fe40002800000 */
[----:B------:R-:W-:Y:S02]  /*1950*/  FSEL R25, R25, -INF , P4 ;  /* 0xff80000019197808 */ /* 0x000fe40002000000 */
[----:B------:R-:W-:Y:S02]  /*1960*/  FSEL R28, R28, -INF , P3 ;  /* 0xff8000001c1c7808 */ /* 0x000fe40001800000 */
[----:B------:R-:W-:-:S02]  /*1970*/  FMNMX.FTZ R7, R24, R25, !PT ;  /* 0x0000001918077209 */ /* 0x000fc40007810000 */
[----:B------:R-:W-:Y:S02]  /*1980*/  FSEL R29, R29, -INF , P2 ;  /* 0xff8000001d1d7808 */ /* 0x000fe40001000000 */
[----:B------:R-:W-:Y:S02]  /*1990*/  FMNMX.FTZ R0, R28, R7, !PT ;  /* 0x000000071c007209 */ /* 0x000fe40007810000 */
[----:B------:R-:W-:Y:S02]  /*19a0*/  FSEL R26, R26, -INF , P5 ;  /* 0xff8000001a1a7808 */ /* 0x000fe40002800000 */
[----:B------:R-:W-:Y:S02]  /*19b0*/  ISETP.GT.AND P5, PT, R3, 0x11, PT ;  /* 0x000000110300780c */ /* 0x000fe40003fa4270 */
[----:B------:R-:W-:Y:S02]  /*19c0*/  FSEL R32, R32, -INF , P6 ;  /* 0xff80000020207808 */ /* 0x000fe40003000000 */
[----:B------:R-:W-:-:S02]  /*19d0*/  FMNMX.FTZ R7, R29, R0, !PT ;  /* 0x000000001d077209 */ /* 0x000fc40007810000 */
[----:B------:R-:W-:Y:S02]  /*19e0*/  FSEL R27, R27, -INF , P4 ;  /* 0xff8000001b1b7808 */ /* 0x000fe40002000000 */
[----:B------:R-:W-:Y:S02]  /*19f0*/  ISETP.GT.AND P4, PT, R3, 0x18, PT ;  /* 0x000000180300780c */ /* 0x000fe40003f84270 */
[----:B------:R-:W-:Y:S02]  /*1a00*/  FSEL R33, R33, -INF , P5 ;  /* 0xff80000021217808 */ /* 0x000fe40002800000 */
[----:B------:R-:W-:Y:S02]  /*1a10*/  FMNMX.FTZ R0, R32, R7, !PT ;  /* 0x0000000720007209 */ /* 0x000fe40007810000 */
[----:B------:R-:W-:Y:S02]  /*1a20*/  FSEL R30, R30, -INF , P3 ;  /* 0xff8000001e1e7808 */ /* 0x000fe40001800000 */
[----:B------:R-:W-:-:S02]  /*1a30*/  ISETP.GT.AND P3, PT, R3, 0x19, PT ;  /* 0x000000190300780c */ /* 0x000fc40003f64270 */
        /* <DEDUP_REMOVED lines=75> */
[----:B------:R-:W-:Y:S02]  /*1ef0*/  FSEL R70, R70, -INF , P3 ;  /* 0xff80000046467808 */ /* 0x000fe40001800000 */
[----:B------:R-:W-:Y:S02]  /*1f00*/  FSEL R71, R71, -INF , P2 ;  /* 0xff80000047477808 */ /* 0x000fe40001000000 */
[----:B------:R-:W-:-:S02]  /*1f10*/  ISETP.GT.AND P4, PT, R3, 0x68, PT ;  /* 0x000000680300780c */ /* 0x000fc40003f84270 */
[C---:B------:R-:W-:Y:S02]  /*1f20*/  ISETP.GT.AND P3, PT, R3.reuse, 0x69, PT ;  /* 0x000000690300780c */ /* 0x040fe40003f64270 */
[----:B------:R-:W-:Y:S02]  /*1f30*/  ISETP.GT.AND P2, PT, R3, 0x70, PT ;  /* 0x000000700300780c */ /* 0x000fe40003f44270 */
[----:B------:R-:W-:Y:S02]  /*1f40*/  FSEL R73, R73, -INF , P5 ;  /* 0xff80000049497808 */ /* 0x000fe40002800000 */
[----:B------:R-:W-:Y:S02]  /*1f50*/  FMNMX.FTZ R0, R72, R7, !PT ;  /* 0x0000000748007209 */ /* 0x000fe40007810000 */
[----:B------:R-:W-:Y:S02]  /*1f60*/  FSEL R76, R76, -INF , P4 ;  /* 0xff8000004c4c7808 */ /* 0x000fe40002000000 */
[----:B------:R-:W-:-:S02]  /*1f70*/  FSEL R77, R77, -INF , P3 ;  /* 0xff8000004d4d7808 */ /* 0x000fc40001800000 */
[----:B------:R-:W-:Y:S02]  /*1f80*/  FSEL R74, R74, -INF , P6 ;  /* 0xff8000004a4a7808 */ /* 0x000fe40003000000 */
[----:B------:R-:W-:Y:S02]  /*1f90*/  FSEL R80, R80, -INF , P2 ;  /* 0xff80000050507808 */ /* 0x000fe40001000000 */
[----:B------:R-:W-:Y:S02]  /*1fa0*/  FSEL R75, R75, -INF , P5 ;  /* 0xff8000004b4b7808 */ /* 0x000fe40002800000 */
[----:B------:R-:W-:Y:S02]  /*1fb0*/  FSEL R78, R78, -INF , P4 ;  /* 0xff8000004e4e7808 */ /* 0x000fe40002000000 */
[----:B------:R-:W-:Y:S02]  /*1fc0*/  FSEL R79, R79, -INF , P3 ;  /* 0xff8000004f4f7808 */ /* 0x000fe40001800000 */
[----:B------:R-:W-:-:S02]  /*1fd0*/  FSEL R82, R82, -INF , P2 ;  /* 0xff80000052527808 */ /* 0x000fc40001000000 */
[C---:B------:R-:W-:Y:S02]  /*1fe0*/  ISETP.GT.AND P6, PT, R3.reuse, 0x71, PT ;  /* 0x000000710300780c */ /* 0x040fe40003fc4270 */
[C---:B------:R-:W-:Y:S02]  /*1ff0*/  ISETP.GT.AND P5, PT, R3.reuse, 0x78, PT ;  /* 0x000000780300780c */ /* 0x040fe40003fa4270 */
[C---:B------:R-:W-:Y:S02]  /*2000*/  ISETP.GT.AND P4, PT, R3.reuse, 0x79, PT ;  /* 0x000000790300780c */ /* 0x040fe40003f84270 */
[C---:B------:R-:W-:Y:S02]  /*2010*/  ISETP.GT.AND P3, PT, R3.reuse, 0x80, PT ;  /* 0x000000800300780c */ /* 0x040fe40003f64270 */
[----:B------:R-:W-:Y:S02]  /*2020*/  ISETP.GT.AND P2, PT, R3, 0x81, PT ;  /* 0x000000810300780c */ /* 0x000fe40003f44270 */
[----:B------:R-:W-:-:S02]  /*2030*/  FMNMX.FTZ R7, R73, R0, !PT ;  /* 0x0000000049077209 */ /* 0x000fc40007810000 */
[----:B------:R-:W-:Y:S02]  /*2040*/  FSEL R101, R101, -INF , P1 ;  /* 0xff80000065657808 */ /* 0x000fe40000800000 */
[----:B------:R-:W-:Y:S02]  /*2050*/  FSEL R81, R81, -INF , P6 ;  /* 0xff80000051517808 */ /* 0x000fe40003000000 */
[----:B------:R-:W-:Y:S02]  /*2060*/  FSEL R84, R84, -INF , P5 ;  /* 0xff80000054547808 */ /* 0x000fe40002800000 */
[----:B------:R-:W-:Y:S02]  /*2070*/  FSEL R85, R85, -INF , P4 ;  /* 0xff80000055557808 */ /* 0x000fe40002000000 */
[----:B------:R-:W-:Y:S02]  /*2080*/  FSEL R88, R88, -INF , P3 ;  /* 0xff80000058587808 */ /* 0x000fe40001800000 */
[----:B------:R-:W-:-:S02]  /*2090*/  FSEL R83, R83, -INF , P6 ;  /* 0xff80000053537808 */ /* 0x000fc40003000000 */
[----:B------:R-:W-:Y:S02]  /*20a0*/  FSEL R89, R89, -INF , P2 ;  /* 0xff80000059597808 */ /* 0x000fe40001000000 */
[----:B------:R-:W-:Y:S02]  /*20b0*/  FSEL R86, R86, -INF , P5 ;  /* 0xff80000056567808 */ /* 0x000fe40002800000 */
[----:B------:R-:W-:Y:S02]  /*20c0*/  FSEL R87, R87, -INF , P4 ;  /* 0xff80000057577808 */ /* 0x000fe40002000000 */
[----:B------:R-:W-:Y:S02]  /*20d0*/  FSEL R90, R90, -INF , P3 ;  /* 0xff8000005a5a7808 */ /* 0x000fe40001800000 */
[----:B------:R-:W-:Y:S02]  /*20e0*/  FSEL R91, R91, -INF , P2 ;  /* 0xff8000005b5b7808 */ /* 0x000fe40001000000 */
[----:B------:R-:W-:-:S02]  /*20f0*/  ISETP.GT.AND P1, PT, R3, 0xa1, PT ;  /* 0x000000a10300780c */ /* 0x000fc40003f24270 */
[----:B------:R-:W-:Y:S02]  /*2100*/  FSEL R104, R104, -INF , P0 ;  /* 0xff80000068687808 */ /* 0x000fe40000000000 */
[----:B------:R-:W-:Y:S02]  /*2110*/  FMNMX.FTZ R0, R76, R7, !PT ;  /* 0x000000074c007209 */ /* 0x000fe40007810000 */
[C---:B------:R-:W-:Y:S02]  /*2120*/  ISETP.GT.AND P6, PT, R3.reuse, 0x88, PT ;  /* 0x000000880300780c */ /* 0x040fe40003fc4270 */
[C---:B------:R-:W-:Y:S02]  /*2130*/  ISETP.GT.AND P5, PT, R3.reuse, 0x89, PT ;  /* 0x000000890300780c */ /* 0x040fe40003fa4270 */
[C---:B------:R-:W-:Y:S02]  /*2140*/  ISETP.GT.AND P4, PT, R3.reuse, 0x90, PT ;  /* 0x000000900300780c */ /* 0x040fe40003f84270 */
[----:B------:R-:W-:-:S02]  /*2150*/  ISETP.GT.AND P3, PT, R3, 0x91, PT ;  /* 0x000000910300780c */ /* 0x000fc40003f64270 */
[C---:B------:R-:W-:Y:S02]  /*2160*/  ISETP.GT.AND P2, PT, R3.reuse, 0x98, PT ;  /* 0x000000980300780c */ /* 0x040fe40003f44270 */
[----:B------:R-:W-:Y:S02]  /*2170*/  ISETP.GT.AND P0, PT, R3, 0xa8, PT ;  /* 0x000000a80300780c */ /* 0x000fe40003f04270 */
[----:B------:R-:W-:Y:S02]  /*2180*/  FSEL R105, R105, -INF , P1 ;  /* 0xff80000069697808 */ /* 0x000fe40000800000 */
[----:B------:R-:W-:Y:S02]  /*2190*/  P2R R12, PR, RZ, 0x2 ;  /* 0x00000002ff0c7803 */ /* 0x000fe40000000000 */
[----:B------:R-:W-:Y:S02]  /*21a0*/  FMNMX.FTZ R7, R77, R0, !PT ;  /* 0x000000004d077209 */ /* 0x000fe40007810000 */
[----:B------:R-:W-:-:S02]  /*21b0*/  FSEL R92, R92, -INF , P6 ;  /* 0xff8000005c5c7808 */ /* 0x000fc40003000000 */
        /* <DEDUP_REMOVED lines=10> */
[----:B------:R-:W-:Y:S02]  /*2260*/  P2R R11, PR, RZ, 0x1 ;  /* 0x00000001ff0b7803 */ /* 0x000fe40000000000 */
[----:B------:R-:W-:-:S02]  /*2270*/  ISETP.GT.AND P1, PT, R3, 0xa0, PT ;  /* 0x000000a00300780c */ /* 0x000fc40003f24270 */
[C---:B------:R-:W-:Y:S02]  /*2280*/  ISETP.GT.AND P2, PT, R3.reuse, 0xa9, PT ;  /* 0x000000a90300780c */ /* 0x040fe40003f44270 */
[C---:B------:R-:W-:Y:S02]  /*2290*/  ISETP.GT.AND P3, PT, R3.reuse, 0xb0, PT ;  /* 0x000000b00300780c */ /* 0x040fe40003f64270 */
[C---:B------:R-:W-:Y:S02]  /*22a0*/  ISETP.GT.AND P4, PT, R3.reuse, 0xb1, PT ;  /* 0x000000b10300780c */ /* 0x040fe40003f84270 */
[C---:B------:R-:W-:Y:S02]  /*22b0*/  ISETP.GT.AND P5, PT, R3.reuse, 0xb8, PT ;  /* 0x000000b80300780c */ /* 0x040fe40003fa4270 */
[C---:B------:R-:W-:Y:S02]  /*22c0*/  ISETP.GT.AND P6, PT, R3.reuse, 0xb9, PT ;  /* 0x000000b90300780c */ /* 0x040fe40003fc4270 */
[----:B------:R-:W-:-:S02]  /*22d0*/  ISETP.GT.AND P0, PT, R3, 0x99, PT ;  /* 0x000000990300780c */ /* 0x000fc40003f04270 */
[----:B------:R-:W-:Y:S02]  /*22e0*/  FMNMX.FTZ R3, R26, R27, !PT ;  /* 0x0000001b1a037209 */ /* 0x000fe40007810000 */
[----:B------:R-:W-:Y:S02]  /*22f0*/  FMNMX.FTZ R0, R80, R7, !PT ;  /* 0x0000000750007209 */ /* 0x000fe40007810000 */
[----:B------:R-:W-:Y:S02]  /*2300*/  FSEL R106, R106, -INF , P1 ;  /* 0xff8000006a6a7808 */ /* 0x000fe40000800000 */
[----:B------:R-:W-:Y:S02]  /*2310*/  ISETP.NE.AND P1, PT, R12, RZ, PT ;  /* 0x000000ff0c00720c */ /* 0x000fe40003f25270 */
[----:B------:R-:W-:Y:S02]  /*2320*/  FMNMX.FTZ R12, R30, R3, !PT ;  /* 0x000000031e0c7209 */ /* 0x000fe40007810000 */
[----:B------:R-:W-:-:S02]  /*2330*/  FMNMX.FTZ R7, R81, R0, !PT ;  /* 0x0000000051077209 */ /* 0x000fc40007810000 */
[----:B------:R-:W-:Y:S02]  /*2340*/  FMNMX.FTZ R3, R31, R12, !PT ;  /* 0x0000000c1f037209 */ /* 0x000fe40007810000 */
[----:B------:R-:W-:Y:S02]  /*2350*/  FMNMX.FTZ R0, R84, R7, !PT ;  /* 0x0000000754007209 */ /* 0x000fe40007810000 */
[----:B------:R-:W-:Y:S02]  /*2360*/  FMNMX.FTZ R12, R34, R3, !PT ;  /* 0x00000003220c7209 */ /* 0x000fe40007810000 */
[----:B------:R-:W-:Y:S02]  /*2370*/  FMNMX.FTZ R7, R85, R0, !PT ;  /* 0x0000000055077209 */ /* 0x000fe40007810000 */
        /* <DEDUP_REMOVED lines=21> */
[----:B------:R-:W-:Y:S02]  /*24d0*/  FSEL R109, R109, -INF , P2 ;  /* 0xff8000006d6d7808 */ /* 0x000fe40001000000 */
[----:B------:R-:W-:Y:S02]  /*24e0*/  FMNMX.FTZ R0, R108, R7, !PT ;  /* 0x000000076c007209 */ /* 0x000fe40007810000 */
[----:B------:R-:W-:Y:S02]  /*24f0*/  FMNMX.FTZ R12, R58, R3, !PT ;  /* 0x000000033a0c7209 */ /* 0x000fe40007810000 */
[----:B------:R-:W-:Y:S02]  /*2500*/  FSEL R112, R112, -INF , P3 ;  /* 0xff80000070707808 */ /* 0x000fe40001800000 */
        /* <DEDUP_REMOVED lines=11> */
[----:B------:R-:W-:Y:S02]  /*25c0*/  FMNMX.FTZ R8, R117, R0, !PT ;  /* 0x0000000075087209 */ /* 0x000fe40007810000 */
[----:B------:R-:W-:-:S02]  /*25d0*/  FMNMX.FTZ R3, R67, R12, !PT ;  /* 0x0000000c43037209 */ /* 0x000fc40007810000 */
[----:B------:R-:W-:Y:S01]  /*25e0*/  P2R R10, PR, RZ, 0x4 ;  /* 0x00000004ff0a7803 */ /* 0x000fe20000000000 */
[----:B------:R-:W0:Y:S01]  /*25f0*/  SHFL.BFLY PT, R7, R8, 0x2, 0x1f ;  /* 0x0c401f0008077f89 */ /* 0x000e2200000e0000 */
[----:B------:R-:W-:Y:S02]  /*2600*/  FMNMX.FTZ R12, R70, R3, !PT ;  /* 0x00000003460c7209 */ /* 0x000fe40007810000 */
[----:B------:R-:W-:Y:S02]  /*2610*/  FSEL R103, R103, -INF , P0 ;  /* 0xff80000067677808 */ /* 0x000fe40000000000 */
[----:B------:R-:W-:Y:S02]  /*2620*/  FMNMX.FTZ R3, R71, R12, !PT ;  /* 0x0000000c47037209 */ /* 0x000fe40007810000 */
[----:B------:R-:W-:Y:S02]  /*2630*/  ISETP.NE.AND P0, PT, R11, RZ, PT ;  /* 0x000000ff0b00720c */ /* 0x000fe40003f05270 */
[----:B------:R-:W-:-:S02]  /*2640*/  FMNMX.FTZ R12, R74, R3, !PT ;  /* 0x000000034a0c7209 */ /* 0x000fc40007810000 */
[----:B------:R-:W-:Y:S02]  /*2650*/  FSEL R107, R107, -INF , P1 ;  /* 0xff8000006b6b7808 */ /* 0x000fe40000800000 */
[----:B------:R-:W-:Y:S02]  /*2660*/  FMNMX.FTZ R3, R75, R12, !PT ;  /* 0x0000000c4b037209 */ /* 0x000fe40007810000 */
[----:B------:R-:W-:Y:S02]  /*2670*/  FSEL R110, R110, -INF , P0 ;  /* 0xff8000006e6e7808 */ /* 0x000fe40000000000 */
[----:B------:R-:W-:Y:S02]  /*2680*/  FMNMX.FTZ R12, R78, R3, !PT ;  /* 0x000000034e0c7209 */ /* 0x000fe40007810000 */
[----:B------:R-:W-:Y:S02]  /*2690*/  FSEL R114, R114, -INF , P3 ;  /* 0xff80000072727808 */ /* 0x000fe40001800000 */
[----:B------:R-:W-:-:S02]  /*26a0*/  FMNMX.FTZ R3, R79, R12, !PT ;  /* 0x0000000c4f037209 */ /* 0x000fc40007810000 */
[----:B------:R-:W-:Y:S02]  /*26b0*/  FSEL R115, R115, -INF , P4 ;  /* 0xff80000073737808 */ /* 0x000fe40002000000 */
[----:B0-----:R-:W-:Y:S02]  /*26c0*/  FMNMX.FTZ R9, R8, R7, !PT ;  /* 0x0000000708097209 */ /* 0x001fe40007810000 */
[----:B------:R-:W-:Y:S02]  /*26d0*/  FMNMX.FTZ R12, R82, R3, !PT ;  /* 0x00000003520c7209 */ /* 0x000fe40007810000 */
[----:B------:R-:W-:Y:S01]  /*26e0*/  FSEL R118, R118, -INF , P5 ;  /* 0xff80000076767808 */ /* 0x000fe20002800000 */
[----:B------:R-:W0:Y:S01]  /*26f0*/  SHFL.BFLY PT, R0, R9, 0x1, 0x1f ;  /* 0x0c201f0009007f89 */ /* 0x000e2200000e0000 */
[----:B------:R-:W-:Y:S02]  /*2700*/  FMNMX.FTZ R3, R83, R12, !PT ;  /* 0x0000000c53037209 */ /* 0x000fe40007810000 */
[----:B------:R-:W-:-:S02]  /*2710*/  FSEL R119, R119, -INF , P6 ;  /* 0xff80000077777808 */ /* 0x000fc40003000000 */
[----:B------:R-:W-:Y:S02]  /*2720*/  FMNMX.FTZ R12, R86, R3, !PT ;  /* 0x00000003560c7209 */ /* 0x000fe40007810000 */
[----:B------:R-:W-:Y:S02]  /*2730*/  ISETP.NE.AND P0, PT, R5, RZ, PT ;  /* 0x000000ff0500720c */ /* 0x000fe40003f05270 */
[----:B------:R-:W-:Y:S02]  /*2740*/  FMNMX.FTZ R3, R87, R12, !PT ;  /* 0x0000000c57037209 */ /* 0x000fe40007810000 */
[----:B------:R-:W-:Y:S02]  /*2750*/  ISETP.NE.AND P1, PT, R6, RZ, PT ;  /* 0x000000ff0600720c */ /* 0x000fe40003f25270 */
[----:B------:R-:W-:-:S04]  /*2760*/  FMNMX.FTZ R12, R90, R3, !PT ;  /* 0x000000035a0c7209 */ /* 0x000fc80007810000 */
[----:B------:R-:W-:-:S04]  /*2770*/  FMNMX.FTZ R3, R91, R12, !PT ;  /* 0x0000000c5b037209 */ /* 0x000fc80007810000 */
[----:B------:R-:W-:Y:S02]  /*2780*/  FMNMX.FTZ R12, R94, R3, !PT ;  /* 0x000000035e0c7209 */ /* 0x000fe40007810000 */
[----:B0-----:R-:W-:Y:S01]  /*2790*/  FMNMX.FTZ R0, R9, R0, !PT ;  /* 0x0000000009007209 */ /* 0x001fe20007810000 */
[----:B------:R-:W-:Y:S01]  /*27a0*/  @!P1 VIADD R4, R4, 0x30840 ;  /* 0x0003084004049836 */ /* 0x000fe20000000000 */
[----:B------:R-:W-:Y:S02]  /*27b0*/  FMNMX.FTZ R3, R95, R12, !PT ;  /* 0x0000000c5f037209 */ /* 0x000fe40007810000 */
[C---:B------:R-:W-:Y:S01]  /*27c0*/  FSETP.NEU.FTZ.AND P2, PT, R0.reuse, -INF , PT ;  /* 0xff8000000000780b */ /* 0x040fe20003f5d000 */
[----:B------:R-:W-:Y:S01]  /*27d0*/  FMUL.FTZ R7, R0, UR21 ;  /* 0x0000001500077c20 */ /* 0x000fe20008410000 */
[----:B------:R-:W-:Y:S02]  /*27e0*/  FMNMX.FTZ R20, R98, R3, !PT ;  /* 0x0000000362147209 */ /* 0x000fe40007810000 */
[----:B------:R-:W-:-:S02]  /*27f0*/  @!P1 PRMT R4, RZ, 0x654, R4 ;  /* 0x00000654ff049816 */ /* 0x000fc40000000004 */
[----:B------:R-:W-:Y:S02]  /*2800*/  FMNMX.FTZ R3, R99, R20, !PT ;  /* 0x0000001463037209 */ /* 0x000fe40007810000 */
[----:B------:R-:W-:Y:S01]  /*2810*/  FSEL R7, R7, RZ, P2 ;  /* 0x000000ff07077208 */ /* 0x000fe20001000000 */
[----:B------:R0:W-:Y:S01]  /*2820*/  @!P1 SYNCS.ARRIVE.TRANS64.RED.A1T0 RZ, [R4+URZ], RZ ;  /* 0x000000ff04ff99a7 */ /* 0x0001e2000810043f */
[----:B------:R-:W-:Y:S02]  /*2830*/  FMNMX.FTZ R20, R102, R3, !PT ;  /* 0x0000000366147209 */ /* 0x000fe40007810000 */
[----:B------:R-:W-:Y:S01]  /*2840*/  ISETP.NE.AND P2, PT, R10, RZ, PT ;  /* 0x000000ff0a00720c */ /* 0x000fe20003f45270 */
[--C-:B------:R-:W-:Y:S01]  /*2850*/  FFMA.FTZ R8, R28, UR21, -R7.reuse ;  /* 0x000000151c087c23 */ /* 0x100fe20008010807 */
[--C-:B------:R-:W-:Y:S01]  /*2860*/  FFMA.FTZ R28, R45, UR21, -R7.reuse ;  /* 0x000000152d1c7c23 */ /* 0x100fe20008010807 */
[----:B------:R-:W-:Y:S01]  /*2870*/  FMNMX.FTZ R3, R103, R20, !PT ;  /* 0x0000001467037209 */ /* 0x000fe20007810000 */
[--C-:B------:R-:W-:Y:S01]  /*2880*/  FFMA.FTZ R45, R52, UR21, -R7.reuse ;  /* 0x00000015342d7c23 */ /* 0x100fe20008010807 */
[--C-:B------:R-:W-:Y:S01]  /*2890*/  FFMA.FTZ R52, R56, UR21, -R7.reuse ;  /* 0x0000001538347c23 */ /* 0x100fe20008010807 */
[--C-:B------:R-:W-:Y:S01]  /*28a0*/  FFMA.FTZ R56, R60, UR21, -R7.reuse ;  /* 0x000000153c387c23 */ /* 0x100fe20008010807 */
[----:B------:R-:W-:Y:S01]  /*28b0*/  FMNMX.FTZ R60, R106, R3, !PT ;  /* 0x000000036a3c7209 */ /* 0x000fe20007810000 */
[--C-:B------:R-:W-:Y:S01]  /*28c0*/  FFMA.FTZ R13, R64, UR21, -R7.reuse ;  /* 0x00000015400d7c23 */ /* 0x100fe20008010807 */
[----:B------:R-:W-:Y:S01]  /*28d0*/  FSEL R111, R111, -INF , P2 ;  /* 0xff8000006f6f7808 */ /* 0x000fe20001000000 */
[--C-:B------:R-:W-:Y:S01]  /*28e0*/  FFMA.FTZ R5, R24, UR21, -R7.reuse ;  /* 0x0000001518057c23 */ /* 0x100fe20008010807 */
[----:B------:R-:W-:Y:S01]  /*28f0*/  FMNMX.FTZ R3, R107, R60, !PT ;  /* 0x0000003c6b037209 */ /* 0x000fe20007810000 */
[--C-:B------:R-:W-:Y:S01]  /*2900*/  FFMA.FTZ R24, R40, UR21, -R7.reuse ;  /* 0x0000001528187c23 */ /* 0x100fe20008010807 */
        /* <DEDUP_REMOVED lines=26> */
[--C-:B------:R-:W-:Y:S01]  /*2ab0*/  FFMA.FTZ R33, R69, UR21, -R7.reuse ;  /* 0x0000001545217c23 */ /* 0x100fe20008010807 */
[----:B------:R-:W1:Y:S01]  /*2ac0*/  SHFL.BFLY PT, R76, R3, 0x2, 0x1f ;  /* 0x0c401f00034c7f89 */ /* 0x000e6200000e0000 */
[--C-:B------:R-:W-:Y:S01]  /*2ad0*/  FFMA.FTZ R36, R72, UR21, -R7.reuse ;  /* 0x0000001548247c23 */ /* 0x100fe20008010807 */
[--C-:B------:R-:W-:Y:S01]  /*2ae0*/  FFMA.FTZ R41, R73, UR21, -R7.reuse ;  /* 0x0000001549297c23 */ /* 0x100fe20008010807 */
[--C-:B------:R-:W-:Y:S01]  /*2af0*/  FFMA.FTZ R49, R77, UR21, -R7.reuse ;  /* 0x000000154d317c23 */ /* 0x100fe20008010807 */
[----:B------:R2:W-:Y:S01]  /*2b00*/  MUFU.EX2 R12, R80 ;  /* 0x00000050000c7308 */ /* 0x0005e20000000800 */
[--C-:B------:R-:W-:Y:S01]  /*2b10*/  FFMA.FTZ R21, R81, UR21, -R7.reuse ;  /* 0x0000001551157c23 */ /* 0x100fe20008010807 */
[--C-:B------:R-:W-:Y:S01]  /*2b20*/  FFMA.FTZ R57, R57, UR21, -R7.reuse ;  /* 0x0000001539397c23 */ /* 0x100fe20008010807 */
[--C-:B------:R-:W-:Y:S01]  /*2b30*/  FFMA.FTZ R61, R61, UR21, -R7.reuse ;  /* 0x000000153d3d7c23 */ /* 0x100fe20008010807 */
[--C-:B------:R-:W-:Y:S01]  /*2b40*/  FFMA.FTZ R68, R93, UR21, -R7.reuse ;  /* 0x000000155d447c23 */ /* 0x100fe20008010807 */
[--C-:B------:R-:W-:Y:S01]  /*2b50*/  FFMA.FTZ R64, R96, UR21, -R7.reuse ;  /* 0x0000001560407c23 */ /* 0x100fe20008010807 */
[--C-:B------:R-:W-:Y:S01]  /*2b60*/  FFMA.FTZ R69, R97, UR21, -R7.reuse ;  /* 0x0000001561457c23 */ /* 0x100fe20008010807 */
[--C-:B------:R-:W-:Y:S01]  /*2b70*/  FFMA.FTZ R72, R100, UR21, -R7.reuse ;  /* 0x0000001564487c23 */ /* 0x100fe20008010807 */
[----:B------:R3:W-:Y:S01]  /*2b80*/  MUFU.EX2 R20, R84 ;  /* 0x0000005400147308 */ /* 0x0007e20000000800 */
[--C-:B------:R-:W-:Y:S01]  /*2b90*/  FFMA.FTZ R73, R101, UR21, -R7.reuse ;  /* 0x0000001565497c23 */ /* 0x100fe20008010807 */
[--C-:B------:R-:W-:Y:S01]  /*2ba0*/  FFMA.FTZ R77, R105, UR21, -R7.reuse ;  /* 0x00000015694d7c23 */ /* 0x100fe20008010807 */
[--C-:B--2---:R-:W-:Y:S01]  /*2bb0*/  FFMA.FTZ R80, R108, UR21, -R7.reuse ;  /* 0x000000156c507c23 */ /* 0x104fe20008010807 */
[--C-:B------:R-:W-:Y:S01]  /*2bc0*/  FFMA.FTZ R81, R109, UR21, -R7.reuse ;  /* 0x000000156d517c23 */ /* 0x100fe20008010807 */
[----:B------:R-:W-:-:S03]  /*2bd0*/  FFMA.FTZ R113, R113, UR21, -R7 ;  /* 0x0000001571717c23 */ /* 0x000fc60008010807 */
[----:B------:R2:W-:Y:S01]  /*2be0*/  MUFU.EX2 R60, R89 ;  /* 0x00000059003c7308 */ /* 0x0005e20000000800 */
[--C-:B---3--:R-:W-:Y:S01]  /*2bf0*/  FFMA.FTZ R84, R112, UR21, -R7.reuse ;  /* 0x0000001570547c23 */ /* 0x108fe20008010807 */
[----:B-1----:R-:W-:Y:S01]  /*2c00*/  FMNMX.FTZ R85, R3, R76, !PT ;  /* 0x0000004c03557209 */ /* 0x002fe20007810000 */
[----:B------:R-:W-:-:S05]  /*2c10*/  FFMA.FTZ R76, R104, UR21, -R7 ;  /* 0x00000015684c7c23 */ /* 0x000fca0008010807 */
[----:B------:R-:W-:Y:S01]  /*2c20*/  MUFU.EX2 R5, R5 ;  /* 0x0000000500057308 */ /* 0x000fe20000000800 */
[----:B------:R-:W1:Y:S01]  /*2c30*/  SHFL.BFLY PT, R88, R85, 0x1, 0x1f ;  /* 0x0c201f0055587f89 */ /* 0x000e6200000e0000 */
[----:B--2---:R-:W-:-:S06]  /*2c40*/  FFMA.FTZ R89, R117, UR21, -R7 ;  /* 0x0000001575597c23 */ /* 0x004fcc0008010807 */
[----:B------:R-:W0:Y:S08]  /*2c50*/  MUFU.EX2 R6, R6 ;  /* 0x0000000600067308 */ /* 0x000e300000000800 */
[----:B------:R-:W2:Y:S08]  /*2c60*/  MUFU.EX2 R8, R8 ;  /* 0x0000000800087308 */ /* 0x000eb00000000800 */
[----:B------:R-:W3:Y:S01]  /*2c70*/  MUFU.EX2 R9, R9 ;  /* 0x0000000900097308 */ /* 0x000ee20000000800 */
[----:B-1----:R-:W-:Y:S01]  /*2c80*/  FMNMX.FTZ R3, R85, R88, !PT ;  /* 0x0000005855037209 */ /* 0x002fe20007810000 */
[----:B------:R-:W-:Y:S01]  /*2c90*/  FFMA.FTZ R88, R116, UR21, -R7 ;  /* 0x0000001574587c23 */ /* 0x000fe20008010807 */
[----:B0-----:R-:W-:-:S02]  /*2ca0*/  F2FP.F16.F32.PACK_AB R4, R6, R5 ;  /* 0x000000050604723e */ /* 0x001fc400000000ff */
[C---:B------:R-:W-:Y:S01]  /*2cb0*/  FSETP.NEU.FTZ.AND P2, PT, R3.reuse, -INF , PT ;  /* 0xff8000000300780b */ /* 0x040fe20003f5d000 */
[----:B------:R-:W-:Y:S02]  /*2cc0*/  FMUL.FTZ R92, R3, UR21 ;  /* 0x00000015035c7c20 */ /* 0x000fe40008410000 */
[----:B------:R-:W0:Y:S03]  /*2cd0*/  MUFU.EX2 R10, R10 ;  /* 0x0000000a000a7308 */ /* 0x000e260000000800 */
[----:B------:R-:W-:Y:S02]  /*2ce0*/  FSEL R92, R92, RZ, P2 ;  /* 0x000000ff5c5c7208 */ /* 0x000fe40001000000 */
[----:B------:R-:W-:-:S03]  /*2cf0*/  PLOP3.LUT P2, PT, PT, PT, UP0, 0x80, 0x0 ;  /* 0x000000000000781c */ /* 0x000fc60003f4f008 */
[--C-:B------:R-:W-:Y:S01]  /*2d00*/  FFMA.FTZ R7, R26, UR21, -R92.reuse ;  /* 0x000000151a077c23 */ /* 0x100fe2000801085c */
[--C-:B------:R-:W-:Y:S01]  /*2d10*/  FFMA.FTZ R26, R27, UR21, -R92.reuse ;  /* 0x000000151b1a7c23 */ /* 0x100fe2000801085c */
[--C-:B------:R-:W-:Y:S01]  /*2d20*/  FFMA.FTZ R30, R30, UR21, -R92.reuse ;  /* 0x000000151e1e7c23 */ /* 0x100fe2000801085c */
[--C-:B------:R-:W-:Y:S01]  /*2d30*/  FFMA.FTZ R93, R31, UR21, -R92.reuse ;  /* 0x000000151f5d7c23 */ /* 0x100fe2000801085c */
[--C-:B------:R-:W-:Y:S01]  /*2d40*/  FFMA.FTZ R97, R34, UR21, -R92.reuse ;  /* 0x0000001522617c23 */ /* 0x100fe2000801085c */
[----:B------:R-:W1:Y:S01]  /*2d50*/  MUFU.EX2 R11, R11 ;  /* 0x0000000b000b7308 */ /* 0x000e620000000800 */
[--C-:B------:R-:W-:Y:S01]  /*2d60*/  FFMA.FTZ R100, R35, UR21, -R92.reuse ;  /* 0x0000001523647c23 */ /* 0x100fe2000801085c */
[----:B------:R-:W-:Y:S01]  /*2d70*/  FFMA.FTZ R96, R63, UR21, -R92 ;  /* 0x000000153f607c23 */ /* 0x000fe2000801085c */
[----:B------:R-:W-:Y:S01]  /*2d80*/  FADD.FTZ R63, R5, R6 ;  /* 0x00000006053f7221 */ /* 0x000fe20000010000 */
[--C-:B------:R-:W-:Y:S01]  /*2d90*/  FFMA.FTZ R101, R38, UR21, -R92.reuse ;  /* 0x0000001526657c23 */ /* 0x100fe2000801085c */
[--C-:B------:R-:W-:Y:S01]  /*2da0*/  FFMA.FTZ R35, R66, UR21, -R92.reuse ;  /* 0x0000001542237c23 */ /* 0x100fe2000801085c */
[--C-:B------:R-:W-:Y:S01]  /*2db0*/  FFMA.FTZ R31, R46, UR21, -R92.reuse ;  /* 0x000000152e1f7c23 */ /* 0x100fe2000801085c */
[----:B--2---:R-:W-:Y:S01]  /*2dc0*/  FADD.FTZ R66, R8, R63 ;  /* 0x0000003f08427221 */ /* 0x004fe20000010000 */
[----:B------:R-:W-:Y:S01]  /*2dd0*/  MUFU.EX2 R7, R7 ;  /* 0x0000000700077308 */ /* 0x000fe20000000800 */
[--C-:B------:R-:W-:Y:S01]  /*2de0*/  FFMA.FTZ R38, R47, UR21, -R92.reuse ;  /* 0x000000152f267c23 */ /* 0x100fe2000801085c */
[--C-:B------:R-:W-:Y:S01]  /*2df0*/  FFMA.FTZ R46, R67, UR21, -R92.reuse ;  /* 0x00000015432e7c23 */ /* 0x100fe2000801085c */
[--C-:B------:R-:W-:Y:S01]  /*2e00*/  FFMA.FTZ R47, R54, UR21, -R92.reuse ;  /* 0x00000015362f7c23 */ /* 0x100fe2000801085c */
[--C-:B------:R-:W-:Y:S01]  /*2e10*/  FFMA.FTZ R104, R39, UR21, -R92.reuse ;  /* 0x0000001527687c23 */ /* 0x100fe2000801085c */
[----:B------:R-:W-:Y:S01]  /*2e20*/  FFMA.FTZ R54, R71, UR21, -R92 ;  /* 0x0000001547367c23 */ /* 0x000fe2000801085c */
[----:B---3--:R-:W-:Y:S01]  /*2e30*/  FADD.FTZ R71, R9, R66 ;  /* 0x0000004209477221 */ /* 0x008fe20000010000 */
[--C-:B------:R-:W-:Y:S01]  /*2e40*/  FFMA.FTZ R27, R42, UR21, -R92.reuse ;  /* 0x000000152a1b7c23 */ /* 0x100fe2000801085c */
[----:B------:R-:W2:Y:S01]  /*2e50*/  MUFU.EX2 R26, R26 ;  /* 0x0000001a001a7308 */ /* 0x000ea20000000800 */
[--C-:B------:R-:W-:Y:S01]  /*2e60*/  FFMA.FTZ R42, R51, UR21, -R92.reuse ;  /* 0x00000015332a7c23 */ /* 0x100fe2000801085c */
[--C-:B------:R-:W-:Y:S01]  /*2e70*/  FFMA.FTZ R51, R74, UR21, -R92.reuse ;  /* 0x000000154a337c23 */ /* 0x100fe2000801085c */
[----:B0-----:R-:W-:Y:S01]  /*2e80*/  FADD.FTZ R74, R10, R71 ;  /* 0x000000470a4a7221 */ /* 0x001fe20000010000 */
[--C-:B------:R-:W-:Y:S01]  /*2e90*/  FFMA.FTZ R34, R43, UR21, -R92.reuse ;  /* 0x000000152b227c23 */ /* 0x100fe2000801085c */
[--C-:B------:R-:W-:Y:S01]  /*2ea0*/  FFMA.FTZ R39, R50, UR21, -R92.reuse ;  /* 0x0000001532277c23 */ /* 0x100fe2000801085c */
[--C-:B------:R-:W-:Y:S01]  /*2eb0*/  FFMA.FTZ R50, R55, UR21, -R92.reuse ;  /* 0x0000001537327c23 */ /* 0x100fe2000801085c */
[--C-:B------:R-:W-:Y:S01]  /*2ec0*/  FFMA.FTZ R63, R78, UR21, -R92.reuse ;  /* 0x000000154e3f7c23 */ /* 0x100fe2000801085c */
[----:B------:R-:W0:Y:S01]  /*2ed0*/  MUFU.EX2 R30, R30 ;  /* 0x0000001e001e7308 */ /* 0x000e220000000800 */
[--C-:B------:R-:W-:Y:S01]  /*2ee0*/  FFMA.FTZ R55, R58, UR21, -R92.reuse ;  /* 0x000000153a377c23 */ /* 0x100fe2000801085c */
[--C-:B------:R-:W-:Y:S01]  /*2ef0*/  FFMA.FTZ R58, R59, UR21, -R92.reuse ;  /* 0x000000153b3a7c23 */ /* 0x100fe2000801085c */
[--C-:B------:R-:W-:Y:S01]  /*2f00*/  FFMA.FTZ R59, R62, UR21, -R92.reuse ;  /* 0x000000153e3b7c23 */ /* 0x100fe2000801085c */
[--C-:B------:R-:W-:Y:S01]  /*2f10*/  FFMA.FTZ R62, R75, UR21, -R92.reuse ;  /* 0x000000154b3e7c23 */ /* 0x100fe2000801085c */
[----:B------:R-:W-:Y:S01]  /*2f20*/  F2FP.F16.F32.PACK_AB R6, R9, R8 ;  /* 0x000000080906723e */ /* 0x000fe200000000ff */
[----:B------:R-:W-:Y:S01]  /*2f30*/  FFMA.FTZ R43, R70, UR21, -R92 ;  /* 0x00000015462b7c23 */ /* 0x000fe2000801085c */
[----:B-1----:R-:W-:Y:S01]  /*2f40*/  F2FP.F16.F32.PACK_AB R8, R11, R10 ;  /* 0x0000000a0b08723e */ /* 0x002fe200000000ff */
[----:B------:R-:W1:Y:S01]  /*2f50*/  MUFU.EX2 R93, R93 ;  /* 0x0000005d005d7308 */ /* 0x000e620000000800 */
[----:B--2---:R-:W-:Y:S01]  /*2f60*/  FADD.FTZ R67, R7, R26 ;  /* 0x0000001a07437221 */ /* 0x004fe20000010000 */
[--C-:B------:R-:W-:Y:S01]  /*2f70*/  FFMA.FTZ R70, R79, UR21, -R92.reuse ;  /* 0x000000154f467c23 */ /* 0x100fe2000801085c */
[--C-:B------:R-:W-:Y:S01]  /*2f80*/  FFMA.FTZ R71, R86, UR21, -R92.reuse ;  /* 0x0000001556477c23 */ /* 0x100fe2000801085c */
[--C-:B------:R-:W-:Y:S01]  /*2f90*/  FFMA.FTZ R79, R94, UR21, -R92.reuse ;  /* 0x000000155e4f7c23 */ /* 0x100fe2000801085c */
[--C-:B------:R-:W-:Y:S01]  /*2fa0*/  FFMA.FTZ R98, R98, UR21, -R92.reuse ;  /* 0x0000001562627c23 */ /* 0x100fe2000801085c */
[--C-:B------:R-:W-:Y:S01]  /*2fb0*/  FFMA.FTZ R99, R99, UR21, -R92.reuse ;  /* 0x0000001563637c23 */ /* 0x100fe2000801085c */
[----:B------:R-:W-:Y:S01]  /*2fc0*/  FFMA.FTZ R102, R102, UR21, -R92 ;  /* 0x0000001566667c23 */ /* 0x000fe2000801085c */
[----:B------:R-:W2:Y:S01]  /*2fd0*/  MUFU.EX2 R97, R97 ;  /* 0x0000006100617308 */ /* 0x000ea20000000800 */
[----:B0-----:R-:W-:Y:S01]  /*2fe0*/  FADD.FTZ R66, R30, R67 ;  /* 0x000000431e427221 */ /* 0x001fe20000010000 */
[----:B------:R-:W-:Y:S01]  /*2ff0*/  FADD.FTZ R67, R11, R74 ;  /* 0x0000004a0b437221 */ /* 0x000fe20000010000 */
[--C-:B------:R-:W-:Y:S01]  /*3000*/  FFMA.FTZ R103, R103, UR21, -R92.reuse ;  /* 0x0000001567677c23 */ /* 0x100fe2000801085c */
[--C-:B------:R-:W-:Y:S01]  /*3010*/  FFMA.FTZ R106, R106, UR21, -R92.reuse ;  /* 0x000000156a6a7c23 */ /* 0x100fe2000801085c */
[--C-:B------:R-:W-:Y:S01]  /*3020*/  FFMA.FTZ R107, R107, UR21, -R92.reuse ;  /* 0x000000156b6b7c23 */ /* 0x100fe2000801085c */
[--C-:B------:R-:W-:Y:S01]  /*3030*/  FFMA.FTZ R110, R110, UR21, -R92.reuse ;  /* 0x000000156e6e7c23 */ /* 0x100fe2000801085c */
[----:B------:R-:W-:Y:S01]  /*3040*/  FFMA.FTZ R111, R111, UR21, -R92 ;  /* 0x000000156f6f7c23 */ /* 0x000fe2000801085c */
[----:B------:R-:W0:Y:S01]  /*3050*/  MUFU.EX2 R120, R120 ;  /* 0x0000007800787308 */ /* 0x000e220000000800 */
[----:B-1----:R-:W-:Y:S01]  /*3060*/  FADD.FTZ R66, R93, R66 ;  /* 0x000000425d427221 */ /* 0x002fe20000010000 */
[--C-:B------:R-:W-:Y:S01]  /*3070*/  FFMA.FTZ R114, R114, UR21, -R92.reuse ;  /* 0x0000001572727c23 */ /* 0x100fe2000801085c */
[--C-:B------:R-:W-:Y:S01]  /*3080*/  FFMA.FTZ R115, R115, UR21, -R92.reuse ;  /* 0x0000001573737c23 */ /* 0x100fe2000801085c */
[----:B------:R-:W-:-:S04]  /*3090*/  FFMA.FTZ R118, R118, UR21, -R92 ;  /* 0x0000001576767c23 */ /* 0x000fc8000801085c */
[----:B------:R-:W1:Y:S01]  /*30a0*/  MUFU.EX2 R100, R100 ;  /* 0x0000006400647308 */ /* 0x000e620000000800 */
[----:B--2---:R-:W-:Y:S01]  /*30b0*/  FADD.FTZ R5, R97, R66 ;  /* 0x0000004261057221 */ /* 0x004fe20000010000 */
[--C-:B------:R-:W-:Y:S01]  /*30c0*/  FFMA.FTZ R66, R82, UR21, -R92.reuse ;  /* 0x0000001552427c23 */ /* 0x100fe2000801085c */
[----:B------:R-:W-:-:S05]  /*30d0*/  FFMA.FTZ R82, R95, UR21, -R92 ;  /* 0x000000155f527c23 */ /* 0x000fca000801085c */
[----:B------:R-:W2:Y:S01]  /*30e0*/  MUFU.EX2 R121, R121 ;  /* 0x0000007900797308 */ /* 0x000ea20000000800 */
[----:B0-----:R-:W-:Y:S01]  /*30f0*/  FADD.FTZ R78, R120, R67 ;  /* 0x00000043784e7221 */ /* 0x001fe20000010000 */
[----:B------:R-:W-:-:S06]  /*3100*/  FFMA.FTZ R67, R83, UR21, -R92 ;  /* 0x0000001553437c23 */ /* 0x000fcc000801085c */
[----:B------:R-:W0:Y:S01]  /*3110*/  MUFU.EX2 R101, R101 ;  /* 0x0000006500657308 */ /* 0x000e220000000800 */
[----:B-1----:R-:W-:Y:S01]  /*3120*/  FADD.FTZ R74, R100, R5 ;  /* 0x00000005644a7221 */ /* 0x002fe20000010000 */
[----:B------:R-:W-:Y:S02]  /*3130*/  F2FP.F16.F32.PACK_AB R5, R26, R7 ;  /* 0x000000071a05723e */ /* 0x000fe400000000ff */
[----:B------:R-:W-:Y:S02]  /*3140*/  F2FP.F16.F32.PACK_AB R7, R93, R30 ;  /* 0x0000001e5d07723e */ /* 0x000fe400000000ff */
[----:B------:R-:W-:Y:S02]  /*3150*/  F2FP.F16.F32.PACK_AB R9, R100, R97 ;  /* 0x000000616409723e */ /* 0x000fe400000000ff */
[----:B------:R-:W1:Y:S01]  /*3160*/  MUFU.EX2 R24, R24 ;  /* 0x0000001800187308 */ /* 0x000e620000000800 */
[C---:B--2---:R-:W-:Y:S01]  /*3170*/  FADD.FTZ R75, R121.reuse, R78 ;  /* 0x0000004e794b7221 */ /* 0x044fe20000010000 */
[----:B------:R-:W-:Y:S01]  /*3180*/  F2FP.F16.F32.PACK_AB R10, R121, R120 ;  /* 0x00000078790a723e */ /* 0x000fe200000000ff */
[----:B------:R2:W-:Y:S01]  /*3190*/  STSM.16.M88.4 [R2+0x1e800], R4 ;  /* 0x01e8000402007844 */ /* 0x0005e20000000200 */
[----:B------:R-:W-:Y:S01]  /*31a0*/  FFMA.FTZ R78, R91, UR21, -R92 ;  /* 0x000000155b4e7c23 */ /* 0x000fe2000801085c */
[----:B------:R-:W-:-:S02]  /*31b0*/  IMAD.MOV.U32 R121, RZ, RZ, R151 ;  /* 0x000000ffff797224 */ /* 0x000fc400078e0097 */
[----:B------:R-:W-:Y:S01]  /*31c0*/  IMAD.MOV.U32 R120, RZ, RZ, R151 ;  /* 0x000000ffff787224 */ /* 0x000fe200078e0097 */
[----:B------:R-:W3:Y:S01]  /*31d0*/  MUFU.EX2 R104, R104 ;  /* 0x0000006800687308 */ /* 0x000ee20000000800 */
[----:B0-----:R-:W-:Y:S01]  /*31e0*/  FADD.FTZ R11, R101, R74 ;  /* 0x0000004a650b7221 */ /* 0x001fe20000010000 */
[----:B------:R-:W-:-:S06]  /*31f0*/  FFMA.FTZ R74, R87, UR21, -R92 ;  /* 0x00000015574a7c23 */ /* 0x000fcc000801085c */
[----:B------:R-:W0:Y:S01]  /*3200*/  MUFU.EX2 R23, R23 ;  /* 0x0000001700177308 */ /* 0x000e220000000800 */
[----:B-1----:R-:W-:Y:S01]  /*3210*/  FADD.FTZ R30, R24, R75 ;  /* 0x0000004b181e7221 */ /* 0x002fe20000010000 */
[--C-:B------:R-:W-:Y:S01]  /*3220*/  FFMA.FTZ R75, R90, UR21, -R92.reuse ;  /* 0x000000155a4b7c23 */ /* 0x100fe2000801085c */
[----:B------:R-:W-:-:S05]  /*3230*/  FFMA.FTZ R92, R119, UR21, -R92 ;  /* 0x00000015775c7c23 */ /* 0x000fca000801085c */
[----:B------:R-:W1:Y:S01]  /*3240*/  MUFU.EX2 R27, R27 ;  /* 0x0000001b001b7308 */ /* 0x000e620000000800 */
[C---:B---3--:R-:W-:Y:S01]  /*3250*/  FADD.FTZ R26, R104.reuse, R11 ;  /* 0x0000000b681a7221 */ /* 0x048fe20000010000 */
[----:B------:R-:W-:-:S05]  /*3260*/  F2FP.F16.F32.PACK_AB R11, R104, R101 ;  /* 0x00000065680b723e */ /* 0x000fca00000000ff */
[----:B------:R3:W-:Y:S01]  /*3270*/  STSM.16.M88.4 [R22], R8 ;  /* 0x0000000816007844 */ /* 0x0007e20000000200 */
[----:B------:R-:W4:Y:S01]  /*3280*/  MUFU.EX2 R25, R25 ;  /* 0x0000001900197308 */ /* 0x000f220000000800 */
[C---:B0-----:R-:W-:Y:S01]  /*3290*/  FADD.FTZ R30, R23.reuse, R30 ;  /* 0x0000001e171e7221 */ /* 0x041fe20000010000 */
[----:B------:R-:W-:-:S06]  /*32a0*/  F2FP.F16.F32.PACK_AB R24, R23, R24 ;  /* 0x000000181718723e */ /* 0x000fcc00000000ff */
[----:B------:R-:W0:Y:S01]  /*32b0*/  MUFU.EX2 R34, R34 ;  /* 0x0000002200227308 */ /* 0x000e220000000800 */
[----:B-1----:R-:W-:-:S07]  /*32c0*/  FADD.FTZ R83, R27, R26 ;  /* 0x0000001a1b537221 */ /* 0x002fce0000010000 */
[----:B------:R-:W1:Y:S01]  /*32d0*/  MUFU.EX2 R28, R28 ;  /* 0x0000001c001c7308 */ /* 0x000e620000000800 */
[----:B----4-:R-:W-:-:S07]  /*32e0*/  FADD.FTZ R87, R25, R30 ;  /* 0x0000001e19577221 */ /* 0x010fce0000010000 */
[----:B------:R-:W4:Y:S01]  /*32f0*/  MUFU.EX2 R31, R31 ;  /* 0x0000001f001f7308 */ /* 0x000f220000000800 */
[----:B0-----:R-:W-:-:S07]  /*3300*/  FADD.FTZ R26, R34, R83 ;  /* 0x00000053221a7221 */ /* 0x001fce0000010000 */
        /* <DEDUP_REMOVED lines=25> */
[C---:B-1----:R-:W-:Y:S01]  /*34a0*/  FADD.FTZ R87, R57.reuse, R30 ;  /* 0x0000001e39577221 */ /* 0x042fe20000010000 */
[----:B--2---:R-:W-:-:S06]  /*34b0*/  F2FP.F16.F32.PACK_AB R4, R57, R52 ;  /* 0x000000343904723e */ /* 0x004fcc00000000ff */
[----:B------:R-:W1:Y:S01]  /*34c0*/  MUFU.EX2 R58, R58 ;  /* 0x0000003a003a7308 */ /* 0x000e620000000800 */
[----:B----4-:R-:W-:-:S07]  /*34d0*/  FADD.FTZ R83, R55, R26 ;  /* 0x0000001a37537221 */ /* 0x010fce0000010000 */
[----:B------:R-:W2:Y:S01]  /*34e0*/  MUFU.EX2 R61, R61 ;  /* 0x0000003d003d7308 */ /* 0x000ea20000000800 */
[----:B0-----:R-:W-:-:S07]  /*34f0*/  FADD.FTZ R30, R56, R87 ;  /* 0x00000057381e7221 */ /* 0x001fce0000010000 */
[----:B------:R-:W0:Y:S01]  /*3500*/  MUFU.EX2 R59, R59 ;  /* 0x0000003b003b7308 */ /* 0x000e220000000800 */
[----:B-1----:R-:W-:-:S07]  /*3510*/  FADD.FTZ R26, R58, R83 ;  /* 0x000000533a1a7221 */ /* 0x002fce0000010000 */
[----:B------:R-:W1:Y:S01]  /*3520*/  MUFU.EX2 R13, R13 ;  /* 0x0000000d000d7308 */ /* 0x000e620000000800 */
[C---:B--2---:R-:W-:Y:S01]  /*3530*/  FADD.FTZ R30, R61.reuse, R30 ;  /* 0x0000001e3d1e7221 */ /* 0x044fe20000010000 */
[----:B------:R-:W-:-:S06]  /*3540*/  F2FP.F16.F32.PACK_AB R6, R61, R56 ;  /* 0x000000383d06723e */ /* 0x000fcc00000000ff */
[----:B------:R-:W2:Y:S01]  /*3550*/  MUFU.EX2 R96, R96 ;  /* 0x0000006000607308 */ /* 0x000ea20000000800 */
[----:B0-----:R-:W-:Y:S01]  /*3560*/  FADD.FTZ R23, R59, R26 ;  /* 0x0000001a3b177221 */ /* 0x001fe20000010000 */
[----:B------:R-:W-:Y:S02]  /*3570*/  F2FP.F16.F32.PACK_AB R26, R28, R25 ;  /* 0x000000191c1a723e */ /* 0x000fe400000000ff */
[----:B------:R-:W-:Y:S02]  /*3580*/  F2FP.F16.F32.PACK_AB R28, R44, R29 ;  /* 0x0000001d2c1c723e */ /* 0x000fe400000000ff */
[----:B------:R-:W-:Y:S02]  /*3590*/  F2FP.F16.F32.PACK_AB R25, R34, R27 ;  /* 0x0000001b2219723e */ /* 0x000fe400000000ff */
[----:B------:R-:W0:Y:S01]  /*35a0*/  MUFU.EX2 R14, R14 ;  /* 0x0000000e000e7308 */ /* 0x000e220000000800 */
[----:B-1----:R-:W-:Y:S01]  /*35b0*/  FADD.FTZ R83, R13, R30 ;  /* 0x0000001e0d537221 */ /* 0x002fe20000010000 */
[----:B------:R-:W-:-:S02]  /*35c0*/  F2FP.F16.F32.PACK_AB R27, R38, R31 ;  /* 0x0000001f261b723e */ /* 0x000fc400000000ff */
[----:B------:R-:W-:Y:S02]  /*35d0*/  F2FP.F16.F32.PACK_AB R30, R48, R45 ;  /* 0x0000002d301e723e */ /* 0x000fe400000000ff */
[----:B------:R-:W-:Y:S01]  /*35e0*/  F2FP.F16.F32.PACK_AB R29, R42, R39 ;  /* 0x000000272a1d723e */ /* 0x000fe200000000ff */
[----:B------:R1:W-:Y:S01]  /*35f0*/  STSM.16.M88.4 [R17], R24 ;  /* 0x0000001811007844 */ /* 0x0003e20000000200 */
[----:B------:R-:W4:Y:S01]  /*3600*/  MUFU.EX2 R35, R35 ;  /* 0x0000002300237308 */ /* 0x000f220000000800 */
[----:B--2---:R-:W-:Y:S01]  /*3610*/  FADD.FTZ R44, R96, R23 ;  /* 0x00000017602c7221 */ /* 0x004fe20000010000 */
[----:B------:R-:W-:-:S05]  /*3620*/  F2FP.F16.F32.PACK_AB R31, R50, R47 ;  /* 0x0000002f321f723e */ /* 0x000fca00000000ff */
[----:B------:R-:W-:Y:S01]  /*3630*/  STSM.16.M88.4 [R16], R28 ;  /* 0x0000001c10007844 */ /* 0x000fe20000000200 */
[----:B------:R-:W3:Y:S01]  /*3640*/  MUFU.EX2 R32, R32 ;  /* 0x0000002000207308 */ /* 0x000ee20000000800 */
[----:B0-----:R-:W-:-:S07]  /*3650*/  FADD.FTZ R83, R14, R83 ;  /* 0x000000530e537221 */ /* 0x001fce0000010000 */
[----:B------:R-:W0:Y:S01]  /*3660*/  MUFU.EX2 R46, R46 ;  /* 0x0000002e002e7308 */ /* 0x000e220000000800 */
[----:B----4-:R-:W-:-:S07]  /*3670*/  FADD.FTZ R5, R35, R44 ;  /* 0x0000002c23057221 */ /* 0x010fce0000010000 */
[----:B------:R-:W2:Y:S01]  /*3680*/  MUFU.EX2 R33, R33 ;  /* 0x0000002100217308 */ /* 0x000ea20000000800 */
[----:B---3--:R-:W-:-:S07]  /*3690*/  FADD.FTZ R10, R32, R83 ;  /* 0x00000053200a7221 */ /* 0x008fce0000010000 */
[----:B------:R-:W3:Y:S01]  /*36a0*/  MUFU.EX2 R43, R43 ;  /* 0x0000002b002b7308 */ /* 0x000ee20000000800 */
[----:B0-----:R-:W-:-:S07]  /*36b0*/  FADD.FTZ R8, R46, R5 ;  /* 0x000000052e087221 */ /* 0x001fce0000010000 */
[----:B------:R-:W0:Y:S01]  /*36c0*/  MUFU.EX2 R36, R36 ;  /* 0x0000002400247308 */ /* 0x000e220000000800 */
[----:B--2---:R-:W-:-:S07]  /*36d0*/  FADD.FTZ R7, R33, R10 ;  /* 0x0000000a21077221 */ /* 0x004fce0000010000 */
[----:B------:R-:W2:Y:S01]  /*36e0*/  MUFU.EX2 R54, R54 ;  /* 0x0000003600367308 */ /* 0x000ea20000000800 */
[----:B---3--:R-:W-:-:S07]  /*36f0*/  FADD.FTZ R5, R43, R8 ;  /* 0x000000082b057221 */ /* 0x008fce0000010000 */
[----:B------:R-:W3:Y:S01]  /*3700*/  MUFU.EX2 R41, R41 ;  /* 0x0000002900297308 */ /* 0x000ee20000000800 */
[----:B0-----:R-:W-:Y:S01]  /*3710*/  FADD.FTZ R10, R36, R7 ;  /* 0x00000007240a7221 */ /* 0x001fe20000010000 */
[----:B------:R-:W-:-:S06]  /*3720*/  F2FP.F16.F32.PACK_AB R7, R96, R59 ;  /* 0x0000003b6007723e */ /* 0x000fcc00000000ff */
[----:B------:R-:W0:Y:S01]  /*3730*/  MUFU.EX2 R51, R51 ;  /* 0x0000003300337308 */ /* 0x000e220000000800 */
[----:B--2---:R-:W-:-:S07]  /*3740*/  FADD.FTZ R8, R54, R5 ;  /* 0x0000000536087221 */ /* 0x004fce0000010000 */
[----:B------:R-:W2:Y:S01]  /*3750*/  MUFU.EX2 R40, R40 ;  /* 0x0000002800287308 */ /* 0x000ea20000000800 */
[C---:B---3--:R-:W-:Y:S01]  /*3760*/  FADD.FTZ R5, R41.reuse, R10 ;  /* 0x0000000a29057221 */ /* 0x048fe20000010000 */
[----:B-1----:R-:W-:-:S06]  /*3770*/  F2FP.F16.F32.PACK_AB R24, R41, R36 ;  /* 0x000000242918723e */ /* 0x002fcc00000000ff */
[----:B------:R-:W1:Y:S01]  /*3780*/  MUFU.EX2 R62, R62 ;  /* 0x0000003e003e7308 */ /* 0x000e620000000800 */
[----:B0-----:R-:W-:-:S07]  /*3790*/  FADD.FTZ R9, R51, R8 ;  /* 0x0000000833097221 */ /* 0x001fce0000010000 */
[----:B------:R-:W0:Y:S01]  /*37a0*/  MUFU.EX2 R49, R49 ;  /* 0x0000003100317308 */ /* 0x000e220000000800 */
[----:B--2---:R-:W-:Y:S01]  /*37b0*/  FADD.FTZ R10, R40, R5 ;  /* 0x00000005280a7221 */ /* 0x004fe20000010000 */
[----:B------:R-:W-:-:S05]  /*37c0*/  F2FP.F16.F32.PACK_AB R5, R58, R55 ;  /* 0x000000373a05723e */ /* 0x000fca00000000ff */
[----:B------:R2:W-:Y:S01]  /*37d0*/  STSM.16.M88.4 [R2+0x24800], R4 ;  /* 0x0248000402007844 */ /* 0x0005e20000000200 */
[----:B------:R-:W3:Y:S01]  /*37e0*/  MUFU.EX2 R63, R63 ;  /* 0x0000003f003f7308 */ /* 0x000ee20000000800 */
[C---:B-1----:R-:W-:Y:S01]  /*37f0*/  FADD.FTZ R8, R62.reuse, R9 ;  /* 0x000000093e087221 */ /* 0x042fe20000010000 */
[----:B------:R-:W-:-:S06]  /*3800*/  F2FP.F16.F32.PACK_AB R25, R62, R51 ;  /* 0x000000333e19723e */ /* 0x000fcc00000000ff */
[----:B------:R-:W1:Y:S01]  /*3810*/  MUFU.EX2 R70, R70 ;  /* 0x0000004600467308 */ /* 0x000e620000000800 */
[----:B0-----:R-:W-:Y:S01]  /*3820*/  FADD.FTZ R11, R49, R10 ;  /* 0x0000000a310b7221 */ /* 0x001fe20000010000 */
[----:B------:R-:W-:Y:S02]  /*3830*/  F2FP.F16.F32.PACK_AB R10, R33, R32 ;  /* 0x00000020210a723e */ /* 0x000fe400000000ff */
[----:B------:R-:W-:-:S04]  /*3840*/  F2FP.F16.F32.PACK_AB R26, R49, R40 ;  /* 0x00000028311a723e */ /* 0x000fc800000000ff */
[----:B------:R-:W0:Y:S01]  /*3850*/  MUFU.EX2 R21, R21 ;  /* 0x0000001500157308 */ /* 0x000e220000000800 */
[----:B---3--:R-:W-:Y:S01]  /*3860*/  FADD.FTZ R9, R63, R8 ;  /* 0x000000083f097221 */ /* 0x008fe20000010000 */
[----:B------:R-:W-:-:S06]  /*3870*/  FADD.FTZ R8, R12, R11 ;  /* 0x0000000b0c087221 */ /* 0x000fcc0000010000 */
[----:B------:R-:W3:Y:S01]  /*3880*/  MUFU.EX2 R66, R66 ;  /* 0x0000004200427308 */ /* 0x000ee20000000800 */
[C---:B-1----:R-:W-:Y:S01]  /*3890*/  FADD.FTZ R9, R70.reuse, R9 ;  /* 0x0000000946097221 */ /* 0x042fe20000010000 */
[----:B------:R-:W-:-:S06]  /*38a0*/  F2FP.F16.F32.PACK_AB R27, R70, R63 ;  /* 0x0000003f461b723e */ /* 0x000fcc00000000ff */
[----:B------:R-:W1:Y:S01]  /*38b0*/  MUFU.EX2 R67, R67 ;  /* 0x0000004300437308 */ /* 0x000e620000000800 */
[----:B0-----:R-:W-:Y:S01]  /*38c0*/  FADD.FTZ R11, R21, R8 ;  /* 0x00000008150b7221 */ /* 0x001fe20000010000 */
[----:B------:R-:W-:-:S03]  /*38d0*/  F2FP.F16.F32.PACK_AB R8, R14, R13 ;  /* 0x0000000d0e08723e */ /* 0x000fc600000000ff */
[----:B------:R-:W-:Y:S01]  /*38e0*/  FADD.FTZ R34, R20, R11 ;  /* 0x0000000b14227221 */ /* 0x000fe20000010000 */
[----:B------:R-:W-:Y:S02]  /*38f0*/  F2FP.F16.F32.PACK_AB R11, R54, R43 ;  /* 0x0000002b360b723e */ /* 0x000fe400000000ff */
[----:B------:R-:W0:Y:S01]  /*3900*/  MUFU.EX2 R37, R37 ;  /* 0x0000002500257308 */ /* 0x000e220000000800 */
[----:B---3--:R-:W-:Y:S01]  /*3910*/  FADD.FTZ R14, R66, R9 ;  /* 0x00000009420e7221 */ /* 0x008fe20000010000 */
[----:B------:R-:W-:-:S05]  /*3920*/  F2FP.F16.F32.PACK_AB R9, R46, R35 ;  /* 0x000000232e09723e */ /* 0x000fca00000000ff */
[----:B------:R3:W-:Y:S01]  /*3930*/  STSM.16.M88.4 [R153], R8 ;  /* 0x0000000899007844 */ /* 0x0007e20000000200 */
[----:B------:R-:W2:Y:S01]  /*3940*/  MUFU.EX2 R71, R71 ;  /* 0x0000004700477308 */ /* 0x000ea20000000800 */
[----:B-1----:R-:W-:Y:S02]  /*3950*/  FADD.FTZ R14, R67, R14 ;  /* 0x0000000e430e7221 */ /* 0x002fe40000010000 */
[----:B------:R-:W-:Y:S05]  /*3960*/  STSM.16.M88.4 [R17+0x6000], R24 ;  /* 0x0060001811007844 */ /* 0x000fea0000000200 */
[----:B------:R-:W1:Y:S01]  /*3970*/  MUFU.EX2 R53, R53 ;  /* 0x0000003500357308 */ /* 0x000e620000000800 */
[----:B0-----:R-:W-:-:S07]  /*3980*/  FADD.FTZ R34, R37, R34 ;  /* 0x0000002225227221 */ /* 0x001fce0000010000 */
[----:B------:R-:W0:Y:S01]  /*3990*/  MUFU.EX2 R74, R74 ;  /* 0x0000004a004a7308 */ /* 0x000e220000000800 */
[----:B--2---:R-:W-:-:S07]  /*39a0*/  FADD.FTZ R5, R71, R14 ;  /* 0x0000000e47057221 */ /* 0x004fce0000010000 */
[----:B------:R-:W2:Y:S01]  /*39b0*/  MUFU.EX2 R75, R75 ;  /* 0x0000004b004b7308 */ /* 0x000ea20000000800 */
[----:B-1----:R-:W-:-:S04]  /*39c0*/  FADD.FTZ R7, R53, R34 ;  /* 0x0000002235077221 */ /* 0x002fc80000010000 */
[C---:B------:R-:W-:Y:S01]  /*39d0*/  FADD.FTZ R6, R60.reuse, R7 ;  /* 0x000000073c067221 */ /* 0x040fe20000010000 */
[----:B------:R-:W-:Y:S02]  /*39e0*/  F2FP.F16.F32.PACK_AB R60, R60, R53 ;  /* 0x000000353c3c723e */ /* 0x000fe400000000ff */
[----:B------:R-:W1:Y:S01]  /*39f0*/  MUFU.EX2 R65, R65 ;  /* 0x0000004100417308 */ /* 0x000e620000000800 */
[----:B0-----:R-:W-:-:S07]  /*3a00*/  FADD.FTZ R4, R74, R5 ;  /* 0x000000054a047221 */ /* 0x001fce0000010000 */
[----:B------:R-:W0:Y:S01]  /*3a10*/  MUFU.EX2 R78, R78 ;  /* 0x0000004e004e7308 */ /* 0x000e220000000800 */
[----:B--2---:R-:W-:-:S07]  /*3a20*/  FADD.FTZ R5, R75, R4 ;  /* 0x000000044b057221 */ /* 0x004fce0000010000 */
[----:B------:R-:W2:Y:S01]  /*3a30*/  MUFU.EX2 R68, R68 ;  /* 0x0000004400447308 */ /* 0x000ea20000000800 */
[----:B-1----:R-:W-:Y:S01]  /*3a40*/  FADD.FTZ R7, R65, R6 ;  /* 0x0000000641077221 */ /* 0x002fe20000010000 */
[----:B------:R-:W-:-:S06]  /*3a50*/  F2FP.F16.F32.PACK_AB R6, R37, R20 ;  /* 0x000000142506723e */ /* 0x000fcc00000000ff */
[----:B------:R-:W1:Y:S01]  /*3a60*/  MUFU.EX2 R79, R79 ;  /* 0x0000004f004f7308 */ /* 0x000e620000000800 */
[C---:B0-----:R-:W-:Y:S01]  /*3a70*/  FADD.FTZ R4, R78.reuse, R5 ;  /* 0x000000054e047221 */ /* 0x041fe20000010000 */
[----:B------:R-:W-:-:S06]  /*3a80*/  F2FP.F16.F32.PACK_AB R61, R78, R75 ;  /* 0x0000004b4e3d723e */ /* 0x000fcc00000000ff */
[----:B------:R-:W0:Y:S01]  /*3a90*/  MUFU.EX2 R64, R64 ;  /* 0x0000004000407308 */ /* 0x000e220000000800 */
[C---:B--2---:R-:W-:Y:S01]  /*3aa0*/  FADD.FTZ R7, R68.reuse, R7 ;  /* 0x0000000744077221 */ /* 0x044fe20000010000 */
[----:B------:R-:W-:-:S06]  /*3ab0*/  F2FP.F16.F32.PACK_AB R62, R68, R65 ;  /* 0x00000041443e723e */ /* 0x000fcc00000000ff */
[----:B------:R-:W2:Y:S01]  /*3ac0*/  MUFU.EX2 R82, R82 ;  /* 0x0000005200527308 */ /* 0x000ea20000000800 */
[----:B-1----:R-:W-:Y:S01]  /*3ad0*/  FADD.FTZ R5, R79, R4 ;  /* 0x000000044f057221 */ /* 0x002fe20000010000 */
[----:B------:R-:W-:-:S06]  /*3ae0*/  F2FP.F16.F32.PACK_AB R4, R21, R12 ;  /* 0x0000000c1504723e */ /* 0x000fcc00000000ff */
[----:B------:R-:W1:Y:S01]  /*3af0*/  MUFU.EX2 R69, R69 ;  /* 0x0000004500457308 */ /* 0x000e620000000800 */
[----:B0-----:R-:W-:-:S07]  /*3b00*/  FADD.FTZ R14, R64, R7 ;  /* 0x00000007400e7221 */ /* 0x001fce0000010000 */
[----:B------:R-:W0:Y:S01]  /*3b10*/  MUFU.EX2 R23, R98 ;  /* 0x0000006200177308 */ /* 0x000e220000000800 */
[C---:B--2---:R-:W-:Y:S01]  /*3b20*/  FADD.FTZ R12, R82.reuse, R5 ;  /* 0x00000005520c7221 */ /* 0x044fe20000010000 */
[----:B------:R-:W-:-:S06]  /*3b30*/  F2FP.F16.F32.PACK_AB R63, R82, R79 ;  /* 0x0000004f523f723e */ /* 0x000fcc00000000ff */
[----:B------:R-:W3:Y:S01]  /*3b40*/  MUFU.EX2 R72, R72 ;  /* 0x0000004800487308 */ /* 0x000ee20000000800 */
[C---:B-1----:R-:W-:Y:S01]  /*3b50*/  FADD.FTZ R5, R69.reuse, R14 ;  /* 0x0000000e45057221 */ /* 0x042fe20000010000 */
[----:B------:R-:W-:-:S06]  /*3b60*/  F2FP.F16.F32.PACK_AB R64, R69, R64 ;  /* 0x000000404540723e */ /* 0x000fcc00000000ff */
[----:B------:R-:W1:Y:S01]  /*3b70*/  MUFU.EX2 R44, R99 ;  /* 0x00000063002c7308 */ /* 0x000e620000000800 */
[----:B0-----:R-:W-:-:S07]  /*3b80*/  FADD.FTZ R7, R23, R12 ;  /* 0x0000000c17077221 */ /* 0x001fce0000010000 */
[----:B------:R-:W0:Y:S01]  /*3b90*/  MUFU.EX2 R73, R73 ;  /* 0x0000004900497308 */ /* 0x000e220000000800 */
[----:B---3--:R-:W-:Y:S01]  /*3ba0*/  FADD.FTZ R8, R72, R5 ;  /* 0x0000000548087221 */ /* 0x008fe20000010000 */
[----:B------:R-:W-:-:S06]  /*3bb0*/  F2FP.F16.F32.PACK_AB R5, R67, R66 ;  /* 0x000000424305723e */ /* 0x000fcc00000000ff */
[----:B------:R-:W2:Y:S01]  /*3bc0*/  MUFU.EX2 R102, R102 ;  /* 0x0000006600667308 */ /* 0x000ea20000000800 */
[----:B-1----:R-:W-:Y:S01]  /*3bd0*/  FADD.FTZ R9, R44, R7 ;  /* 0x000000072c097221 */ /* 0x002fe20000010000 */
[----:B------:R-:W-:Y:S02]  /*3be0*/  F2FP.F16.F32.PACK_AB R7, R74, R71 ;  /* 0x000000474a07723e */ /* 0x000fe400000000ff */
[----:B------:R-:W-:-:S03]  /*3bf0*/  F2FP.F16.F32.PACK_AB R65, R44, R23 ;  /* 0x000000172c41723e */ /* 0x000fc600000000ff */
[----:B------:R1:W-:Y:S01]  /*3c00*/  STSM.16.M88.4 [R16+0x6000], R4 ;  /* 0x0060000410007844 */ /* 0x0003e20000000200 */
[----:B------:R-:W3:Y:S01]  /*3c10*/  MUFU.EX2 R103, R103 ;  /* 0x0000006700677308 */ /* 0x000ee20000000800 */
[C---:B0-----:R-:W-:Y:S01]  /*3c20*/  FADD.FTZ R11, R73.reuse, R8 ;  /* 0x00000008490b7221 */ /* 0x041fe20000010000 */
[----:B------:R-:W-:Y:S01]  /*3c30*/  F2FP.F16.F32.PACK_AB R66, R73, R72 ;  /* 0x000000484942723e */ /* 0x000fe200000000ff */
[----:B------:R0:W-:Y:S05]  /*3c40*/  STSM.16.M88.4 [R2+0x2a800], R60 ;  /* 0x02a8003c02007844 */ /* 0x0001ea0000000200 */
[----:B------:R-:W4:Y:S01]  /*3c50*/  MUFU.EX2 R76, R76 ;  /* 0x0000004c004c7308 */ /* 0x000f220000000800 */
[----:B--2---:R-:W-:-:S07]  /*3c60*/  FADD.FTZ R8, R102, R9 ;  /* 0x0000000966087221 */ /* 0x004fce0000010000 */
[----:B------:R-:W2:Y:S01]  /*3c70*/  MUFU.EX2 R106, R106 ;  /* 0x0000006a006a7308 */ /* 0x000ea20000000800 */
[C---:B---3--:R-:W-:Y:S01]  /*3c80*/  FADD.FTZ R9, R103.reuse, R8 ;  /* 0x0000000867097221 */ /* 0x048fe20000010000 */
[----:B------:R-:W-:-:S05]  /*3c90*/  F2FP.F16.F32.PACK_AB R67, R103, R102 ;  /* 0x000000666743723e */ /* 0x000fca00000000ff */
[----:B------:R0:W-:Y:S01]  /*3ca0*/  STSM.16.M88.4 [R152], R64 ;  /* 0x0000004098007844 */ /* 0x0001e20000000200 */
[----:B------:R-:W3:Y:S01]  /*3cb0*/  MUFU.EX2 R77, R77 ;  /* 0x0000004d004d7308 */ /* 0x000ee20000000800 */
[----:B----4-:R-:W-:-:S07]  /*3cc0*/  FADD.FTZ R10, R76, R11 ;  /* 0x0000000b4c0a7221 */ /* 0x010fce0000010000 */
[----:B------:R-:W4:Y:S01]  /*3cd0*/  MUFU.EX2 R80, R80 ;  /* 0x0000005000507308 */ /* 0x000f220000000800 */
[----:B--2---:R-:W-:-:S07]  /*3ce0*/  FADD.FTZ R8, R106, R9 ;  /* 0x000000096a087221 */ /* 0x004fce0000010000 */
[----:B------:R-:W2:Y:S01]  /*3cf0*/  MUFU.EX2 R81, R81 ;  /* 0x0000005100517308 */ /* 0x000ea20000000800 */
[C---:B---3--:R-:W-:Y:S01]  /*3d00*/  FADD.FTZ R11, R77.reuse, R10 ;  /* 0x0000000a4d0b7221 */ /* 0x048fe20000010000 */
[----:B------:R-:W-:-:S06]  /*3d10*/  F2FP.F16.F32.PACK_AB R76, R77, R76 ;  /* 0x0000004c4d4c723e */ /* 0x000fcc00000000ff */
[----:B------:R-:W3:Y:S01]  /*3d20*/  MUFU.EX2 R84, R84 ;  /* 0x0000005400547308 */ /* 0x000ee20000000800 */
[----:B----4-:R-:W-:-:S07]  /*3d30*/  FADD.FTZ R10, R80, R11 ;  /* 0x0000000b500a7221 */ /* 0x010fce0000010000 */
[----:B------:R-:W1:Y:S01]  /*3d40*/  MUFU.EX2 R85, R113 ;  /* 0x0000007100557308 */ /* 0x000e620000000800 */
[C---:B--2---:R-:W-:Y:S01]  /*3d50*/  FADD.FTZ R13, R81.reuse, R10 ;  /* 0x0000000a510d7221 */ /* 0x044fe20000010000 */
[----:B------:R-:W-:-:S06]  /*3d60*/  F2FP.F16.F32.PACK_AB R78, R81, R80 ;  /* 0x00000050514e723e */ /* 0x000fcc00000000ff */
[----:B------:R-:W2:Y:S01]  /*3d70*/  MUFU.EX2 R107, R107 ;  /* 0x0000006b006b7308 */ /* 0x000ea20000000800 */
[----:B---3--:R-:W-:-:S07]  /*3d80*/  FADD.FTZ R10, R84, R13 ;  /* 0x0000000d540a7221 */ /* 0x008fce0000010000 */
[----:B------:R-:W3:Y:S01]  /*3d90*/  MUFU.EX2 R110, R110 ;  /* 0x0000006e006e7308 */ /* 0x000ee20000000800 */
[C---:B-1----:R-:W-:Y:S01]  /*3da0*/  FADD.FTZ R7, R85.reuse, R10 ;  /* 0x0000000a55077221 */ /* 0x042fe20000010000 */
[----:B------:R-:W-:-:S06]  /*3db0*/  F2FP.F16.F32.PACK_AB R84, R85, R84 ;  /* 0x000000545554723e */ /* 0x000fcc00000000ff */
[----:B------:R-:W1:Y:S01]  /*3dc0*/  MUFU.EX2 R111, R111 ;  /* 0x0000006f006f7308 */ /* 0x000e620000000800 */
[C---:B--2---:R-:W-:Y:S01]  /*3dd0*/  F2FP.F16.F32.PACK_AB R77, R107.reuse, R106 ;  /* 0x0000006a6b4d723e */ /* 0x044fe200000000ff */
[----:B------:R-:W-:-:S06]  /*3de0*/  FADD.FTZ R11, R107, R8 ;  /* 0x000000086b0b7221 */ /* 0x000fcc0000010000 */
[----:B------:R-:W2:Y:S01]  /*3df0*/  MUFU.EX2 R88, R88 ;  /* 0x0000005800587308 */ /* 0x000ea20000000800 */
[----:B---3--:R-:W-:-:S07]  /*3e00*/  FADD.FTZ R8, R110, R11 ;  /* 0x0000000b6e087221 */ /* 0x008fce0000010000 */
[----:B------:R-:W3:Y:S01]  /*3e10*/  MUFU.EX2 R89, R89 ;  /* 0x0000005900597308 */ /* 0x000ee20000000800 */
[C---:B-1----:R-:W-:Y:S01]  /*3e20*/  F2FP.F16.F32.PACK_AB R79, R111.reuse, R110 ;  /* 0x0000006e6f4f723e */ /* 0x042fe200000000ff */
[----:B------:R-:W-:-:S04]  /*3e30*/  FADD.FTZ R5, R111, R8 ;  /* 0x000000086f057221 */ /* 0x000fc80000010000 */
[----:B------:R0:W-:Y:S02]  /*3e40*/  STSM.16.M88.4 [R17+0xc000], R76 ;  /* 0x00c0004c11007844 */ /* 0x0001e40000000200 */
[----:B------:R-:W1:Y:S01]  /*3e50*/  MUFU.EX2 R114, R114 ;  /* 0x0000007200727308 */ /* 0x000e620000000800 */
[----:B--2---:R-:W-:-:S07]  /*3e60*/  FADD.FTZ R6, R88, R7 ;  /* 0x0000000758067221 */ /* 0x004fce0000010000 */
[----:B------:R-:W2:Y:S01]  /*3e70*/  MUFU.EX2 R115, R115 ;  /* 0x0000007300737308 */ /* 0x000ea20000000800 */
[C---:B---3--:R-:W-:Y:S01]  /*3e80*/  F2FP.F16.F32.PACK_AB R86, R89.reuse, R88 ;  /* 0x000000585956723e */ /* 0x048fe200000000ff */
[----:B------:R-:W-:-:S06]  /*3e90*/  FADD.FTZ R6, R89, R6 ;  /* 0x0000000659067221 */ /* 0x000fcc0000010000 */
[----:B------:R-:W-:Y:S01]  /*3ea0*/  MUFU.EX2 R118, R118 ;  /* 0x0000007600767308 */ /* 0x000fe20000000800 */
[----:B-1----:R-:W-:-:S07]  /*3eb0*/  FADD.FTZ R4, R114, R5 ;  /* 0x0000000572047221 */ /* 0x002fce0000010000 */
[----:B------:R-:W1:Y:S01]  /*3ec0*/  MUFU.EX2 R9, R92 ;  /* 0x0000005c00097308 */ /* 0x000e620000000800 */
[C---:B--2---:R-:W-:Y:S01]  /*3ed0*/  F2FP.F16.F32.PACK_AB R85, R115.reuse, R114 ;  /* 0x000000727355723e */ /* 0x044fe200000000ff */
[----:B------:R-:W-:Y:S01]  /*3ee0*/  FADD.FTZ R5, R115, R4 ;  /* 0x0000000473057221 */ /* 0x000fe20000010000 */
[----:B-1----:R-:W-:-:S03]  /*3ef0*/  F2FP.F16.F32.PACK_AB R87, R9, R118 ;  /* 0x000000760957723e */ /* 0x002fc600000000ff */
[----:B------:R-:W-:Y:S02]  /*3f00*/  FADD.FTZ R118, R118, R5 ;  /* 0x0000000576767221 */ /* 0x000fe40000010000 */
[----:B------:R0:W-:Y:S02]  /*3f10*/  STSM.16.M88.4 [R16+0xc000], R84 ;  /* 0x00c0005410007844 */ /* 0x0001e40000000200 */
[----:B------:R-:W-:Y:S01]  /*3f20*/  FADD.FTZ R7, R9, R118 ;  /* 0x0000007609077221 */ /* 0x000fe20000010000 */
[----:B------:R1:W-:Y:S06]  /*3f30*/  MEMBAR.ALL.CTA ;  /* 0x0000000000007992 */ /* 0x0003ec0000008000 */
[----:B-1----:R-:W1:Y:S02]  /*3f40*/  FENCE.VIEW.ASYNC.S ;  /* 0x00000000000073c6 */ /* 0x002e640000000000 */
[----:B-1----:R-:W-:Y:S01]  /*3f50*/  NOP ;  /* 0x0000000000007918 */ /* 0x002fe20000000000 */
[----:B------:R-:W-:Y:S05]  /*3f60*/  @!P2 BRA `(.L_x_15) ;  /* 0x0000002800c8a947 */ /* 0x000fea0003800000 */
[----:B------:R-:W-:Y:S01]  /*3f70*/  IMAD.MOV.U32 R4, RZ, RZ, R3 ;  /* 0x000000ffff047224 */ /* 0x000fe200078e0003 */
[----:B------:R-:W-:Y:S01]  /*3f80*/  CS2R R150, SRZ ;  /* 0x0000000000967805 */ /* 0x000fe2000001ff00 */
[----:B------:R-:W-:Y:S01]  /*3f90*/  IMAD.MOV.U32 R9, RZ, RZ, R0 ;  /* 0x000000ffff097224 */ /* 0x000fe200078e0000 */
[----:B------:R-:W-:Y:S02]  /*3fa0*/  CS2R R148, SRZ ;  /* 0x0000000000947805 */ /* 0x000fe4000001ff00 */
[----:B------:R-:W-:Y:S02]  /*3fb0*/  CS2R R146, SRZ ;  /* 0x0000000000927805 */ /* 0x000fe4000001ff00 */
[----:B------:R-:W-:Y:S02]  /*3fc0*/  CS2R R144, SRZ ;  /* 0x0000000000907805 */ /* 0x000fe4000001ff00 */
[----:B------:R-:W-:Y:S02]  /*3fd0*/  CS2R R142, SRZ ;  /* 0x00000000008e7805 */ /* 0x000fe4000001ff00 */
[----:B------:R-:W-:-:S02]  /*3fe0*/  CS2R R140, SRZ ;  /* 0x00000000008c7805 */ /* 0x000fc4000001ff00 */
[----:B------:R-:W-:Y:S02]  /*3ff0*/  CS2R R138, SRZ ;  /* 0x00000000008a7805 */ /* 0x000fe4000001ff00 */
        /* <DEDUP_REMOVED lines=8> */
[----:B------:R-:W-:Y:S01]  /*4080*/  CS2R R120, SRZ ;  /* 0x0000000000787805 */ /* 0x000fe2000001ff00 */
[----:B------:R-:W-:Y:S01]  /*4090*/  UIADD3 UR23, UR48, -0x2, URZ ;  /* 0xfffffffe30177890 */ /* 0x000fe2000fffe03f */
[----:B------:R-:W-:Y:S01]  /*40a0*/  UMOV UR24, UR38 ;  /* 0x0000002600187c82 */ /* 0x000fe20008000000 */
[----:B------:R-:W-:Y:S01]  /*40b0*/  UMOV UR22, UR39 ;  /* 0x0000002700167c82 */ /* 0x000fe20008000000 */
[----:B------:R-:W-:-:S09]  /*40c0*/  ULDC UR21, c[0x0][0x988] ;  /* 0x0002620000157ab9 */ /* 0x000fd20000000800 */
.L_x_24:
[----:B------:R-:W-:Y:S01]  /*40d0*/  UIADD3 UR39, UR22, 0x1, URZ ;  /* 0x0000000116277890 */ /* 0x000fe2000fffe03f */
[----:B------:R-:W-:-:S03]  /*40e0*/  ISETP.NE.AND P3, PT, RZ, UR44, PT ;  /* 0x0000002cff007c0c */ /* 0x000fc6000bf65270 */
[----:B------:R-:W-:-:S04]  /*40f0*/  UISETP.NE.AND UP0, UPT, UR39, 0x2, UPT ;  /* 0x000000022700788c */ /* 0x000fc8000bf05270 */
[----:B------:R-:W-:Y:S02]  /*4100*/  USEL UR38, URZ, 0x1, UP0 ;  /* 0x000000013f267887 */ /* 0x000fe40008000000 */
[----:B------:R-:W-:Y:S02]  /*4110*/  USEL UR39, UR39, URZ, UP0 ;  /* 0x0000003f27277287 */ /* 0x000fe40008000000 */
[----:B------:R-:W-:Y:S02]  /*4120*/  ULOP3.LUT UR38, UR24, UR38, URZ, 0x3c, !UPT ;  /* 0x0000002618267292 */ /* 0x000fe4000f8e3c3f */
[----:B---3--:R-:W-:Y:S10]  /*4130*/  @P3 BRA `(.L_x_16) ;  /* 0x00000000002c3947 */ /* 0x008ff40003800000 */
[----:B------:R-:W-:Y:S05]  /*4140*/  @!P0 BRA `(.L_x_17) ;  /* 0x0000000000048947 */ /* 0x000fea0003800000 */
[----:B------:R-:W-:Y:S01]  /*4150*/  BPT.TRAP 0x1 ;  /* 0x000000040000795c */ /* 0x000fe20000300000 */
.L_x_17:
[----:B------:R-:W-:Y:S01]  /*4160*/  ULEA UR6, UR39, UR40, 0x3 ;  /* 0x0000002827067291 */ /* 0x000fe2000f8e183f */
[----:B------:R-:W-:-:S04]  /*4170*/  MOV R0, UR38 ;  /* 0x0000002600007c02 */ /* 0x000fc80008000f00 */
[----:B------:R-:W-:-:S04]  /*4180*/  SHF.L.U32 R0, R0, 0x1f, RZ ;  /* 0x0000001f00007819 */ /* 0x000fc800000006ff */
[----:B------:R1:W2:Y:S01]  /*4190*/  SYNCS.PHASECHK.TRANS64.TRYWAIT P2, [UR6+0x30830], R0 ;  /* 0x03083000ff0075a7 */ /* 0x0002a20008040146 */
[----:B------:R-:W-:Y:S05]  /*41a0*/  @!P0 BRA `(.L_x_18) ;  /* 0x0000000000048947 */ /* 0x000fea0003800000 */
[----:B------:R-:W-:Y:S01]  /*41b0*/  BPT.TRAP 0x1 ;  /* 0x000000040000795c */ /* 0x000fe20000300000 */
.L_x_18:
[----:B--2---:R-:W-:Y:S05]  /*41c0*/  @P2 BRA `(.L_x_16) ;  /* 0x0000000000082947 */ /* 0x004fea0003800000 */
[----:B------:R-:W2:Y:S02]  /*41d0*/  SYNCS.PHASECHK.TRANS64.TRYWAIT P2, [UR6+0x30830], R0 ;  /* 0x03083000ff0075a7 */ /* 0x000ea40008040146 */
[----:B--2---:R-:W-:Y:S05]  /*41e0*/  @!P2 BRA `(.L_x_19) ;  /* 0x000000780010a947 */ /* 0x004fea0003800000 */
.L_x_16:
[----:B--2---:R-:W2:Y:S01]  /*41f0*/  S2R R3, SR_TID.X ;  /* 0x0000000000037919 */ /* 0x004ea20000002100 */
[----:B------:R-:W-:Y:S01]  /*4200*/  R2UR UR16, R18 ;  /* 0x00000000121072ca */ /* 0x000fe200000e0000 */
[----:B------:R-:W-:Y:S01]  /*4210*/  UIMAD UR18, UR39, 0x600, UR20 ;  /* 0x00000600271278a4 */ /* 0x000fe2000f8e0214 */
[----:B------:R-:W-:Y:S01]  /*4220*/  R2UR UR17, R19 ;  /* 0x00000000131172ca */ /* 0x000fe200000e0000 */
[----:B------:R-:W-:Y:S01]  /*4230*/  UMOV UR19, 0x40000040 ;  /* 0x4000004000137882 */ /* 0x000fe20000000000 */
[----:B------:R-:W-:Y:S01]  /*4240*/  UMOV UR7, 0x40000040 ;  /* 0x4000004000077882 */ /* 0x000fe20000000000 */
[----:B------:R-:W-:Y:S02]  /*4250*/  UIADD3 UR6, UR18, 0x2, URZ ;  /* 0x0000000212067890 */ /* 0x000fe4000fffe03f */
[----:B------:R-:W-:Y:S01]  /*4260*/  UIADD3 UR10, UR18, 0x4, URZ ;  /* 0x00000004120a7890 */ /* 0x000fe2000fffe03f */
[----:B------:R-:W-:Y:S01]  /*4270*/  UMOV UR11, 0x40000040 ;  /* 0x40000040000b7882 */ /* 0x000fe20000000000 */
[----:B------:R-:W-:Y:S01]  /*4280*/  UIADD3 UR14, UR18, 0x6, URZ ;  /* 0x00000006120e7890 */ /* 0x000fe2000fffe03f */
[----:B------:R-:W-:Y:S01]  /*4290*/  UMOV UR15, 0x40000040 ;  /* 0x40000040000f7882 */ /* 0x000fe20000000000 */
[----:B--2---:R-:W-:-:S05]  /*42a0*/  SHF.R.U32.HI R3, RZ, 0x7, R3 ;  /* 0x00000007ff037819 */ /* 0x004fca0000011603 */
[----:B-1----:R-:W-:-:S05]  /*42b0*/  VIADD R0, R3, 0x8 ;  /* 0x0000000803007836 */ /* 0x002fca0000000000 */
[----:B------:R1:W-:Y:S06]  /*42c0*/  BAR.SYNC.DEFER_BLOCKING R0, 0x100 ;  /* 0x000400000000751d */ /* 0x0003ec0000010000 */
[----:B0-----:R-:W-:-:S06]  /*42d0*/  WARPGROUP.ARRIVE ;  /* 0x00000000000079c5 */ /* 0x001fcc0000000000 */
[----:B------:R-:W-:Y:S03]  /*42e0*/  HGMMA.64x192x16.F32 R24, gdesc[UR16], RZ, !UPT, gsb0 ;  /* 0x02e00000101879f0 */ /* 0x000fe6000c0008ff */
[----:B------:R-:W-:Y:S02]  /*42f0*/  WARPGROUP.DEPBAR.LE gsb0, 0x0 ;  /* 0x00008000000079c5 */ /* 0x000fe40000010000 */
[----:B------:R-:W-:-:S15]  /*4300*/  WARPGROUP.ARRIVE ;  /* 0x00000000000079c5 */ /* 0x000fde0000000000 */
[----:B------:R-:W-:Y:S03]  /*4310*/  HGMMA.64x192x16.F32 R24, gdesc[UR4], R24, gsb0 ;  /* 0x02e00000041879f0 */ /* 0x000fe60008000818 */
[----:B------:R-:W-:Y:S02]  /*4320*/  WARPGROUP.DEPBAR.LE gsb0, 0x0 ;  /* 0x00008000000079c5 */ /* 0x000fe40000010000 */
[----:B------:R-:W-:-:S15]  /*4330*/  WARPGROUP.ARRIVE ;  /* 0x00000000000079c5 */ /* 0x000fde0000000000 */
[----:B------:R-:W-:Y:S03]  /*4340*/  HGMMA.64x192x16.F32 R24, gdesc[UR8], R24, gsb0 ;  /* 0x02e00000081879f0 */ /* 0x000fe60008000818 */
[----:B------:R-:W-:Y:S02]  /*4350*/  WARPGROUP.DEPBAR.LE gsb0, 0x0 ;  /* 0x00008000000079c5 */ /* 0x000fe40000010000 */
[----:B------:R-:W-:-:S15]  /*4360*/  WARPGROUP.ARRIVE ;  /* 0x00000000000079c5 */ /* 0x000fde0000000000 */
[----:B------:R-:W-:Y:S03]  /*4370*/  HGMMA.64x192x16.F32 R24, gdesc[UR12], R24, gsb0 ;  /* 0x02e000000c1879f0 */ /* 0x000fe60008000818 */
[----:B------:R-:W-:Y:S02]  /*4380*/  WARPGROUP.DEPBAR.LE gsb0, 0x0 ;  /* 0x00008000000079c5 */ /* 0x000fe40000010000 */
[----:B-1----:R-:W-:Y:S05]  /*4390*/  @P3 BRA `(.L_x_20) ;  /* 0x00000000002c3947 */ /* 0x002fea0003800000 */
[----:B------:R-:W-:Y:S05]  /*43a0*/  @!P0 BRA `(.L_x_21) ;  /* 0x0000000000048947 */ /* 0x000fea0003800000 */
[----:B------:R-:W-:Y:S01]  /*43b0*/  BPT.TRAP 0x1 ;  /* 0x000000040000795c */ /* 0x000fe20000300000 */
.L_x_21:
[----:B------:R-:W-:Y:S01]  /*43c0*/  ULEA UR6, UR22, UR40, 0x3 ;  /* 0x0000002816067291 */ /* 0x000fe2000f8e183f */
[----:B------:R-:W-:-:S05]  /*43d0*/  IMAD.U32 R0, RZ, RZ, UR24 ;  /* 0x00000018ff007e24 */ /* 0x000fca000f8e00ff */
[----:B------:R-:W-:-:S04]  /*43e0*/  SHF.L.U32 R0, R0, 0x1f, RZ ;  /* 0x0000001f00007819 */ /* 0x000fc800000006ff */
[----:B------:R0:W1:Y:S01]  /*43f0*/  SYNCS.PHASECHK.TRANS64.TRYWAIT P2, [UR6+0x30850], R0 ;  /* 0x03085000ff0075a7 */ /* 0x0000620008040146 */
[----:B------:R-:W-:Y:S05]  /*4400*/  @!P0 BRA `(.L_x_22) ;  /* 0x0000000000048947 */ /* 0x000fea0003800000 */
[----:B------:R-:W-:Y:S01]  /*4410*/  BPT.TRAP 0x1 ;  /* 0x000000040000795c */ /* 0x000fe20000300000 */
.L_x_22:
[----:B-1----:R-:W-:Y:S05]  /*4420*/  @P2 BRA `(.L_x_20) ;  /* 0x0000000000082947 */ /* 0x002fea0003800000 */
[----:B------:R-:W1:Y:S02]  /*4430*/  SYNCS.PHASECHK.TRANS64.TRYWAIT P2, [UR6+0x30850], R0 ;  /* 0x03085000ff0075a7 */ /* 0x000e640008040146 */
[----:B-1----:R-:W-:Y:S05]  /*4440*/  @!P2 BRA `(.L_x_23) ;  /* 0x000000740090a947 */ /* 0x002fea0003800000 */
.L_x_20:
[----:B------:R-:W-:Y:S01]  /*4450*/  R2UR UR7, R15 ;  /* 0x000000000f0772ca */ /* 0x000fe200000e0000 */
[----:B------:R-:W-:Y:S01]  /*4460*/  UIADD3 UR6, UR40, 0x400, URZ ;  /* 0x0000040028067890 */ /* 0x000fe2000fffe03f */
[----:B------:R-:W-:Y:S01]  /*4470*/  WARPGROUP.ARRIVE ;  /* 0x00000000000079c5 */ /* 0x000fe20000000000 */
[----:B------:R-:W-:Y:S01]  /*4480*/  UMOV UR19, 0x40000040 ;  /* 0x4000004000137882 */ /* 0x000fe20000000000 */
[----:B------:R-:W-:Y:S01]  /*4490*/  UMOV UR17, 0x40000040 ;  /* 0x4000004000117882 */ /* 0x000fe20000000000 */
[----:B------:R-:W-:-:S03]  /*44a0*/  USHF.R.U32.HI UR6, URZ, 0x4, UR6 ;  /* 0x000000043f067899 */ /* 0x000fc60008011606 */
[----:B------:R-:W1:Y:S01]  /*44b0*/  S2R R5, SR_TID.X ;  /* 0x0000000000057919 */ /* 0x000e620000002100 */
[----:B------:R-:W-:Y:S01]  /*44c0*/  FMNMX.FTZ R8, R24, R9, !PT ;  /* 0x0000000918087209 */ /* 0x000fe20007810000 */
[----:B------:R-:W-:Y:S01]  /*44d0*/  IMAD.U32 R10, RZ, RZ, UR22 ;  /* 0x00000016ff0a7e24 */ /* 0x000fe2000f8e00ff */
[----:B------:R-:W-:Y:S01]  /*44e0*/  ULOP3.LUT UR6, UR6, 0x3fff, URZ, 0xc0, !UPT ;  /* 0x00003fff06067892 */ /* 0x000fe2000f8ec03f */
[----:B------:R-:W-:Y:S01]  /*44f0*/  UMOV UR24, UR38 ;  /* 0x0000002600187c82 */ /* 0x000fe20008000000 */
[----:B------:R-:W-:Y:S02]  /*4500*/  UIADD3 UR7, UR7, 0x1e800, URZ ;  /* 0x0001e80007077890 */ /* 0x000fe4000fffe03f */
[----:B------:R-:W-:Y:S02]  /*4510*/  @!P1 LEA R10, R10, UR40, 0x3 ;  /* 0x000000280a0a9c11 */ /* 0x000fe4000f8e18ff */
[----:B------:R-:W-:-:S03]  /*4520*/  USHF.R.U32.HI UR7, URZ, 0x4, UR7 ;  /* 0x000000043f077899 */ /* 0x000fc60008011607 */
[----:B------:R-:W-:Y:S01]  /*4530*/  @!P1 VIADD R10, R10, 0x30860 ;  /* 0x000308600a0a9836 */ /* 0x000fe20000000000 */
[----:B------:R-:W-:Y:S02]  /*4540*/  ULOP3.LUT UR10, UR7, 0x3fff, URZ, 0xc0, !UPT ;  /* 0x00003fff070a7892 */ /* 0x000fe4000f8ec03f */
[----:B------:R-:W-:Y:S02]  /*4550*/  UIMAD UR7, UR22, 0x600, UR6 ;  /* 0x00000600160778a4 */ /* 0x000fe4000f8e0206 */
[----:B------:R-:W-:Y:S01]  /*4560*/  @!P1 PRMT R10, RZ, 0x654, R10 ;  /* 0x00000654ff0a9816 */ /* 0x000fe2000000000a */
[----:B------:R-:W-:Y:S01]  /*4570*/  ULOP3.LUT UR6, UR10, 0x10000, URZ, 0xfc, !UPT ;  /* 0x000100000a067892 */ /* 0x000fe2000f8efc3f */
[----:B------:R-:W-:-:S03]  /*4580*/  UMOV UR22, UR39 ;  /* 0x0000002700167c82 */ /* 0x000fc60008000000 */
[----:B------:R-:W-:-:S03]  /*4590*/  UMOV UR18, UR7 ;  /* 0x0000000700127c82 */ /* 0x000fc60008000000 */
[----:B------:R-:W-:Y:S02]  /*45a0*/  UMOV UR16, UR6 ;  /* 0x0000000600107c82 */ /* 0x000fe40008000000 */
[----:B------:R-:W-:Y:S01]  /*45b0*/  HGMMA.64x64x16.F32 R120, gdesc[UR16].tnspB, R120, gsb0 ;  /* 0x40e00000107879f0 */ /* 0x000fe20008000878 */
[----:B------:R-:W-:Y:S02]  /*45c0*/  UIADD3 UR18, UR7, 0x80, URZ ;  /* 0x0000008007127890 */ /* 0x000fe4000fffe03f */
[----:B------:R-:W-:Y:S01]  /*45d0*/  UIADD3 UR16, UR6, 0x2, URZ ;  /* 0x0000000206107890 */ /* 0x000fe2000fffe03f */
[----:B-1----:R-:W-:Y:S01]  /*45e0*/  SHF.R.U32.HI R3, RZ, 0x7, R5 ;  /* 0x00000007ff037819 */ /* 0x002fe20000011605 */
[----:B------:R-:W-:Y:S01]  /*45f0*/  UMOV UR19, 0x40000040 ;  /* 0x4000004000137882 */ /* 0x000fe20000000000 */
[----:B------:R-:W-:Y:S01]  /*4600*/  UMOV UR17, 0x40000040 ;  /* 0x4000004000117882 */ /* 0x000fe20000000000 */
[----:B------:R-:W-:Y:S01]  /*4610*/  ISETP.GE.U32.AND P2, PT, R5, 0x180, PT ;  /* 0x000001800500780c */ /* 0x000fe20003f46070 */
[----:B------:R-:W-:-:S02]  /*4620*/  IMAD.U32 R5, RZ, RZ, UR39 ;  /* 0x00000027ff057e24 */ /* 0x000fc4000f8e00ff */
[----:B0-----:R-:W-:Y:S01]  /*4630*/  VIADD R0, R3, 0x9 ;  /* 0x0000000903007836 */ /* 0x001fe20000000000 */
[----:B------:R-:W-:Y:S02]  /*4640*/  FMNMX.FTZ R3, R25, R8, !PT ;  /* 0x0000000819037209 */ /* 0x000fe40007810000 */
[----:B------:R-:W-:Y:S02]  /*4650*/  @!P1 LEA R5, R5, UR40, 0x3 ;  /* 0x0000002805059c11 */ /* 0x000fe4000f8e18ff */
[----:B------:R-:W-:Y:S02]  /*4660*/  FMNMX.FTZ R8, R28, R3, !PT ;  /* 0x000000031c087209 */ /* 0x000fe40007810000 */
[----:B------:R-:W-:Y:S01]  /*4670*/  SEL R0, R0, 0x9, !P2 ;  /* 0x0000000900007807 */ /* 0x000fe20005000000 */
[----:B------:R-:W-:Y:S01]  /*4680*/  @!P1 VIADD R3, R5, 0x30840 ;  /* 0x0003084005039836 */ /* 0x000fe20000000000 */
[----:B------:R-:W-:Y:S02]  /*4690*/  FMNMX.FTZ R5, R29, R8, !PT ;  /* 0x000000081d057209 */ /* 0x000fe40007810000 */
[----:B------:R-:W-:-:S02]  /*46a0*/  ISETP.LT.AND P2, PT, RZ, UR23, PT ;  /* 0x00000017ff007c0c */ /* 0x000fc4000bf41270 */
[----:B------:R-:W-:Y:S02]  /*46b0*/  @!P1 PRMT R3, RZ, 0x654, R3 ;  /* 0x00000654ff039816 */ /* 0x000fe40000000003 */
[----:B------:R-:W-:Y:S01]  /*46c0*/  FMNMX.FTZ R8, R32, R5, !PT ;  /* 0x0000000520087209 */ /* 0x000fe20007810000 */
[----:B------:R-:W-:Y:S02]  /*46d0*/  WARPGROUP.DEPBAR.LE gsb0, 0x0 ;  /* 0x00008000000079c5 */ /* 0x000fe40000010000 */
[----:B------:R-:W-:-:S06]  /*46e0*/  WARPGROUP.ARRIVE ;  /* 0x00000000000079c5 */ /* 0x000fcc0000000000 */
[----:B------:R-:W-:Y:S01]  /*46f0*/  HGMMA.64x64x16.F32 R120, gdesc[UR16].tnspB, R120, gsb0 ;  /* 0x40e00000107879f0 */ /* 0x000fe20008000878 */
[----:B------:R-:W-:Y:S02]  /*4700*/  UIADD3 UR18, UR7, 0x100, URZ ;  /* 0x0000010007127890 */ /* 0x000fe4000fffe03f */
[----:B------:R-:W-:Y:S01]  /*4710*/  UIADD3 UR16, UR6, 0x4, URZ ;  /* 0x0000000406107890 */ /* 0x000fe2000fffe03f */
[----:B------:R-:W-:Y:S01]  /*4720*/  UMOV UR19, 0x40000040 ;  /* 0x4000004000137882 */ /* 0x000fe20000000000 */
[----:B------:R-:W-:Y:S01]  /*4730*/  UMOV UR17, 0x40000040 ;  /* 0x4000004000117882 */ /* 0x000fe20000000000 */
        /* <DEDUP_REMOVED lines=63> */
[----:B------:R-:W-:-:S07]  /*4b30*/  UIADD3 UR6, UR23, -0x1, URZ ;  /* 0xffffffff17067890 */ /* 0x000fce000fffe03f */
[----:B------:R-:W-:Y:S01]  /*4b40*/  UMOV UR23, UR6 ;  /* 0x0000000600177c82 */ /* 0x000fe20008000000 */
[----:B------:R-:W-:Y:S02]  /*4b50*/  WARPGROUP.DEPBAR.LE gsb0, 0x0 ;  /* 0x00008000000079c5 */ /* 0x000fe40000010000 */
[----:B------:R-:W-:-:S06]  /*4b60*/  WARPGROUP.ARRIVE ;  /* 0x00000000000079c5 */ /* 0x000fcc0000000000 */
[----:B------:R-:W-:Y:S03]  /*4b70*/  HGMMA.64x64x16.F32 R120, gdesc[UR16].tnspB, R120, gsb0 ;  /* 0x40e00000107879f0 */ /* 0x000fe60008000878 */
[----:B------:R-:W-:Y:S02]  /*4b80*/  WARPGROUP.DEPBAR.LE gsb0, 0x0 ;  /* 0x00008000000079c5 */ /* 0x000fe40000010000 */
[----:B------:R0:W-:Y:S06]  /*4b90*/  BAR.ARV R0, 0x100 ;  /* 0x000400000000751d */ /* 0x0001ec0000002000 */
[----:B------:R1:W-:Y:S01]  /*4ba0*/  @!P1 SYNCS.ARRIVE.TRANS64.RED.A1T0 RZ, [R3+URZ], RZ ;  /* 0x000000ff03ff99a7 */ /* 0x0003e2000810043f */
[----:B0-----:R-:W-:-:S02]  /*4bb0*/  FMNMX.FTZ R0, R26, R4, !PT ;  /* 0x000000041a007209 */ /* 0x001fc40007810000 */
[----:B-1----:R-:W-:Y:S01]  /*4bc0*/  FMNMX.FTZ R3, R33, R8, !PT ;  /* 0x0000000821037209 */ /* 0x002fe20007810000 */
[----:B------:R0:W-:Y:S03]  /*4bd0*/  @!P1 SYNCS.ARRIVE.TRANS64.RED.A1T0 RZ, [R10+URZ], RZ ;  /* 0x000000ff0aff99a7 */ /* 0x0001e6000810043f */
        /* <DEDUP_REMOVED lines=83> */
[----:B------:R-:W-:-:S03]  /*5110*/  FMNMX.FTZ R8, R110, R5, !PT ;  /* 0x000000056e087209 */ /* 0x000fc60007810000 */
[----:B------:R-:W1:Y:S01]  /*5120*/  SHFL.BFLY PT, R0, R3, 0x2, 0x1f ;  /* 0x0c401f0003007f89 */ /* 0x000e6200000e0000 */
[----:B------:R-:W-:-:S04]  /*5130*/  FMNMX.FTZ R5, R111, R8, !PT ;  /* 0x000000086f057209 */ /* 0x000fc80007810000 */
[----:B------:R-:W-:-:S04]  /*5140*/  FMNMX.FTZ R8, R114, R5, !PT ;  /* 0x0000000572087209 */ /* 0x000fc80007810000 */
[----:B------:R-:W-:-:S04]  /*5150*/  FMNMX.FTZ R5, R115, R8, !PT ;  /* 0x0000000873057209 */ /* 0x000fc80007810000 */
[----:B------:R-:W-:-:S04]  /*5160*/  FMNMX.FTZ R8, R118, R5, !PT ;  /* 0x0000000576087209 */ /* 0x000fc80007810000 */
[----:B0-----:R-:W-:-:S05]  /*5170*/  FMNMX.FTZ R10, R119, R8, !PT ;  /* 0x00000008770a7209 */ /* 0x001fca0007810000 */
[----:B------:R-:W0:Y:S01]  /*5180*/  SHFL.BFLY PT, R5, R10, 0x2, 0x1f ;  /* 0x0c401f000a057f89 */ /* 0x000e2200000e0000 */
[----:B-1----:R-:W-:-:S05]  /*5190*/  FMNMX.FTZ R11, R3, R0, !PT ;  /* 0x00000000030b7209 */ /* 0x002fca0007810000 */
[----:B------:R-:W1:Y:S01]  /*51a0*/  SHFL.BFLY PT, R0, R11, 0x1, 0x1f ;  /* 0x0c201f000b007f89 */ /* 0x000e6200000e0000 */
[----:B0-----:R-:W-:-:S05]  /*51b0*/  FMNMX.FTZ R12, R10, R5, !PT ;  /* 0x000000050a0c7209 */ /* 0x001fca0007810000 */
[----:B------:R-:W0:Y:S01]  /*51c0*/  SHFL.BFLY PT, R3, R12, 0x1, 0x1f ;  /* 0x0c201f000c037f89 */ /* 0x000e2200000e0000 */
[----:B-1----:R-:W-:-:S05]  /*51d0*/  FMNMX.FTZ R0, R11, R0, !PT ;  /* 0x000000000b007209 */ /* 0x002fca0007810000 */
[C---:B------:R-:W-:Y:S01]  /*51e0*/  FMUL.FTZ R5, R0.reuse, UR21 ;  /* 0x0000001500057c20 */ /* 0x040fe20008410000 */
[----:B------:R-:W-:-:S03]  /*51f0*/  FADD.FTZ R8, -R0, R9 ;  /* 0x0000000900087221 */ /* 0x000fc60000010100 */
[--C-:B------:R-:W-:Y:S01]  /*5200*/  FFMA.FTZ R24, R24, UR21, -R5.reuse ;  /* 0x0000001518187c23 */ /* 0x100fe20008010805 */
        /* <DEDUP_REMOVED lines=12> */
[----:B0-----:R-:W-:Y:S01]  /*52d0*/  FMNMX.FTZ R3, R12, R3, !PT ;  /* 0x000000030c037209 */ /* 0x001fe20007810000 */
[--C-:B------:R-:W-:Y:S01]  /*52e0*/  FFMA.FTZ R49, R49, UR21, -R5.reuse ;  /* 0x0000001531317c23 */ /* 0x100fe20008010805 */
[--C-:B------:R-:W-:Y:S01]  /*52f0*/  FFMA.FTZ R52, R52, UR21, -R5.reuse ;  /* 0x0000001534347c23 */ /* 0x100fe20008010805 */
[--C-:B------:R-:W-:Y:S01]  /*5300*/  FFMA.FTZ R53, R53, UR21, -R5.reuse ;  /* 0x0000001535357c23 */ /* 0x100fe20008010805 */
[--C-:B------:R-:W-:Y:S01]  /*5310*/  FFMA.FTZ R56, R56, UR21, -R5.reuse ;  /* 0x0000001538387c23 */ /* 0x100fe20008010805 */
[C---:B------:R-:W-:Y:S01]  /*5320*/  FMUL.FTZ R10, R3.reuse, UR21 ;  /* 0x00000015030a7c20 */ /* 0x040fe20008410000 */
[----:B------:R-:W-:Y:S01]  /*5330*/  FADD.FTZ R4, -R3, R4 ;  /* 0x0000000403047221 */ /* 0x000fe20000010100 */
        /* <DEDUP_REMOVED lines=30> */
[----:B------:R-:W-:Y:S01]  /*5520*/  FFMA.FTZ R117, R117, UR21, -R5 ;  /* 0x0000001575757c23 */ /* 0x000fe20008010805 */
[--C-:B------:R-:W-:Y:S01]  /*5530*/  FFMA.FTZ R5, R26, UR21, -R10.reuse ;  /* 0x000000151a057c23 */ /* 0x100fe2000801080a */
[----:B------:R-:W-:Y:S01]  /*5540*/  FMUL.FTZ R4, R4, UR21 ;  /* 0x0000001504047c20 */ /* 0x000fe20008410000 */
[--C-:B------:R-:W-:Y:S01]  /*5550*/  FFMA.FTZ R20, R27, UR21, -R10.reuse ;  /* 0x000000151b147c23 */ /* 0x100fe2000801080a */
[----:B------:R-:W-:Y:S01]  /*5560*/  FMUL.FTZ R8, R8, UR21 ;  /* 0x0000001508087c20 */ /* 0x000fe20008410000 */
[--C-:B------:R-:W-:Y:S01]  /*5570*/  FFMA.FTZ R11, R30, UR21, -R10.reuse ;  /* 0x000000151e0b7c23 */ /* 0x100fe2000801080a */
[----:B------:R-:W-:Y:S01]  /*5580*/  MUFU.EX2 R9, R4 ;  /* 0x0000000400097308 */ /* 0x000fe20000000800 */
[--C-:B------:R-:W-:Y:S01]  /*5590*/  FFMA.FTZ R12, R31, UR21, -R10.reuse ;  /* 0x000000151f0c7c23 */ /* 0x100fe2000801080a */
[--C-:B------:R-:W-:Y:S01]  /*55a0*/  FFMA.FTZ R21, R35, UR21, -R10.reuse ;  /* 0x0000001523157c23 */ /* 0x100fe2000801080a */
[--C-:B------:R-:W-:Y:S01]  /*55b0*/  FFMA.FTZ R35, R38, UR21, -R10.reuse ;  /* 0x0000001526237c23 */ /* 0x100fe2000801080a */
        /* <DEDUP_REMOVED lines=9> */
[--C-:B------:R-:W-:Y:S01]  /*5650*/  FFMA.FTZ R67, R70, UR21, -R10.reuse ;  /* 0x0000001546437c23 */ /* 0x100fe2000801080a */
[--C-:B------:R-:W-:Y:S01]  /*5660*/  FFMA.FTZ R39, R71, UR21, -R10.reuse ;  /* 0x0000001547277c23 */ /* 0x100fe2000801080a */
[--C-:B------:R-:W-:Y:S01]  /*5670*/  FFMA.FTZ R74, R74, UR21, -R10.reuse ;  /* 0x000000154a4a7c23 */ /* 0x100fe2000801080a */
[----:B------:R-:W1:Y:S01]  /*5680*/  MUFU.EX2 R20, R20 ;  /* 0x0000001400147308 */ /* 0x000e620000000800 */
[--C-:B------:R-:W-:Y:S01]  /*5690*/  FFMA.FTZ R90, R90, UR21, -R10.reuse ;  /* 0x000000155a5a7c23 */ /* 0x100fe2000801080a */
[--C-:B------:R-:W-:Y:S01]  /*56a0*/  FFMA.FTZ R95, R95, UR21, -R10.reuse ;  /* 0x000000155f5f7c23 */ /* 0x100fe2000801080a */
[--C-:B------:R-:W-:Y:S01]  /*56b0*/  FFMA.FTZ R98, R98, UR21, -R10.reuse ;  /* 0x0000001562627c23 */ /* 0x100fe2000801080a */
[--C-:B------:R-:W-:Y:S01]  /*56c0*/  FFMA.FTZ R99, R99, UR21, -R10.reuse ;  /* 0x0000001563637c23 */ /* 0x100fe2000801080a */
[--C-:B------:R-:W-:Y:S01]  /*56d0*/  FFMA.FTZ R102, R102, UR21, -R10.reuse ;  /* 0x0000001566667c23 */ /* 0x100fe2000801080a */
[--C-:B------:R-:W-:Y:S01]  /*56e0*/  FFMA.FTZ R103, R103, UR21, -R10.reuse ;  /* 0x0000001567677c23 */ /* 0x100fe2000801080a */
[--C-:B------:R-:W-:Y:S01]  /*56f0*/  FFMA.FTZ R106, R106, UR21, -R10.reuse ;  /* 0x000000156a6a7c23 */ /* 0x100fe2000801080a */
[----:B------:R-:W-:Y:S01]  /*5700*/  MUFU.EX2 R8, R8 ;  /* 0x0000000800087308 */ /* 0x000fe20000000800 */
[----:B0-----:R-:W-:Y:S01]  /*5710*/  FFMA.FTZ R7, R9, R7, R5 ;  /* 0x0000000709077223 */ /* 0x001fe20000010005 */
[--C-:B------:R-:W-:Y:S01]  /*5720*/  FFMA.FTZ R107, R107, UR21, -R10.reuse ;  /* 0x000000156b6b7c23 */ /* 0x100fe2000801080a */
[--C-:B------:R-:W-:Y:S01]  /*5730*/  FFMA.FTZ R110, R110, UR21, -R10.reuse ;  /* 0x000000156e6e7c23 */ /* 0x100fe2000801080a */
[--C-:B------:R-:W-:Y:S01]  /*5740*/  FFMA.FTZ R111, R111, UR21, -R10.reuse ;  /* 0x000000156f6f7c23 */ /* 0x100fe2000801080a */
[--C-:B------:R-:W-:Y:S01]  /*5750*/  FFMA.FTZ R114, R114, UR21, -R10.reuse ;  /* 0x0000001572727c23 */ /* 0x100fe2000801080a */
[--C-:B------:R-:W-:Y:S01]  /*5760*/  FFMA.FTZ R115, R115, UR21, -R10.reuse ;  /* 0x0000001573737c23 */ /* 0x100fe2000801080a */
[--C-:B------:R-:W-:Y:S01]  /*5770*/  FFMA.FTZ R118, R118, UR21, -R10.reuse ;  /* 0x0000001576767c23 */ /* 0x100fe2000801080a */
[----:B------:R-:W0:Y:S01]  /*5780*/  MUFU.EX2 R24, R24 ;  /* 0x0000001800187308 */ /* 0x000e220000000800 */
[C---:B-1----:R-:W-:Y:S01]  /*5790*/  FADD.FTZ R14, R20.reuse, R7 ;  /* 0x00000007140e7221 */ /* 0x042fe20000010000 */
[----:B------:R-:W-:Y:S01]  /*57a0*/  F2FP.F16.F32.PACK_AB R5, R20, R5 ;  /* 0x000000051405723e */ /* 0x000fe200000000ff */
[----:B------:R-:W-:Y:S01]  /*57b0*/  FFMA.FTZ R20, R34, UR21, -R10 ;  /* 0x0000001522147c23 */ /* 0x000fe2000801080a */
[-C--:B------:R-:W-:Y:S01]  /*57c0*/  FMUL.FTZ R122, R122, R9.reuse ;  /* 0x000000097a7a7220 */ /* 0x080fe20000410000 */
[-C--:B------:R-:W-:Y:S01]  /*57d0*/  FMUL.FTZ R123, R123, R9.reuse ;  /* 0x000000097b7b7220 */ /* 0x080fe20000410000 */
[-C--:B------:R-:W-:Y:S01]  /*57e0*/  FMUL.FTZ R126, R126, R9.reuse ;  /* 0x000000097e7e7220 */ /* 0x080fe20000410000 */
[-C--:B------:R-:W-:Y:S01]  /*57f0*/  FMUL.FTZ R127, R127, R9.reuse ;  /* 0x000000097f7f7220 */ /* 0x080fe20000410000 */
[----:B------:R-:W1:Y:S01]  /*5800*/  MUFU.EX2 R25, R25 ;  /* 0x0000001900197308 */ /* 0x000e620000000800 */
[-C--:B------:R-:W-:Y:S01]  /*5810*/  FMUL.FTZ R130, R130, R9.reuse ;  /* 0x0000000982827220 */ /* 0x080fe20000410000 */
[-C--:B------:R-:W-:Y:S01]  /*5820*/  FMUL.FTZ R131, R131, R9.reuse ;  /* 0x0000000983837220 */ /* 0x080fe20000410000 */
[-C--:B------:R-:W-:Y:S01]  /*5830*/  FMUL.FTZ R134, R134, R9.reuse ;  /* 0x0000000986867220 */ /* 0x080fe20000410000 */
[-C--:B------:R-:W-:Y:S01]  /*5840*/  FMUL.FTZ R135, R135, R9.reuse ;  /* 0x0000000987877220 */ /* 0x080fe20000410000 */
[-C--:B------:R-:W-:Y:S01]  /*5850*/  FMUL.FTZ R138, R138, R9.reuse ;  /* 0x000000098a8a7220 */ /* 0x080fe20000410000 */
[-C--:B------:R-:W-:Y:S01]  /*5860*/  FMUL.FTZ R139, R139, R9.reuse ;  /* 0x000000098b8b7220 */ /* 0x080fe20000410000 */
[-C--:B------:R-:W-:Y:S01]  /*5870*/  FMUL.FTZ R142, R142, R9.reuse ;  /* 0x000000098e8e7220 */ /* 0x080fe20000410000 */
[----:B------:R-:W2:Y:S01]  /*5880*/  MUFU.EX2 R28, R28 ;  /* 0x0000001c001c7308 */ /* 0x000ea20000000800 */
[----:B0-----:R-:W-:Y:S01]  /*5890*/  FFMA.FTZ R6, R8, R6, R24 ;  /* 0x0000000608067223 */ /* 0x001fe20000010018 */
[-C--:B------:R-:W-:Y:S01]  /*58a0*/  FMUL.FTZ R143, R143, R9.reuse ;  /* 0x000000098f8f7220 */ /* 0x080fe20000410000 */
[-C--:B------:R-:W-:Y:S01]  /*58b0*/  FMUL.FTZ R146, R146, R9.reuse ;  /* 0x0000000992927220 */ /* 0x080fe20000410000 */
[-C--:B------:R-:W-:Y:S01]  /*58c0*/  FMUL.FTZ R147, R147, R9.reuse ;  /* 0x0000000993937220 */ /* 0x080fe20000410000 */
[-C--:B------:R-:W-:Y:S01]  /*58d0*/  FMUL.FTZ R150, R150, R9.reuse ;  /* 0x0000000996967220 */ /* 0x080fe20000410000 */
[----:B------:R-:W-:Y:S01]  /*58e0*/  FMUL.FTZ R151, R151, R9 ;  /* 0x0000000997977220 */ /* 0x000fe20000410000 */
[----:B------:R-:W-:Y:S01]  /*58f0*/  FMUL.FTZ R120, R120, R8 ;  /* 0x0000000878787220 */ /* 0x000fe20000410000 */
[----:B------:R-:W0:Y:S01]  /*5900*/  MUFU.EX2 R29, R29 ;  /* 0x0000001d001d7308 */ /* 0x000e220000000800 */
[C---:B-1----:R-:W-:Y:S01]  /*5910*/  FADD.FTZ R13, R25.reuse, R6 ;  /* 0x00000006190d7221 */ /* 0x042fe20000010000 */
[----:B------:R-:W-:Y:S01]  /*5920*/  F2FP.F16.F32.PACK_AB R4, R25, R24 ;  /* 0x000000181904723e */ /* 0x000fe200000000ff */
[--C-:B------:R-:W-:Y:S01]  /*5930*/  FFMA.FTZ R24, R43, UR21, -R10.reuse ;  /* 0x000000152b187c23 */ /* 0x100fe2000801080a */
[--C-:B------:R-:W-:Y:S01]  /*5940*/  FFMA.FTZ R43, R46, UR21, -R10.reuse ;  /* 0x000000152e2b7c23 */ /* 0x100fe2000801080a */
[--C-:B------:R-:W-:Y:S01]  /*5950*/  FFMA.FTZ R25, R47, UR21, -R10.reuse ;  /* 0x000000152f197c23 */ /* 0x100fe2000801080a */
[--C-:B------:R-:W-:Y:S01]  /*5960*/  FFMA.FTZ R47, R83, UR21, -R10.reuse ;  /* 0x00000015532f7c23 */ /* 0x100fe2000801080a */
[--C-:B------:R-:W-:Y:S01]  /*5970*/  FFMA.FTZ R83, R86, UR21, -R10.reuse ;  /* 0x0000001556537c23 */ /* 0x100fe2000801080a */
[----:B------:R-:W1:Y:S01]  /*5980*/  MUFU.EX2 R11, R11 ;  /* 0x0000000b000b7308 */ /* 0x000e620000000800 */
[----:B--2---:R-:W-:Y:S01]  /*5990*/  FADD.FTZ R34, R28, R13 ;  /* 0x0000000d1c227221 */ /* 0x004fe20000010000 */
[--C-:B------:R-:W-:Y:S01]  /*59a0*/  FFMA.FTZ R13, R75, UR21, -R10.reuse ;  /* 0x000000154b0d7c23 */ /* 0x100fe2000801080a */
[--C-:B------:R-:W-:Y:S01]  /*59b0*/  FFMA.FTZ R75, R78, UR21, -R10.reuse ;  /* 0x000000154e4b7c23 */ /* 0x100fe2000801080a */
[----:B------:R-:W-:Y:S01]  /*59c0*/  FFMA.FTZ R46, R87, UR21, -R10 ;  /* 0x00000015572e7c23 */ /* 0x000fe2000801080a */
[-C--:B------:R-:W-:Y:S01]  /*59d0*/  FMUL.FTZ R121, R121, R8.reuse ;  /* 0x0000000879797220 */ /* 0x080fe20000410000 */
[-C--:B------:R-:W-:Y:S01]  /*59e0*/  FMUL.FTZ R124, R124, R8.reuse ;  /* 0x000000087c7c7220 */ /* 0x080fe20000410000 */
[----:B------:R-:W-:Y:S01]  /*59f0*/  FMUL.FTZ R125, R125, R8 ;  /* 0x000000087d7d7220 */ /* 0x000fe20000410000 */
[----:B------:R-:W2:Y:S01]  /*5a00*/  MUFU.EX2 R12, R12 ;  /* 0x0000000c000c7308 */ /* 0x000ea20000000800 */
[C---:B0-----:R-:W-:Y:S01]  /*5a10*/  F2FP.F16.F32.PACK_AB R6, R29.reuse, R28 ;  /* 0x0000001c1d06723e */ /* 0x041fe200000000ff */
[----:B------:R-:W-:Y:S01]  /*5a20*/  FADD.FTZ R34, R29, R34 ;  /* 0x000000221d227221 */ /* 0x000fe20000010000 */
[----:B------:R-:W-:Y:S01]  /*5a30*/  FFMA.FTZ R29, R82, UR21, -R10 ;  /* 0x00000015521d7c23 */ /* 0x000fe2000801080a */
[-C--:B------:R-:W-:Y:S01]  /*5a40*/  FMUL.FTZ R128, R128, R8.reuse ;  /* 0x0000000880807220 */ /* 0x080fe20000410000 */
[-C--:B------:R-:W-:Y:S01]  /*5a50*/  FMUL.FTZ R129, R129, R8.reuse ;  /* 0x0000000881817220 */ /* 0x080fe20000410000 */
[-C--:B------:R-:W-:Y:S01]  /*5a60*/  FMUL.FTZ R132, R132, R8.reuse ;  /* 0x0000000884847220 */ /* 0x080fe20000410000 */
[-C--:B------:R-:W-:Y:S01]  /*5a70*/  FMUL.FTZ R133, R133, R8.reuse ;  /* 0x0000000885857220 */ /* 0x080fe20000410000 */
[----:B------:R-:W0:Y:S01]  /*5a80*/  MUFU.EX2 R32, R32 ;  /* 0x0000002000207308 */ /* 0x000e220000000800 */
[----:B-1----:R-:W-:Y:S01]  /*5a90*/  FADD.FTZ R28, R11, R14 ;  /* 0x0000000e0b1c7221 */ /* 0x002fe20000010000 */
[----:B------:R-:W-:Y:S01]  /*5aa0*/  FFMA.FTZ R14, R79, UR21, -R10 ;  /* 0x000000154f0e7c23 */ /* 0x000fe2000801080a */
[-C--:B------:R-:W-:Y:S01]  /*5ab0*/  FMUL.FTZ R136, R136, R8.reuse ;  /* 0x0000000888887220 */ /* 0x080fe20000410000 */
[-C--:B------:R-:W-:Y:S01]  /*5ac0*/  FMUL.FTZ R137, R137, R8.reuse ;  /* 0x0000000889897220 */ /* 0x080fe20000410000 */
[-C--:B------:R-:W-:Y:S01]  /*5ad0*/  FMUL.FTZ R140, R140, R8.reuse ;  /* 0x000000088c8c7220 */ /* 0x080fe20000410000 */
[-C--:B------:R-:W-:Y:S01]  /*5ae0*/  FMUL.FTZ R141, R141, R8.reuse ;  /* 0x000000088d8d7220 */ /* 0x080fe20000410000 */
[-C--:B------:R-:W-:Y:S01]  /*5af0*/  FMUL.FTZ R144, R144, R8.reuse ;  /* 0x0000000890907220 */ /* 0x080fe20000410000 */
[----:B------:R-:W1:Y:S01]  /*5b00*/  MUFU.EX2 R20, R20 ;  /* 0x0000001400147308 */ /* 0x000e620000000800 */
[C---:B--2---:R-:W-:Y:S01]  /*5b10*/  F2FP.F16.F32.PACK_AB R7, R12.reuse, R11 ;  /* 0x0000000b0c07723e */ /* 0x044fe200000000ff */
[----:B------:R-:W-:Y:S01]  /*5b20*/  FADD.FTZ R55, R12, R28 ;  /* 0x0000001c0c377221 */ /* 0x000fe20000010000 */
[-C--:B------:R-:W-:Y:S01]  /*5b30*/  FMUL.FTZ R145, R145, R8.reuse ;  /* 0x0000000891917220 */ /* 0x080fe20000410000 */
[-C--:B------:R-:W-:Y:S01]  /*5b40*/  FMUL.FTZ R148, R148, R8.reuse ;  /* 0x0000000894947220 */ /* 0x080fe20000410000 */
[----:B------:R-:W-:Y:S01]  /*5b50*/  FMUL.FTZ R149, R149, R8 ;  /* 0x0000000895957220 */ /* 0x000fe20000410000 */
[----:B------:R2:W-:Y:S01]  /*5b60*/  STSM.16.M88.4 [R2+0x1e800], R4 ;  /* 0x01e8000402007844 */ /* 0x0005e20000000200 */
[----:B------:R-:W-:Y:S01]  /*5b70*/  IMAD.MOV.U32 R9, RZ, RZ, R0 ;  /* 0x000000ffff097224 */ /* 0x000fe200078e0000 */
[----:B------:R-:W3:Y:S01]  /*5b80*/  MUFU.EX2 R33, R33 ;  /* 0x0000002100217308 */ /* 0x000ee20000000800 */
[----:B0-----:R-:W-:-:S07]  /*5b90*/  FADD.FTZ R34, R32, R34 ;  /* 0x0000002220227221 */ /* 0x001fce0000010000 */
[----:B------:R-:W0:Y:S01]  /*5ba0*/  MUFU.EX2 R21, R21 ;  /* 0x0000001500157308 */ /* 0x000e220000000800 */
[----:B-1----:R-:W-:Y:S01]  /*5bb0*/  FADD.FTZ R12, R20, R55 ;  /* 0x00000037140c7221 */ /* 0x002fe20000010000 */
[--C-:B--2---:R-:W-:Y:S01]  /*5bc0*/  FFMA.FTZ R7, R42, UR21, -R10.reuse ;  /* 0x000000152a077c23 */ /* 0x104fe2000801080a */
[----:B------:R-:W-:-:S05]  /*5bd0*/  FFMA.FTZ R6, R50, UR21, -R10 ;  /* 0x0000001532067c23 */ /* 0x000fca000801080a */
[----:B------:R-:W1:Y:S01]  /*5be0*/  MUFU.EX2 R36, R36 ;  /* 0x0000002400247308 */ /* 0x000e620000000800 */
[C---:B---3--:R-:W-:Y:S01]  /*5bf0*/  FADD.FTZ R55, R33.reuse, R34 ;  /* 0x0000002221377221 */ /* 0x048fe20000010000 */
[----:B------:R-:W-:Y:S01]  /*5c00*/  F2FP.F16.F32.PACK_AB R32, R33, R32 ;  /* 0x000000202120723e */ /* 0x000fe200000000ff */
[--C-:B------:R-:W-:Y:S01]  /*5c10*/  FFMA.FTZ R5, R58, UR21, -R10.reuse ;  /* 0x000000153a057c23 */ /* 0x100fe2000801080a */
[--C-:B------:R-:W-:Y:S01]  /*5c20*/  FFMA.FTZ R4, R66, UR21, -R10.reuse ;  /* 0x0000001542047c23 */ /* 0x100fe2000801080a */
[--C-:B------:R-:W-:Y:S01]  /*5c30*/  FFMA.FTZ R42, R91, UR21, -R10.reuse ;  /* 0x000000155b2a7c23 */ /* 0x100fe2000801080a */
[--C-:B------:R-:W-:Y:S01]  /*5c40*/  FFMA.FTZ R91, R94, UR21, -R10.reuse ;  /* 0x000000155e5b7c23 */ /* 0x100fe2000801080a */
[----:B------:R-:W-:Y:S01]  /*5c50*/  FFMA.FTZ R10, R119, UR21, -R10 ;  /* 0x00000015770a7c23 */ /* 0x000fe2000801080a */
[----:B------:R-:W2:Y:S01]  /*5c60*/  MUFU.EX2 R35, R35 ;  /* 0x0000002300237308 */ /* 0x000ea20000000800 */
[----:B0-----:R-:W-:-:S07]  /*5c70*/  FADD.FTZ R12, R21, R12 ;  /* 0x0000000c150c7221 */ /* 0x001fce0000010000 */
[----:B------:R-:W0:Y:S01]  /*5c80*/  MUFU.EX2 R37, R37 ;  /* 0x0000002500257308 */ /* 0x000e220000000800 */
[----:B-1----:R-:W-:-:S07]  /*5c90*/  FADD.FTZ R28, R36, R55 ;  /* 0x00000037241c7221 */ /* 0x002fce0000010000 */
[----:B------:R-:W1:Y:S01]  /*5ca0*/  MUFU.EX2 R23, R23 ;  /* 0x0000001700177308 */ /* 0x000e620000000800 */
[----:B--2---:R-:W-:-:S07]  /*5cb0*/  FADD.FTZ R12, R35, R12 ;  /* 0x0000000c230c7221 */ /* 0x004fce0000010000 */
[----:B------:R-:W2:Y:S01]  /*5cc0*/  MUFU.EX2 R40, R40 ;  /* 0x0000002800287308 */ /* 0x000ea20000000800 */
[----:B0-----:R-:W-:-:S07]  /*5cd0*/  FADD.FTZ R33, R37, R28 ;  /* 0x0000001c25217221 */ /* 0x001fce0000010000 */
[----:B------:R-:W0:Y:S01]  /*5ce0*/  MUFU.EX2 R7, R7 ;  /* 0x0000000700077308 */ /* 0x000e220000000800 */
[C---:B-1----:R-:W-:Y:S01]  /*5cf0*/  FADD.FTZ R12, R23.reuse, R12 ;  /* 0x0000000c170c7221 */ /* 0x042fe20000010000 */
[----:B------:R-:W-:-:S06]  /*5d00*/  F2FP.F16.F32.PACK_AB R35, R23, R35 ;  /* 0x000000231723723e */ /* 0x000fcc00000000ff */
        /* <DEDUP_REMOVED lines=8> */
[C---:B--2---:R-:W-:Y:S01]  /*5d90*/  FADD.FTZ R12, R24.reuse, R33 ;  /* 0x00000021180c7221 */ /* 0x044fe20000010000 */
[----:B------:R-:W-:-:S06]  /*5da0*/  F2FP.F16.F32.PACK_AB R41, R24, R7 ;  /* 0x000000071829723e */ /* 0x000fcc00000000ff */
[----:B------:R-:W2:Y:S01]  /*5db0*/  MUFU.EX2 R45, R45 ;  /* 0x0000002d002d7308 */ /* 0x000ea20000000800 */
[----:B0-----:R-:W-:-:S07]  /*5dc0*/  FADD.FTZ R28, R44, R55 ;  /* 0x000000372c1c7221 */ /* 0x001fce0000010000 */
[----:B------:R-:W0:Y:S01]  /*5dd0*/  MUFU.EX2 R25, R25 ;  /* 0x0000001900197308 */ /* 0x000e220000000800 */
[----:B-1----:R-:W-:-:S07]  /*5de0*/  FADD.FTZ R12, R43, R12 ;  /* 0x0000000c2b0c7221 */ /* 0x002fce0000010000 */
[----:B------:R-:W1:Y:S01]  /*5df0*/  MUFU.EX2 R48, R48 ;  /* 0x0000003000307308 */ /* 0x000e620000000800 */
[----:B--2---:R-:W-:-:S07]  /*5e00*/  FADD.FTZ R33, R45, R28 ;  /* 0x0000001c2d217221 */ /* 0x004fce0000010000 */
[----:B------:R-:W2:Y:S01]  /*5e10*/  MUFU.EX2 R6, R6 ;  /* 0x0000000600067308 */ /* 0x000ea20000000800 */
[C---:B0-----:R-:W-:Y:S01]  /*5e20*/  FADD.FTZ R55, R25.reuse, R12 ;  /* 0x0000000c19377221 */ /* 0x041fe20000010000 */
[----:B------:R-:W-:-:S06]  /*5e30*/  F2FP.F16.F32.PACK_AB R43, R25, R43 ;  /* 0x0000002b192b723e */ /* 0x000fcc00000000ff */
        /* <DEDUP_REMOVED lines=8> */
[C---:B-1----:R-:W-:Y:S01]  /*5ec0*/  FADD.FTZ R34, R26.reuse, R55 ;  /* 0x000000371a227221 */ /* 0x042fe20000010000 */
[----:B------:R-:W-:-:S06]  /*5ed0*/  F2FP.F16.F32.PACK_AB R49, R26, R6 ;  /* 0x000000061a31723e */ /* 0x000fcc00000000ff */
[----:B------:R-:W1:Y:S01]  /*5ee0*/  MUFU.EX2 R53, R53 ;  /* 0x0000003500357308 */ /* 0x000e620000000800 */
[----:B--2---:R-:W-:Y:S01]  /*5ef0*/  FADD.FTZ R50, R52, R33 ;  /* 0x0000002134327221 */ /* 0x004fe20000010000 */
[----:B------:R-:W-:-:S06]  /*5f00*/  F2FP.F16.F32.PACK_AB R33, R21, R20 ;  /* 0x000000141521723e */ /* 0x000fcc00000000ff */
[----:B------:R-:W2:Y:S01]  /*5f10*/  MUFU.EX2 R27, R27 ;  /* 0x0000001b001b7308 */ /* 0x000ea20000000800 */
[----:B0-----:R-:W-:Y:S01]  /*5f20*/  FADD.FTZ R54, R51, R34 ;  /* 0x0000002233367221 */ /* 0x001fe20000010000 */
[----:B------:R-:W-:-:S05]  /*5f30*/  F2FP.F16.F32.PACK_AB R34, R37, R36 ;  /* 0x000000242522723e */ /* 0x000fca00000000ff */
[----:B------:R3:W-:Y:S01]  /*5f40*/  STSM.16.M88.4 [R22], R32 ;  /* 0x0000002016007844 */ /* 0x0007e20000000200 */
        /* <DEDUP_REMOVED lines=88> */
[----:B------:R2:W4:Y:S01]  /*64d0*/  MUFU.EX2 R28, R42 ;  /* 0x0000002a001c7308 */ /* 0x0005220000000800 */
[----:B0-----:R-:W-:-:S07]  /*64e0*/  FADD.FTZ R5, R12, R5 ;  /* 0x000000050c057221 */ /* 0x001fce0000010000 */
[----:B------:R-:W0:Y:S01]  /*64f0*/  MUFU.EX2 R92, R92 ;  /* 0x0000005c005c7308 */ /* 0x000e220000000800 */
[----:B-1----:R-:W-:Y:S01]  /*6500*/  FADD.FTZ R7, R89, R4 ;  /* 0x0000000459077221 */ /* 0x002fe20000010000 */
[----:B--2---:R-:W-:Y:S02]  /*6510*/  F2FP.F16.F32.PACK_AB R42, R45, R44 ;  /* 0x0000002c2d2a723e */ /* 0x004fe400000000ff */
[----:B------:R-:W-:-:S03]  /*6520*/  F2FP.F16.F32.PACK_AB R88, R89, R88 ;  /* 0x000000585958723e */ /* 0x000fc600000000ff */
[----:B------:R3:W-:Y:S01]  /*6530*/  STSM.16.M88.4 [R17], R40 ;  /* 0x0000002811007844 */ /* 0x0007e20000000200 */
[----:B------:R-:W1:Y:S01]  /*6540*/  MUFU.EX2 R91, R91 ;  /* 0x0000005b005b7308 */ /* 0x000e620000000800 */
[C---:B----4-:R-:W-:Y:S01]  /*6550*/  FADD.FTZ R4, R28.reuse, R5 ;  /* 0x000000051c047221 */ /* 0x050fe20000010000 */
[----:B------:R-:W-:Y:S01]  /*6560*/  F2FP.F16.F32.PACK_AB R89, R28, R12 ;  /* 0x0000000c1c59723e */ /* 0x000fe200000000ff */
[----:B------:R3:W-:Y:S04]  /*6570*/  STSM.16.M88.4 [R16], R48 ;  /* 0x0000003010007844 */ /* 0x0007e80000000200 */
[----:B------:R3:W-:Y:S01]  /*6580*/  STSM.16.M88.4 [R2+0x24800], R56 ;  /* 0x0248003802007844 */ /* 0x0007e20000000200 */
[----:B------:R-:W2:Y:S01]  /*6590*/  MUFU.EX2 R93, R93 ;  /* 0x0000005d005d7308 */ /* 0x000ea20000000800 */
[----:B0-----:R-:W-:-:S02]  /*65a0*/  FADD.FTZ R6, R92, R7 ;  /* 0x000000075c067221 */ /* 0x001fc40000010000 */
[----:B------:R3:W-:Y:S04]  /*65b0*/  STSM.16.M88.4 [R153], R64 ;  /* 0x0000004099007844 */ /* 0x0007e80000000200 */
[----:B------:R3:W-:Y:S01]  /*65c0*/  STSM.16.M88.4 [R17+0x6000], R72 ;  /* 0x0060004811007844 */ /* 0x0007e20000000200 */
[----:B------:R-:W0:Y:S01]  /*65d0*/  MUFU.EX2 R95, R95 ;  /* 0x0000005f005f7308 */ /* 0x000e220000000800 */
[----:B-1----:R-:W-:Y:S02]  /*65e0*/  FADD.FTZ R4, R91, R4 ;  /* 0x000000045b047221 */ /* 0x002fe40000010000 */
[----:B------:R3:W-:Y:S05]  /*65f0*/  STSM.16.M88.4 [R16+0x6000], R80 ;  /* 0x0060005010007844 */ /* 0x0007ea0000000200 */
[----:B------:R-:W1:Y:S01]  /*6600*/  MUFU.EX2 R96, R96 ;  /* 0x0000006000607308 */ /* 0x000e620000000800 */
[C---:B--2---:R-:W-:Y:S01]  /*6610*/  FADD.FTZ R5, R93.reuse, R6 ;  /* 0x000000065d057221 */ /* 0x044fe20000010000 */
[----:B------:R-:W-:-:S06]  /*6620*/  F2FP.F16.F32.PACK_AB R90, R93, R92 ;  /* 0x0000005c5d5a723e */ /* 0x000fcc00000000ff */
[----:B------:R-:W2:Y:S01]  /*6630*/  MUFU.EX2 R98, R98 ;  /* 0x0000006200627308 */ /* 0x000ea20000000800 */
[C---:B0-----:R-:W-:Y:S01]  /*6640*/  FADD.FTZ R7, R95.reuse, R4 ;  /* 0x000000045f077221 */ /* 0x041fe20000010000 */
[----:B------:R-:W-:-:S05]  /*6650*/  F2FP.F16.F32.PACK_AB R91, R95, R91 ;  /* 0x0000005b5f5b723e */ /* 0x000fca00000000ff */
[----:B------:R3:W-:Y:S01]  /*6660*/  STSM.16.M88.4 [R2+0x2a800], R88 ;  /* 0x02a8005802007844 */ /* 0x0007e20000000200 */
        /* <DEDUP_REMOVED lines=19> */
[----:B------:R-:W-:-:S05]  /*67a0*/  F2FP.F16.F32.PACK_AB R99, R103, R102 ;  /* 0x000000666763723e */ /* 0x000fca00000000ff */
[----:B------:R3:W-:Y:S01]  /*67b0*/  STSM.16.M88.4 [R152], R96 ;  /* 0x0000006098007844 */ /* 0x0007e20000000200 */
        /* <DEDUP_REMOVED lines=19> */
[----:B------:R-:W-:-:S05]  /*68f0*/  F2FP.F16.F32.PACK_AB R107, R111, R11 ;  /* 0x0000000b6f6b723e */ /* 0x000fca00000000ff */
[----:B------:R3:W-:Y:S01]  /*6900*/  STSM.16.M88.4 [R17+0xc000], R104 ;  /* 0x00c0006811007844 */ /* 0x0007e20000000200 */
[----:B------:R-:W1:Y:S01]  /*6910*/  MUFU.EX2 R113, R113 ;  /* 0x0000007100717308 */ /* 0x000e620000000800 */
[----:B--2---:R-:W-:-:S07]  /*6920*/  FADD.FTZ R4, R112, R5 ;  /* 0x0000000570047221 */ /* 0x004fce0000010000 */
[----:B------:R-:W2:Y:S01]  /*6930*/  MUFU.EX2 R115, R115 ;  /* 0x0000007300737308 */ /* 0x000ea20000000800 */
[----:B0-----:R-:W-:-:S07]  /*6940*/  FADD.FTZ R6, R13, R6 ;  /* 0x000000060d067221 */ /* 0x001fce0000010000 */
[----:B------:R-:W-:Y:S01]  /*6950*/  MUFU.EX2 R116, R116 ;  /* 0x0000007400747308 */ /* 0x000fe20000000800 */
[C---:B-1----:R-:W-:Y:S01]  /*6960*/  FADD.FTZ R5, R113.reuse, R4 ;  /* 0x0000000471057221 */ /* 0x042fe20000010000 */
[----:B------:R-:W-:Y:S01]  /*6970*/  F2FP.F16.F32.PACK_AB R112, R113, R112 ;  /* 0x000000707170723e */ /* 0x000fe200000000ff */
[----:B------:R-:W-:-:S05]  /*6980*/  IMAD.MOV.U32 R4, RZ, RZ, R3 ;  /* 0x000000ffff047224 */ /* 0x000fca00078e0003 */
[----:B------:R-:W0:Y:S01]  /*6990*/  MUFU.EX2 R117, R117 ;  /* 0x0000007500757308 */ /* 0x000e220000000800 */
[C---:B--2---:R-:W-:Y:S01]  /*69a0*/  FADD.FTZ R6, R115.reuse, R6 ;  /* 0x0000000673067221 */ /* 0x044fe20000010000 */
[----:B------:R-:W-:-:S06]  /*69b0*/  F2FP.F16.F32.PACK_AB R113, R115, R13 ;  /* 0x0000000d7371723e */ /* 0x000fcc00000000ff */
[----:B------:R-:W1:Y:S08]  /*69c0*/  MUFU.EX2 R21, R118 ;  /* 0x0000007600157308 */ /* 0x000e700000000800 */
[----:B------:R-:W2:Y:S01]  /*69d0*/  MUFU.EX2 R10, R10 ;  /* 0x0000000a000a7308 */ /* 0x000ea20000000800 */
[----:B0-----:R-:W-:Y:S01]  /*69e0*/  F2FP.F16.F32.PACK_AB R114, R117, R116 ;  /* 0x000000747572723e */ /* 0x001fe200000000ff */
[----:B------:R-:W-:Y:S01]  /*69f0*/  FADD.FTZ R116, R116, R5 ;  /* 0x0000000574747221 */ /* 0x000fe20000010000 */
[----:B-1----:R-:W-:-:S03]  /*6a00*/  FADD.FTZ R7, R21, R6 ;  /* 0x0000000615077221 */ /* 0x002fc60000010000 */
[----:B------:R-:W-:Y:S01]  /*6a10*/  FADD.FTZ R6, R117, R116 ;  /* 0x0000007475067221 */ /* 0x000fe20000010000 */
[C---:B--2---:R-:W-:Y:S01]  /*6a20*/  F2FP.F16.F32.PACK_AB R115, R10.reuse, R21 ;  /* 0x000000150a73723e */ /* 0x044fe200000000ff */
[----:B------:R-:W-:-:S04]  /*6a30*/  FADD.FTZ R7, R10, R7 ;  /* 0x000000070a077221 */ /* 0x000fc80000010000 */
[----:B------:R3:W-:Y:S01]  /*6a40*/  STSM.16.M88.4 [R16+0xc000], R112 ;  /* 0x00c0007010007844 */ /* 0x0007e20000000200 */
[----:B------:R0:W-:Y:S06]  /*6a50*/  MEMBAR.ALL.CTA ;  /* 0x0000000000007992 */ /* 0x0001ec0000008000 */
[----:B0-----:R-:W0:Y:S02]  /*6a60*/  FENCE.VIEW.ASYNC.S ;  /* 0x00000000000073c6 */ /* 0x001e240000000000 */
[----:B0-----:R-:W-:Y:S01]  /*6a70*/  NOP ;  /* 0x0000000000007918 */ /* 0x001fe20000000000 */
[----:B------:R-:W-:Y:S05]  /*6a80*/  @P2 BRA `(.L_x_24) ;  /* 0xffffffd400902947 */ /* 0x000fea000383ffff */
.L_x_15:
[----:B------:R-:W-:Y:S06]  /*6a90*/  BAR.ARV 0x8, 0x200 ;  /* 0x0208000000007b1d */ /* 0x000fec0000002000 */
[----:B------:R-:W-:Y:S05]  /*6aa0*/  @!P0 BRA `(.L_x_25) ;  /* 0x0000000000048947 */ /* 0x000fea0003800000 */
[----:B------:R-:W-:Y:S01]  /*6ab0*/  BPT.TRAP 0x1 ;  /* 0x000000040000795c */ /* 0x000fe20000300000 */
.L_x_25:
[----:B------:R-:W-:Y:S01]  /*6ac0*/  ULEA UR12, UR39, UR40, 0x3 ;  /* 0x00000028270c7291 */ /* 0x000fe2000f8e183f */
[----:B------:R-:W-:-:S05]  /*6ad0*/  IMAD.U32 R4, RZ, RZ, UR38 ;  /* 0x00000026ff047e24 */ /* 0x000fca000f8e00ff */
[----:B------:R-:W-:-:S04]  /*6ae0*/  SHF.L.U32 R4, R4, 0x1f, RZ ;  /* 0x0000001f04047819 */ /* 0x000fc800000006ff */
[----:B------:R1:W2:Y:S01]  /*6af0*/  SYNCS.PHASECHK.TRANS64.TRYWAIT P2, [UR12+0x30850], R4 ;  /* 0x03085004ff0075a7 */ /* 0x0002a2000804014c */
[----:B------:R-:W-:Y:S05]  /*6b00*/  @!P0 BRA `(.L_x_26) ;  /* 0x0000000000048947 */ /* 0x000fea0003800000 */
[----:B------:R-:W-:Y:S01]  /*6b10*/  BPT.TRAP 0x1 ;  /* 0x000000040000795c */ /* 0x000fe20000300000 */
.L_x_26:
[----:B--2---:R-:W-:Y:S05]  /*6b20*/  @P2 BRA `(.L_x_27) ;  /* 0x0000000000082947 */ /* 0x004fea0003800000 */
[----:B------:R-:W2:Y:S02]  /*6b30*/  SYNCS.PHASECHK.TRANS64.TRYWAIT P0, [UR12+0x30850], R4 ;  /* 0x03085004ff0075a7 */ /* 0x000ea4000800014c */
[----:B--2---:R-:W-:Y:S05]  /*6b40*/  @!P0 BRA `(.L_x_28) ;  /* 0x0000004c00e88947 */ /* 0x004fea0003800000 */
.L_x_27:
[----:B------:R-:W-:Y:S01]  /*6b50*/  R2UR UR4, R15 ;  /* 0x000000000f0472ca */ /* 0x000fe200000e0000 */
[----:B------:R-:W-:Y:S01]  /*6b60*/  UIADD3 UR5, UR40, 0x400, URZ ;  /* 0x0000040028057890 */ /* 0x000fe2000fffe03f */
[----:B------:R-:W-:Y:S01]  /*6b70*/  WARPGROUP.ARRIVE ;  /* 0x00000000000079c5 */ /* 0x000fe20000000000 */
[----:B------:R-:W-:Y:S01]  /*6b80*/  UMOV UR7, 0x40000040 ;  /* 0x4000004000077882 */ /* 0x000fe20000000000 */
[----:B------:R-:W-:Y:S01]  /*6b90*/  UMOV UR11, 0x40000040 ;  /* 0x40000040000b7882 */ /* 0x000fe20000000000 */
[----:B------:R-:W-:Y:S01]  /*6ba0*/  USHF.R.U32.HI UR5, URZ, 0x4, UR5 ;  /* 0x000000043f057899 */ /* 0x000fe20008011605 */
[----:B------:R-:W4:Y:S01]  /*6bb0*/  LDL R13, [R1+0xc] ;  /* 0x00000c00010d7983 */ /* 0x000f220000100800 */
[----:B------:R-:W-:Y:S01]  /*6bc0*/  UMOV UR9, 0x40000040 ;  /* 0x4000004000097882 */ /* 0x000fe20000000000 */
[----:B------:R-:W5:Y:S01]  /*6bd0*/  LDC R19, c[0x0][0xbe8] ;  /* 0x0002fa00ff137b82 */ /* 0x000f620000000800 */
[----:B------:R-:W-:Y:S01]  /*6be0*/  ULOP3.LUT UR5, UR5, 0x3fff, URZ, 0xc0, !UPT ;  /* 0x00003fff05057892 */ /* 0x000fe2000f8ec03f */
[----:B---3--:R-:W3:Y:S01]  /*6bf0*/  LDL R32, [R1+0x8] ;  /* 0x0000080001207983 */ /* 0x008ee20000100800 */
[----:B------:R-:W-:Y:S01]  /*6c00*/  IMAD.MOV.U32 R20, RZ, RZ, -0x800000 ;  /* 0xff800000ff147424 */ /* 0x000fe200078e00ff */
[----:B------:R-:W-:Y:S01]  /*6c10*/  CS2R R10, SRZ ;  /* 0x00000000000a7805 */ /* 0x000fe2000001ff00 */
[----:B------:R-:W-:Y:S01]  /*6c20*/  UIADD3 UR4, UR4, 0x1e800, URZ ;  /* 0x0001e80004047890 */ /* 0x000fe2000fffe03f */
[----:B------:R-:W3:Y:S01]  /*6c30*/  LDL R40, [R1+0x4] ;  /* 0x0000040001287983 */ /* 0x000ee20000100800 */
[----:B------:R-:W-:Y:S01]  /*6c40*/  UIMAD UR6, UR39, 0x600, UR5 ;  /* 0x00000600270678a4 */ /* 0x000fe2000f8e0205 */
[----:B------:R-:W-:Y:S01]  /*6c50*/  IMAD.MOV.U32 R21, RZ, RZ, -0x800000 ;  /* 0xff800000ff157424 */ /* 0x000fe200078e00ff */
[----:B------:R-:W-:Y:S01]  /*6c60*/  USHF.R.U32.HI UR4, URZ, 0x4, UR4 ;  /* 0x000000043f047899 */ /* 0x000fe20008011604 */
[----:B--2---:R-:W2:Y:S01]  /*6c70*/  SHFL.BFLY PT, R5, R6, 0x2, 0x1f ;  /* 0x0c401f0006057f89 */ /* 0x004ea200000e0000 */
[----:B------:R-:W-:Y:S01]  /*6c80*/  UMOV UR5, 0x40000040 ;  /* 0x4000004000057882 */ /* 0x000fe20000000000 */
[----:B------:R-:W-:Y:S01]  /*6c90*/  UIADD3 UR10, UR6, 0x80, URZ ;  /* 0x00000080060a7890 */ /* 0x000fe2000fffe03f */
[----:B------:R-:W0:Y:S01]  /*6ca0*/  LDC.64 R36, c[0x0][0xb98] ;  /* 0x0002e600ff247b82 */ /* 0x000e220000000a00 */
[----:B------:R-:W-:Y:S01]  /*6cb0*/  ULOP3.LUT UR4, UR4, 0x3fff, URZ, 0xc0, !UPT ;  /* 0x00003fff04047892 */ /* 0x000fe2000f8ec03f */
[----:B------:R-:W1:Y:S03]  /*6cc0*/  SHFL.BFLY PT, R8, R7, 0x2, 0x1f ;  /* 0x0c401f0007087f89 */ /* 0x000e6600000e0000 */
[----:B------:R-:W-:-:S04]  /*6cd0*/  ULOP3.LUT UR4, UR4, 0x10000, URZ, 0xfc, !UPT ;  /* 0x0001000004047892 */ /* 0x000fc8000f8efc3f */
[----:B------:R-:W-:-:S05]  /*6ce0*/  UIADD3 UR8, UR4, 0x2, URZ ;  /* 0x0000000204087890 */ /* 0x000fca000fffe03f */
[----:B------:R-:W-:Y:S03]  /*6cf0*/  HGMMA.64x64x16.F32 R120, gdesc[UR4].tnspB, R120, gsb0 ;  /* 0x40e00000047879f0 */ /* 0x000fe60008000878 */
[----:B------:R-:W5:Y:S01]  /*6d00*/  S2UR UR5, SR_SWINHI ;  /* 0x00000000000579c3 */ /* 0x000f620000002f00 */
[----:B------:R-:W-:Y:S01]  /*6d10*/  UIADD3 UR7, -UR45, URZ, URZ ;  /* 0x0000003f2d077290 */ /* 0x000fe2000fffe13f */
[----:B--2---:R-:W-:-:S05]  /*6d20*/  FADD.FTZ R5, R5, R6 ;  /* 0x0000000605057221 */ /* 0x004fca0000010000 */
[----:B-1----:R-:W1:Y:S01]  /*6d30*/  SHFL.BFLY PT, R4, R5, 0x1, 0x1f ;  /* 0x0c201f0005047f89 */ /* 0x002e6200000e0000 */
[----:B------:R-:W-:Y:S02]  /*6d40*/  FADD.FTZ R8, R8, R7 ;  /* 0x0000000708087221 */ /* 0x000fe40000010000 */
[----:B------:R-:W2:Y:S03]  /*6d50*/  LDC R7, c[0x0][0xc38] ;  /* 0x00030e00ff077b82 */ /* 0x000ea60000000800 */
[----:B------:R-:W5:Y:S01]  /*6d60*/  SHFL.BFLY PT, R9, R8, 0x1, 0x1f ;  /* 0x0c201f0008097f89 */ /* 0x000f6200000e0000 */
[----:B-1----:R-:W-:Y:S01]  /*6d70*/  FADD.FTZ R12, R5, R4 ;  /* 0x00000004050c7221 */ /* 0x002fe20000010000 */
[----:B------:R-:W-:-:S04]  /*6d80*/  IMAD.U32 R5, RZ, RZ, UR21 ;  /* 0x00000015ff057e24 */ /* 0x000fc8000f8e00ff */
[----:B------:R-:W-:Y:S01]  /*6d90*/  FSETP.NE.FTZ.AND P0, PT, R12, RZ, PT ;  /* 0x000000ff0c00720b */ /* 0x000fe20003f15000 */
[----:B-----5:R-:W-:-:S05]  /*6da0*/  FADD.FTZ R9, R8, R9 ;  /* 0x0000000908097221 */ /* 0x020fca0000010000 */
[----:B------:R-:W-:-:S07]  /*6db0*/  FSETP.NE.FTZ.AND P2, PT, R9, RZ, PT ;  /* 0x000000ff0900720b */ /* 0x000fce0003f55000 */
[----:B------:R-:W1:Y:S01]  /*6dc0*/  @P0 MUFU.LG2 R4, R12 ;  /* 0x0000000c00040308 */ /* 0x000e620000000c00 */
[----:B------:R-:W-:-:S07]  /*6dd0*/  @P0 FMUL.FTZ R5, R5, 0.69314718246459960938 ;  /* 0x3f31721805050820 */ /* 0x000fce0000410000 */
[----:B------:R-:W5:Y:S08]  /*6de0*/  @P2 MUFU.LG2 R6, R9 ;  /* 0x0000000900062308 */ /* 0x000f700000000c00 */
[----:B------:R0:W-:Y:S01]  /*6df0*/  @P2 MUFU.RCP R10, R9 ;  /* 0x00000009000a2308 */ /* 0x0001e20000001000 */
[----:B-1----:R-:W-:-:S04]  /*6e00*/  @P0 FMUL.FTZ R4, R4, 0.69314718246459960938 ;  /* 0x3f31721804040820 */ /* 0x002fc80000410000 */
[----:B------:R-:W-:Y:S01]  /*6e10*/  @P0 FFMA.FTZ R20, R5, R0, R4 ;  /* 0x0000000005140223 */ /* 0x000fe20000010004 */
[----:B------:R-:W-:Y:S02]  /*6e20*/  WARPGROUP.DEPBAR.LE gsb0, 0x0 ;  /* 0x00008000000079c5 */ /* 0x000fe40000010000 */
[----:B------:R-:W-:Y:S01]  /*6e30*/  WARPGROUP.ARRIVE ;  /* 0x00000000000079c5 */ /* 0x000fe20000000000 */
[----:B------:R-:W-:Y:S02]  /*6e40*/  IMAD.U32 R5, RZ, RZ, UR21 ;  /* 0x00000015ff057e24 */ /* 0x000fe4000f8e00ff */
[----:B-----5:R-:W-:Y:S01]  /*6e50*/  @P2 FMUL.FTZ R6, R6, 0.69314718246459960938 ;  /* 0x3f31721806062820 */ /* 0x020fe20000410000 */
[----:B------:R-:W-:Y:S01]  /*6e60*/  IMAD.SHL.U32 R0, R154, 0x8, RZ ;  /* 0x000000089a007824 */ /* 0x000fe200078e00ff */
[----:B------:R1:W5:Y:S01]  /*6e70*/  @P0 MUFU.RCP R11, R12 ;  /* 0x0000000c000b0308 */ /* 0x0003620000001000 */
[----:B------:R-:W-:Y:S01]  /*6e80*/  @P2 FMUL.FTZ R5, R5, 0.69314718246459960938 ;  /* 0x3f31721805052820 */ /* 0x000fe20000410000 */
[----:B------:R-:W-:Y:S01]  /*6e90*/  HGMMA.64x64x16.F32 R120, gdesc[UR8].tnspB, R120, gsb0 ;  /* 0x40e00000087879f0 */ /* 0x000fe20008000878 */
[----:B------:R-:W-:Y:S01]  /*6ea0*/  UIADD3 UR10, UR6, 0x100, URZ ;  /* 0x00000100060a7890 */ /* 0x000fe2000fffe03f */
[----:B------:R-:W-:Y:S01]  /*6eb0*/  IMAD R15, R155, 0x40, R0 ;  /* 0x000000409b0f7824 */ /* 0x000fe200078e0200 */
[----:B------:R-:W-:Y:S01]  /*6ec0*/  UIADD3 UR8, UR4, 0x4, URZ ;  /* 0x0000000404087890 */ /* 0x000fe2000fffe03f */
[----:B------:R-:W-:Y:S01]  /*6ed0*/  @P2 FFMA.FTZ R21, R5, R3, R6 ;  /* 0x0000000305152223 */ /* 0x000fe20000010006 */
[----:B------:R-:W-:Y:S01]  /*6ee0*/  UMOV UR11, 0x40000040 ;  /* 0x40000040000b7882 */ /* 0x000fe20000000000 */
[----:B------:R-:W-:Y:S01]  /*6ef0*/  UMOV UR9, 0x40000040 ;  /* 0x4000004000097882 */ /* 0x000fe20000000000 */
[----:B------:R-:W-:-:S02]  /*6f00*/  WARPGROUP.DEPBAR.LE gsb0, 0x0 ;  /* 0x00008000000079c5 */ /* 0x000fc40000010000 */
        /* <DEDUP_REMOVED lines=60> */
[----:B------:R-:W-:Y:S01]  /*72d0*/  ULDC UR10, c[0x0][0xc44] ;  /* 0x00031100000a7ab9 */ /* 0x000fe20000000800 */
[----:B------:R-:W-:Y:S01]  /*72e0*/  UMOV UR8, UR40 ;  /* 0x0000002800087c82 */ /* 0x000fe20008000000 */
[----:B------:R-:W-:Y:S01]  /*72f0*/  UMOV UR9, UR5 ;  /* 0x0000000500097c82 */ /* 0x000fe20008000000 */
[----:B------:R-:W-:Y:S01]  /*7300*/  UIMAD UR10, UR10, UR7, UR43 ;  /* 0x000000070a0a72a4 */ /* 0x000fe2000f8e022b */
[----:B------:R-:W-:Y:S01]  /*7310*/  IMAD.U32 R28, RZ, RZ, UR8 ;  /* 0x00000008ff1c7e24 */ /* 0x000fe2000f8e00ff */
[----:B------:R-:W-:Y:S01]  /*7320*/  UMOV UR5, 0x40000040 ;  /* 0x4000004000057882 */ /* 0x000fe20000000000 */
[----:B------:R-:W-:Y:S01]  /*7330*/  UMOV UR7, 0x40000040 ;  /* 0x4000004000077882 */ /* 0x000fe20000000000 */
[----:B------:R-:W-:Y:S01]  /*7340*/  IMAD.U32 R29, RZ, RZ, UR9 ;  /* 0x00000009ff1d7e24 */ /* 0x000fe2000f8e00ff */
[----:B------:R-:W-:Y:S01]  /*7350*/  ISETP.NE.AND P2, PT, R19, 0x1, PT ;  /* 0x000000011300780c */ /* 0x000fe20003f45270 */
[----:B------:R-:W-:Y:S01]  /*7360*/  USHF.R.S32.HI UR11, URZ, 0x1f, UR10 ;  /* 0x0000001f3f0b7899 */ /* 0x000fe2000801140a */
[----:B------:R-:W-:Y:S01]  /*7370*/  IMAD.WIDE R14, R15, 0x2, R28 ;  /* 0x000000020f0e7825 */ /* 0x000fe200078e021c */
[----:B------:R-:W-:-:S03]  /*7380*/  ULDC.64 UR8, c[0x0][0xb90] ;  /* 0x0002e40000087ab9 */ /* 0x000fc60000000a00 */
[----:B----4-:R-:W-:-:S03]  /*7390*/  IMAD.WIDE R28, R13, 0x2, R28 ;  /* 0x000000020d1c7825 */ /* 0x010fc600078e021c */
[----:B------:R-:W-:-:S04]  /*73a0*/  LOP3.LUT R3, R28, 0x380, RZ, 0xc0, !PT ;  /* 0x000003801c037812 */ /* 0x000fc800078ec0ff */
[----:B------:R-:W4:Y:S01]  /*73b0*/  @P2 LDC R23, c[0x0][0xbec] ;  /* 0x0002fb00ff172b82 */ /* 0x000f220000000800 */
[C---:B------:R-:W-:Y:S02]  /*73c0*/  IADD3 R8, P0, R28.reuse, 0x60, RZ ;  /* 0x000000601c087810 */ /* 0x040fe40007f1e0ff */
[----:B------:R-:W-:Y:S02]  /*73d0*/  SHF.R.U64 R3, R3, 0x3, RZ ;  /* 0x0000000303037819 */ /* 0x000fe400000012ff */
[C---:B------:R-:W-:Y:S02]  /*73e0*/  IADD3 R6, P3, R28.reuse, 0x40, RZ ;  /* 0x000000401c067810 */ /* 0x040fe40007f7e0ff */
[----:B------:R-:W-:Y:S01]  /*73f0*/  IADD3 R4, P4, R28, 0x20, RZ ;  /* 0x000000201c047810 */ /* 0x000fe20007f9e0ff */
[----:B------:R-:W5:Y:S01]  /*7400*/  @P2 LDC R33, c[0x0][0xbf0] ;  /* 0x0002fc00ff212b82 */ /* 0x000f620000000800 */
[----:B------:R-:W-:Y:S01]  /*7410*/  LOP3.LUT R28, R3, R28, RZ, 0x3c, !PT ;  /* 0x0000001c031c7212 */ /* 0x000fe200078e3cff */
[----:B------:R-:W-:-:S02]  /*7420*/  WARPGROUP.DEPBAR.LE gsb0, 0x0 ;  /* 0x00008000000079c5 */ /* 0x000fc40000010000 */
[----:B------:R-:W-:-:S06]  /*7430*/  WARPGROUP.ARRIVE ;  /* 0x00000000000079c5 */ /* 0x000fcc0000000000 */
[----:B------:R-:W-:Y:S01]  /*7440*/  HGMMA.64x64x16.F32 R120, gdesc[UR4].tnspB, R120, gsb0 ;  /* 0x40e00000047879f0 */ /* 0x000fe20008000878 */
[----:B------:R-:W-:Y:S01]  /*7450*/  LOP3.LUT R3, R8, 0x380, RZ, 0xc0, !PT ;  /* 0x0000038008037812 */ /* 0x000fe200078ec0ff */
[----:B------:R-:W-:-:S03]  /*7460*/  IMAD R18, RZ, RZ, -UR43 ;  /* 0x8000002bff127e24 */ /* 0x000fc6000f8e02ff */
[----:B------:R-:W-:Y:S01]  /*7470*/  SHF.R.U64 R3, R3, 0x3, RZ ;  /* 0x0000000303037819 */ /* 0x000fe200000012ff */
[----:B------:R-:W-:Y:S01]  /*7480*/  UIMAD UR4, UR11, UR8, URZ ;  /* 0x000000080b0472a4 */ /* 0x000fe2000f8e023f */
[----:B--2---:R-:W-:Y:S02]  /*7490*/  IMAD R18, R7, R18, UR41 ;  /* 0x0000002907127e24 */ /* 0x004fe4000f8e0212 */
[----:B------:R-:W-:Y:S02]  /*74a0*/  LOP3.LUT R26, R3, R8, RZ, 0x3c, !PT ;  /* 0x00000008031a7212 */ /* 0x000fe400078e3cff */
[----:B------:R-:W-:Y:S01]  /*74b0*/  LOP3.LUT R3, R4, 0x380, RZ, 0xc0, !PT ;  /* 0x0000038004037812 */ /* 0x000fe200078ec0ff */
[----:B------:R-:W-:Y:S01]  /*74c0*/  UIMAD.WIDE.U32 UR6, UR10, UR8, URZ ;  /* 0x000000080a0672a5 */ /* 0x000fe2000f8e003f */
[----:B---3--:R-:W-:Y:S01]  /*74d0*/  IMAD R38, R18, 0xc0, R32 ;  /* 0x000000c012267824 */ /* 0x008fe200078e0220 */
[----:B------:R-:W-:Y:S01]  /*74e0*/  UIMAD UR4, UR10, UR9, UR4 ;  /* 0x000000090a0472a4 */ /* 0x000fe2000f8e0204 */
[----:B------:R-:W-:Y:S01]  /*74f0*/  SHF.R.U64 R3, R3, 0x3, RZ ;  /* 0x0000000303037819 */ /* 0x000fe200000012ff */
[----:B------:R-:W-:Y:S01]  /*7500*/  IMAD.X R27, RZ, RZ, R29, P0 ;  /* 0x000000ffff1b7224 */ /* 0x000fe200000e061d */
[----:B------:R-:W-:Y:S01]  /*7510*/  IADD3 R13, P0, R14, 0x1800, RZ ;  /* 0x000018000e0d7810 */ /* 0x000fe20007f1e0ff */
[----:B------:R-:W-:Y:S01]  /*7520*/  UIADD3 UR4, UR7, UR4, URZ ;  /* 0x0000000407047290 */ /* 0x000fe2000fffe03f */
[----:B------:R-:W-:Y:S01]  /*7530*/  LOP3.LUT R8, R3, R4, RZ, 0x3c, !PT ;  /* 0x0000000403087212 */ /* 0x000fe200078e3cff */
[----:B----4-:R-:W-:-:S04]  /*7540*/  @P2 IMAD.HI.U32 R4, R38, R23, RZ ;  /* 0x0000001726042227 */ /* 0x010fc800078e00ff */
[--C-:B0-----:R-:W-:Y:S01]  /*7550*/  IMAD.X R9, RZ, RZ, R29.reuse, P4 ;  /* 0x000000ffff097224 */ /* 0x101fe200020e061d */
[----:B------:R-:W-:Y:S01]  /*7560*/  IADD3 R23, P4, R14, 0x4800, RZ ;  /* 0x000048000e177810 */ /* 0x000fe20007f9e0ff */
[----:B------:R-:W-:Y:S01]  /*7570*/  IMAD.MOV.U32 R3, RZ, RZ, R38 ;  /* 0x000000ffff037224 */ /* 0x000fe200078e0026 */
[----:B-1----:R-:W-:Y:S01]  /*7580*/  LOP3.LUT R12, R13, 0x380, RZ, 0xc0, !PT ;  /* 0x000003800d0c7812 */ /* 0x002fe200078ec0ff */
[----:B------:R-:W-:Y:S01]  /*7590*/  IMAD.U32 R31, RZ, RZ, UR7 ;  /* 0x00000007ff1f7e24 */ /* 0x000fe2000f8e00ff */
[----:B-----5:R-:W-:Y:S01]  /*75a0*/  @P2 SHF.R.U32.HI R3, RZ, R33, R4 ;  /* 0x00000021ff032219 */ /* 0x020fe20000011604 */
[----:B------:R-:W-:Y:S01]  /*75b0*/  IMAD.U32 R30, RZ, RZ, UR6 ;  /* 0x00000006ff1e7e24 */ /* 0x000fe2000f8e00ff */
[----:B------:R-:W-:Y:S01]  /*75c0*/  LOP3.LUT R4, R23, 0x380, RZ, 0xc0, !PT ;  /* 0x0000038017047812 */ /* 0x000fe200078ec0ff */
[----:B------:R-:W-:Y:S01]  /*75d0*/  IMAD.U32 R31, RZ, RZ, UR4 ;  /* 0x00000004ff1f7e24 */ /* 0x000fe2000f8e00ff */
[----:B------:R-:W-:Y:S01]  /*75e0*/  SHF.R.U64 R12, R12, 0x3, RZ ;  /* 0x000000030c0c7819 */ /* 0x000fe200000012ff */
[----:B------:R-:W-:Y:S01]  /*75f0*/  IMAD.X R25, RZ, RZ, R29, P3 ;  /* 0x000000ffff197224 */ /* 0x000fe200018e061d */
[----:B------:R-:W-:Y:S01]  /*7600*/  USHF.R.S32.HI UR7, URZ, 0x1f, UR45 ;  /* 0x0000001f3f077899 */ /* 0x000fe2000801142d */
[----:B------:R-:W-:Y:S01]  /*7610*/  MOV R59, R28 ;  /* 0x0000001c003b7202 */ /* 0x000fe20000000f00 */
[----:B------:R-:W-:Y:S01]  /*7620*/  IMAD.WIDE.U32 R28, R36, UR45, R30 ;  /* 0x0000002d241c7c25 */ /* 0x000fe2000f8e001e */
[----:B------:R-:W-:Y:S01]  /*7630*/  SHF.R.U64 R4, R4, 0x3, RZ ;  /* 0x0000000304047819 */ /* 0x000fe200000012ff */
[----:B------:R-:W-:Y:S01]  /*7640*/  ULDC.64 UR4, c[0x0][0xb88] ;  /* 0x0002e20000047ab9 */ /* 0x000fe20000000a00 */
[----:B------:R-:W-:Y:S01]  /*7650*/  LOP3.LUT R5, R6, 0x380, RZ, 0xc0, !PT ;  /* 0x0000038006057812 */ /* 0x000fe200078ec0ff */
[--C-:B------:R-:W-:Y:S01]  /*7660*/  IMAD.MOV R34, RZ, RZ, -R3.reuse ;  /* 0x000000ffff227224 */ /* 0x100fe200078e0a03 */
[----:B------:R-:W-:Y:S01]  /*7670*/  LOP3.LUT R12, R12, R13, RZ, 0x3c, !PT ;  /* 0x0000000d0c0c7212 */ /* 0x000fe200078e3cff */
[----:B------:R-:W-:Y:S01]  /*7680*/  IMAD.U32 R33, RZ, RZ, UR12 ;  /* 0x0000000cff217e24 */ /* 0x000fe2000f8e00ff */
[----:B------:R-:W-:Y:S01]  /*7690*/  IADD3.X R13, RZ, R15, RZ, P0, !PT ;  /* 0x0000000fff0d7210 */ /* 0x000fe200007fe4ff */
[----:B------:R-:W-:Y:S01]  /*76a0*/  IMAD R32, R36, UR7, RZ ;  /* 0x0000000724207c24 */ /* 0x000fe2000f8e02ff */
[----:B------:R-:W-:Y:S01]  /*76b0*/  LOP3.LUT R4, R4, R23, RZ, 0x3c, !PT ;  /* 0x0000001704047212 */ /* 0x000fe200078e3cff */
[----:B------:R-:W-:Y:S01]  /*76c0*/  IMAD R23, R19, R34, R38 ;  /* 0x0000002213177224 */ /* 0x000fe200078e0226 */
[----:B------:R-:W-:Y:S01]  /*76d0*/  SHF.R.S32.HI R31, RZ, 0x1f, R3 ;  /* 0x0000001fff1f7819 */ /* 0x000fe20000011403 */
[----:B------:R-:W-:Y:S01]  /*76e0*/  IMAD R54, R18, 0xc0, R40 ;  /* 0x000000c012367824 */ /* 0x000fe200078e0228 */
[----:B------:R-:W-:Y:S01]  /*76f0*/  IADD3 R28, P0, R3, R28, RZ ;  /* 0x0000001c031c7210 */ /* 0x000fe20007f1e0ff */
[----:B------:R-:W-:Y:S01]  /*7700*/  @!P1 VIADD R3, R33, 0x30860 ;  /* 0x0003086021039836 */ /* 0x000fe20000000000 */
[----:B------:R-:W-:Y:S01]  /*7710*/  SHF.R.U64 R5, R5, 0x3, RZ ;  /* 0x0000000305057819 */ /* 0x000fe200000012ff */
[----:B------:R-:W-:Y:S01]  /*7720*/  IMAD R32, R37, UR45, R32 ;  /* 0x0000002d25207c24 */ /* 0x000fe2000f8e0220 */
[----:B------:R-:W-:Y:S01]  /*7730*/  SHF.R.S32.HI R30, RZ, 0x1f, R23 ;  /* 0x0000001fff1e7819 */ /* 0x000fe20000011417 */
[----:B------:R-:W-:Y:S01]  /*7740*/  ULDC.64 UR8, c[0x0][0xae8] ;  /* 0x0002ba0000087ab9 */ /* 0x000fe20000000a00 */
[----:B------:R-:W-:-:S02]  /*7750*/  @!P1 PRMT R3, RZ, 0x654, R3 ;  /* 0x00000654ff039816 */ /* 0x000fc40000000003 */
[----:B------:R-:W-:Y:S01]  /*7760*/  LOP3.LUT R24, R5, R6, RZ, 0x3c, !PT ;  /* 0x0000000605187212 */ /* 0x000fe200078e3cff */
[----:B------:R-:W-:Y:S01]  /*7770*/  IMAD R30, R30, UR4, RZ ;  /* 0x000000041e1e7c24 */ /* 0x000fe2000f8e02ff */
[----:B------:R-:W-:Y:S02]  /*7780*/  IADD3.X R29, R31, R29, R32, P0, !PT ;  /* 0x0000001d1f1d7210 */ /* 0x000fe400007fe420 */
[----:B------:R-:W-:Y:S01]  /*7790*/  MOV R56, R26 ;  /* 0x0000001a00387202 */ /* 0x000fe20000000f00 */
[C---:B------:R-:W-:Y:S01]  /*77a0*/  IMAD R27, R23.reuse, UR5, R30 ;  /* 0x00000005171b7c24 */ /* 0x040fe2000f8e021e */
[----:B------:R-:W-:Y:S01]  /*77b0*/  MOV R57, R24 ;  /* 0x0000001800397202 */ /* 0x000fe20000000f00 */
[----:B------:R-:W-:Y:S01]  /*77c0*/  IMAD.WIDE.U32 R24, R23, UR4, R28 ;  /* 0x0000000417187c25 */ /* 0x000fe2000f8e001c */
[----:B------:R-:W-:Y:S01]  /*77d0*/  ULDC.64 UR4, c[0x0][0xb50] ;  /* 0x0002d40000047ab9 */ /* 0x000fe20000000a00 */
[----:B------:R-:W-:Y:S02]  /*77e0*/  WARPGROUP.DEPBAR.LE gsb0, 0x0 ;  /* 0x00008000000079c5 */ /* 0x000fe40000010000 */
[----:B------:R0:W-:Y:S01]  /*77f0*/  @!P1 SYNCS.ARRIVE.TRANS64.RED.A1T0 RZ, [R3+URZ], RZ ;  /* 0x000000ff03ff99a7 */ /* 0x0001e2000810043f */
[----:B------:R-:W-:Y:S01]  /*7800*/  LEA R47, P0, R24, UR4, 0x2 ;  /* 0x00000004182f7c11 */ /* 0x000fe2000f8010ff */
[----:B------:R-:W-:Y:S01]  /*7810*/  FMUL.FTZ R23, R125, R11 ;  /* 0x0000000b7d177220 */ /* 0x000fe20000410000 */
[----:B------:R-:W-:Y:S01]  /*7820*/  MOV R58, R8 ;  /* 0x00000008003a7202 */ /* 0x000fe20000000f00 */
[----:B0-----:R-:W-:-:S02]  /*7830*/  IMAD.IADD R3, R25, 0x1, R27 ;  /* 0x0000000119037824 */ /* 0x001fc400078e021b */
[-C--:B------:R-:W-:Y:S01]  /*7840*/  FMUL.FTZ R8, R121, R11.reuse ;  /* 0x0000000b79087220 */ /* 0x080fe20000410000 */
        /* <DEDUP_REMOVED lines=13> */
[----:B------:R-:W-:Y:S01]  /*7920*/  FMUL.FTZ R45, R148, R11 ;  /* 0x0000000b942d7220 */ /* 0x000fe20000410000 */
[----:B------:R-:W-:Y:S01]  /*7930*/  LEA.HI.X R60, R24, UR5, R3, 0x2, P0 ;  /* 0x00000005183c7c11 */ /* 0x000fe200080f1403 */
        /* <DEDUP_REMOVED lines=16> */
[----:B------:R-:W-:Y:S01]  /*7a40*/  F2FP.F16.F32.PACK_AB R8, R8, R9 ;  /* 0x000000090808723e */ /* 0x000fe200000000ff */
[----:B------:R-:W-:Y:S01]  /*7a50*/  ULDC UR4, c[0x0][0xa88] ;  /* 0x0002a20000047ab9 */ /* 0x000fe20000000800 */
[----:B------:R-:W-:-:S02]  /*7a60*/  F2FP.F16.F32.PACK_AB R9, R11, R24 ;  /* 0x000000180b09723e */ /* 0x000fc400000000ff */
[----:B------:R-:W-:Y:S02]  /*7a70*/  F2FP.F16.F32.PACK_AB R10, R23, R26 ;  /* 0x0000001a170a723e */ /* 0x000fe400000000ff */
[----:B------:R-:W-:Y:S01]  /*7a80*/  F2FP.F16.F32.PACK_AB R11, R25, R28 ;  /* 0x0000001c190b723e */ /* 0x000fe200000000ff */
[----:B------:R-:W-:Y:S01]  /*7a90*/  BAR.SYNC.DEFER_BLOCKING 0x1, 0x180 ;  /* 0x0046000000007b1d */ /* 0x000fe20000010000 */
[----:B------:R-:W-:Y:S01]  /*7aa0*/  F2FP.F16.F32.PACK_AB R24, R27, R30 ;  /* 0x0000001e1b18723e */ /* 0x000fe200000000ff */
[----:B------:R-:W-:Y:S01]  /*7ab0*/  IMAD R3, R19, UR4, RZ ;  /* 0x0000000413037c24 */ /* 0x000fe2000f8e02ff */
[----:B------:R-:W-:Y:S02]  /*7ac0*/  F2FP.F16.F32.PACK_AB R25, R29, R32 ;  /* 0x000000201d19723e */ /* 0x000fe400000000ff */
[----:B------:R-:W-:Y:S02]  /*7ad0*/  F2FP.F16.F32.PACK_AB R26, R31, R34 ;  /* 0x000000221f1a723e */ /* 0x000fe400000000ff */
[----:B------:R-:W-:Y:S01]  /*7ae0*/  F2FP.F16.F32.PACK_AB R27, R33, R36 ;  /* 0x00000024211b723e */ /* 0x000fe200000000ff */
[----:B------:R-:W-:Y:S01]  /*7af0*/  VIADD R52, R54, 0x8 ;  /* 0x0000000836347836 */ /* 0x000fe20000000000 */
[----:B------:R-:W-:-:S02]  /*7b00*/  F2FP.F16.F32.PACK_AB R28, R35, R38 ;  /* 0x00000026231c723e */ /* 0x000fc400000000ff */
[----:B------:R-:W-:Y:S02]  /*7b10*/  F2FP.F16.F32.PACK_AB R29, R37, R40 ;  /* 0x00000028251d723e */ /* 0x000fe400000000ff */
[----:B------:R-:W-:Y:S02]  /*7b20*/  F2FP.F16.F32.PACK_AB R30, R39, R42 ;  /* 0x0000002a271e723e */ /* 0x000fe400000000ff */
[----:B------:R-:W-:Y:S02]  /*7b30*/  F2FP.F16.F32.PACK_AB R31, R41, R44 ;  /* 0x0000002c291f723e */ /* 0x000fe400000000ff */
[----:B------:R-:W-:Y:S02]  /*7b40*/  LOP3.LUT P0, RZ, R156, 0x3, RZ, 0xc0, !PT ;  /* 0x000000039cff7812 */ /* 0x000fe4000780c0ff */
[----:B------:R-:W-:Y:S02]  /*7b50*/  F2FP.F16.F32.PACK_AB R48, R48, R43 ;  /* 0x0000002b3030723e */ /* 0x000fe400000000ff */
[----:B------:R-:W-:-:S02]  /*7b60*/  F2FP.F16.F32.PACK_AB R49, R49, R46 ;  /* 0x0000002e3131723e */ /* 0x000fc400000000ff */
[----:B------:R-:W-:Y:S02]  /*7b70*/  F2FP.F16.F32.PACK_AB R50, R50, R45 ;  /* 0x0000002d3232723e */ /* 0x000fe400000000ff */
[----:B------:R-:W-:Y:S01]  /*7b80*/  F2FP.F16.F32.PACK_AB R51, R51, R150 ;  /* 0x000000963333723e */ /* 0x000fe200000000ff */
[----:B------:R0:W-:Y:S01]  /*7b90*/  STSM.16.M88.4 [R59], R8 ;  /* 0x000000083b007844 */ /* 0x0001e20000000200 */
[----:B------:R-:W-:-:S03]  /*7ba0*/  ISETP.GE.OR P1, PT, R54, R3, P0 ;  /* 0x000000033600720c */ /* 0x000fc60000726670 */
[----:B------:R1:W-:Y:S01]  /*7bb0*/  STSM.16.M88.4 [R58], R24 ;  /* 0x000000183a007844 */ /* 0x0003e20000000200 */
[----:B------:R-:W-:-:S03]  /*7bc0*/  ISETP.GE.OR P0, PT, R52, R3, P0 ;  /* 0x000000033400720c */ /* 0x000fc60000706670 */
[----:B------:R-:W-:Y:S04]  /*7bd0*/  STSM.16.M88.4 [R57], R28 ;  /* 0x0000001c39007844 */ /* 0x000fe80000000200 */
[----:B------:R-:W-:Y:S04]  /*7be0*/  STSM.16.M88.4 [R56], R48 ;  /* 0x0000003038007844 */ /* 0x000fe80000000200 */
[----:B------:R-:W-:Y:S01]  /*7bf0*/  SHFL.IDX PT, R52, R47, RZ, 0x1c1f ;  /* 0x001c1fff2f347589 */ /* 0x000fe200000e0000 */
[C---:B------:R-:W-:Y:S01]  /*7c00*/  IADD3 R7, P3, R14.reuse, 0x3000, RZ ;  /* 0x000030000e077810 */ /* 0x040fe20007f7e0ff */
[----:B0-----:R-:W0:Y:S02]  /*7c10*/  @P2 LDC R8, c[0x0][0xbec] ;  /* 0x0002fb00ff082b82 */ /* 0x001e240000000800 */
[----:B------:R-:W2:Y:S06]  /*7c20*/  SHFL.IDX PT, R53, R60, RZ, 0x1c1f ;  /* 0x001c1fff3c357589 */ /* 0x000eac00000e0000 */
[----:B------:R-:W-:Y:S06]  /*7c30*/  BAR.SYNC.DEFER_BLOCKING 0x1, 0x180 ;  /* 0x0046000000007b1d */ /* 0x000fec0000010000 */
[----:B------:R-:W-:Y:S01]  /*7c40*/  SHFL.IDX PT, R55, R60, 0x1, 0x1c1f ;  /* 0x003c1f003c377f89 */ /* 0x000fe200000e0000 */
[----:B------:R-:W-:Y:S01]  /*7c50*/  LOP3.LUT R5, R14, 0x380, RZ, 0xc0, !PT ;  /* 0x000003800e057812 */ /* 0x000fe200078ec0ff */
[----:B-1----:R-:W1:Y:S02]  /*7c60*/  @P2 LDC R24, c[0x0][0xbf0] ;  /* 0x0002fc00ff182b82 */ /* 0x002e640000000800 */
[----:B------:R-:W3:Y:S01]  /*7c70*/  SHFL.IDX PT, R54, R47, 0x1, 0x1c1f ;  /* 0x003c1f002f367f89 */ /* 0x000ee200000e0000 */
[----:B------:R-:W-:-:S02]  /*7c80*/  LOP3.LUT R6, R7, 0x380, RZ, 0xc0, !PT ;  /* 0x0000038007067812 */ /* 0x000fc400078ec0ff */
[----:B------:R-:W-:Y:S02]  /*7c90*/  SHF.R.U64 R5, R5, 0x3, RZ ;  /* 0x0000000305057819 */ /* 0x000fe400000012ff */
[----:B------:R-:W-:Y:S01]  /*7ca0*/  SHF.R.U64 R6, R6, 0x3, RZ ;  /* 0x0000000306067819 */ /* 0x000fe200000012ff */
[----:B------:R-:W4:Y:S01]  /*7cb0*/  LDC.64 R10, c[0x0][0xae0] ;  /* 0x0002b800ff0a7b82 */ /* 0x000f220000000a00 */
[----:B------:R-:W-:Y:S02]  /*7cc0*/  LOP3.LUT R14, R5, R14, RZ, 0x3c, !PT ;  /* 0x0000000e050e7212 */ /* 0x000fe400078e3cff */
[----:B------:R-:W-:Y:S01]  /*7cd0*/  LOP3.LUT R6, R6, R7, RZ, 0x3c, !PT ;  /* 0x0000000706067212 */ /* 0x000fe200078e3cff */
[--C-:B------:R-:W-:Y:S02]  /*7ce0*/  IMAD.X R7, RZ, RZ, R15.reuse, P3 ;  /* 0x000000ffff077224 */ /* 0x100fe400018e060f */
[----:B------:R-:W-:Y:S01]  /*7cf0*/  IMAD.X R5, RZ, RZ, R15, P4 ;  /* 0x000000ffff057224 */ /* 0x000fe200020e060f */
[----:B--2---:R2:W-:Y:S04]  /*7d00*/  @!P1 ST.E desc[UR46][R52.64], R20 ;  /* 0x0000001434009985 */ /* 0x0045e8000c10192e */
[----:B---3--:R-:W-:Y:S04]  /*7d10*/  @!P0 ST.E desc[UR46][R54.64], R21 ;  /* 0x0000001536008985 */ /* 0x008fe8000c10192e */
[----:B------:R-:W3:Y:S04]  /*7d20*/  LD.E.128 R32, desc[UR46][R14.64] ;  /* 0x0000002e0e207980 */ /* 0x000ee8000c101d00 */
[----:B------:R-:W5:Y:S04]  /*7d30*/  LD.E.128 R36, desc[UR46][R12.64] ;  /* 0x0000002e0c247980 */ /* 0x000f68000c101d00 */
[----:B------:R-:W5:Y:S04]  /*7d40*/  LD.E.128 R40, desc[UR46][R6.64] ;  /* 0x0000002e06287980 */ /* 0x000f68000c101d00 */
[----:B------:R0:W5:Y:S01]  /*7d50*/  LD.E.128 R44, desc[UR46][R4.64] ;  /* 0x0000002e042c7980 */ /* 0x000162000c101d00 */
[----:B------:R-:W-:Y:S01]  /*7d60*/  IMAD R9, R154, 0x30, R155 ;  /* 0x000000309a097824 */ /* 0x000fe200078e029b */
[----:B------:R-:W-:-:S02]  /*7d70*/  UIMAD UR6, UR11, UR8, URZ ;  /* 0x000000080b0672a4 */ /* 0x000fc4000f8e023f */
[----:B------:R-:W-:Y:S01]  /*7d80*/  UIMAD.WIDE.U32 UR4, UR10, UR8, URZ ;  /* 0x000000080a0472a5 */ /* 0x000fe2000f8e003f */
[C---:B------:R-:W-:Y:S01]  /*7d90*/  IMAD R9, R18.reuse, 0xc0, R9 ;  /* 0x000000c012097824 */ /* 0x040fe200078e0209 */
[----:B------:R-:W-:Y:S01]  /*7da0*/  UIMAD UR6, UR10, UR9, UR6 ;  /* 0x000000090a0672a4 */ /* 0x000fe2000f8e0206 */
[----:B--2---:R-:W-:Y:S01]  /*7db0*/  IMAD R20, R18, 0xc0, R155 ;  /* 0x000000c012147824 */ /* 0x004fe200078e029b */
[----:B------:R-:W-:Y:S01]  /*7dc0*/  @!PT LDS RZ, [RZ] ;  /* 0x00000000fffff984 */ /* 0x000fe20000000800 */
[----:B------:R-:W-:Y:S01]  /*7dd0*/  @!PT LDS RZ, [RZ] ;  /* 0x00000000fffff984 */ /* 0x000fe20000000800 */
[----:B------:R-:W-:Y:S01]  /*7de0*/  @!PT LDS RZ, [RZ] ;  /* 0x00000000fffff984 */ /* 0x000fe20000000800 */
[----:B------:R-:W-:Y:S01]  /*7df0*/  @!PT LDS RZ, [RZ] ;  /* 0x00000000fffff984 */ /* 0x000fe20000000800 */
[----:B------:R2:W-:Y:S06]  /*7e00*/  MEMBAR.ALL.CTA ;  /* 0x0000000000007992 */ /* 0x0005ec0000008000 */
[----:B--2---:R-:W2:Y:S01]  /*7e10*/  FENCE.VIEW.ASYNC.S ;  /* 0x00000000000073c6 */ /* 0x004ea20000000000 */
[----:B------:R-:W-:Y:S01]  /*7e20*/  ULDC.64 UR8, c[0x0][0xaf0] ;  /* 0x0002bc0000087ab9 */ /* 0x000fe20000000a00 */
[----:B0-----:R-:W-:Y:S01]  /*7e30*/  @P2 IMAD.HI.U32 R5, R9, R8, RZ ;  /* 0x0000000809052227 */ /* 0x001fe200078e00ff */
[----:B------:R-:W-:-:S03]  /*7e40*/  UIADD3 UR5, UR5, UR6, URZ ;  /* 0x0000000605057290 */ /* 0x000fc6000fffe03f */
[----:B------:R-:W-:Y:S01]  /*7e50*/  IMAD.MOV.U32 R4, RZ, RZ, R9 ;  /* 0x000000ffff047224 */ /* 0x000fe200078e0009 */
[----:B-1----:R-:W-:Y:S01]  /*7e60*/  @P2 SHF.R.U32.HI R4, RZ, R24, R5 ;  /* 0x00000018ff042219 */ /* 0x002fe20000011605 */
[----:B------:R-:W-:Y:S02]  /*7e70*/  UIMAD UR6, UR7, UR8, URZ ;  /* 0x00000008070672a4 */ /* 0x000fe4000f8e023f */
[----:B------:R-:W-:Y:S01]  /*7e80*/  UIMAD.WIDE.U32 UR4, UR45, UR8, UR4 ;  /* 0x000000082d0472a5 */ /* 0x000fe2000f8e0004 */
[--C-:B------:R-:W-:Y:S01]  /*7e90*/  SHF.R.S32.HI R5, RZ, 0x1f, R4.reuse ;  /* 0x0000001fff057819 */ /* 0x100fe20000011404 */
[----:B------:R-:W-:Y:S01]  /*7ea0*/  UIMAD UR6, UR45, UR9, UR6 ;  /* 0x000000092d0672a4 */ /* 0x000fe2000f8e0206 */
[----:B------:R-:W-:-:S03]  /*7eb0*/  IMAD.MOV R6, RZ, RZ, -R4 ;  /* 0x000000ffff067224 */ /* 0x000fc600078e0a04 */
[----:B------:R-:W-:Y:S01]  /*7ec0*/  UIADD3 UR5, UR5, UR6, URZ ;  /* 0x0000000605057290 */ /* 0x000fe2000fffe03f */
[----:B------:R-:W-:Y:S02]  /*7ed0*/  IMAD R19, R19, R6, R9 ;  /* 0x0000000613137224 */ /* 0x000fe400078e0209 */
[----:B----4-:R-:W-:-:S03]  /*7ee0*/  IMAD R5, R5, R10, RZ ;  /* 0x0000000a05057224 */ /* 0x010fc600078e02ff */
[----:B------:R-:W-:Y:S01]  /*7ef0*/  SHF.R.S32.HI R6, RZ, 0x1f, R19 ;  /* 0x0000001fff067819 */ /* 0x000fe20000011413 */
[C---:B------:R-:W-:Y:S02]  /*7f00*/  IMAD R7, R4.reuse, R11, R5 ;  /* 0x0000000b04077224 */ /* 0x040fe400078e0205 */
[----:B------:R-:W-:Y:S01]  /*7f10*/  IMAD.WIDE.U32 R4, R4, R10, UR4 ;  /* 0x0000000404047e25 */ /* 0x000fe2000f8e000a */
[----:B------:R-:W-:-:S03]  /*7f20*/  ULDC.64 UR4, c[0x0][0xad8] ;  /* 0x0002b60000047ab9 */ /* 0x000fc60000000a00 */
[----:B------:R-:W-:Y:S02]  /*7f30*/  IMAD.IADD R5, R5, 0x1, R7 ;  /* 0x0000000105057824 */ /* 0x000fe400078e0207 */
[----:B------:R-:W-:Y:S02]  /*7f40*/  IMAD R6, R6, UR4, RZ ;  /* 0x0000000406067c24 */ /* 0x000fe4000f8e02ff */
[----:B------:R-:W-:-:S04]  /*7f50*/  IMAD.WIDE.U32 R4, R19, UR4, R4 ;  /* 0x0000000413047c25 */ /* 0x000fc8000f8e0004 */
[----:B------:R-:W-:Y:S01]  /*7f60*/  IMAD R7, R19, UR5, R6 ;  /* 0x0000000513077c24 */ /* 0x000fe2000f8e0206 */
[----:B------:R-:W-:Y:S02]  /*7f70*/  ULDC.64 UR4, c[0x0][0xa80] ;  /* 0x0002a00000047ab9 */ /* 0x000fe40000000a00 */
[----:B------:R-:W-:Y:S01]  /*7f80*/  LEA R13, P0, R4, UR4, 0x1 ;  /* 0x00000004040d7c11 */ /* 0x000fe2000f8008ff */
[----:B------:R-:W-:Y:S01]  /*7f90*/  IMAD.IADD R5, R5, 0x1, R7 ;  /* 0x0000000105057824 */ /* 0x000fe200078e0207 */
[----:B------:R-:W-:-:S04]  /*7fa0*/  ULDC UR4, c[0x0][0xac8] ;  /* 0x0002b20000047ab9 */ /* 0x000fc80000000800 */
[----:B------:R-:W-:Y:S01]  /*7fb0*/  LEA.HI.X R15, R4, UR5, R5, 0x1, P0 ;  /* 0x00000005040f7c11 */ /* 0x000fe200080f0c05 */
[----:B--2---:R-:W-:Y:S01]  /*7fc0*/  SHFL.IDX PT, R6, R13, 0x1, 0x181f ;  /* 0x00381f000d067f89 */ /* 0x004fe200000e0000 */
[----:B------:R-:W-:-:S03]  /*7fd0*/  VIADD R12, R20, 0x30 ;  /* 0x00000030140c7836 */ /* 0x000fc60000000000 */
[----:B------:R-:W-:Y:S01]  /*7fe0*/  SHFL.IDX PT, R4, R13, RZ, 0x181f ;  /* 0x00181fff0d047589 */ /* 0x000fe200000e0000 */
[----:B------:R-:W-:-:S03]  /*7ff0*/  VIADD R14, R20, 0x60 ;  /* 0x00000060140e7836 */ /* 0x000fc60000000000 */
[----:B------:R-:W0:Y:S01]  /*8000*/  SHFL.IDX PT, R5, R15, RZ, 0x181f ;  /* 0x00181fff0f057589 */ /* 0x000e2200000e0000 */
[----:B------:R-:W-:Y:S01]  /*8010*/  ISETP.GE.AND P0, PT, R0, UR4, PT ;  /* 0x0000000400007c0c */ /* 0x000fe2000bf06270 */
[C---:B------:R-:W-:Y:S02]  /*8020*/  VIADD R18, R20.reuse, 0x90 ;  /* 0x0000009014127836 */ /* 0x040fe40000000000 */
[----:B------:R-:W1:Y:S04]  /*8030*/  SHFL.IDX PT, R7, R15, 0x1, 0x181f ;  /* 0x00381f000f077f89 */ /* 0x000e6800000e0000 */
[----:B------:R-:W-:Y:S04]  /*8040*/  SHFL.IDX PT, R8, R13, 0x2, 0x181f ;  /* 0x00581f000d087f89 */ /* 0x000fe800000e0000 */
[----:B------:R-:W2:Y:S04]  /*8050*/  SHFL.IDX PT, R9, R15, 0x2, 0x181f ;  /* 0x00581f000f097f89 */ /* 0x000ea800000e0000 */
[----:B------:R-:W-:Y:S04]  /*8060*/  SHFL.IDX PT, R10, R13, 0x3, 0x181f ;  /* 0x00781f000d0a7f89 */ /* 0x000fe800000e0000 */
[----:B------:R-:W4:Y:S01]  /*8070*/  SHFL.IDX PT, R11, R15, 0x3, 0x181f ;  /* 0x00781f000f0b7f89 */ /* 0x000f2200000e0000 */
[----:B------:R-:W-:-:S02]  /*8080*/  ISETP.GE.OR P1, PT, R20, R3, P0 ;  /* 0x000000031400720c */ /* 0x000fc40000726670 */
[-C--:B------:R-:W-:Y:S02]  /*8090*/  ISETP.GE.OR P2, PT, R12, R3.reuse, P0 ;  /* 0x000000030c00720c */ /* 0x080fe40000746670 */
[-C--:B------:R-:W-:Y:S02]  /*80a0*/  ISETP.GE.OR P3, PT, R14, R3.reuse, P0 ;  /* 0x000000030e00720c */ /* 0x080fe40000766670 */
[----:B------:R-:W-:Y:S02]  /*80b0*/  ISETP.GE.OR P0, PT, R18, R3, P0 ;  /* 0x000000031200720c */ /* 0x000fe40000706670 */
[----:B------:R-:W5:Y:S01]  /*80c0*/  LDC R3, c[0x0][0xc34] ;  /* 0x00030d00ff037b82 */ /* 0x000f620000000800 */
[----:B------:R-:W-:-:S04]  /*80d0*/  UIADD3 UR4, UR40, 0x30820, URZ ;  /* 0x0003082028047890 */ /* 0x000fc8000fffe03f */
[----:B------:R-:W-:Y:S01]  /*80e0*/  UPRMT UR4, URZ, 0x654, UR4 ;  /* 0x000006543f047896 */ /* 0x000fe20008000004 */
[----:B0-----:R-:W-:-:S04]  /*80f0*/  @!P1 IMAD.WIDE R4, R0, 0x2, R4 ;  /* 0x0000000200049825 */ /* 0x001fc800078e0204 */
[----:B-1----:R-:W-:-:S04]  /*8100*/  @!P2 IMAD.WIDE R6, R0, 0x2, R6 ;  /* 0x000000020006a825 */ /* 0x002fc800078e0206 */
[----:B------:R-:W-:Y:S01]  /*8110*/  SYNCS.ARRIVE.TRANS64.RED.A1T0 RZ, [UR4], RZ ;  /* 0x000000ffffff79a7 */ /* 0x000fe20008100404 */
[----:B------:R-:W-:Y:S01]  /*8120*/  ULDC UR4, c[0x0][0xc] ;  /* 0x0000030000047ab9 */ /* 0x000fe20000000800 */
[----:B--2---:R-:W-:Y:S01]  /*8130*/  @!P3 IMAD.WIDE R8, R0, 0x2, R8 ;  /* 0x000000020008b825 */ /* 0x004fe200078e0208 */
[----:B------:R-:W-:-:S03]  /*8140*/  UIADD3 UR41, UR4, UR41, URZ ;  /* 0x0000002904297290 */ /* 0x000fc6000fffe03f */
[----:B----4-:R-:W-:Y:S01]  /*8150*/  @!P0 IMAD.WIDE R10, R0, 0x2, R10 ;  /* 0x00000002000a8825 */ /* 0x010fe200078e020a */
[----:B------:R-:W-:-:S04]  /*8160*/  UIADD3 UR39, UR39, 0x1, URZ ;  /* 0x0000000127277890 */ /* 0x000fc8000fffe03f */
[----:B------:R-:W-:-:S04]  /*8170*/  UISETP.NE.AND UP0, UPT, UR39, 0x2, UPT ;  /* 0x000000022700788c */ /* 0x000fc8000bf05270 */
[----:B------:R-:W-:Y:S02]  /*8180*/  USEL UR4, URZ, 0x1, UP0 ;  /* 0x000000013f047887 */ /* 0x000fe40008000000 */
[----:B------:R-:W-:Y:S02]  /*8190*/  UIADD3 UR37, UR37, 0x1, URZ ;  /* 0x0000000125257890 */ /* 0x000fe4000fffe03f */
[----:B------:R-:W-:Y:S02]  /*81a0*/  ULOP3.LUT UR38, UR38, UR4, URZ, 0x3c, !UPT ;  /* 0x0000000426267292 */ /* 0x000fe4000f8e3c3f */
[----:B------:R-:W-:Y:S01]  /*81b0*/  USEL UR39, UR39, URZ, UP0 ;  /* 0x0000003f27277287 */ /* 0x000fe20008000000 */
[----:B---3--:R1:W-:Y:S04]  /*81c0*/  @!P1 ST.E.128 desc[UR46][R4.64], R32 ;  /* 0x0000002004009985 */ /* 0x0083e8000c101d2e */
[----:B-----5:R1:W-:Y:S04]  /*81d0*/  @!P2 ST.E.128 desc[UR46][R6.64], R36 ;  /* 0x000000240600a985 */ /* 0x0203e8000c101d2e */
[----:B------:R1:W-:Y:S04]  /*81e0*/  @!P3 ST.E.128 desc[UR46][R8.64], R40 ;  /* 0x000000280800b985 */ /* 0x0003e8000c101d2e */
[----:B------:R1:W-:Y:S01]  /*81f0*/  @!P0 ST.E.128 desc[UR46][R10.64], R44 ;  /* 0x0000002c0a008985 */ /* 0x0003e2000c101d2e */
[----:B------:R-:W-:-:S13]  /*8200*/  ISETP.LE.AND P0, PT, R3, UR41, PT ;  /* 0x0000002903007c0c */ /* 0x000fda000bf03270 */
[----:B------:R-:W-:Y:S05]  /*8210*/  @!P0 BRA `(.L_x_29) ;  /* 0xffffff8c00508947 */ /* 0x000fea000383ffff */
[----:B------:R-:W-:Y:S05]  /*8220*/  EXIT ;  /* 0x000000000000794d */ /* 0x000fea0003800000 */
.L_x_7:
[----:B------:R-:W-:-:S08]  /*8230*/  NOP ;  /* 0x0000000000007918 */ /* 0x000fd00000000000 */
[----:B------:R-:W0:-:S00]  /*8240*/  USETMAXREG.DEALLOC.CTAPOOL 0x20 ;  /* 0x00000020000079c8 */ /* 0x000e0000080e0500 */
[----:B------:R-:W1:Y:S01]  /*8250*/  S2UR UR5, SR_CTAID.X ;  /* 0x00000000000579c3 */ /* 0x000e620000002500 */
[----:B0-----:R-:W-:Y:S02]  /*8260*/  IMAD.MOV.U32 R0, RZ, RZ, 0x1 ;  /* 0x00000001ff007424 */ /* 0x001fe400078e00ff */
[----:B------:R-:W-:Y:S02]  /*8270*/  IMAD.MOV.U32 R16, RZ, RZ, RZ ;  /* 0x000000ffff107224 */ /* 0x000fe400078e00ff */
[----:B------:R-:W-:-:S03]  /*8280*/  IMAD.MOV.U32 R23, RZ, RZ, 0x1 ;  /* 0x00000001ff177424 */ /* 0x000fc600078e00ff */
[----:B------:R-:W1:Y:S02]  /*8290*/  LDC R2, c[0x0][0xc34] ;  /* 0x00030d00ff027b82 */ /* 0x000e640000000800 */
[----:B-1----:R-:W-:-:S13]  /*82a0*/  ISETP.LE.AND P0, PT, R2, UR5, PT ;  /* 0x0000000502007c0c */ /* 0x002fda000bf03270 */
[----:B------:R-:W-:Y:S05]  /*82b0*/  @P0 BRA `(.L_x_30) ;  /* 0x0000003000dc0947 */ /* 0x000fea0003800000 */
[----:B------:R-:W0:Y:S01]  /*82c0*/  S2R R5, SR_TID.X ;  /* 0x0000000000057919 */ /* 0x000e220000002100 */
[----:B------:R-:W1:Y:S01]  /*82d0*/  S2UR UR4, SR_CgaCtaId ;  /* 0x00000000000479c3 */ /* 0x000e620000008800 */
[----:B------:R-:W-:Y:S01]  /*82e0*/  UMOV UR37, 0x400 ;  /* 0x0000040000257882 */ /* 0x000fe20000000000 */
[----:B------:R-:W-:Y:S01]  /*82f0*/  IMAD.MOV.U32 R23, RZ, RZ, 0x1 ;  /* 0x00000001ff177424 */ /* 0x000fe200078e00ff */
[----:B------:R-:W-:Y:S01]  /*8300*/  ULDC.64 UR40, c[0x0][0x198] ;  /* 0x0000660000287ab9 */ /* 0x000fe20000000a00 */
[----:B------:R-:W-:Y:S01]  /*8310*/  IMAD.MOV.U32 R16, RZ, RZ, RZ ;  /* 0x000000ffff107224 */ /* 0x000fe200078e00ff */
[----:B------:R-:W-:Y:S01]  /*8320*/  ULDC UR38, c[0x0][0xc] ;  /* 0x0000030000267ab9 */ /* 0x000fe20000000800 */
[----:B-1----:R-:W-:Y:S01]  /*8330*/  ULEA UR37, UR4, UR37, 0x18 ;  /* 0x0000002504257291 */ /* 0x002fe2000f8ec03f */
[C---:B0-----:R-:W-:Y:S01]  /*8340*/  IMAD.SHL.U32 R0, R5.reuse, 0x8, RZ ;  /* 0x0000000805007824 */ /* 0x041fe200078e00ff */
[----:B------:R-:W-:-:S04]  /*8350*/  LOP3.LUT R4, R5, 0x7f, RZ, 0xc0, !PT ;  /* 0x0000007f05047812 */ /* 0x000fc800078ec0ff */
[----:B------:R-:W-:Y:S01]  /*8360*/  LOP3.LUT R2, R0, 0x1f8, RZ, 0xc0, !PT ;  /* 0x000001f800027812 */ /* 0x000fe200078ec0ff */
[----:B------:R-:W-:Y:S02]  /*8370*/  IMAD.U32 R0, RZ, RZ, UR5 ;  /* 0x00000005ff007e24 */ /* 0x000fe4000f8e00ff */
[----:B------:R-:W-:Y:S01]  /*8380*/  IMAD.SHL.U32 R3, R4, 0x8, RZ ;  /* 0x0000000804037824 */ /* 0x000fe200078e00ff */
[----:B------:R-:W-:Y:S02]  /*8390*/  LOP3.LUT R2, R2, 0x38, R5, 0x78, !PT ;  /* 0x0000003802027812 */ /* 0x000fe400078e7805 */
[----:B------:R0:W-:Y:S01]  /*83a0*/  STL [R1+0x4], R0 ;  /* 0x0000040001007387 */ /* 0x0001e20000100800 */
[----:B------:R-:W-:Y:S02]  /*83b0*/  SHF.R.U32.HI R4, RZ, 0x3, R4 ;  /* 0x00000003ff047819 */ /* 0x000fe40000011604 */
[----:B------:R-:W-:Y:S01]  /*83c0*/  LOP3.LUT R2, R2, 0x200, R3, 0xf8, !PT ;  /* 0x0000020002027812 */ /* 0x000fe200078ef803 */
[----:B------:R1:W-:Y:S01]  /*83d0*/  STL [R1+0x18], RZ ;  /* 0x000018ff01007387 */ /* 0x0003e20000100800 */
[----:B------:R-:W-:-:S02]  /*83e0*/  IMAD.SHL.U32 R3, R5, 0x10, RZ ;  /* 0x0000001005037824 */ /* 0x000fc400078e00ff */
[----:B------:R-:W-:-:S03]  /*83f0*/  LEA R26, R2, UR37, 0x1 ;  /* 0x00000025021a7c11 */ /* 0x000fc6000f8e08ff */
[----:B0-----:R-:W-:-:S07]  /*8400*/  LOP3.LUT R0, R4, 0x70, R3, 0xf8, !PT ;  /* 0x0000007004007812 */ /* 0x001fce00078ef803 */
.L_x_94:
[----:B------:R-:W2:Y:S01]  /*8410*/  LDL R4, [R1+0x4] ;  /* 0x0000040001047983 */ /* 0x000ea20000100800 */
[----:B------:R-:W0:Y:S01]  /*8420*/  LDC R0, c[0x0][0xc38] ;  /* 0x00030e00ff007b82 */ /* 0x000e220000000800 */
[----:B------:R-:W-:Y:S05]  /*8430*/  YIELD ;  /* 0x0000000000007946 */ /* 0x000fea0003800000 */
[----:B------:R-:W-:Y:S02]  /*8440*/  ULDC.64 UR4, c[0x0][0x418] ;  /* 0x0001060000047ab9 */ /* 0x000fe40000000a00 */
[----:B------:R-:W3:Y:S01]  /*8450*/  LDC R17, c[0x0][0xc44] ;  /* 0x00031100ff117b82 */ /* 0x000ee20000000800 */
[----:B------:R-:W-:-:S03]  /*8460*/  UISETP.NE.U32.AND UP0, UPT, UR4, URZ, UPT ;  /* 0x0000003f0400728c */ /* 0x000fc6000bf05070 */
[----:B------:R-:W-:Y:S01]  /*8470*/  ULDC UR4, c[0x0][0x424] ;  /* 0x0001090000047ab9 */ /* 0x000fe20000000800 */
[----:B------:R-:W-:-:S04]  /*8480*/  UISETP.NE.AND.EX UP0, UPT, UR5, URZ, UPT, UP0 ;  /* 0x0000003f0500728c */ /* 0x000fc8000bf05300 */
[----:B------:R-:W-:Y:S01]  /*8490*/  USEL UR4, UR4, 0x1, UP0 ;  /* 0x0000000104047887 */ /* 0x000fe20008000000 */
[----:B0-----:R-:W-:Y:S02]  /*84a0*/  ISETP.NE.AND P0, PT, R0, 0x1, PT ;  /* 0x000000010000780c */ /* 0x001fe40003f05270 */
[----:B---3--:R-:W-:-:S11]  /*84b0*/  ISETP.NE.AND P1, PT, R17, 0x1, PT ;  /* 0x000000011100780c */ /* 0x008fd60003f25270 */
[----:B------:R-:W2:Y:S08]  /*84c0*/  @P0 LDC R0, c[0x0][0xc3c] ;  /* 0x00030f00ff000b82 */ /* 0x000eb00000000800 */
[----:B------:R-:W0:Y:S08]  /*84d0*/  @P0 LDC R5, c[0x0][0xc40] ;  /* 0x00031000ff050b82 */ /* 0x000e300000000800 */
[----:B------:R-:W3:Y:S01]  /*84e0*/  @P1 LDC.64 R2, c[0x0][0xc48] ;  /* 0x00031200ff021b82 */ /* 0x000ee20000000a00 */
[----:B--2---:R-:W-:-:S04]  /*84f0*/  @P0 IMAD.HI.U32 R0, R4, R0, RZ ;  /* 0x0000000004000227 */ /* 0x004fc800078e00ff */
[----:B------:R-:W-:Y:S01]  /*8500*/  IMAD.MOV.U32 R29, RZ, RZ, R4 ;  /* 0x000000ffff1d7224 */ /* 0x000fe200078e0004 */
[----:B0-----:R-:W-:Y:S02]  /*8510*/  @P0 SHF.R.U32.HI R29, RZ, R5, R0 ;  /* 0x00000005ff1d0219 */ /* 0x001fe40000011600 */
[----:B------:R-:W0:Y:S03]  /*8520*/  LDC R0, c[0x0][0x2f0] ;  /* 0x0000bc00ff007b82 */ /* 0x000e260000000800 */
[----:B---3--:R-:W-:-:S04]  /*8530*/  @P1 IMAD.HI.U32 R2, R29, R2, RZ ;  /* 0x000000021d021227 */ /* 0x008fc800078e00ff */
[--C-:B------:R-:W-:Y:S01]  /*8540*/  IMAD.MOV.U32 R27, RZ, RZ, R29.reuse ;  /* 0x000000ffff1b7224 */ /* 0x100fe200078e001d */
[----:B------:R-:W-:Y:S01]  /*8550*/  @P1 SHF.R.U32.HI R27, RZ, R3, R2 ;  /* 0x00000003ff1b1219 */ /* 0x000fe20000011602 */
[----:B0-----:R-:W-:Y:S01]  /*8560*/  IMAD R4, R0, UR4, RZ ;  /* 0x0000000400047c24 */ /* 0x001fe2000f8e02ff */
[----:B------:R-:W-:Y:S02]  /*8570*/  UIADD3 UR4, UR37, 0x12400, URZ ;  /* 0x0001240025047890 */ /* 0x000fe4000fffe03f */
[----:B------:R-:W-:Y:S01]  /*8580*/  IADD3 R0, -R27, RZ, RZ ;  /* 0x000000ff1b007210 */ /* 0x000fe20007ffe1ff */
[----:B------:R-:W-:Y:S01]  /*8590*/  VIADD R2, R4, 0xbf ;  /* 0x000000bf04027836 */ /* 0x000fe20000000000 */
[----:B------:R0:W-:Y:S01]  /*85a0*/  STL [R1+0xc], R4 ;  /* 0x00000c0401007387 */ /* 0x0001e20000100800 */
[----:B------:R-:W-:Y:S02]  /*85b0*/  ULOP3.LUT UP0, URZ, UR4, 0x3ff, URZ, 0xc0, !UPT ;  /* 0x000003ff043f7892 */ /* 0x000fe4000f80c03f */
[----:B------:R-:W-:-:S02]  /*85c0*/  IMAD R17, R17, R0, R29 ;  /* 0x0000000011117224 */ /* 0x000fc400078e021d */
[----:B------:R-:W-:Y:S02]  /*85d0*/  IMAD.HI R2, R2, 0x2aaaaaab, RZ ;  /* 0x2aaaaaab02027827 */ /* 0x000fe400078e02ff */
[----:B------:R-:W-:-:S03]  /*85e0*/  PLOP3.LUT P0, PT, PT, PT, UP0, 0x80, 0x0 ;  /* 0x000000000000781c */ /* 0x000fc60003f0f008 */
[----:B------:R-:W-:-:S04]  /*85f0*/  SHF.R.U32.HI R3, RZ, 0x1f, R2 ;  /* 0x0000001fff037819 */ /* 0x000fc80000011602 */
[----:B------:R-:W-:-:S05]  /*8600*/  LEA.HI.SX32 R25, R2, R3, 0x1b ;  /* 0x0000000302197211 */ /* 0x000fca00078fdaff */
[----:B------:R0:W-:Y:S01]  /*8610*/  STL [R1], R25 ;  /* 0x0000001901007387 */ /* 0x0001e20000100800 */
[----:B------:R-:W-:Y:S05]  /*8620*/  @!P0 BRA `(.L_x_31) ;  /* 0x0000000000408947 */ /* 0x000fea0003800000 */
[----:B------:R-:W-:Y:S01]  /*8630*/  MOV R2, 0x0 ;  /* 0x0000000000027802 */ /* 0x000fe20000000f00 */
[----:B------:R-:W-:Y:S01]  /*8640*/  ULDC.64 UR6, c[0x4][0xa8] ;  /* 0x01002a0000067ab9 */ /* 0x000fe20000000a00 */
[----:B------:R-:W-:Y:S01]  /*8650*/  ULDC.64 UR8, c[0x4][0xb0] ;  /* 0x01002c0000087ab9 */ /* 0x000fe20000000a00 */
[----:B------:R-:W-:Y:S01]  /*8660*/  ULDC.64 UR4, c[0x4][0x30] ;  /* 0x01000c0000047ab9 */ /* 0x000fe20000000a00 */
[----:B0-----:R-:W-:Y:S02]  /*8670*/  IMAD.U32 R4, RZ, RZ, UR6 ;  /* 0x00000006ff047e24 */ /* 0x001fe4000f8e00ff */
[----:B------:R-:W0:Y:S01]  /*8680*/  LDC.64 R2, c[0x4][R2] ;  /* 0x0100000002027b82 */ /* 0x000e220000000a00 */
[----:B------:R-:W-:Y:S02]  /*8690*/  IMAD.U32 R5, RZ, RZ, UR7 ;  /* 0x00000007ff057e24 */ /* 0x000fe4000f8e00ff */
[----:B------:R-:W-:Y:S02]  /*86a0*/  IMAD.U32 R6, RZ, RZ, UR8 ;  /* 0x00000008ff067e24 */ /* 0x000fe4000f8e00ff */
[----:B------:R-:W-:-:S02]  /*86b0*/  IMAD.U32 R7, RZ, RZ, UR9 ;  /* 0x00000009ff077e24 */ /* 0x000fc4000f8e00ff */
[----:B------:R-:W-:Y:S02]  /*86c0*/  IMAD.U32 R10, RZ, RZ, UR4 ;  /* 0x00000004ff0a7e24 */ /* 0x000fe4000f8e00ff */
[----:B------:R-:W-:Y:S02]  /*86d0*/  IMAD.U32 R11, RZ, RZ, UR5 ;  /* 0x00000005ff0b7e24 */ /* 0x000fe4000f8e00ff */
[----:B------:R-:W-:Y:S02]  /*86e0*/  IMAD.MOV.U32 R8, RZ, RZ, 0x70 ;  /* 0x00000070ff087424 */ /* 0x000fe400078e00ff */
[----:B------:R-:W-:Y:S02]  /*86f0*/  IMAD.MOV.U32 R12, RZ, RZ, 0x1 ;  /* 0x00000001ff0c7424 */ /* 0x000fe400078e00ff */
[----:B------:R-:W-:-:S07]  /*8700*/  IMAD.MOV.U32 R13, RZ, RZ, RZ ;  /* 0x000000ffff0d7224 */ /* 0x000fce00078e00ff */
[----:B------:R-:W-:-:S07]  /*8710*/  LEPC R20, `(.L_x_31) ;  /* 0x000000001014794e */ /* 0x000fce0000000000 */
[----:B01----:R-:W-:Y:S05]  /*8720*/  CALL.ABS.NOINC R2 ;  /* 0x0000000002007343 */ /* 0x003fea0003c00000 */
.L_x_31:
[----:B------:R-:W-:-:S04]  /*8730*/  UIADD3 UR4, UR37, 0x400, URZ ;  /* 0x0000040025047890 */ /* 0x000fc8000fffe03f */
[----:B------:R-:W-:-:S06]  /*8740*/  ULOP3.LUT UP0, URZ, UR4, 0x3ff, URZ, 0xc0, !UPT ;  /* 0x000003ff043f7892 */ /* 0x000fcc000f80c03f */
[----:B------:R-:W-:-:S13]  /*8750*/  PLOP3.LUT P0, PT, PT, PT, UP0, 0x80, 0x0 ;  /* 0x000000000000781c */ /* 0x000fda0003f0f008 */
[----:B------:R-:W-:Y:S05]  /*8760*/  @!P0 BRA `(.L_x_32) ;  /* 0x00000000007c8947 */ /* 0x000fea0003800000 */
[----:B------:R-:W-:Y:S01]  /*8770*/  MOV R18, 0x0 ;  /* 0x0000000000127802 */ /* 0x000fe20000000f00 */
[----:B------:R-:W-:Y:S01]  /*8780*/  ULDC.64 UR6, c[0x4][0xa8] ;  /* 0x01002a0000067ab9 */ /* 0x000fe20000000a00 */
[----:B------:R-:W-:Y:S01]  /*8790*/  ULDC.64 UR8, c[0x4][0xb0] ;  /* 0x01002c0000087ab9 */ /* 0x000fe20000000a00 */
[----:B------:R-:W-:Y:S01]  /*87a0*/  ULDC.64 UR4, c[0x4][0x38] ;  /* 0x01000e0000047ab9 */ /* 0x000fe20000000a00 */
[----:B------:R2:W3:Y:S01]  /*87b0*/  LDC.64 R2, c[0x4][R18] ;  /* 0x0100000012027b82 */ /* 0x0004e20000000a00 */
[----:B0-----:R-:W-:Y:S02]  /*87c0*/  IMAD.U32 R4, RZ, RZ, UR6 ;  /* 0x00000006ff047e24 */ /* 0x001fe4000f8e00ff */
[----:B------:R-:W-:Y:S02]  /*87d0*/  IMAD.U32 R5, RZ, RZ, UR7 ;  /* 0x00000007ff057e24 */ /* 0x000fe4000f8e00ff */
[----:B------:R-:W-:Y:S02]  /*87e0*/  IMAD.U32 R6, RZ, RZ, UR8 ;  /* 0x00000008ff067e24 */ /* 0x000fe4000f8e00ff */
[----:B------:R-:W-:-:S02]  /*87f0*/  IMAD.U32 R7, RZ, RZ, UR9 ;  /* 0x00000009ff077e24 */ /* 0x000fc4000f8e00ff */
[----:B------:R-:W-:Y:S02]  /*8800*/  IMAD.U32 R10, RZ, RZ, UR4 ;  /* 0x00000004ff0a7e24 */ /* 0x000fe4000f8e00ff */
[----:B------:R-:W-:Y:S02]  /*8810*/  IMAD.U32 R11, RZ, RZ, UR5 ;  /* 0x00000005ff0b7e24 */ /* 0x000fe4000f8e00ff */
[----:B------:R-:W-:Y:S02]  /*8820*/  IMAD.MOV.U32 R8, RZ, RZ, 0x70 ;  /* 0x00000070ff087424 */ /* 0x000fe400078e00ff */
[----:B------:R-:W-:Y:S02]  /*8830*/  IMAD.MOV.U32 R12, RZ, RZ, 0x1 ;  /* 0x00000001ff0c7424 */ /* 0x000fe400078e00ff */
[----:B--2---:R-:W-:-:S07]  /*8840*/  IMAD.MOV.U32 R13, RZ, RZ, RZ ;  /* 0x000000ffff0d7224 */ /* 0x004fce00078e00ff */
[----:B------:R-:W-:-:S07]  /*8850*/  LEPC R20, `(.L_x_33) ;  /* 0x000000001014794e */ /* 0x000fce0000000000 */
[----:B-1-3--:R-:W-:Y:S05]  /*8860*/  CALL.ABS.NOINC R2 ;  /* 0x0000000002007343 */ /* 0x00afea0003c00000 */
.L_x_33:
[----:B------:R0:W1:Y:S01]  /*8870*/  LDC.64 R2, c[0x4][R18] ;  /* 0x0100000012027b82 */ /* 0x0000620000000a00 */
[----:B------:R-:W-:Y:S01]  /*8880*/  ULDC.64 UR6, c[0x4][0xa8] ;  /* 0x01002a0000067ab9 */ /* 0x000fe20000000a00 */
[----:B------:R-:W-:Y:S01]  /*8890*/  ULDC.64 UR8, c[0x4][0xb0] ;  /* 0x01002c0000087ab9 */ /* 0x000fe20000000a00 */
[----:B------:R-:W-:Y:S01]  /*88a0*/  ULDC.64 UR4, c[0x4][0x40] ;  /* 0x0100100000047ab9 */ /* 0x000fe20000000a00 */
[----:B------:R-:W-:Y:S01]  /*88b0*/  IMAD.U32 R4, RZ, RZ, UR6 ;  /* 0x00000006ff047e24 */ /* 0x000fe2000f8e00ff */
[----:B------:R-:W-:Y:S01]  /*88c0*/  MOV R13, RZ ;  /* 0x000000ff000d7202 */ /* 0x000fe20000000f00 */
[----:B------:R-:W-:Y:S02]  /*88d0*/  IMAD.U32 R5, RZ, RZ, UR7 ;  /* 0x00000007ff057e24 */ /* 0x000fe4000f8e00ff */
[----:B------:R-:W-:Y:S02]  /*88e0*/  IMAD.U32 R6, RZ, RZ, UR8 ;  /* 0x00000008ff067e24 */ /* 0x000fe4000f8e00ff */
[----:B------:R-:W-:-:S02]  /*88f0*/  IMAD.U32 R7, RZ, RZ, UR9 ;  /* 0x00000009ff077e24 */ /* 0x000fc4000f8e00ff */
[----:B------:R-:W-:Y:S02]  /*8900*/  IMAD.U32 R10, RZ, RZ, UR4 ;  /* 0x00000004ff0a7e24 */ /* 0x000fe4000f8e00ff */
[----:B------:R-:W-:Y:S02]  /*8910*/  IMAD.U32 R11, RZ, RZ, UR5 ;  /* 0x00000005ff0b7e24 */ /* 0x000fe4000f8e00ff */
[----:B------:R-:W-:Y:S02]  /*8920*/  IMAD.MOV.U32 R8, RZ, RZ, 0x70 ;  /* 0x00000070ff087424 */ /* 0x000fe400078e00ff */
[----:B0-----:R-:W-:-:S07]  /*8930*/  IMAD.MOV.U32 R12, RZ, RZ, 0x1 ;  /* 0x00000001ff0c7424 */ /* 0x001fce00078e00ff */
[----:B------:R-:W-:-:S07]  /*8940*/  LEPC R20, `(.L_x_32) ;  /* 0x000000001014794e */ /* 0x000fce0000000000 */
[----:B-1----:R-:W-:Y:S05]  /*8950*/  CALL.ABS.NOINC R2 ;  /* 0x0000000002007343 */ /* 0x002fea0003c00000 */
.L_x_32:
[----:B------:R-:W-:Y:S01]  /*8960*/  ULDC.64 UR4, c[0x0][0x9f8] ;  /* 0x00027e0000047ab9 */ /* 0x000fe20000000a00 */
[----:B------:R-:W-:Y:S01]  /*8970*/  IMAD.MOV.U32 R22, RZ, RZ, R27 ;  /* 0x000000ffff167224 */ /* 0x000fe200078e001b */
[----:B------:R-:W-:-:S04]  /*8980*/  ISETP.NE.U32.AND P0, PT, RZ, UR4, PT ;  /* 0x00000004ff007c0c */ /* 0x000fc8000bf05070 */
[----:B------:R-:W-:-:S13]  /*8990*/  ISETP.NE.AND.EX P0, PT, RZ, UR5, PT, P0 ;  /* 0x00000005ff007c0c */ /* 0x000fda000bf05300 */
[----:B------:R-:W2:Y:S02]  /*89a0*/  @P0 LDC.64 R2, c[0x0][0x9f8] ;  /* 0x00027e00ff020b82 */ /* 0x000ea40000000a00 */
[----:B--2---:R-:W-:-:S05]  /*89b0*/  @P0 IMAD.WIDE R2, R27, 0x4, R2 ;  /* 0x000000041b020825 */ /* 0x004fca00078e0202 */
[----:B------:R2:W0:Y:S01]  /*89c0*/  @P0 LDG.E R22, desc[UR46][R2.64] ;  /* 0x0000002e02160981 */ /* 0x000422000c1e1900 */
[----:B------:R-:W-:Y:S01]  /*89d0*/  UMOV UR4, 0xffffffff ;  /* 0xffffffff00047882 */ /* 0x000fe20000000000 */
[----:B------:R-:W-:Y:S01]  /*89e0*/  LOP3.LUT R19, R19, 0xfffffffe, RZ, 0xc0, !PT ;  /* 0xfffffffe13137812 */ /* 0x000fe200078ec0ff */
[----:B------:R-:W-:Y:S01]  /*89f0*/  VIADD R28, R25, 0xffffffff ;  /* 0xffffffff191c7836 */ /* 0x000fe20000000000 */
[----:B--2---:R-:W2:Y:S02]  /*8a00*/  LDC.64 R2, c[0x0][0x418] ;  /* 0x00010600ff027b82 */ /* 0x004ea40000000a00 */
[----:B--2---:R-:W-:-:S04]  /*8a10*/  ISETP.NE.U32.AND P0, PT, R2, RZ, PT ;  /* 0x000000ff0200720c */ /* 0x004fc80003f05070 */
[----:B------:R-:W-:-:S13]  /*8a20*/  ISETP.NE.AND.EX P1, PT, R3, RZ, PT, P0 ;  /* 0x000000ff0300720c */ /* 0x000fda0003f25300 */
[----:B------:R-:W-:Y:S02]  /*8a30*/  @P1 LOP3.LUT R19, R19, 0x1, RZ, 0xfc, !PT ;  /* 0x0000000113131812 */ /* 0x000fe400078efcff */
[----:B0-----:R-:W-:Y:S02]  /*8a40*/  SHF.R.S32.HI R25, RZ, 0x1f, R22 ;  /* 0x0000001fff197819 */ /* 0x001fe40000011416 */
[----:B------:R-:W-:Y:S01]  /*8a50*/  SEL R18, R22, RZ, !P1 ;  /* 0x000000ff16127207 */ /* 0x000fe20004800000 */
[----:B------:R-:W-:Y:S06]  /*8a60*/  BRA.DIV UR4, `(.L_x_34) ;  /* 0x0000003204387947 */ /* 0x000fec000b800000 */
[----:B------:R-:W0:Y:S02]  /*8a70*/  S2R R0, SR_TID.X ;  /* 0x0000000000007919 */ /* 0x000e240000002100 */
[----:B0-----:R-:W-:-:S04]  /*8a80*/  SHF.R.U32.HI R0, RZ, 0x5, R0 ;  /* 0x00000005ff007819 */ /* 0x001fc80000011600 */
[----:B------:R-:W-:-:S05]  /*8a90*/  LOP3.LUT R0, R0, 0x3, RZ, 0xc0, !PT ;  /* 0x0000000300007812 */ /* 0x000fca00078ec0ff */
[----:B------:R0:W2:Y:S02]  /*8aa0*/  SHFL.IDX PT, R14, R0, RZ, 0x1f ;  /* 0x00001fff000e7589 */ /* 0x0000a400000e0000 */
.L_x_110:
[----:B--2---:R-:W-:Y:S02]  /*8ab0*/  ISETP.NE.AND P0, PT, R14, RZ, PT ;  /* 0x000000ff0e00720c */ /* 0x004fe40003f05270 */
[----:B------:R-:W-:Y:S02]  /*8ac0*/  PLOP3.LUT P2, PT, PT, PT, PT, 0x8, 0x0 ;  /* 0x000000000000781c */ /* 0x000fe40003f4e170 */
[----:B------:R-:W-:-:S11]  /*8ad0*/  LOP3.LUT R19, R19, 0xfffffffd, RZ, 0xc0, !PT ;  /* 0xfffffffd13137812 */ /* 0x000fd600078ec0ff */
[----:B------:R-:W-:Y:S01]  /*8ae0*/  @P2 LOP3.LUT R19, R19, 0x2, RZ, 0xfc, !PT ;  /* 0x0000000213132812 */ /* 0x000fe200078efcff */
[----:B------:R-:W-:Y:S06]  /*8af0*/  @P0 BRA `(.L_x_35) ;  /* 0x0000000000ec0947 */ /* 0x000fec0003800000 */
[----:B------:R-:W-:-:S03]  /*8b00*/  UMOV UR4, 0xffffffff ;  /* 0xffffffff00047882 */ /* 0x000fc60000000000 */
[----:B------:R-:W-:Y:S05]  /*8b10*/  BRA.DIV UR4, `(.L_x_36) ;  /* 0x0000003204407947 */ /* 0x000fea000b800000 */
[----:B------:R-:W-:-:S13]  /*8b20*/  ELECT P6, URZ, PT ;  /* 0x00000000003f782f */ /* 0x000fda00038c0000 */
.L_x_113:
[----:B------:R-:W-:Y:S05]  /*8b30*/  @!P6 BRA `(.L_x_35) ;  /* 0x0000000000dce947 */ /* 0x000fea0003800000 */
[----:B------:R-:W-:Y:S02]  /*8b40*/  IMAD.MOV.U32 R24, RZ, RZ, R28 ;  /* 0x000000ffff187224 */ /* 0x000fe400078e001c */
[----:B------:R-:W-:Y:S01]  /*8b50*/  IMAD.MOV.U32 R18, RZ, RZ, R22 ;  /* 0x000000ffff127224 */ /* 0x000fe200078e0016 */
[----:B------:R-:W-:Y:S06]  /*8b60*/  @!P1 BRA `(.L_x_37) ;  /* 0x0000000000489947 */ /* 0x000fec0003800000 */
[----:B------:R-:W2:Y:S01]  /*8b70*/  LDC R24, c[0x0][0x43c] ;  /* 0x00010f00ff187b82 */ /* 0x000ea20000000800 */
[----:B0-----:R-:W-:Y:S01]  /*8b80*/  IMAD.MOV.U32 R0, RZ, RZ, R28 ;  /* 0x000000ffff007224 */ /* 0x001fe200078e001c */
[----:B------:R-:W-:Y:S02]  /*8b90*/  ULDC.64 UR4, c[0x0][0x428] ;  /* 0x00010a0000047ab9 */ /* 0x000fe40000000a00 */
[----:B------:R-:W-:-:S04]  /*8ba0*/  IMAD R7, R25, UR4, RZ ;  /* 0x0000000419077c24 */ /* 0x000fc8000f8e02ff */
[----:B------:R-:W-:Y:S01]  /*8bb0*/  IMAD R7, R22, UR5, R7 ;  /* 0x0000000516077c24 */ /* 0x000fe2000f8e0207 */
[----:B--2---:R-:W-:-:S13]  /*8bc0*/  ISETP.NE.AND P0, PT, R24, 0x1, PT ;  /* 0x000000011800780c */ /* 0x004fda0003f05270 */
[----:B------:R-:W0:Y:S02]  /*8bd0*/  @P0 LDC.64 R4, c[0x0][0x440] ;  /* 0x00011000ff040b82 */ /* 0x000e240000000a00 */
[----:B0-----:R-:W-:-:S05]  /*8be0*/  @P0 IMAD.HI.U32 R4, R28, R4, RZ ;  /* 0x000000041c040227 */ /* 0x001fca00078e00ff */
[----:B------:R-:W-:-:S04]  /*8bf0*/  @P0 SHF.R.U32.HI R0, RZ, R5, R4 ;  /* 0x00000005ff000219 */ /* 0x000fc80000011604 */
[--C-:B------:R-:W-:Y:S01]  /*8c00*/  SHF.R.S32.HI R5, RZ, 0x1f, R0.reuse ;  /* 0x0000001fff057819 */ /* 0x100fe20000011400 */
[----:B------:R-:W-:-:S04]  /*8c10*/  IMAD.MOV.U32 R4, RZ, RZ, R0 ;  /* 0x000000ffff047224 */ /* 0x000fc800078e0000 */
[----:B------:R-:W-:-:S04]  /*8c20*/  IMAD.WIDE.U32 R4, R22, UR4, R4 ;  /* 0x0000000416047c25 */ /* 0x000fc8000f8e0004 */
[----:B------:R-:W-:Y:S01]  /*8c30*/  IMAD.IADD R5, R5, 0x1, R7 ;  /* 0x0000000105057824 */ /* 0x000fe200078e0207 */
[----:B------:R-:W-:-:S04]  /*8c40*/  LEA R2, P0, R4, R2, 0x2 ;  /* 0x0000000204027211 */ /* 0x000fc800078010ff */
[----:B------:R-:W-:-:S05]  /*8c50*/  LEA.HI.X R3, R4, R3, R5, 0x2, P0 ;  /* 0x0000000304037211 */ /* 0x000fca00000f1405 */
[----:B------:R2:W5:Y:S01]  /*8c60*/  LDG.E R18, desc[UR46][R2.64] ;  /* 0x0000002e02127981 */ /* 0x000562000c1e1900 */
[----:B------:R-:W-:-:S04]  /*8c70*/  IMAD.MOV R5, RZ, RZ, -R0 ;  /* 0x000000ffff057224 */ /* 0x000fc800078e0a00 */
[----:B------:R-:W-:-:S07]  /*8c80*/  IMAD R24, R24, R5, R28 ;  /* 0x0000000518187224 */ /* 0x000fce00078e021c */
.L_x_37:
[----:B0-----:R-:W0:Y:S01]  /*8c90*/  S2R R0, SR_TID.X ;  /* 0x0000000000007919 */ /* 0x001e220000002100 */
[----:B--2---:R-:W-:Y:S02]  /*8ca0*/  LEA R3, R16, UR37, 0x3 ;  /* 0x0000002510037c11 */ /* 0x004fe4000f8e18ff */
[----:B0-----:R-:W-:Y:S02]  /*8cb0*/  LOP3.LUT R2, R0, 0x7f, RZ, 0xc0, !PT ;  /* 0x0000007f00027812 */ /* 0x001fe400078ec0ff */
[----:B------:R-:W-:Y:S02]  /*8cc0*/  SHF.L.U32 R0, R23, 0x1f, RZ ;  /* 0x0000001f17007819 */ /* 0x000fe400000006ff */
[----:B------:R-:W-:Y:S02]  /*8cd0*/  ISETP.NE.AND P1, PT, R2, RZ, PT ;  /* 0x000000ff0200720c */ /* 0x000fe40003f25270 */
[----:B------:R-:W0:Y:S02]  /*8ce0*/  SYNCS.PHASECHK.TRANS64.TRYWAIT P0, [R3+URZ+0x30840], R0 ;  /* 0x03084000030075a7 */ /* 0x000e24000800017f */
[----:B0-----:R-:W-:Y:S09]  /*8cf0*/  @!P0 BRA `(.L_x_38) ;  /* 0x0000002c00e88947 */ /* 0x001ff20003800000 */
.L_x_114:
[----:B------:R-:W-:Y:S05]  /*8d00*/  @P1 BRA `(.L_x_39) ;  /* 0x00000000001c1947 */ /* 0x000fea0003800000 */
[----:B------:R-:W2:Y:S01]  /*8d10*/  S2R R2, SR_TID.X ;  /* 0x0000000000027919 */ /* 0x000ea20000002100 */
[----:B0-----:R-:W-:-:S04]  /*8d20*/  IMAD.MOV.U32 R0, RZ, RZ, 0x6000 ;  /* 0x00006000ff007424 */ /* 0x001fc800078e00ff */
[----:B------:R3:W-:Y:S01]  /*8d30*/  SYNCS.ARRIVE.TRANS64 RZ, [R3+URZ+0x30830], R0 ;  /* 0x0308300003ff79a7 */ /* 0x0007e2000800003f */
[----:B--2---:R-:W-:-:S04]  /*8d40*/  LOP3.LUT R2, R2, 0x1f, RZ, 0xc0, !PT ;  /* 0x0000001f02027812 */ /* 0x004fc800078ec0ff */
[----:B------:R-:W-:-:S13]  /*8d50*/  ISETP.NE.AND P0, PT, R2, RZ, PT ;  /* 0x000000ff0200720c */ /* 0x000fda0003f05270 */
[----:B---3--:R-:W-:Y:S05]  /*8d60*/  @!P0 BRA `(.L_x_39) ;  /* 0x0000000000048947 */ /* 0x008fea0003800000 */
[----:B------:R-:W-:Y:S01]  /*8d70*/  BPT.TRAP 0x1 ;  /* 0x000000040000795c */ /* 0x000fe20000300000 */
.L_x_39:
[----:B------:R-:W-:Y:S01]  /*8d80*/  R2UR UR8, R16 ;  /* 0x00000000100872ca */ /* 0x000fe200000e0000 */
[----:B------:R-:W-:Y:S01]  /*8d90*/  UIADD3 UR4, UP0, UR40, 0x370, URZ ;  /* 0x0000037028047890 */ /* 0x000fe2000ff1e03f */
[----:B------:R-:W-:Y:S01]  /*8da0*/  R2UR UR9, R3 ;  /* 0x00000000030972ca */ /* 0x000fe200000e0000 */
[----:B------:R-:W-:Y:S01]  /*8db0*/  UMOV UR6, 0x0 ;  /* 0x0000000000067882 */ /* 0x000fe20000000000 */
[----:B------:R-:W-:Y:S01]  /*8dc0*/  R2UR UR11, R24 ;  /* 0x00000000180b72ca */ /* 0x000fe200000e0000 */
[----:B------:R-:W-:Y:S01]  /*8dd0*/  UIADD3.X UR5, URZ, UR41, URZ, UP0, !UPT ;  /* 0x000000293f057290 */ /* 0x000fe200087fe43f */
[----:B------:R-:W-:Y:S01]  /*8de0*/  R2UR UR12, R17 ;  /* 0x00000000110c72ca */ /* 0x000fe200000e0000 */
[----:B------:R-:W-:Y:S01]  /*8df0*/  UMOV UR7, 0x14f00000 ;  /* 0x14f0000000077882 */ /* 0x000fe20000000000 */
[----:B-----5:R-:W-:Y:S01]  /*8e00*/  R2UR UR13, R18 ;  /* 0x00000000120d72ca */ /* 0x020fe200000e0000 */
[----:B------:R-:W-:Y:S01]  /*8e10*/  UMOV UR10, URZ ;  /* 0x0000003f000a7c82 */ /* 0x000fe20008000000 */
[----:B------:R-:W-:-:S02]  /*8e20*/  PLOP3.LUT P0, PT, PT, PT, PT, 0x80, 0x0 ;  /* 0x000000000000781c */ /* 0x000fc40003f0f070 */
[----:B------:R-:W-:Y:S01]  /*8e30*/  LOP3.LUT R19, R19, 0xfffffffd, RZ, 0xc0, !PT ;  /* 0xfffffffd13137812 */ /* 0x000fe200078ec0ff */
[----:B------:R-:W-:Y:S02]  /*8e40*/  UIMAD UR8, UR8, 0x6000, UR37 ;  /* 0x00006000080878a4 */ /* 0x000fe4000f8e0225 */
[----:B------:R-:W-:Y:S02]  /*8e50*/  UIADD3 UR9, UR9, 0x30830, URZ ;  /* 0x0003083009097890 */ /* 0x000fe4000fffe03f */
[----:B------:R-:W-:Y:S02]  /*8e60*/  UIMAD UR11, UR11, 0xc0, URZ ;  /* 0x000000c00b0b78a4 */ /* 0x000fe4000f8e023f */
[----:B------:R-:W-:-:S04]  /*8e70*/  UIADD3 UR8, UR8, 0x12400, URZ ;  /* 0x0001240008087890 */ /* 0x000fc8000fffe03f */
[----:B------:R-:W-:-:S05]  /*8e80*/  @P0 LOP3.LUT R19, R19, 0x2, RZ, 0xfc, !PT ;  /* 0x0000000213130812 */ /* 0x000fca00078efcff */
[----:B------:R2:W-:Y:S02]  /*8e90*/  UTMALDG.4D [UR8], [UR4], desc[UR6] ;  /* 0x00000608040075b4 */ /* 0x0005e40008019000 */
[----:B--2---:R-:W-:Y:S01]  /*8ea0*/  NOP ;  /* 0x0000000000007918 */ /* 0x004fe20000000000 */
.L_x_35:
[----:B------:R-:W-:Y:S05]  /*8eb0*/  WARPSYNC.ALL ;  /* 0x0000000000007948 */ /* 0x000fea0003800000 */
[----:B------:R-:W-:Y:S01]  /*8ec0*/  UIADD3 UR4, UR37, 0xc400, URZ ;  /* 0x0000c40025047890 */ /* 0x000fe2000fffe03f */
[----:B0-----:R-:W-:Y:S01]  /*8ed0*/  SHF.R.S32.HI R0, RZ, 0x1f, R17 ;  /* 0x0000001fff007819 */ /* 0x001fe20000011411 */
[----:B------:R-:W-:Y:S02]  /*8ee0*/  BAR.SYNC.DEFER_BLOCKING 0x8, 0x200 ;  /* 0x0208000000007b1d */ /* 0x000fe40000010000 */
[----:B------:R-:W-:-:S04]  /*8ef0*/  ULOP3.LUT UP0, URZ, UR4, 0x3ff, URZ, 0xc0, !UPT ;  /* 0x000003ff043f7892 */ /* 0x000fc8000f80c03f */
[----:B------:R-:W-:Y:S02]  /*8f00*/  ULDC.64 UR4, c[0x0][0x2d8] ;  /* 0x0000b60000047ab9 */ /* 0x000fe40000000a00 */
[----:B------:R-:W-:Y:S01]  /*8f10*/  IMAD R0, R0, UR4, RZ ;  /* 0x0000000400007c24 */ /* 0x000fe2000f8e02ff */
[----:B------:R-:W-:Y:S01]  /*8f20*/  PLOP3.LUT P0, PT, PT, PT, UP0, 0x80, 0x0 ;  /* 0x000000000000781c */ /* 0x000fe20003f0f008 */
[----:B------:R-:W-:-:S04]  /*8f30*/  IMAD.WIDE.U32 R2, R17, UR4, RZ ;  /* 0x0000000411027c25 */ /* 0x000fc8000f8e00ff */
[----:B------:R-:W-:Y:S01]  /*8f40*/  IMAD R0, R17, UR5, R0 ;  /* 0x0000000511007c24 */ /* 0x000fe2000f8e0200 */
[----:B------:R0:W-:Y:S03]  /*8f50*/  STL.64 [R1+0x10], R2 ;  /* 0x0000100201007387 */ /* 0x0001e60000100a00 */
[----:B0-----:R-:W-:Y:S01]  /*8f60*/  IMAD.IADD R2, R3, 0x1, R0 ;  /* 0x0000000103027824 */ /* 0x001fe200078e0200 */
[----:B------:R-:W-:-:S05]  /*8f70*/  SHF.R.S32.HI R0, RZ, 0x1f, R27 ;  /* 0x0000001fff007819 */ /* 0x000fca000001141b */
[----:B------:R0:W-:Y:S04]  /*8f80*/  STL [R1+0x20], R0 ;  /* 0x0000200001007387 */ /* 0x0001e80000100800 */
[----:B------:R0:W-:Y:S01]  /*8f90*/  STL [R1+0x1c], R2 ;  /* 0x00001c0201007387 */ /* 0x0001e20000100800 */
[----:B------:R-:W-:Y:S05]  /*8fa0*/  @!P0 BRA `(.L_x_40) ;  /* 0x0000000000408947 */ /* 0x000fea0003800000 */
[----:B0-----:R-:W-:Y:S01]  /*8fb0*/  MOV R2, 0x0 ;  /* 0x0000000000027802 */ /* 0x001fe20000000f00 */
[----:B------:R-:W-:Y:S01]  /*8fc0*/  ULDC.64 UR6, c[0x4][0xa8] ;  /* 0x01002a0000067ab9 */ /* 0x000fe20000000a00 */
[----:B------:R-:W-:Y:S01]  /*8fd0*/  ULDC.64 UR8, c[0x4][0xb0] ;  /* 0x01002c0000087ab9 */ /* 0x000fe20000000a00 */
[----:B------:R-:W-:Y:S01]  /*8fe0*/  ULDC.64 UR4, c[0x4][0x20] ;  /* 0x0100080000047ab9 */ /* 0x000fe20000000a00 */
[----:B------:R-:W-:Y:S02]  /*8ff0*/  IMAD.U32 R4, RZ, RZ, UR6 ;  /* 0x00000006ff047e24 */ /* 0x000fe4000f8e00ff */
        /* <DEDUP_REMOVED lines=11> */
.L_x_40:
[----:B------:R-:W2:Y:S01]  /*90b0*/  LDL.LU R20, [R1+0x1c] ;  /* 0x00001c0001147983 */ /* 0x000ea20000300800 */
[----:B------:R-:W3:Y:S01]  /*90c0*/  LDC R9, c[0x0][0x448] ;  /* 0x00011200ff097b82 */ /* 0x000ee20000000800 */
[----:B------:R-:W-:Y:S01]  /*90d0*/  ULDC.64 UR4, c[0x0][0x2e0] ;  /* 0x0000b80000047ab9 */ /* 0x000fe20000000a00 */
[----:B------:R-:W-:Y:S01]  /*90e0*/  ULDC.64 UR6, c[0x0][0x2c8] ;  /* 0x0000b20000067ab9 */ /* 0x000fe20000000a00 */
[----:B0-----:R-:W2:Y:S01]  /*90f0*/  LDL.LU.64 R2, [R1+0x10] ;  /* 0x0000100001027983 */ /* 0x001ea20000300a00 */
[----:B------:R-:W-:-:S03]  /*9100*/  ULDC.64 UR8, c[0x0][0x280] ;  /* 0x0000a00000087ab9 */ /* 0x000fc60000000a00 */
[----:B------:R-:W4:Y:S04]  /*9110*/  LDL.LU R0, [R1+0x20] ;  /* 0x0000200001007983 */ /* 0x000f280000300800 */
[----:B------:R-:W5:Y:S01]  /*9120*/  LDL R21, [R1+0x4] ;  /* 0x0000040001157983 */ /* 0x000f620000100800 */
[----:B------:R-:W0:Y:S01]  /*9130*/  S2R R12, SR_TID.X ;  /* 0x00000000000c7919 */ /* 0x000e220000002100 */
[----:B---3--:R-:W-:-:S13]  /*9140*/  ISETP.NE.AND P0, PT, R9, 0x1, PT ;  /* 0x000000010900780c */ /* 0x008fda0003f05270 */
[----:B------:R-:W3:Y:S08]  /*9150*/  @P0 LDC R4, c[0x0][0x450] ;  /* 0x00011400ff040b82 */ /* 0x000ef00000000800 */
[----:B------:R-:W1:Y:S01]  /*9160*/  @P0 LDC R10, c[0x0][0x44c] ;  /* 0x00011300ff0a0b82 */ /* 0x000e620000000800 */
[----:B--2---:R-:W-:Y:S02]  /*9170*/  IMAD.MOV.U32 R3, RZ, RZ, R20 ;  /* 0x000000ffff037224 */ /* 0x004fe400078e0014 */
[----:B------:R-:W2:Y:S01]  /*9180*/  S2R R20, SR_TID.X ;  /* 0x0000000000147919 */ /* 0x000ea20000002100 */
[----:B----4-:R-:W-:-:S02]  /*9190*/  IMAD R0, R0, UR4, RZ ;  /* 0x0000000400007c24 */ /* 0x010fc4000f8e02ff */
[----:B------:R-:W-:Y:S01]  /*91a0*/  IMAD.WIDE.U32 R2, R27, UR4, R2 ;  /* 0x000000041b027c25 */ /* 0x000fe2000f8e0002 */
[----:B------:R-:W-:-:S03]  /*91b0*/  ULDC UR4, c[0x0][0xc38] ;  /* 0x00030e0000047ab9 */ /* 0x000fc60000000800 */
[----:B------:R-:W-:Y:S02]  /*91c0*/  IMAD R5, R27, UR5, R0 ;  /* 0x000000051b057c24 */ /* 0x000fe4000f8e0200 */
[----:B------:R-:W4:Y:S02]  /*91d0*/  @P0 LDC R0, c[0x0][0x44c] ;  /* 0x00011300ff000b82 */ /* 0x000f240000000800 */
[----:B------:R-:W-:Y:S01]  /*91e0*/  IMAD.IADD R3, R3, 0x1, R5 ;  /* 0x0000000103037824 */ /* 0x000fe200078e0205 */
[C---:B--2---:R-:W-:Y:S01]  /*91f0*/  LOP3.LUT R6, R20.reuse, 0x7f, RZ, 0xc0, !PT ;  /* 0x0000007f14067812 */ /* 0x044fe200078ec0ff */
[----:B------:R-:W-:-:S03]  /*9200*/  IMAD.SHL.U32 R20, R20, 0x10, RZ ;  /* 0x0000001014147824 */ /* 0x000fc600078e00ff */
[----:B------:R-:W-:Y:S01]  /*9210*/  SHF.R.U32.HI R7, RZ, 0x3, R6 ;  /* 0x00000003ff077819 */ /* 0x000fe20000011606 */
[----:B------:R-:W-:-:S03]  /*9220*/  IMAD.MOV R6, RZ, RZ, -R29 ;  /* 0x000000ffff067224 */ /* 0x000fc600078e0a1d */
[----:B------:R-:W-:Y:S01]  /*9230*/  LOP3.LUT R20, R7, 0x70, R20, 0xf8, !PT ;  /* 0x0000007007147812 */ /* 0x000fe200078ef814 */
[----:B-----5:R-:W-:Y:S01]  /*9240*/  IMAD R6, R6, UR4, R21 ;  /* 0x0000000406067c24 */ /* 0x020fe2000f8e0215 */
[----:B------:R-:W-:Y:S01]  /*9250*/  ULDC.64 UR4, c[0x0][0x2d0] ;  /* 0x0000b40000047ab9 */ /* 0x000fe20000000a00 */
[----:B0-----:R-:W-:Y:S02]  /*9260*/  LOP3.LUT R21, R12, 0x7f, RZ, 0xc0, !PT ;  /* 0x0000007f0c157812 */ /* 0x001fe400078ec0ff */
[----:B------:R-:W-:Y:S02]  /*9270*/  IMAD R7, R6, 0xc0, R20 ;  /* 0x000000c006077824 */ /* 0x000fe400078e0214 */
[----:B------:R-:W-:Y:S01]  /*9280*/  IMAD.SHL.U32 R20, R12, 0x8, RZ ;  /* 0x000000080c147824 */ /* 0x000fe200078e00ff */
[----:B------:R-:W-:Y:S01]  /*9290*/  SHF.R.U32.HI R21, RZ, 0x3, R21 ;  /* 0x00000003ff157819 */ /* 0x000fe20000011615 */
[----:B----4-:R-:W-:-:S03]  /*92a0*/  @P0 IMAD.HI.U32 R11, R7, R0, RZ ;  /* 0x00000000070b0227 */ /* 0x010fc600078e00ff */
[----:B------:R-:W-:Y:S01]  /*92b0*/  LOP3.LUT R20, R20, 0x38, RZ, 0xc0, !PT ;  /* 0x0000003814147812 */ /* 0x000fe200078ec0ff */
[----:B------:R-:W-:Y:S01]  /*92c0*/  IMAD.MOV.U32 R5, RZ, RZ, R7 ;  /* 0x000000ffff057224 */ /* 0x000fe200078e0007 */
[----:B---3--:R-:W-:-:S04]  /*92d0*/  @P0 SHF.R.U32.HI R5, RZ, R4, R11 ;  /* 0x00000004ff050219 */ /* 0x008fc8000001160b */
[----:B------:R-:W-:-:S05]  /*92e0*/  SHF.R.S32.HI R0, RZ, 0x1f, R5 ;  /* 0x0000001fff007819 */ /* 0x000fca0000011405 */
[----:B------:R-:W-:-:S04]  /*92f0*/  IMAD R0, R0, UR4, RZ ;  /* 0x0000000400007c24 */ /* 0x000fc8000f8e02ff */
[C---:B------:R-:W-:Y:S02]  /*9300*/  IMAD R11, R5.reuse, UR5, R0 ;  /* 0x00000005050b7c24 */ /* 0x040fe4000f8e0200 */
[----:B------:R-:W-:Y:S02]  /*9310*/  IMAD.MOV R0, RZ, RZ, -R5 ;  /* 0x000000ffff007224 */ /* 0x000fe400078e0a05 */
[----:B------:R-:W-:-:S04]  /*9320*/  IMAD.WIDE.U32 R4, R5, UR4, R2 ;  /* 0x0000000405047c25 */ /* 0x000fc8000f8e0002 */
[----:B------:R-:W-:Y:S02]  /*9330*/  IMAD R0, R9, R0, R7 ;  /* 0x0000000009007224 */ /* 0x000fe400078e0207 */
[----:B------:R-:W-:-:S03]  /*9340*/  IMAD.IADD R5, R5, 0x1, R11 ;  /* 0x0000000105057824 */ /* 0x000fc600078e020b */
[----:B------:R-:W-:Y:S01]  /*9350*/  SHF.R.S32.HI R8, RZ, 0x1f, R0 ;  /* 0x0000001fff087819 */ /* 0x000fe20000011400 */
[----:B------:R-:W-:-:S04]  /*9360*/  IMAD.WIDE.U32 R4, R0, UR6, R4 ;  /* 0x0000000600047c25 */ /* 0x000fc8000f8e0004 */
[----:B------:R-:W-:-:S04]  /*9370*/  IMAD R8, R8, UR6, RZ ;  /* 0x0000000608087c24 */ /* 0x000fc8000f8e02ff */
[----:B------:R-:W-:Y:S01]  /*9380*/  IMAD R11, R0, UR7, R8 ;  /* 0x00000007000b7c24 */ /* 0x000fe2000f8e0208 */
[----:B------:R-:W-:Y:S01]  /*9390*/  LEA R0, P1, R4, UR8, 0x1 ;  /* 0x0000000804007c11 */ /* 0x000fe2000f8208ff */
[----:B------:R-:W-:-:S03]  /*93a0*/  VIADD R8, R7, 0x80 ;  /* 0x0000008007087836 */ /* 0x000fc60000000000 */
[----:B------:R-:W-:Y:S01]  /*93b0*/  IADD3 R5, R5, R11, RZ ;  /* 0x0000000b05057210 */ /* 0x000fe20007ffe0ff */
[----:B-1----:R-:W-:-:S03]  /*93c0*/  @P0 IMAD.HI.U32 R10, R8, R10, RZ ;  /* 0x0000000a080a0227 */ /* 0x002fc600078e00ff */
[----:B------:R-:W-:Y:S01]  /*93d0*/  LEA.HI.X R4, R4, UR9, R5, 0x1, P1 ;  /* 0x0000000904047c11 */ /* 0x000fe200088f0c05 */
[----:B------:R-:W-:Y:S01]  /*93e0*/  IMAD.MOV.U32 R7, RZ, RZ, R8 ;  /* 0x000000ffff077224 */ /* 0x000fe200078e0008 */
[----:B------:R-:W0:Y:S02]  /*93f0*/  @P0 LDC R5, c[0x0][0x450] ;  /* 0x00011400ff050b82 */ /* 0x000e240000000800 */
[----:B0-----:R-:W-:-:S05]  /*9400*/  @P0 SHF.R.U32.HI R7, RZ, R5, R10 ;  /* 0x00000005ff070219 */ /* 0x001fca000001160a */
[----:B------:R-:W-:Y:S02]  /*9410*/  IMAD.MOV R5, RZ, RZ, -R7 ;  /* 0x000000ffff057224 */ /* 0x000fe400078e0a07 */
[----:B------:R-:W-:-:S04]  /*9420*/  IMAD.WIDE.U32 R2, R7, UR4, R2 ;  /* 0x0000000407027c25 */ /* 0x000fc8000f8e0002 */
[----:B------:R-:W-:Y:S01]  /*9430*/  IMAD R5, R9, R5, R8 ;  /* 0x0000000509057224 */ /* 0x000fe200078e0208 */
[----:B------:R-:W-:-:S05]  /*9440*/  SHF.R.S32.HI R8, RZ, 0x1f, R7 ;  /* 0x0000001fff087819 */ /* 0x000fca0000011407 */
[----:B------:R-:W-:Y:S01]  /*9450*/  IMAD R8, R8, UR4, RZ ;  /* 0x0000000408087c24 */ /* 0x000fe2000f8e02ff */
[----:B------:R-:W-:Y:S02]  /*9460*/  ULDC UR4, c[0x0][0x2b8] ;  /* 0x0000ae0000047ab9 */ /* 0x000fe40000000800 */
[----:B------:R-:W-:Y:S01]  /*9470*/  ISETP.GE.AND P0, PT, R20, UR4, PT ;  /* 0x0000000414007c0c */ /* 0x000fe2000bf06270 */
[----:B------:R-:W-:Y:S01]  /*9480*/  IMAD R7, R7, UR5, R8 ;  /* 0x0000000507077c24 */ /* 0x000fe2000f8e0208 */
[----:B------:R-:W-:-:S03]  /*9490*/  UMOV UR4, 0xffffffff ;  /* 0xffffffff00047882 */ /* 0x000fc60000000000 */
[----:B------:R-:W-:Y:S01]  /*94a0*/  IMAD.IADD R3, R3, 0x1, R7 ;  /* 0x0000000103037824 */ /* 0x000fe200078e0207 */
[----:B------:R-:W-:Y:S01]  /*94b0*/  SHF.R.S32.HI R7, RZ, 0x1f, R5 ;  /* 0x0000001fff077819 */ /* 0x000fe20000011405 */
[----:B------:R-:W-:-:S04]  /*94c0*/  IMAD.WIDE.U32 R2, R5, UR6, R2 ;  /* 0x0000000605027c25 */ /* 0x000fc8000f8e0002 */
[----:B------:R-:W-:-:S04]  /*94d0*/  IMAD R7, R7, UR6, RZ ;  /* 0x0000000607077c24 */ /* 0x000fc8000f8e02ff */
[----:B------:R-:W-:Y:S01]  /*94e0*/  IMAD R7, R5, UR7, R7 ;  /* 0x0000000705077c24 */ /* 0x000fe2000f8e0207 */
[----:B------:R-:W-:-:S03]  /*94f0*/  LEA R5, P1, R2, UR8, 0x1 ;  /* 0x0000000802057c11 */ /* 0x000fc6000f8208ff */
[----:B------:R-:W-:-:S05]  /*9500*/  IMAD.IADD R3, R3, 0x1, R7 ;  /* 0x0000000103037824 */ /* 0x000fca00078e0207 */
[----:B------:R-:W-:Y:S01]  /*9510*/  LEA.HI.X R8, R2, UR9, R3, 0x1, P1 ;  /* 0x0000000902087c11 */ /* 0x000fe200088f0c03 */
[----:B------:R-:W-:Y:S06]  /*9520*/  BRA.DIV UR4, `(.L_x_41) ;  /* 0x0000002604f07947 */ /* 0x000fec000b800000 */
[----:B------:R-:W0:Y:S01]  /*9530*/  SHFL.IDX PT, R3, R0, RZ, 0x181f ;  /* 0x00181fff00037589 */ /* 0x000e2200000e0000 */
[----:B------:R-:W-:Y:S01]  /*9540*/  ULDC UR4, c[0x0][0x288] ;  /* 0x0000a20000047ab9 */ /* 0x000fe20000000800 */
[----:B------:R-:W-:Y:S02]  /*9550*/  IMAD R7, R6, 0xc0, R21 ;  /* 0x000000c006077824 */ /* 0x000fe400078e0215 */
[----:B------:R-:W1:Y:S01]  /*9560*/  SHFL.IDX PT, R2, R4, RZ, 0x181f ;  /* 0x00181fff04027589 */ /* 0x000e6200000e0000 */
[----:B------:R-:W-:Y:S02]  /*9570*/  IMAD R6, R9, UR4, RZ ;  /* 0x0000000409067c24 */ /* 0x000fe4000f8e02ff */
[C---:B------:R-:W-:Y:S01]  /*9580*/  IADD3 R11, R7.reuse, 0x80, RZ ;  /* 0x00000080070b7810 */ /* 0x040fe20007ffe0ff */
[----:B------:R-:W2:Y:S02]  /*9590*/  SHFL.IDX PT, R14, R0, 0x1, 0x181f ;  /* 0x00381f00000e7f89 */ /* 0x000ea400000e0000 */
[----:B------:R-:W-:-:S13]  /*95a0*/  ISETP.GE.AND P1, PT, R7, R6, PT ;  /* 0x000000060700720c */ /* 0x000fda0003f26270 */
[----:B0-----:R-:W-:-:S05]  /*95b0*/  @!P1 LEA R9, P2, R20, R3, 0x1 ;  /* 0x0000000314099211 */ /* 0x001fca00078408ff */
[----:B-1----:R-:W-:Y:S02]  /*95c0*/  @!P1 IMAD.X R3, RZ, RZ, R2, P2 ;  /* 0x000000ffff039224 */ /* 0x002fe400010e0602 */
[----:B------:R-:W-:Y:S02]  /*95d0*/  @!P1 IMAD.MOV.U32 R2, RZ, RZ, R9 ;  /* 0x000000ffff029224 */ /* 0x000fe400078e0009 */
[----:B------:R-:W-:-:S03]  /*95e0*/  VIADD R9, R7, 0x10 ;  /* 0x0000001007097836 */ /* 0x000fc60000000000 */
[----:B------:R0:W-:Y:S02]  /*95f0*/  @!P1 LDGSTS.E.BYPASS.LTC128B.128 [R26+0xc400], desc[UR46][R2.64], !P0 ;  /* 0x0c400000021a9fae */ /* 0x0001e4000c101d6e */
[----:B------:R-:W-:Y:S01]  /*9600*/  ISETP.GE.AND P1, PT, R9, R6, PT ;  /* 0x000000060900720c */ /* 0x000fe20003f26270 */
[----:B------:R-:W-:Y:S01]  /*9610*/  VIADD R9, R7, 0x20 ;  /* 0x0000002007097836 */ /* 0x000fe20000000000 */
[----:B0-----:R-:W0:Y:S11]  /*9620*/  SHFL.IDX PT, R2, R4, 0x1, 0x181f ;  /* 0x00381f0004027f89 */ /* 0x001e3600000e0000 */
[----:B--2---:R-:W-:-:S05]  /*9630*/  @!P1 LEA R14, P2, R20, R14, 0x1 ;  /* 0x0000000e140e9211 */ /* 0x004fca00078408ff */
[----:B0-----:R-:W-:Y:S02]  /*9640*/  @!P1 IMAD.X R3, RZ, RZ, R2, P2 ;  /* 0x000000ffff039224 */ /* 0x001fe400010e0602 */
[----:B------:R-:W-:Y:S02]  /*9650*/  @!P1 IMAD.MOV.U32 R2, RZ, RZ, R14 ;  /* 0x000000ffff029224 */ /* 0x000fe400078e000e */
[----:B------:R-:W0:Y:S04]  /*9660*/  SHFL.IDX PT, R14, R0, 0x2, 0x181f ;  /* 0x00581f00000e7f89 */ /* 0x000e2800000e0000 */
[----:B------:R1:W-:Y:S01]  /*9670*/  @!P1 LDGSTS.E.BYPASS.LTC128B.128 [R26+0xcc00], desc[UR46][R2.64], !P0 ;  /* 0x0cc00000021a9fae */ /* 0x0003e2000c101d6e */
[----:B------:R-:W-:Y:S01]  /*9680*/  ISETP.GE.AND P1, PT, R9, R6, PT ;  /* 0x000000060900720c */ /* 0x000fe20003f26270 */
[----:B------:R-:W-:-:S02]  /*9690*/  VIADD R9, R7, 0x30 ;  /* 0x0000003007097836 */ /* 0x000fc40000000000 */
[----:B-1----:R-:W1:Y:S10]  /*96a0*/  SHFL.IDX PT, R2, R4, 0x2, 0x181f ;  /* 0x00581f0004027f89 */ /* 0x002e7400000e0000 */
[----:B0-----:R-:W-:-:S05]  /*96b0*/  @!P1 LEA R14, P2, R20, R14, 0x1 ;  /* 0x0000000e140e9211 */ /* 0x001fca00078408ff */
[----:B-1----:R-:W-:Y:S02]  /*96c0*/  @!P1 IMAD.X R3, RZ, RZ, R2, P2 ;  /* 0x000000ffff039224 */ /* 0x002fe400010e0602 */
        /* <DEDUP_REMOVED lines=27> */
[----:B------:R-:W-:-:S03]  /*9880*/  ISETP.GE.AND P1, PT, R9, R6, PT ;  /* 0x000000060900720c */ /* 0x000fc60003f26270 */
[----:B------:R-:W-:Y:S04]  /*9890*/  SHFL.IDX PT, R9, R0, 0x7, 0x181f ;  /* 0x00f81f0000097f89 */ /* 0x000fe800000e0000 */
[----:B------:R-:W-:Y:S04]  /*98a0*/  SHFL.IDX PT, R0, R8, RZ, 0x181f ;  /* 0x00181fff08007589 */ /* 0x000fe800000e0000 */
[----:B-1----:R-:W1:Y:S04]  /*98b0*/  SHFL.IDX PT, R2, R4, 0x6, 0x181f ;  /* 0x00d81f0004027f89 */ /* 0x002e6800000e0000 */
[----:B------:R-:W2:Y:S01]  /*98c0*/  SHFL.IDX PT, R4, R4, 0x7, 0x181f ;  /* 0x00f81f0004047f89 */ /* 0x000ea200000e0000 */
[----:B0-----:R-:W-:-:S05]  /*98d0*/  @!P1 LEA R14, P2, R20, R14, 0x1 ;  /* 0x0000000e140e9211 */ /* 0x001fca00078408ff */
[----:B-1----:R-:W-:Y:S01]  /*98e0*/  @!P1 IMAD.X R3, RZ, RZ, R2, P2 ;  /* 0x000000ffff039224 */ /* 0x002fe200010e0602 */
[-C--:B------:R-:W-:Y:S01]  /*98f0*/  ISETP.GE.AND P2, PT, R11, R6.reuse, PT ;  /* 0x000000060b00720c */ /* 0x080fe20003f46270 */
[----:B------:R-:W-:Y:S02]  /*9900*/  @!P1 IMAD.MOV.U32 R2, RZ, RZ, R14 ;  /* 0x000000ffff029224 */ /* 0x000fe400078e000e */
[----:B------:R-:W-:Y:S01]  /*9910*/  VIADD R11, R7, 0x70 ;  /* 0x00000070070b7836 */ /* 0x000fe20000000000 */
[----:B------:R-:W0:Y:S04]  /*9920*/  SHFL.IDX PT, R14, R5, RZ, 0x181f ;  /* 0x00181fff050e7589 */ /* 0x000e2800000e0000 */
[----:B------:R1:W-:Y:S01]  /*9930*/  @!P1 LDGSTS.E.BYPASS.LTC128B.128 [R26+0xf400], desc[UR46][R2.64], !P0 ;  /* 0x0f400000021a9fae */ /* 0x0003e2000c101d6e */
[----:B------:R-:W-:-:S13]  /*9940*/  ISETP.GE.AND P1, PT, R11, R6, PT ;  /* 0x000000060b00720c */ /* 0x000fda0003f26270 */
[----:B-1----:R-:W-:Y:S01]  /*9950*/  @!P1 LEA R2, P3, R20, R9, 0x1 ;  /* 0x0000000914029211 */ /* 0x002fe200078608ff */
[----:B------:R-:W-:-:S04]  /*9960*/  VIADD R9, R7, 0x90 ;  /* 0x0000009007097836 */ /* 0x000fc80000000000 */
[----:B--2---:R-:W-:-:S05]  /*9970*/  @!P1 IMAD.X R3, RZ, RZ, R4, P3 ;  /* 0x000000ffff039224 */ /* 0x004fca00018e0604 */
[----:B------:R0:W-:Y:S02]  /*9980*/  @!P1 LDGSTS.E.BYPASS.LTC128B.128 [R26+0xfc00], desc[UR46][R2.64], !P0 ;  /* 0x0fc00000021a9fae */ /* 0x0001e4000c101d6e */
[C---:B0-----:R-:W-:Y:S02]  /*9990*/  @!P2 LEA R2, P1, R20.reuse, R14, 0x1 ;  /* 0x0000000e1402a211 */ /* 0x041fe400078208ff */
[----:B------:R-:W0:Y:S03]  /*99a0*/  SHFL.IDX PT, R14, R5, 0x1, 0x181f ;  /* 0x00381f00050e7f89 */ /* 0x000e2600000e0000 */
[----:B------:R-:W-:Y:S01]  /*99b0*/  @!P2 IMAD.X R3, RZ, RZ, R0, P1 ;  /* 0x000000ffff03a224 */ /* 0x000fe200008e0600 */
[----:B------:R-:W-:Y:S01]  /*99c0*/  ISETP.GE.AND P1, PT, R9, R6, PT ;  /* 0x000000060900720c */ /* 0x000fe20003f26270 */
[----:B------:R-:W1:Y:S04]  /*99d0*/  SHFL.IDX PT, R0, R8, 0x1, 0x181f ;  /* 0x00381f0008007f89 */ /* 0x000e6800000e0000 */
[----:B------:R2:W-:Y:S08]  /*99e0*/  @!P2 LDGSTS.E.BYPASS.LTC128B.128 [R26+0x10400], desc[UR46][R2.64], !P0 ;  /* 0x10400000021aafae */ /* 0x0005f0000c101d6e */
[----:B0-----:R-:W-:-:S05]  /*99f0*/  @!P1 LEA R14, P2, R20, R14, 0x1 ;  /* 0x0000000e140e9211 */ /* 0x001fca00078408ff */
[----:B--2---:R-:W-:Y:S02]  /*9a00*/  @!P1 IMAD.MOV.U32 R2, RZ, RZ, R14 ;  /* 0x000000ffff029224 */ /* 0x004fe400078e000e */
[----:B------:R-:W0:Y:S01]  /*9a10*/  SHFL.IDX PT, R14, R5, 0x2, 0x181f ;  /* 0x00581f00050e7f89 */ /* 0x000e2200000e0000 */
[----:B-1----:R-:W-:-:S03]  /*9a20*/  @!P1 IMAD.X R9, RZ, RZ, R0, P2 ;  /* 0x000000ffff099224 */ /* 0x002fc600010e0600 */
[----:B------:R-:W1:Y:S01]  /*9a30*/  SHFL.IDX PT, R0, R8, 0x2, 0x181f ;  /* 0x00581f0008007f89 */ /* 0x000e6200000e0000 */
[----:B------:R-:W-:Y:S02]  /*9a40*/  @!P1 IMAD.MOV.U32 R3, RZ, RZ, R9 ;  /* 0x000000ffff039224 */ /* 0x000fe400078e0009 */
[----:B------:R-:W-:Y:S01]  /*9a50*/  VIADD R9, R7, 0xa0 ;  /* 0x000000a007097836 */ /* 0x000fe20000000000 */
[----:B------:R-:W2:Y:S04]  /*9a60*/  SHFL.IDX PT, R8, R8, 0x3, 0x181f ;  /* 0x00781f0008087f89 */ /* 0x000ea800000e0000 */
[----:B------:R0:W-:Y:S01]  /*9a70*/  @!P1 LDGSTS.E.BYPASS.LTC128B.128 [R26+0x10c00], desc[UR46][R2.64], !P0 ;  /* 0x10c00000021a9fae */ /* 0x0001e2000c101d6e */
[----:B------:R-:W-:-:S13]  /*9a80*/  ISETP.GE.AND P1, PT, R9, R6, PT ;  /* 0x000000060900720c */ /* 0x000fda0003f26270 */
[----:B0-----:R-:W-:Y:S02]  /*9a90*/  @!P1 LEA R2, P2, R20, R14, 0x1 ;  /* 0x0000000e14029211 */ /* 0x001fe400078408ff */
[----:B------:R0:W3:Y:S03]  /*9aa0*/  SHFL.IDX PT, R14, R5, 0x3, 0x181f ;  /* 0x00781f00050e7f89 */ /* 0x0000e600000e0000 */
[----:B-1----:R-:W-:-:S05]  /*9ab0*/  @!P1 IMAD.X R3, RZ, RZ, R0, P2 ;  /* 0x000000ffff039224 */ /* 0x002fca00010e0600 */
[----:B--2---:R0:W-:Y:S03]  /*9ac0*/  @!P1 LDGSTS.E.BYPASS.LTC128B.128 [R26+0x11400], desc[UR46][R2.64], !P0 ;  /* 0x11400000021a9fae */ /* 0x0041e6000c101d6e */
.L_x_139:
[----:B------:R-:W2:Y:S01]  /*9ad0*/  LDL R0, [R1+0x18] ;  /* 0x0000180001007983 */ /* 0x000ea20000100800 */
[----:B------:R-:W-:-:S05]  /*9ae0*/  VIADD R7, R7, 0xb0 ;  /* 0x000000b007077836 */ /* 0x000fca0000000000 */
[----:B------:R-:W-:-:S13]  /*9af0*/  ISETP.GE.AND P1, PT, R7, R6, PT ;  /* 0x000000060700720c */ /* 0x000fda0003f26270 */
[----:B0--3--:R-:W-:-:S05]  /*9b00*/  @!P1 LEA R2, P2, R20, R14, 0x1 ;  /* 0x0000000e14029211 */ /* 0x009fca00078408ff */
[----:B------:R-:W-:-:S05]  /*9b10*/  @!P1 IMAD.X R3, RZ, RZ, R8, P2 ;  /* 0x000000ffff039224 */ /* 0x000fca00010e0608 */
[----:B------:R-:W-:Y:S01]  /*9b20*/  @!PT LDS RZ, [RZ] ;  /* 0x00000000fffff984 */ /* 0x000fe20000000800 */
[----:B------:R-:W-:Y:S01]  /*9b30*/  @!PT LDS RZ, [RZ] ;  /* 0x00000000fffff984 */ /* 0x000fe20000000800 */
[----:B------:R-:W-:Y:S01]  /*9b40*/  @!PT LDS RZ, [RZ] ;  /* 0x00000000fffff984 */ /* 0x000fe20000000800 */
[----:B------:R0:W-:Y:S01]  /*9b50*/  @!P1 LDGSTS.E.BYPASS.LTC128B.128 [R26+0x11c00], desc[UR46][R2.64], !P0 ;  /* 0x11c00000021a9fae */ /* 0x0001e2000c101d6e */
[----:B------:R-:W-:Y:S01]  /*9b60*/  NOP ;  /* 0x0000000000007918 */ /* 0x000fe20000000000 */
[----:B------:R-:W-:Y:S02]  /*9b70*/  SYNCS.ARRIVE.TRANS64.RED.A0T1 RZ, [UR37+0x30800], RZ ;  /* 0x030800ffffff79a7 */ /* 0x000fe40008200425 */
[----:B------:R-:W-:Y:S01]  /*9b80*/  ARRIVES.LDGSTSBAR.64.TRANSCNT [UR37+0x30800] ;  /* 0x03080000ff0079b0 */ /* 0x000fe20008000aa5 */
[----:B--2---:R-:W-:-:S04]  /*9b90*/  LOP3.LUT R0, R0, 0x1, RZ, 0xc, !PT ;  /* 0x0000000100007812 */ /* 0x004fc800078e0cff */
[----:B------:R-:W-:Y:S01]  /*9ba0*/  SHF.L.U32 R0, R0, 0x1f, RZ ;  /* 0x0000001f00007819 */ /* 0x000fe200000006ff */
[----:B------:R-:W-:Y:S01]  /*9bb0*/  NOP ;  /* 0x0000000000007918 */ /* 0x000fe20000000000 */
[----:B------:R-:W2:Y:S01]  /*9bc0*/  LDL.LU R5, [R1+0xc] ;  /* 0x00000c0001057983 */ /* 0x000ea20000300800 */
[----:B------:R-:W-:Y:S01]  /*9bd0*/  SYNCS.ARRIVE.TRANS64.A1T0 RZ, [UR37+0x30800], RZ ;  /* 0x030800ffffff79a7 */ /* 0x000fe20008100025 */
[----:B------:R-:W-:Y:S01]  /*9be0*/  BSSY B0, `(.L_x_42) ;  /* 0x0000005000007945 */ /* 0x000fe20003800000 */
[----:B------:R-:W-:Y:S01]  /*9bf0*/  IMAD.U32 R9, RZ, RZ, UR37 ;  /* 0x00000025ff097e24 */ /* 0x000fe2000f8e00ff */
[----:B------:R-:W1:Y:S01]  /*9c00*/  SYNCS.PHASECHK.TRANS64.TRYWAIT P0, [UR37+0x30820], R0 ;  /* 0x03082000ff0075a7 */ /* 0x000e620008000165 */
[----:B--2---:R-:W-:Y:S01]  /*9c10*/  ISETP.GE.AND P1, PT, R5, 0xc1, PT ;  /* 0x000000c10500780c */ /* 0x004fe20003f26270 */
[----:B01----:R-:W-:-:S12]  /*9c20*/  @!P0 BRA `(.L_x_43) ;  /* 0x0000002c00b08947 */ /* 0x003fd80003800000 */
.L_x_140:
[----:B------:R-:W-:Y:S05]  /*9c30*/  BSYNC B0 ;  /* 0x0000000000007941 */ /* 0x000fea0003800000 */
.L_x_42:
[----:B------:R-:W-:Y:S01]  /*9c40*/  VIADD R8, R9, 0x30800 ;  /* 0x0003080009087836 */ /* 0x000fe20000000000 */
[----:B------:R-:W-:Y:S06]  /*9c50*/  @!P1 BRA `(.L_x_44) ;  /* 0x00000014008c9947 */ /* 0x000fec0003800000 */
[----:B------:R-:W2:Y:S01]  /*9c60*/  LDL R2, [R1] ;  /* 0x0000000001027983 */ /* 0x000ea20000100800 */
[----:B------:R-:W-:Y:S02]  /*9c70*/  IMAD.MOV.U32 R3, RZ, RZ, 0x1 ;  /* 0x00000001ff037424 */ /* 0x000fe400078e00ff */
[----:B--2---:R-:W-:-:S05]  /*9c80*/  IMAD.MOV R6, RZ, RZ, -R2 ;  /* 0x000000ffff067224 */ /* 0x004fca00078e0a02 */
[----:B------:R-:W-:-:S05]  /*9c90*/  VIADDMNMX R6, R6, R3, 0xffffffff, !PT ;  /* 0xffffffff06067446 */ /* 0x000fca0007800103 */
[----:B0-----:R-:W-:-:S05]  /*9ca0*/  IMAD.IADD R0, R2, 0x1, R6 ;  /* 0x0000000102007824 */ /* 0x001fca00078e0206 */
[----:B------:R-:W-:-:S04]  /*9cb0*/  LOP3.LUT R0, R0, 0x1, RZ, 0xc0, !PT ;  /* 0x0000000100007812 */ /* 0x000fc800078ec0ff */
[----:B------:R-:W-:Y:S01]  /*9cc0*/  ISETP.NE.U32.AND P0, PT, R0, 0x1, PT ;  /* 0x000000010000780c */ /* 0x000fe20003f05070 */
[----:B------:R-:W-:-:S12]  /*9cd0*/  VIADD R0, R2, 0xfffffffe ;  /* 0xfffffffe02007836 */ /* 0x000fd80000000000 */
[----:B------:R-:W-:Y:S05]  /*9ce0*/  @P0 BRA `(.L_x_45) ;  /* 0x0000000400d00947 */ /* 0x000fea0003800000 */
[----:B------:R-:W-:Y:S01]  /*9cf0*/  LOP3.LUT P2, RZ, R19, 0x2, RZ, 0xc0, !PT ;  /* 0x0000000213ff7812 */ /* 0x000fe2000784c0ff */
[----:B------:R-:W-:Y:S01]  /*9d00*/  VIADD R7, R16, 0x1 ;  /* 0x0000000110077836 */ /* 0x000fe20000000000 */
[----:B------:R-:W-:Y:S04]  /*9d10*/  BSSY B0, `(.L_x_46) ;  /* 0x000006d000007945 */ /* 0x000fe80003800000 */
[----:B------:R-:W-:-:S04]  /*9d20*/  ISETP.NE.AND P0, PT, R7, 0x2, PT ;  /* 0x000000020700780c */ /* 0x000fc80003f05270 */
[----:B------:R-:W-:Y:S02]  /*9d30*/  SEL R10, RZ, 0x1, P0 ;  /* 0x00000001ff0a7807 */ /* 0x000fe40000000000 */
[----:B------:R-:W-:Y:S02]  /*9d40*/  SEL R7, R7, RZ, P0 ;  /* 0x000000ff07077207 */ /* 0x000fe40000000000 */
[----:B------:R-:W-:Y:S01]  /*9d50*/  LOP3.LUT R10, R23, R10, RZ, 0x3c, !PT ;  /* 0x0000000a170a7212 */ /* 0x000fe200078e3cff */
[----:B------:R-:W-:Y:S06]  /*9d60*/  @!P2 BRA `(.L_x_47) ;  /* 0x00000004009ca947 */ /* 0x000fec0003800000 */
[----:B------:R-:W-:Y:S01]  /*9d70*/  LOP3.LUT P2, RZ, R19, 0x1, RZ, 0xc0, !PT ;  /* 0x0000000113ff7812 */ /* 0x000fe2000784c0ff */
[----:B------:R-:W-:-:S12]  /*9d80*/  IMAD.MOV.U32 R4, RZ, RZ, R18 ;  /* 0x000000ffff047224 */ /* 0x000fd800078e0012 */
[----:B------:R-:W-:Y:S05]  /*9d90*/  @!P2 BRA `(.L_x_48) ;  /* 0x000000000048a947 */ /* 0x000fea0003800000 */
[----:B------:R-:W0:Y:S01]  /*9da0*/  LDC R5, c[0x0][0x43c] ;  /* 0x00010f00ff057b82 */ /* 0x000e220000000800 */
[----:B------:R-:W-:Y:S01]  /*9db0*/  ULDC.64 UR4, c[0x0][0x428] ;  /* 0x00010a0000047ab9 */ /* 0x000fe20000000a00 */
[----:B0-----:R-:W-:-:S13]  /*9dc0*/  ISETP.NE.AND P0, PT, R5, 0x1, PT ;  /* 0x000000010500780c */ /* 0x001fda0003f05270 */
[----:B------:R-:W0:Y:S02]  /*9dd0*/  @P0 LDC.64 R2, c[0x0][0x440] ;  /* 0x00011000ff020b82 */ /* 0x000e240000000a00 */
[----:B0-----:R-:W-:-:S04]  /*9de0*/  @P0 IMAD.HI.U32 R4, R0, R2, RZ ;  /* 0x0000000200040227 */ /* 0x001fc800078e00ff */
[----:B------:R-:W-:Y:S01]  /*9df0*/  IMAD.MOV.U32 R2, RZ, RZ, R0 ;  /* 0x000000ffff027224 */ /* 0x000fe200078e0000 */
[----:B------:R-:W-:-:S05]  /*9e00*/  @P0 SHF.R.U32.HI R2, RZ, R3, R4 ;  /* 0x00000003ff020219 */ /* 0x000fca0000011604 */
[----:B------:R-:W-:-:S04]  /*9e10*/  IMAD.MOV R3, RZ, RZ, -R2 ;  /* 0x000000ffff037224 */ /* 0x000fc800078e0a02 */
[----:B------:R-:W-:Y:S01]  /*9e20*/  IMAD R0, R5, R3, R0 ;  /* 0x0000000305007224 */ /* 0x000fe200078e0200 */
[----:B------:R-:W-:Y:S01]  /*9e30*/  SHF.R.S32.HI R3, RZ, 0x1f, R2 ;  /* 0x0000001fff037819 */ /* 0x000fe20000011402 */
[----:B------:R-:W-:-:S04]  /*9e40*/  IMAD R5, R25, UR4, RZ ;  /* 0x0000000419057c24 */ /* 0x000fc8000f8e02ff */
[C---:B------:R-:W-:Y:S02]  /*9e50*/  IMAD R4, R22.reuse, UR5, R5 ;  /* 0x0000000516047c24 */ /* 0x040fe4000f8e0205 */
[----:B------:R-:W-:Y:S01]  /*9e60*/  IMAD.WIDE.U32 R2, R22, UR4, R2 ;  /* 0x0000000416027c25 */ /* 0x000fe2000f8e0002 */
[----:B------:R-:W-:-:S03]  /*9e70*/  ULDC.64 UR4, c[0x0][0x418] ;  /* 0x0001060000047ab9 */ /* 0x000fc60000000a00 */
[----:B------:R-:W-:Y:S01]  /*9e80*/  IMAD.IADD R3, R4, 0x1, R3 ;  /* 0x0000000104037824 */ /* 0x000fe200078e0203 */
[----:B------:R-:W-:-:S04]  /*9e90*/  LEA R4, P0, R2, UR4, 0x2 ;  /* 0x0000000402047c11 */ /* 0x000fc8000f8010ff */
[----:B------:R-:W-:-:S05]  /*9ea0*/  LEA.HI.X R5, R2, UR5, R3, 0x2, P0 ;  /* 0x0000000502057c11 */ /* 0x000fca00080f1403 */
[----:B------:R0:W5:Y:S04]  /*9eb0*/  LDG.E R4, desc[UR46][R4.64] ;  /* 0x0000002e04047981 */ /* 0x000168000c1e1900 */
.L_x_48:
[----:B------:R-:W-:Y:S01]  /*9ec0*/  LEA R3, R7, UR37, 0x3 ;  /* 0x0000002507037c11 */ /* 0x000fe2000f8e18ff */
[----:B------:R-:W-:Y:S01]  /*9ed0*/  BSSY B1, `(.L_x_49) ;  /* 0x0000004000017945 */ /* 0x000fe20003800000 */
[----:B------:R-:W-:-:S04]  /*9ee0*/  SHF.L.U32 R2, R10, 0x1f, RZ ;  /* 0x0000001f0a027819 */ /* 0x000fc800000006ff */
[----:B------:R-:W1:Y:S02]  /*9ef0*/  SYNCS.PHASECHK.TRANS64.TRYWAIT P0, [R3+URZ+0x30840], R2 ;  /* 0x03084002030075a7 */ /* 0x000e64000800017f */
[----:B-1----:R-:W-:Y:S05]  /*9f00*/  @!P0 BRA `(.L_x_50) ;  /* 0x0000002c000c8947 */ /* 0x002fea0003800000 */
.L_x_141:
[----:B------:R-:W-:Y:S05]  /*9f10*/  BSYNC B1 ;  /* 0x0000000000017941 */ /* 0x000fea0003800000 */
.L_x_49:
[----:B0-----:R-:W0:Y:S01]  /*9f20*/  S2R R5, SR_TID.X ;  /* 0x0000000000057919 */ /* 0x001e220000002100 */
[----:B------:R-:W-:Y:S01]  /*9f30*/  BSSY B1, `(.L_x_51) ;  /* 0x000000b000017945 */ /* 0x000fe20003800000 */
[----:B0-----:R-:W-:-:S04]  /*9f40*/  LOP3.LUT R5, R5, 0x7f, RZ, 0xc0, !PT ;  /* 0x0000007f05057812 */ /* 0x001fc800078ec0ff */
[----:B------:R-:W-:-:S13]  /*9f50*/  ISETP.NE.AND P1, PT, R5, RZ, PT ;  /* 0x000000ff0500720c */ /* 0x000fda0003f25270 */
[----:B------:R-:W-:Y:S05]  /*9f60*/  @P1 BRA `(.L_x_52) ;  /* 0x00000000001c1947 */ /* 0x000fea0003800000 */
[----:B------:R-:W0:Y:S01]  /*9f70*/  S2R R5, SR_TID.X ;  /* 0x0000000000057919 */ /* 0x000e220000002100 */
[----:B-1----:R-:W-:-:S04]  /*9f80*/  IMAD.MOV.U32 R2, RZ, RZ, 0x6000 ;  /* 0x00006000ff027424 */ /* 0x002fc800078e00ff */
[----:B------:R2:W-:Y:S01]  /*9f90*/  SYNCS.ARRIVE.TRANS64 RZ, [R3+URZ+0x30830], R2 ;  /* 0x0308300203ff79a7 */ /* 0x0005e2000800003f */
[----:B0-----:R-:W-:-:S04]  /*9fa0*/  LOP3.LUT R5, R5, 0x1f, RZ, 0xc0, !PT ;  /* 0x0000001f05057812 */ /* 0x001fc800078ec0ff */
[----:B------:R-:W-:-:S13]  /*9fb0*/  ISETP.NE.AND P0, PT, R5, RZ, PT ;  /* 0x000000ff0500720c */ /* 0x000fda0003f05270 */
[----:B--2---:R-:W-:Y:S05]  /*9fc0*/  @!P0 BRA `(.L_x_52) ;  /* 0x0000000000048947 */ /* 0x004fea0003800000 */
[----:B------:R-:W-:Y:S01]  /*9fd0*/  BPT.TRAP 0x1 ;  /* 0x000000040000795c */ /* 0x000fe20000300000 */
.L_x_52:
[----:B------:R-:W-:Y:S05]  /*9fe0*/  BSYNC B1 ;  /* 0x0000000000017941 */ /* 0x000fea0003800000 */
.L_x_51:
[----:B-1----:R-:W-:Y:S01]  /*9ff0*/  IMAD.MOV.U32 R2, RZ, RZ, RZ ;  /* 0x000000ffff027224 */ /* 0x002fe200078e00ff */
[----:B------:R-:W-:Y:S01]  /*a000*/  UIADD3 UR4, UP0, UR40, 0x370, URZ ;  /* 0x0000037028047890 */ /* 0x000fe2000ff1e03f */
[----:B------:R-:W-:Y:S01]  /*a010*/  IMAD R5, R7, 0x6000, R9 ;  /* 0x0000600007057824 */ /* 0x000fe200078e0209 */
[----:B------:R-:W-:Y:S01]  /*a020*/  PLOP3.LUT P0, PT, PT, PT, PT, 0x80, 0x0 ;  /* 0x000000000000781c */ /* 0x000fe20003f0f070 */
[----:B------:R-:W-:Y:S01]  /*a030*/  VIADD R3, R3, 0x30830 ;  /* 0x0003083003037836 */ /* 0x000fe20000000000 */
[----:B------:R-:W-:Y:S01]  /*a040*/  R2UR UR10, R2 ;  /* 0x00000000020a72ca */ /* 0x000fe200000e0000 */
[----:B------:R-:W-:Y:S01]  /*a050*/  VIADD R5, R5, 0x12400 ;  /* 0x0001240005057836 */ /* 0x000fe20000000000 */
[----:B------:R-:W-:Y:S01]  /*a060*/  UIADD3.X UR5, URZ, UR41, URZ, UP0, !UPT ;  /* 0x000000293f057290 */ /* 0x000fe200087fe43f */
[----:B------:R-:W-:Y:S01]  /*a070*/  IMAD R11, R0, 0xc0, RZ ;  /* 0x000000c0000b7824 */ /* 0x000fe200078e02ff */
[----:B------:R-:W-:Y:S01]  /*a080*/  UMOV UR6, 0x0 ;  /* 0x0000000000067882 */ /* 0x000fe20000000000 */
[----:B------:R-:W-:-:S10]  /*a090*/  UMOV UR7, 0x14f00000 ;  /* 0x14f0000000077882 */ /* 0x000fd40000000000 */
.L_x_53:
[----:B------:R-:W-:-:S13]  /*a0a0*/  @P0 ELECT P2, URZ, PT ;  /* 0x00000000003f082f */ /* 0x000fda0003840000 */
[----:B-----5:R-:W-:Y:S02]  /*a0b0*/  @P2 R2UR UR13, R4 ;  /* 0x00000000040d22ca */ /* 0x020fe400000e0000 */
[----:B------:R-:W-:Y:S02]  /*a0c0*/  @P2 R2UR UR12, R17 ;  /* 0x00000000110c22ca */ /* 0x000fe400000e0000 */
[----:B------:R-:W-:Y:S02]  /*a0d0*/  @P2 R2UR UR11, R11 ;  /* 0x000000000b0b22ca */ /* 0x000fe400000e0000 */
[----:B------:R-:W-:Y:S02]  /*a0e0*/  @P2 R2UR UR9, R3 ;  /* 0x00000000030922ca */ /* 0x000fe400000e0000 */
[----:B------:R-:W-:Y:S02]  /*a0f0*/  @P2 R2UR UR8, R5 ;  /* 0x00000000050822ca */ /* 0x000fe400000e0000 */
[----:B------:R-:W-:-:S02]  /*a100*/  @P2 PLOP3.LUT P0, PT, P2, PT, PT, 0x8, 0x0 ;  /* 0x000000000000281c */ /* 0x000fc4000170e170 */
[----:B------:R-:W-:-:S09]  /*a110*/  PLOP3.LUT P2, PT, PT, PT, PT, 0x8, 0x0 ;  /* 0x000000000000781c */ /* 0x000fd20003f4e170 */
[----:B------:R0:W-:Y:S02]  /*a120*/  UTMALDG.4D [UR8], [UR4], desc[UR6] ;  /* 0x00000608040075b4 */ /* 0x0001e40008019000 */
[----:B0-----:R-:W-:Y:S05]  /*a130*/  @P0 BRA.U.ANY `(.L_x_53) ;  /* 0xfffffffd00d80947 */ /* 0x001fea000393ffff */
[----:B------:R-:W-:Y:S01]  /*a140*/  SHF.L.U32 R12, R23, 0x1f, RZ ;  /* 0x0000001f170c7819 */ /* 0x000fe200000006ff */
[----:B------:R-:W-:Y:S01]  /*a150*/  BSSY B1, `(.L_x_54) ;  /* 0x0000004000017945 */ /* 0x000fe20003800000 */
[----:B------:R-:W-:-:S04]  /*a160*/  LEA R3, R16, R8, 0x3 ;  /* 0x0000000810037211 */ /* 0x000fc800078e18ff */
[----:B------:R-:W0:Y:S02]  /*a170*/  SYNCS.PHASECHK.TRANS64.TRYWAIT P0, [R3+URZ+0x60], R12 ;  /* 0x0000600c030075a7 */ /* 0x000e24000800017f */
[----:B0-----:R-:W-:Y:S05]  /*a180*/  @!P0 BRA `(.L_x_55) ;  /* 0x0000002800808947 */ /* 0x001fea0003800000 */
.L_x_142:
[----:B------:R-:W-:Y:S05]  /*a190*/  BSYNC B1 ;  /* 0x0000000000017941 */ /* 0x000fea0003800000 */
.L_x_54:
[----:B------:R-:W-:Y:S01]  /*a1a0*/  BSSY B1, `(.L_x_56) ;  /* 0x000000c000017945 */ /* 0x000fe20003800000 */
[----:B0-----:R-:W-:Y:S02]  /*a1b0*/  IMAD.MOV.U32 R12, RZ, RZ, 0x0 ;  /* 0x00000000ff0c7424 */ /* 0x001fe400078e00ff */
[----:B------:R-:W-:Y:S01]  /*a1c0*/  IMAD.MOV.U32 R13, RZ, RZ, 0x14f00000 ;  /* 0x14f00000ff0d7424 */ /* 0x000fe200078e00ff */
[----:B------:R-:W-:Y:S06]  /*a1d0*/  @P1 BRA `(.L_x_57) ;  /* 0x0000000000201947 */ /* 0x000fec0003800000 */
[----:B------:R-:W0:Y:S01]  /*a1e0*/  S2R R5, SR_TID.X ;  /* 0x0000000000057919 */ /* 0x000e220000002100 */
[----:B------:R-:W-:Y:S01]  /*a1f0*/  LEA R3, R16, UR37, 0x3 ;  /* 0x0000002510037c11 */ /* 0x000fe2000f8e18ff */
[----:B------:R-:W-:-:S04]  /*a200*/  IMAD.MOV.U32 R14, RZ, RZ, 0x6000 ;  /* 0x00006000ff0e7424 */ /* 0x000fc800078e00ff */
[----:B------:R1:W-:Y:S01]  /*a210*/  SYNCS.ARRIVE.TRANS64 RZ, [R3+URZ+0x30850], R14 ;  /* 0x0308500e03ff79a7 */ /* 0x0003e2000800003f */
[----:B0-----:R-:W-:-:S04]  /*a220*/  LOP3.LUT R5, R5, 0x1f, RZ, 0xc0, !PT ;  /* 0x0000001f05057812 */ /* 0x001fc800078ec0ff */
[----:B------:R-:W-:-:S13]  /*a230*/  ISETP.NE.AND P0, PT, R5, RZ, PT ;  /* 0x000000ff0500720c */ /* 0x000fda0003f05270 */
[----:B-1----:R-:W-:Y:S05]  /*a240*/  @!P0 BRA `(.L_x_57) ;  /* 0x0000000000048947 */ /* 0x002fea0003800000 */
[----:B------:R-:W-:Y:S01]  /*a250*/  BPT.TRAP 0x1 ;  /* 0x000000040000795c */ /* 0x000fe20000300000 */
.L_x_57:
[----:B------:R-:W-:Y:S05]  /*a260*/  BSYNC B1 ;  /* 0x0000000000017941 */ /* 0x000fea0003800000 */
.L_x_56:
[----:B------:R-:W-:Y:S01]  /*a270*/  R2UR UR6, R12 ;  /* 0x000000000c0672ca */ /* 0x000fe200000e0000 */
[----:B------:R-:W-:Y:S01]  /*a280*/  IMAD R3, R16, 0x6000, R9 ;  /* 0x0000600010037824 */ /* 0x000fe200078e0209 */
[----:B------:R-:W-:Y:S01]  /*a290*/  R2UR UR7, R13 ;  /* 0x000000000d0772ca */ /* 0x000fe200000e0000 */
[----:B------:R-:W-:Y:S01]  /*a2a0*/  UIADD3 UR4, UP0, UR40, 0x470, URZ ;  /* 0x0000047028047890 */ /* 0x000fe2000ff1e03f */
[----:B------:R-:W-:Y:S01]  /*a2b0*/  R2UR UR10, R2 ;  /* 0x00000000020a72ca */ /* 0x000fe200000e0000 */
[----:B------:R-:W-:Y:S01]  /*a2c0*/  IMAD R5, R24, 0xc0, RZ ;  /* 0x000000c018057824 */ /* 0x000fe200078e02ff */
[----:B------:R-:W-:Y:S01]  /*a2d0*/  LEA R2, R16, UR37, 0x3 ;  /* 0x0000002510027c11 */ /* 0x000fe2000f8e18ff */
[----:B------:R-:W-:Y:S01]  /*a2e0*/  VIADD R3, R3, 0x400 ;  /* 0x0000040003037836 */ /* 0x000fe20000000000 */
[----:B------:R-:W-:Y:S01]  /*a2f0*/  PLOP3.LUT P0, PT, PT, PT, PT, 0x80, 0x0 ;  /* 0x000000000000781c */ /* 0x000fe20003f0f070 */
[----:B------:R-:W-:Y:S02]  /*a300*/  UIADD3.X UR5, URZ, UR41, URZ, UP0, !UPT ;  /* 0x000000293f057290 */ /* 0x000fe400087fe43f */
[----:B------:R-:W-:-:S10]  /*a310*/  VIADD R2, R2, 0x30850 ;  /* 0x0003085002027836 */ /* 0x000fd40000000000 */
.L_x_58:
[----:B------:R-:W-:-:S13]  /*a320*/  @P0 ELECT P1, URZ, PT ;  /* 0x00000000003f082f */ /* 0x000fda0003820000 */
[----:B------:R-:W-:Y:S02]  /*a330*/  @P1 R2UR UR13, R18 ;  /* 0x00000000120d12ca */ /* 0x000fe400000e0000 */
        /* <DEDUP_REMOVED lines=8> */
[----:B------:R-:W-:Y:S02]  /*a3c0*/  IMAD.MOV.U32 R18, RZ, RZ, R4 ;  /* 0x000000ffff127224 */ /* 0x000fe400078e0004 */
[----:B------:R-:W-:-:S07]  /*a3d0*/  IMAD.MOV.U32 R24, RZ, RZ, R0 ;  /* 0x000000ffff187224 */ /* 0x000fce00078e0000 */
.L_x_47:
[----:B------:R-:W-:Y:S05]  /*a3e0*/  BSYNC B0 ;  /* 0x0000000000007941 */ /* 0x000fea0003800000 */
.L_x_46:
[----:B------:R-:W2:Y:S01]  /*a3f0*/  LDL.LU R0, [R1] ;  /* 0x0000000001007983 */ /* 0x000ea20000300800 */
[----:B------:R-:W-:Y:S02]  /*a400*/  IMAD.MOV.U32 R16, RZ, RZ, R7 ;  /* 0x000000ffff107224 */ /* 0x000fe400078e0007 */
[----:B------:R-:W-:Y:S02]  /*a410*/  IMAD.MOV.U32 R23, RZ, RZ, R10 ;  /* 0x000000ffff177224 */ /* 0x000fe400078e000a */
[----:B--2---:R-:W-:-:S07]  /*a420*/  VIADD R0, R0, 0xfffffffd ;  /* 0xfffffffd00007836 */ /* 0x004fce0000000000 */
.L_x_45:
[----:B------:R-:W-:Y:S01]  /*a430*/  IMAD.MOV R3, RZ, RZ, -R6 ;  /* 0x000000ffff037224 */ /* 0x000fe200078e0a06 */
[----:B------:R-:W-:Y:S04]  /*a440*/  BSSY B0, `(.L_x_44) ;  /* 0x00000e4000007945 */ /* 0x000fe80003800000 */
[----:B------:R-:W-:-:S13]  /*a450*/  ISETP.NE.AND P0, PT, R28, R3, PT ;  /* 0x000000031c00720c */ /* 0x000fda0003f05270 */
[----:B------:R-:W-:Y:S05]  /*a460*/  @!P0 BRA `(.L_x_59) ;  /* 0x0000000c00848947 */ /* 0x000fea0003800000 */
[----:B------:R-:W-:-:S07]  /*a470*/  IMAD.MOV.U32 R4, RZ, RZ, R18 ;  /* 0x000000ffff047224 */ /* 0x000fce00078e0012 */
.L_x_86:
        /* <DEDUP_REMOVED lines=12> */
[----:B------:R-:W-:Y:S02]  /*a540*/  ULDC.64 UR4, c[0x0][0x428] ;  /* 0x00010a0000047ab9 */ /* 0x000fe40000000a00 */
[----:B------:R-:W-:-:S04]  /*a550*/  IMAD R11, R25, UR4, RZ ;  /* 0x00000004190b7c24 */ /* 0x000fc8000f8e02ff */
[----:B------:R-:W-:Y:S01]  /*a560*/  IMAD R11, R22, UR5, R11 ;  /* 0x00000005160b7c24 */ /* 0x000fe2000f8e020b */
[----:B0-----:R-:W-:-:S13]  /*a570*/  ISETP.NE.AND P0, PT, R5, 0x1, PT ;  /* 0x000000010500780c */ /* 0x001fda0003f05270 */
[----:B------:R-:W0:Y:S02]  /*a580*/  @P0 LDC.64 R2, c[0x0][0x440] ;  /* 0x00011000ff020b82 */ /* 0x000e240000000a00 */
[----:B0-----:R-:W-:-:S04]  /*a590*/  @P0 IMAD.HI.U32 R4, R0, R2, RZ ;  /* 0x0000000200040227 */ /* 0x001fc800078e00ff */
[----:B------:R-:W-:Y:S01]  /*a5a0*/  IMAD.MOV.U32 R2, RZ, RZ, R0 ;  /* 0x000000ffff027224 */ /* 0x000fe200078e0000 */
[----:B------:R-:W-:-:S04]  /*a5b0*/  @P0 SHF.R.U32.HI R2, RZ, R3, R4 ;  /* 0x00000003ff020219 */ /* 0x000fc80000011604 */
[--C-:B------:R-:W-:Y:S01]  /*a5c0*/  SHF.R.S32.HI R3, RZ, 0x1f, R2.reuse ;  /* 0x0000001fff037819 */ /* 0x100fe20000011402 */
[--C-:B------:R-:W-:Y:S02]  /*a5d0*/  IMAD.MOV R10, RZ, RZ, -R2.reuse ;  /* 0x000000ffff0a7224 */ /* 0x100fe400078e0a02 */
[----:B------:R-:W-:Y:S01]  /*a5e0*/  IMAD.WIDE.U32 R2, R22, UR4, R2 ;  /* 0x0000000416027c25 */ /* 0x000fe2000f8e0002 */
[----:B------:R-:W-:-:S03]  /*a5f0*/  ULDC.64 UR4, c[0x0][0x418] ;  /* 0x0001060000047ab9 */ /* 0x000fc60000000a00 */
[----:B------:R-:W-:Y:S01]  /*a600*/  IMAD.IADD R11, R11, 0x1, R3 ;  /* 0x000000010b0b7824 */ /* 0x000fe200078e0203 */
[----:B------:R-:W-:Y:S01]  /*a610*/  LEA R4, P0, R2, UR4, 0x2 ;  /* 0x0000000402047c11 */ /* 0x000fe2000f8010ff */
[----:B------:R-:W-:-:S03]  /*a620*/  IMAD R10, R5, R10, R0 ;  /* 0x0000000a050a7224 */ /* 0x000fc600078e0200 */
[----:B------:R-:W-:-:S05]  /*a630*/  LEA.HI.X R5, R2, UR5, R11, 0x2, P0 ;  /* 0x0000000502057c11 */ /* 0x000fca00080f140b */
[----:B------:R0:W5:Y:S04]  /*a640*/  LDG.E R4, desc[UR46][R4.64] ;  /* 0x0000002e04047981 */ /* 0x000168000c1e1900 */
.L_x_62:
[----:B------:R-:W0:Y:S01]  /*a650*/  S2R R2, SR_TID.X ;  /* 0x0000000000027919 */ /* 0x000e220000002100 */
[----:B------:R-:W-:Y:S01]  /*a660*/  LEA R3, R6, UR37, 0x3 ;  /* 0x0000002506037c11 */ /* 0x000fe2000f8e18ff */
[----:B------:R-:W-:Y:S01]  /*a670*/  BSSY B2, `(.L_x_63) ;  /* 0x0000006000027945 */ /* 0x000fe20003800000 */
[----:B0-----:R-:W-:Y:S02]  /*a680*/  LOP3.LUT R5, R2, 0x7f, RZ, 0xc0, !PT ;  /* 0x0000007f02057812 */ /* 0x001fe400078ec0ff */
[----:B------:R-:W-:Y:S02]  /*a690*/  SHF.L.U32 R2, R7, 0x1f, RZ ;  /* 0x0000001f07027819 */ /* 0x000fe400000006ff */
[----:B------:R-:W-:Y:S02]  /*a6a0*/  ISETP.NE.AND P1, PT, R5, RZ, PT ;  /* 0x000000ff0500720c */ /* 0x000fe40003f25270 */
[----:B------:R-:W0:Y:S02]  /*a6b0*/  SYNCS.PHASECHK.TRANS64.TRYWAIT P0, [R3+URZ+0x30840], R2 ;  /* 0x03084002030075a7 */ /* 0x000e24000800017f */
[----:B0-----:R-:W-:Y:S09]  /*a6c0*/  @!P0 BRA `(.L_x_64) ;  /* 0x0000002400448947 */ /* 0x001ff20003800000 */
.L_x_143:
[----:B------:R-:W-:Y:S05]  /*a6d0*/  BSYNC B2 ;  /* 0x0000000000027941 */ /* 0x000fea0003800000 */
.L_x_63:
[----:B------:R-:W-:Y:S04]  /*a6e0*/  BSSY B2, `(.L_x_65) ;  /* 0x0000009000027945 */ /* 0x000fe80003800000 */
[----:B------:R-:W-:Y:S05]  /*a6f0*/  @P1 BRA `(.L_x_66) ;  /* 0x00000000001c1947 */ /* 0x000fea0003800000 */
[----:B------:R-:W1:Y:S01]  /*a700*/  S2R R5, SR_TID.X ;  /* 0x0000000000057919 */ /* 0x000e620000002100 */
[----:B0-----:R-:W-:-:S04]  /*a710*/  IMAD.MOV.U32 R2, RZ, RZ, 0x6000 ;  /* 0x00006000ff027424 */ /* 0x001fc800078e00ff */
[----:B------:R2:W-:Y:S01]  /*a720*/  SYNCS.ARRIVE.TRANS64 RZ, [R3+URZ+0x30830], R2 ;  /* 0x0308300203ff79a7 */ /* 0x0005e2000800003f */
[----:B-1----:R-:W-:-:S04]  /*a730*/  LOP3.LUT R5, R5, 0x1f, RZ, 0xc0, !PT ;  /* 0x0000001f05057812 */ /* 0x002fc800078ec0ff */
[----:B------:R-:W-:-:S13]  /*a740*/  ISETP.NE.AND P0, PT, R5, RZ, PT ;  /* 0x000000ff0500720c */ /* 0x000fda0003f05270 */
[----:B--2---:R-:W-:Y:S05]  /*a750*/  @!P0 BRA `(.L_x_66) ;  /* 0x0000000000048947 */ /* 0x004fea0003800000 */
[----:B------:R-:W-:Y:S01]  /*a760*/  BPT.TRAP 0x1 ;  /* 0x000000040000795c */ /* 0x000fe20000300000 */
.L_x_66:
[----:B------:R-:W-:Y:S05]  /*a770*/  BSYNC B2 ;  /* 0x0000000000027941 */ /* 0x000fea0003800000 */
.L_x_65:
[----:B------:R-:W-:Y:S01]  /*a780*/  IMAD.MOV.U32 R11, RZ, RZ, RZ ;  /* 0x000000ffff0b7224 */ /* 0x000fe200078e00ff */
[----:B------:R-:W-:Y:S01]  /*a790*/  UIADD3 UR4, UP0, UR40, 0x370, URZ ;  /* 0x0000037028047890 */ /* 0x000fe2000ff1e03f */
[----:B0-----:R-:W-:Y:S01]  /*a7a0*/  IMAD R2, R6, 0x6000, R9 ;  /* 0x0000600006027824 */ /* 0x001fe200078e0209 */
        /* <DEDUP_REMOVED lines=8> */
.L_x_67:
        /* <DEDUP_REMOVED lines=11> */
[----:B------:R-:W-:Y:S01]  /*a8e0*/  IMAD R5, R16, 0x8, R8 ;  /* 0x0000000810057824 */ /* 0x000fe200078e0208 */
[----:B------:R-:W-:Y:S03]  /*a8f0*/  BSSY B2, `(.L_x_68) ;  /* 0x0000003000027945 */ /* 0x000fe60003800000 */
[----:B------:R-:W0:Y:S02]  /*a900*/  SYNCS.PHASECHK.TRANS64.TRYWAIT P0, [R5+URZ+0x60], R2 ;  /* 0x00006002050075a7 */ /* 0x000e24000800017f */
[----:B0-----:R-:W-:Y:S05]  /*a910*/  @!P0 BRA `(.L_x_69) ;  /* 0x0000002000c48947 */ /* 0x001fea0003800000 */
.L_x_144:
[----:B------:R-:W-:Y:S05]  /*a920*/  BSYNC B2 ;  /* 0x0000000000027941 */ /* 0x000fea0003800000 */
.L_x_68:
[----:B------:R-:W-:Y:S01]  /*a930*/  BSSY B2, `(.L_x_70) ;  /* 0x000000b000027945 */ /* 0x000fe20003800000 */
[----:B0-----:R-:W-:Y:S02]  /*a940*/  IMAD.MOV.U32 R2, RZ, RZ, 0x0 ;  /* 0x00000000ff027424 */ /* 0x001fe400078e00ff */
[----:B------:R-:W-:Y:S01]  /*a950*/  IMAD.MOV.U32 R3, RZ, RZ, 0x14f00000 ;  /* 0x14f00000ff037424 */ /* 0x000fe200078e00ff */
[----:B------:R-:W-:Y:S06]  /*a960*/  @P1 BRA `(.L_x_71) ;  /* 0x00000000001c1947 */ /* 0x000fec0003800000 */
[----:B------:R-:W0:Y:S02]  /*a970*/  S2R R12, SR_TID.X ;  /* 0x00000000000c7919 */ /* 0x000e240000002100 */
[----:B0-----:R-:W-:Y:S01]  /*a980*/  LOP3.LUT R13, R12, 0x1f, RZ, 0xc0, !PT ;  /* 0x0000001f0c0d7812 */ /* 0x001fe200078ec0ff */
[----:B------:R-:W-:-:S03]  /*a990*/  IMAD.MOV.U32 R12, RZ, RZ, 0x6000 ;  /* 0x00006000ff0c7424 */ /* 0x000fc600078e00ff */
[----:B------:R-:W-:Y:S01]  /*a9a0*/  ISETP.NE.AND P0, PT, R13, RZ, PT ;  /* 0x000000ff0d00720c */ /* 0x000fe20003f05270 */
[----:B------:R0:W-:-:S12]  /*a9b0*/  SYNCS.ARRIVE.TRANS64 RZ, [R5+URZ+0x50], R12 ;  /* 0x0000500c05ff79a7 */ /* 0x0001d8000800003f */
[----:B0-----:R-:W-:Y:S05]  /*a9c0*/  @!P0 BRA `(.L_x_71) ;  /* 0x0000000000048947 */ /* 0x001fea0003800000 */
[----:B------:R-:W-:Y:S01]  /*a9d0*/  BPT.TRAP 0x1 ;  /* 0x000000040000795c */ /* 0x000fe20000300000 */
.L_x_71:
[----:B------:R-:W-:Y:S05]  /*a9e0*/  BSYNC B2 ;  /* 0x0000000000027941 */ /* 0x000fea0003800000 */
.L_x_70:
[----:B------:R-:W-:Y:S01]  /*a9f0*/  R2UR UR7, R3 ;  /* 0x00000000030772ca */ /* 0x000fe200000e0000 */
[----:B------:R-:W-:Y:S01]  /*aa00*/  IMAD R16, R16, 0x6000, R9 ;  /* 0x0000600010107824 */ /* 0x000fe200078e0209 */
[----:B------:R-:W-:Y:S01]  /*aa10*/  R2UR UR10, R11 ;  /* 0x000000000b0a72ca */ /* 0x000fe200000e0000 */
[----:B------:R-:W-:Y:S01]  /*aa20*/  UIADD3 UR4, UP0, UR40, 0x470, URZ ;  /* 0x0000047028047890 */ /* 0x000fe2000ff1e03f */
[----:B------:R-:W-:Y:S01]  /*aa30*/  R2UR UR6, R2 ;  /* 0x00000000020672ca */ /* 0x000fe200000e0000 */
[----:B------:R-:W-:Y:S01]  /*aa40*/  IMAD R2, R24, 0xc0, RZ ;  /* 0x000000c018027824 */ /* 0x000fe200078e02ff */
[----:B------:R-:W-:Y:S01]  /*aa50*/  PLOP3.LUT P0, PT, PT, PT, PT, 0x80, 0x0 ;  /* 0x000000000000781c */ /* 0x000fe20003f0f070 */
[----:B------:R-:W-:Y:S01]  /*aa60*/  VIADD R5, R5, 0x50 ;  /* 0x0000005005057836 */ /* 0x000fe20000000000 */
[----:B------:R-:W-:Y:S01]  /*aa70*/  IADD3 R16, R16, 0x400, RZ ;  /* 0x0000040010107810 */ /* 0x000fe20007ffe0ff */
[----:B------:R-:W-:-:S12]  /*aa80*/  UIADD3.X UR5, URZ, UR41, URZ, UP0, !UPT ;  /* 0x000000293f057290 */ /* 0x000fd800087fe43f */
.L_x_72:
        /* <DEDUP_REMOVED lines=12> */
.L_x_61:
[----:B------:R-:W-:Y:S05]  /*ab50*/  BSYNC B1 ;  /* 0x0000000000017941 */ /* 0x000fea0003800000 */
.L_x_60:
        /* <DEDUP_REMOVED lines=9> */
[----:B------:R-:W-:-:S12]  /*abf0*/  VIADD R10, R0, 0xffffffff ;  /* 0xffffffff000a7836 */ /* 0x000fd80000000000 */
        /* <DEDUP_REMOVED lines=19> */
.L_x_75:
[----:B------:R-:W0:Y:S01]  /*ad30*/  S2R R2, SR_TID.X ;  /* 0x0000000000027919 */ /* 0x000e220000002100 */
[----:B------:R-:W-:Y:S01]  /*ad40*/  SHF.L.U32 R3, R23, 0x1f, RZ ;  /* 0x0000001f17037819 */ /* 0x000fe200000006ff */
[----:B------:R-:W-:Y:S01]  /*ad50*/  BSSY B2, `(.L_x_76) ;  /* 0x0000006000027945 */ /* 0x000fe20003800000 */
[----:B0-----:R-:W-:Y:S02]  /*ad60*/  LOP3.LUT R5, R2, 0x7f, RZ, 0xc0, !PT ;  /* 0x0000007f02057812 */ /* 0x001fe400078ec0ff */
[----:B------:R-:W-:Y:S02]  /*ad70*/  LEA R2, R16, UR37, 0x3 ;  /* 0x0000002510027c11 */ /* 0x000fe4000f8e18ff */
[----:B------:R-:W-:Y:S02]  /*ad80*/  ISETP.NE.AND P1, PT, R5, RZ, PT ;  /* 0x000000ff0500720c */ /* 0x000fe40003f25270 */
[----:B------:R-:W0:Y:S02]  /*ad90*/  SYNCS.PHASECHK.TRANS64.TRYWAIT P0, [R2+URZ+0x30840], R3 ;  /* 0x03084003020075a7 */ /* 0x000e24000800017f */
[----:B0-----:R-:W-:Y:S09]  /*ada0*/  @!P0 BRA `(.L_x_77) ;  /* 0x0000001c00b48947 */ /* 0x001ff20003800000 */
.L_x_145:
[----:B------:R-:W-:Y:S05]  /*adb0*/  BSYNC B2 ;  /* 0x0000000000027941 */ /* 0x000fea0003800000 */
.L_x_76:
        /* <DEDUP_REMOVED lines=9> */
.L_x_79:
[----:B------:R-:W-:Y:S05]  /*ae50*/  BSYNC B2 ;  /* 0x0000000000027941 */ /* 0x000fea0003800000 */
.L_x_78:
[----:B------:R-:W-:Y:S01]  /*ae60*/  IMAD.MOV.U32 R11, RZ, RZ, RZ ;  /* 0x000000ffff0b7224 */ /* 0x000fe200078e00ff */
[----:B------:R-:W-:Y:S01]  /*ae70*/  UIADD3 UR4, UP0, UR40, 0x370, URZ ;  /* 0x0000037028047890 */ /* 0x000fe2000ff1e03f */
[C---:B0-----:R-:W-:Y:S01]  /*ae80*/  IMAD R3, R16.reuse, 0x6000, R9 ;  /* 0x0000600010037824 */ /* 0x041fe200078e0209 */
[----:B------:R-:W-:Y:S01]  /*ae90*/  PLOP3.LUT P0, PT, PT, PT, PT, 0x80, 0x0 ;  /* 0x000000000000781c */ /* 0x000fe20003f0f070 */
[----:B------:R-:W-:Y:S01]  /*aea0*/  IMAD R2, R16, 0x8, R8 ;  /* 0x0000000810027824 */ /* 0x000fe200078e0208 */
[----:B------:R-:W-:Y:S01]  /*aeb0*/  R2UR UR10, R11 ;  /* 0x000000000b0a72ca */ /* 0x000fe200000e0000 */
[----:B------:R-:W-:Y:S01]  /*aec0*/  VIADD R3, R3, 0x12400 ;  /* 0x0001240003037836 */ /* 0x000fe20000000000 */
[----:B------:R-:W-:Y:S01]  /*aed0*/  UIADD3.X UR5, URZ, UR41, URZ, UP0, !UPT ;  /* 0x000000293f057290 */ /* 0x000fe200087fe43f */
[----:B------:R-:W-:Y:S01]  /*aee0*/  VIADD R2, R2, 0x30 ;  /* 0x0000003002027836 */ /* 0x000fe20000000000 */
[----:B------:R-:W-:Y:S01]  /*aef0*/  UMOV UR6, 0x0 ;  /* 0x0000000000067882 */ /* 0x000fe20000000000 */
[----:B------:R-:W-:Y:S01]  /*af00*/  IMAD R5, R10, 0xc0, RZ ;  /* 0x000000c00a057824 */ /* 0x000fe200078e02ff */
[----:B------:R-:W-:-:S09]  /*af10*/  UMOV UR7, 0x14f00000 ;  /* 0x14f0000000077882 */ /* 0x000fd20000000000 */
.L_x_80:
        /* <DEDUP_REMOVED lines=15> */
.L_x_146:
[----:B------:R-:W-:Y:S05]  /*b010*/  BSYNC B2 ;  /* 0x0000000000027941 */ /* 0x000fea0003800000 */
.L_x_81:
[----:B------:R-:W-:Y:S01]  /*b020*/  BSSY B2, `(.L_x_83) ;  /* 0x000000b000027945 */ /* 0x000fe20003800000 */
[----:B0-----:R-:W-:Y:S02]  /*b030*/  IMAD.MOV.U32 R2, RZ, RZ, 0x0 ;  /* 0x00000000ff027424 */ /* 0x001fe400078e00ff */
[----:B------:R-:W-:Y:S01]  /*b040*/  IMAD.MOV.U32 R3, RZ, RZ, 0x14f00000 ;  /* 0x14f00000ff037424 */ /* 0x000fe200078e00ff */
[----:B------:R-:W-:Y:S06]  /*b050*/  @P1 BRA `(.L_x_84) ;  /* 0x00000000001c1947 */ /* 0x000fec0003800000 */
[----:B------:R-:W0:Y:S01]  /*b060*/  S2R R7, SR_TID.X ;  /* 0x0000000000077919 */ /* 0x000e220000002100 */
[----:B------:R-:W-:-:S04]  /*b070*/  IMAD.MOV.U32 R12, RZ, RZ, 0x6000 ;  /* 0x00006000ff0c7424 */ /* 0x000fc800078e00ff */
[----:B------:R1:W-:Y:S01]  /*b080*/  SYNCS.ARRIVE.TRANS64 RZ, [R5+URZ+0x50], R12 ;  /* 0x0000500c05ff79a7 */ /* 0x0003e2000800003f */
[----:B0-----:R-:W-:-:S04]  /*b090*/  LOP3.LUT R7, R7, 0x1f, RZ, 0xc0, !PT ;  /* 0x0000001f07077812 */ /* 0x001fc800078ec0ff */
[----:B------:R-:W-:-:S13]  /*b0a0*/  ISETP.NE.AND P0, PT, R7, RZ, PT ;  /* 0x000000ff0700720c */ /* 0x000fda0003f05270 */
[----:B-1----:R-:W-:Y:S05]  /*b0b0*/  @!P0 BRA `(.L_x_84) ;  /* 0x0000000000048947 */ /* 0x002fea0003800000 */
[----:B------:R-:W-:Y:S01]  /*b0c0*/  BPT.TRAP 0x1 ;  /* 0x000000040000795c */ /* 0x000fe20000300000 */
.L_x_84:
[----:B------:R-:W-:Y:S05]  /*b0d0*/  BSYNC B2 ;  /* 0x0000000000027941 */ /* 0x000fea0003800000 */
.L_x_83:
[----:B------:R-:W-:Y:S01]  /*b0e0*/  R2UR UR10, R11 ;  /* 0x000000000b0a72ca */ /* 0x000fe200000e0000 */
[----:B------:R-:W-:Y:S01]  /*b0f0*/  UIADD3 UR4, UP0, UR40, 0x470, URZ ;  /* 0x0000047028047890 */ /* 0x000fe2000ff1e03f */
[----:B------:R-:W-:Y:S01]  /*b100*/  R2UR UR6, R2 ;  /* 0x00000000020672ca */ /* 0x000fe200000e0000 */
[----:B------:R-:W-:Y:S01]  /*b110*/  IMAD R2, R6, 0x6000, R9 ;  /* 0x0000600006027824 */ /* 0x000fe200078e0209 */
[----:B------:R-:W-:Y:S01]  /*b120*/  R2UR UR7, R3 ;  /* 0x00000000030772ca */ /* 0x000fe200000e0000 */
[----:B------:R-:W-:Y:S01]  /*b130*/  IMAD R3, R24, 0xc0, RZ ;  /* 0x000000c018037824 */ /* 0x000fe200078e02ff */
[----:B------:R-:W-:Y:S01]  /*b140*/  PLOP3.LUT P0, PT, PT, PT, PT, 0x80, 0x0 ;  /* 0x000000000000781c */ /* 0x000fe20003f0f070 */
[----:B------:R-:W-:Y:S01]  /*b150*/  VIADD R5, R5, 0x50 ;  /* 0x0000005005057836 */ /* 0x000fe20000000000 */
[----:B------:R-:W-:Y:S01]  /*b160*/  UIADD3.X UR5, URZ, UR41, URZ, UP0, !UPT ;  /* 0x000000293f057290 */ /* 0x000fe200087fe43f */
[----:B------:R-:W-:-:S11]  /*b170*/  VIADD R2, R2, 0x400 ;  /* 0x0000040002027836 */ /* 0x000fd60000000000 */
.L_x_85:
        /* <DEDUP_REMOVED lines=12> */
.L_x_74:
[----:B------:R-:W-:Y:S05]  /*b240*/  BSYNC B1 ;  /* 0x0000000000017941 */ /* 0x000fea0003800000 */
.L_x_73:
[C---:B------:R-:W-:Y:S01]  /*b250*/  ISETP.GT.AND P0, PT, R0.reuse, 0x1, PT ;  /* 0x000000010000780c */ /* 0x040fe20003f04270 */
[----:B------:R-:W-:-:S12]  /*b260*/  VIADD R0, R0, 0xfffffffe ;  /* 0xfffffffe00007836 */ /* 0x000fd80000000000 */
[----:B------:R-:W-:Y:S05]  /*b270*/  @P0 BRA `(.L_x_86) ;  /* 0xfffffff000800947 */ /* 0x000fea000383ffff */
.L_x_59:
[----:B------:R-:W-:Y:S05]  /*b280*/  BSYNC B0 ;  /* 0x0000000000007941 */ /* 0x000fea0003800000 */
.L_x_44:
[----:B------:R-:W-:Y:S01]  /*b290*/  LOP3.LUT P0, RZ, R19, 0x2, RZ, 0xc0, !PT ;  /* 0x0000000213ff7812 */ /* 0x000fe2000780c0ff */
[----:B------:R-:W-:-:S12]  /*b2a0*/  BSSY B0, `(.L_x_87) ;  /* 0x0000029000007945 */ /* 0x000fd80003800000 */
[----:B------:R-:W-:Y:S05]  /*b2b0*/  @!P0 BRA `(.L_x_88) ;  /* 0x00000000009c8947 */ /* 0x000fea0003800000 */
[----:B0-----:R-:W0:Y:S01]  /*b2c0*/  S2R R0, SR_TID.X ;  /* 0x0000000000007919 */ /* 0x001e220000002100 */
[----:B------:R-:W-:Y:S01]  /*b2d0*/  LEA R3, R16, UR37, 0x3 ;  /* 0x0000002510037c11 */ /* 0x000fe2000f8e18ff */
[----:B------:R-:W-:Y:S01]  /*b2e0*/  BSSY B1, `(.L_x_89) ;  /* 0x0000006000017945 */ /* 0x000fe20003800000 */
[----:B0-----:R-:W-:Y:S02]  /*b2f0*/  LOP3.LUT R2, R0, 0x7f, RZ, 0xc0, !PT ;  /* 0x0000007f00027812 */ /* 0x001fe400078ec0ff */
[----:B------:R-:W-:Y:S02]  /*b300*/  SHF.L.U32 R0, R23, 0x1f, RZ ;  /* 0x0000001f17007819 */ /* 0x000fe400000006ff */
[----:B------:R-:W-:Y:S02]  /*b310*/  ISETP.NE.AND P1, PT, R2, RZ, PT ;  /* 0x000000ff0200720c */ /* 0x000fe40003f25270 */
[----:B------:R-:W0:Y:S02]  /*b320*/  SYNCS.PHASECHK.TRANS64.TRYWAIT P0, [R3+URZ+0x30860], R0 ;  /* 0x03086000030075a7 */ /* 0x000e24000800017f */
[----:B0-----:R-:W-:Y:S09]  /*b330*/  @!P0 BRA `(.L_x_90) ;  /* 0x0000001800788947 */ /* 0x001ff20003800000 */
.L_x_147:
[----:B------:R-:W-:Y:S05]  /*b340*/  BSYNC B1 ;  /* 0x0000000000017941 */ /* 0x000fea0003800000 */
.L_x_89:
        /* <DEDUP_REMOVED lines=9> */
.L_x_92:
[----:B------:R-:W-:Y:S05]  /*b3e0*/  BSYNC B1 ;  /* 0x0000000000017941 */ /* 0x000fea0003800000 */
.L_x_91:
[----:B------:R-:W-:Y:S01]  /*b3f0*/  IMAD R9, R16, 0x6000, R9 ;  /* 0x0000600010097824 */ /* 0x000fe200078e0209 */
[----:B------:R-:W-:Y:S01]  /*b400*/  UIADD3 UR4, UP0, UR40, 0x470, URZ ;  /* 0x0000047028047890 */ /* 0x000fe2000ff1e03f */
[----:B------:R-:W-:Y:S01]  /*b410*/  PLOP3.LUT P0, PT, PT, PT, PT, 0x80, 0x0 ;  /* 0x000000000000781c */ /* 0x000fe20003f0f070 */
[----:B0-----:R-:W-:Y:S01]  /*b420*/  VIADD R0, R3, 0x30850 ;  /* 0x0003085003007836 */ /* 0x001fe20000000000 */
[----:B------:R-:W-:Y:S01]  /*b430*/  UMOV UR6, 0x0 ;  /* 0x0000000000067882 */ /* 0x000fe20000000000 */
[----:B------:R-:W-:Y:S01]  /*b440*/  VIADD R9, R9, 0x400 ;  /* 0x0000040009097836 */ /* 0x000fe20000000000 */
[----:B------:R-:W-:Y:S01]  /*b450*/  UIADD3.X UR5, URZ, UR41, URZ, UP0, !UPT ;  /* 0x000000293f057290 */ /* 0x000fe200087fe43f */
[----:B------:R-:W-:Y:S01]  /*b460*/  IMAD R2, R24, 0xc0, RZ ;  /* 0x000000c018027824 */ /* 0x000fe200078e02ff */
[----:B------:R-:W-:Y:S01]  /*b470*/  UMOV UR7, 0x14f00000 ;  /* 0x14f0000000077882 */ /* 0x000fe20000000000 */
[----:B------:R-:W-:-:S09]  /*b480*/  UMOV UR10, URZ ;  /* 0x0000003f000a7c82 */ /* 0x000fd20008000000 */
.L_x_93:
        /* <DEDUP_REMOVED lines=9> */
[----:B-1----:R-:W-:Y:S05]  /*b520*/  @P0 BRA.U.ANY `(.L_x_93) ;  /* 0xfffffffd00d80947 */ /* 0x002fea000393ffff */
.L_x_88:
[----:B------:R-:W-:Y:S05]  /*b530*/  BSYNC B0 ;  /* 0x0000000000007941 */ /* 0x000fea0003800000 */
.L_x_87:
[----:B------:R-:W2:Y:S01]  /*b540*/  LDL.LU R4, [R1+0x4] ;  /* 0x0000040001047983 */ /* 0x000ea20000300800 */
[----:B------:R-:W-:-:S03]  /*b550*/  ULDC UR4, c[0x0][0xc34] ;  /* 0x00030d0000047ab9 */ /* 0x000fc60000000800 */
[----:B------:R-:W3:Y:S01]  /*b560*/  LDL.LU R3, [R1+0x18] ;  /* 0x0000180001037983 */ /* 0x000ee20000300800 */
[----:B------:R-:W-:-:S05]  /*b570*/  VIADD R16, R16, 0x1 ;  /* 0x0000000110107836 */ /* 0x000fca0000000000 */
[----:B------:R-:W-:-:S04]  /*b580*/  ISETP.NE.AND P0, PT, R16, 0x2, PT ;  /* 0x000000021000780c */ /* 0x000fc80003f05270 */
[----:B0-----:R-:W-:Y:S02]  /*b590*/  SEL R0, RZ, 0x1, P0 ;  /* 0x00000001ff007807 */ /* 0x001fe40000000000 */
[----:B------:R-:W-:Y:S02]  /*b5a0*/  SEL R16, R16, RZ, P0 ;  /* 0x000000ff10107207 */ /* 0x000fe40000000000 */
[----:B------:R-:W-:Y:S01]  /*b5b0*/  LOP3.LUT R23, R23, R0, RZ, 0x3c, !PT ;  /* 0x0000000017177212 */ /* 0x000fe200078e3cff */
[----:B--2---:R-:W-:Y:S01]  /*b5c0*/  VIADD R4, R4, UR38 ;  /* 0x0000002604047c36 */ /* 0x004fe20008000000 */
[----:B---3--:R-:W-:-:S04]  /*b5d0*/  IADD3 R3, R3, 0x1, RZ ;  /* 0x0000000103037810 */ /* 0x008fc80007ffe0ff */
[----:B------:R0:W-:Y:S01]  /*b5e0*/  STL [R1+0x4], R4 ;  /* 0x0000040401007387 */ /* 0x0001e20000100800 */
[----:B------:R-:W-:-:S03]  /*b5f0*/  ISETP.GE.AND P1, PT, R4, UR4, PT ;  /* 0x0000000404007c0c */ /* 0x000fc6000bf26270 */
[----:B------:R0:W-:Y:S10]  /*b600*/  STL [R1+0x18], R3 ;  /* 0x0000180301007387 */ /* 0x0001f40000100800 */
[----:B0-----:R-:W-:Y:S05]  /*b610*/  @!P1 BRA `(.L_x_94) ;  /* 0xffffffcc007c9947 */ /* 0x001fea000383ffff */
[----:B------:R-:W-:-:S07]  /*b620*/  LOP3.LUT R0, R3, 0x1, RZ, 0xc, !PT ;  /* 0x0000000103007812 */ /* 0x000fce00078e0cff */
.L_x_30:
[----:B------:R-:W0:Y:S01]  /*b630*/  S2R R3, SR_CgaCtaId ;  /* 0x0000000000037919 */ /* 0x000e220000008800 */
[----:B------:R-:W-:Y:S01]  /*b640*/  MOV R2, 0x400 ;  /* 0x0000040000027802 */ /* 0x000fe20000000f00 */
[----:B------:R-:W-:Y:S01]  /*b650*/  BSSY B0, `(.L_x_95) ;  /* 0x0000005000007945 */ /* 0x000fe20003800000 */
[----:B------:R-:W-:Y:S02]  /*b660*/  SHF.L.U32 R0, R0, 0x1f, RZ ;  /* 0x0000001f00007819 */ /* 0x000fe400000006ff */
[----:B0-----:R-:W-:-:S04]  /*b670*/  LEA R7, R3, R2, 0x18 ;  /* 0x0000000203077211 */ /* 0x001fc800078ec0ff */
[----:B------:R-:W0:Y:S02]  /*b680*/  SYNCS.PHASECHK.TRANS64.TRYWAIT P0, [R7+URZ+0x30820], R0 ;  /* 0x03082000070075a7 */ /* 0x000e24000800017f */
[----:B0-----:R-:W-:Y:S05]  /*b690*/  @!P0 BRA `(.L_x_96) ;  /* 0x0000001400b48947 */ /* 0x001fea0003800000 */
.L_x_148:
[----:B------:R-:W-:Y:S05]  /*b6a0*/  BSYNC B0 ;  /* 0x0000000000007941 */ /* 0x000fea0003800000 */
.L_x_95:
[----:B------:R-:W-:-:S03]  /*b6b0*/  UMOV UR4, 0xffffffff ;  /* 0xffffffff00047882 */ /* 0x000fc60000000000 */
[----:B------:R-:W-:Y:S05]  /*b6c0*/  BRA.DIV UR4, `(.L_x_97) ;  /* 0x0000001604bc7947 */ /* 0x000fea000b800000 */
[----:B0-----:R-:W0:Y:S02]  /*b6d0*/  S2R R0, SR_TID.X ;  /* 0x0000000000007919 */ /* 0x001e240000002100 */
[----:B0-----:R-:W-:-:S04]  /*b6e0*/  SHF.R.U32.HI R0, RZ, 0x5, R0 ;  /* 0x00000005ff007819 */ /* 0x001fc80000011600 */
[----:B------:R-:W-:-:S05]  /*b6f0*/  LOP3.LUT R0, R0, 0x3, RZ, 0xc0, !PT ;  /* 0x0000000300007812 */ /* 0x000fca00078ec0ff */
[----:B------:R0:W1:Y:S02]  /*b700*/  SHFL.IDX PT, R14, R0, RZ, 0x1f ;  /* 0x00001fff000e7589 */ /* 0x00006400000e0000 */
.L_x_151:
[----:B-1----:R-:W-:Y:S01]  /*b710*/  ISETP.NE.AND P0, PT, R14, RZ, PT ;  /* 0x000000ff0e00720c */ /* 0x002fe20003f05270 */
[----:B------:R-:W-:-:S12]  /*b720*/  BSSY B0, `(.L_x_98) ;  /* 0x0000024000007945 */ /* 0x000fd80003800000 */
[----:B------:R-:W-:Y:S05]  /*b730*/  @P0 BRA `(.L_x_99) ;  /* 0x0000000000880947 */ /* 0x000fea0003800000 */
[----:B------:R-:W-:-:S03]  /*b740*/  UMOV UR4, 0xffffffff ;  /* 0xffffffff00047882 */ /* 0x000fc60000000000 */
[----:B------:R-:W-:Y:S05]  /*b750*/  BRA.DIV UR4, `(.L_x_100) ;  /* 0x0000001604cc7947 */ /* 0x000fea000b800000 */
[----:B------:R-:W-:-:S13]  /*b760*/  ELECT P6, URZ, PT ;  /* 0x00000000003f782f */ /* 0x000fda00038c0000 */
.L_x_154:
[----:B------:R-:W-:Y:S05]  /*b770*/  @!P6 BRA `(.L_x_99) ;  /* 0x000000000078e947 */ /* 0x000fea0003800000 */
[----:B------:R-:W-:-:S06]  /*b780*/  ULOP3.LUT UR4, UR36, 0x2, URZ, 0xfc, !UPT ;  /* 0x0000000224047892 */ /* 0x000fcc000f8efc3f */
[----:B0-----:R-:W-:-:S05]  /*b790*/  IMAD.U32 R0, RZ, RZ, UR4 ;  /* 0x00000004ff007e24 */ /* 0x001fca000f8e00ff */
[----:B------:R-:W-:-:S13]  /*b7a0*/  ISETP.NE.AND P2, PT, R0, 0x3, PT ;  /* 0x000000030000780c */ /* 0x000fda0003f45270 */
[----:B------:R-:W-:Y:S05]  /*b7b0*/  @!P2 BRA `(.L_x_101) ;  /* 0x000000000004a947 */ /* 0x000fea0003800000 */
[----:B------:R-:W-:Y:S01]  /*b7c0*/  BPT.TRAP 0x1 ;  /* 0x000000040000795c */ /* 0x000fe20000300000 */
.L_x_101:
[----:B------:R-:W-:Y:S01]  /*b7d0*/  VIADD R3, R7, 0x30840 ;  /* 0x0003084007037836 */ /* 0x000fe20000000000 */
[----:B------:R-:W-:Y:S01]  /*b7e0*/  SHF.L.U32 R4, R23, 0x1f, RZ ;  /* 0x0000001f17047819 */ /* 0x000fe200000006ff */
[C---:B------:R-:W-:Y:S02]  /*b7f0*/  VIADD R0, R16.reuse, 0x1 ;  /* 0x0000000110007836 */ /* 0x040fe40000000000 */
[----:B------:R-:W-:-:S03]  /*b800*/  IMAD R5, R16, 0x8, R3 ;  /* 0x0000000810057824 */ /* 0x000fc600078e0203 */
[C---:B------:R-:W-:Y:S01]  /*b810*/  ISETP.NE.AND P1, PT, R0.reuse, 0x2, PT ;  /* 0x000000020000780c */ /* 0x040fe20003f25270 */
[----:B------:R-:W0:Y:S03]  /*b820*/  SYNCS.PHASECHK.TRANS64.TRYWAIT P0, [R5+URZ], R4 ;  /* 0x00000004050075a7 */ /* 0x000e26000800017f */
[----:B------:R-:W-:Y:S02]  /*b830*/  SEL R2, RZ, 0x1, P1 ;  /* 0x00000001ff027807 */ /* 0x000fe40000800000 */
[----:B------:R-:W-:Y:S02]  /*b840*/  SEL R6, R0, RZ, P1 ;  /* 0x000000ff00067207 */ /* 0x000fe40000800000 */
[----:B------:R-:W-:-:S03]  /*b850*/  LOP3.LUT R0, R23, R2, RZ, 0x3c, !PT ;  /* 0x0000000217007212 */ /* 0x000fc600078e3cff */
[----:B------:R-:W-:Y:S01]  /*b860*/  IMAD R3, R6, 0x8, R3 ;  /* 0x0000000806037824 */ /* 0x000fe200078e0203 */
[----:B------:R-:W-:Y:S01]  /*b870*/  SHF.L.U32 R0, R0, 0x1f, RZ ;  /* 0x0000001f00007819 */ /* 0x000fe200000006ff */
[----:B0-----:R-:W-:Y:S06]  /*b880*/  @!P0 BRA `(.L_x_102) ;  /* 0x0000001400a08947 */ /* 0x001fec0003800000 */
.L_x_155:
[----:B------:R-:W1:Y:S02]  /*b890*/  SYNCS.PHASECHK.TRANS64.TRYWAIT P0, [R3+URZ], R0 ;  /* 0x00000000030075a7 */ /* 0x000e64000800017f */
[----:B-1----:R-:W-:Y:S05]  /*b8a0*/  @!P0 BRA `(.L_x_103) ;  /* 0x0000001400ac8947 */ /* 0x002fea0003800000 */
.L_x_156:
[----:B------:R-:W-:Y:S05]  /*b8b0*/  @!P2 BRA `(.L_x_104) ;  /* 0x000000000004a947 */ /* 0x000fea0003800000 */
[----:B------:R-:W-:Y:S01]  /*b8c0*/  BPT.TRAP 0x1 ;  /* 0x000000040000795c */ /* 0x000fe20000300000 */
.L_x_104:
[----:B-1----:R-:W-:-:S04]  /*b8d0*/  VIADD R3, R7, 0x30860 ;  /* 0x0003086007037836 */ /* 0x002fc80000000000 */
[----:B0-----:R-:W-:-:S04]  /*b8e0*/  IMAD R5, R16, 0x8, R3 ;  /* 0x0000000810057824 */ /* 0x001fc800078e0203 */
[----:B------:R-:W0:Y:S02]  /*b8f0*/  SYNCS.PHASECHK.TRANS64.TRYWAIT P0, [R5+URZ], R4 ;  /* 0x00000004050075a7 */ /* 0x000e24000800017f */
[----:B0-----:R-:W-:Y:S05]  /*b900*/  @!P0 BRA `(.L_x_105) ;  /* 0x0000001400a88947 */ /* 0x001fea0003800000 */
.L_x_157:
[----:B------:R-:W-:-:S07]  /*b910*/  IMAD R3, R6, 0x8, R3 ;  /* 0x0000000806037824 */ /* 0x000fce00078e0203 */
.L_x_106:
[----:B-1----:R1:W2:Y:S02]  /*b920*/  SYNCS.PHASECHK.TRANS64.TRYWAIT P0, [R3+URZ], R0 ;  /* 0x00000000030075a7 */ /* 0x0022a4000800017f */
[----:B--2---:R-:W-:Y:S05]  /*b930*/  @!P0 NANOSLEEP.SYNCS 0x989680 ;  /* 0x009896800000895d */ /* 0x004fea0003900000 */
[----:B------:R-:W2:Y:S02]  /*b940*/  @!P0 SYNCS.PHASECHK.TRANS64 P0, [R3+URZ], R0 ;  /* 0x00000000030085a7 */ /* 0x000ea4000800007f */
[----:B--2---:R-:W-:Y:S05]  /*b950*/  @!P0 BRA `(.L_x_106) ;  /* 0xfffffffc00f08947 */ /* 0x004fea000383ffff */
.L_x_99:
[----:B------:R-:W-:Y:S05]  /*b960*/  BSYNC B0 ;  /* 0x0000000000007941 */ /* 0x000fea0003800000 */
.L_x_98:
[----:B------:R-:W-:Y:S05]  /*b970*/  EXIT ;  /* 0x000000000000794d */ /* 0x000fea0003800000 */
.L_x_10:
[----:B0-----:R-:W-:-:S04]  /*b980*/  IMAD.U32 R3, RZ, RZ, UR40 ;  /* 0x00000028ff037e24 */ /* 0x001fc8000f8e00ff */
[----:B------:R0:W1:Y:S03]  /*b990*/  SYNCS.PHASECHK.TRANS64.TRYWAIT P1, [R3+URZ+0x30800], R0 ;  /* 0x03080000030075a7 */ /* 0x000066000802017f */
[----:B-1----:R-:W-:Y:S05]  /*b9a0*/  @!P1 NANOSLEEP.SYNCS 0x989680 ;  /* 0x009896800000995d */ /* 0x002fea0003900000 */
[----:B------:R-:W1:Y:S02]  /*b9b0*/  @!P1 SYNCS.PHASECHK.TRANS64 P1, [R3+URZ+0x30800], R0 ;  /* 0x03080000030095a7 */ /* 0x000e64000802007f */
[----:B-1----:R-:W-:Y:S05]  /*b9c0*/  @!P1 BRA `(.L_x_10) ;  /* 0xfffffffc00ec9947 */ /* 0x002fea000383ffff */
[----:B------:R-:W-:Y:S05]  /*b9d0*/  BRA `(.L_x_107) ;  /* 0xffffff5800407947 */ /* 0x000fea000383ffff */
.L_x_14:
[----:B-1----:R1:W2:Y:S02]  /*b9e0*/  SYNCS.PHASECHK.TRANS64.TRYWAIT P2, [R4+URZ+0x30830], R3 ;  /* 0x03083003040075a7 */ /* 0x0022a4000804017f */
[----:B--2---:R-:W-:Y:S05]  /*b9f0*/  @!P2 NANOSLEEP.SYNCS 0x989680 ;  /* 0x009896800000a95d */ /* 0x004fea0003900000 */
[----:B------:R-:W2:Y:S02]  /*ba00*/  @!P2 SYNCS.PHASECHK.TRANS64 P2, [R4+URZ+0x30830], R3 ;  /* 0x030830030400a5a7 */ /* 0x000ea4000804007f */
[----:B--2---:R-:W-:Y:S05]  /*ba10*/  @!P2 BRA `(.L_x_14) ;  /* 0xfffffffc00f0a947 */ /* 0x004fea000383ffff */
[----:B------:R-:W-:Y:S05]  /*ba20*/  BRA `(.L_x_13) ;  /* 0xffffff5800787947 */ /* 0x000fea000383ffff */
.L_x_19:
[----:B--2---:R-:W-:-:S04]  /*ba30*/  IMAD.U32 R3, RZ, RZ, UR6 ;  /* 0x00000006ff037e24 */ /* 0x004fc8000f8e00ff */
[----:B------:R2:W3:Y:S03]  /*ba40*/  SYNCS.PHASECHK.TRANS64.TRYWAIT P2, [R3+URZ+0x30830], R0 ;  /* 0x03083000030075a7 */ /* 0x0004e6000804017f */
[----:B---3--:R-:W-:Y:S05]  /*ba50*/  @!P2 NANOSLEEP.SYNCS 0x989680 ;  /* 0x009896800000a95d */ /* 0x008fea0003900000 */
[----:B------:R-:W3:Y:S02]  /*ba60*/  @!P2 SYNCS.PHASECHK.TRANS64 P2, [R3+URZ+0x30830], R0 ;  /* 0x030830000300a5a7 */ /* 0x000ee4000804007f */
[----:B---3--:R-:W-:Y:S05]  /*ba70*/  @!P2 BRA `(.L_x_19) ;  /* 0xfffffffc00eca947 */ /* 0x008fea000383ffff */
[----:B------:R-:W-:Y:S05]  /*ba80*/  BRA `(.L_x_16) ;  /* 0xffffff8400d87947 */ /* 0x000fea000383ffff */
.L_x_23:
[----:B-1----:R-:W-:-:S04]  /*ba90*/  IMAD.U32 R3, RZ, RZ, UR6 ;  /* 0x00000006ff037e24 */ /* 0x002fc8000f8e00ff */
[----:B------:R1:W2:Y:S03]  /*baa0*/  SYNCS.PHASECHK.TRANS64.TRYWAIT P2, [R3+URZ+0x30850], R0 ;  /* 0x03085000030075a7 */ /* 0x0002a6000804017f */
[----:B--2---:R-:W-:Y:S05]  /*bab0*/  @!P2 NANOSLEEP.SYNCS 0x989680 ;  /* 0x009896800000a95d */ /* 0x004fea0003900000 */
[----:B------:R-:W2:Y:S02]  /*bac0*/  @!P2 SYNCS.PHASECHK.TRANS64 P2, [R3+URZ+0x30850], R0 ;  /* 0x030850000300a5a7 */ /* 0x000ea4000804007f */
[----:B--2---:R-:W-:Y:S05]  /*bad0*/  @!P2 BRA `(.L_x_23) ;  /* 0xfffffffc00eca947 */ /* 0x004fea000383ffff */
[----:B------:R-:W-:Y:S05]  /*bae0*/  BRA `(.L_x_20) ;  /* 0xffffff8800587947 */ /* 0x000fea000383ffff */
.L_x_28:
[----:B--2---:R-:W-:-:S04]  /*baf0*/  IMAD.U32 R5, RZ, RZ, UR12 ;  /* 0x0000000cff057e24 */ /* 0x004fc8000f8e00ff */
[----:B------:R2:W4:Y:S03]  /*bb00*/  SYNCS.PHASECHK.TRANS64.TRYWAIT P0, [R5+URZ+0x30850], R4 ;  /* 0x03085004050075a7 */ /* 0x000526000800017f */
[----:B----4-:R-:W-:Y:S05]  /*bb10*/  @!P0 NANOSLEEP.SYNCS 0x989680 ;  /* 0x009896800000895d */ /* 0x010fea0003900000 */
[----:B------:R-:W4:Y:S02]  /*bb20*/  @!P0 SYNCS.PHASECHK.TRANS64 P0, [R5+URZ+0x30850], R4 ;  /* 0x03085004050085a7 */ /* 0x000f24000800007f */
[----:B----4-:R-:W-:Y:S05]  /*bb30*/  @!P0 BRA `(.L_x_28) ;  /* 0xfffffffc00ec8947 */ /* 0x010fea000383ffff */
[----:B------:R-:W-:Y:S05]  /*bb40*/  BRA `(.L_x_27) ;  /* 0xffffffb000007947 */ /* 0x000fea000383ffff */
.L_x_34:
[----:B------:R-:W0:Y:S01]  /*bb50*/  S2R R20, SR_TID.X ;  /* 0x0000000000147919 */ /* 0x000e220000002100 */
[----:B------:R-:W-:Y:S01]  /*bb60*/  BSSY B0, `(.L_x_108) ;  /* 0x000000a000007945 */ /* 0x000fe20003800000 */
[----:B------:R-:W-:Y:S02]  /*bb70*/  IMAD.MOV.U32 R12, RZ, RZ, RZ ;  /* 0x000000ffff0c7224 */ /* 0x000fe400078e00ff */
[----:B------:R-:W-:Y:S02]  /*bb80*/  IMAD.MOV.U32 R11, RZ, RZ, 0x1f ;  /* 0x0000001fff0b7424 */ /* 0x000fe400078e00ff */
[----:B------:R-:W-:Y:S01]  /*bb90*/  IMAD.MOV.U32 R15, RZ, RZ, -0x1 ;  /* 0xffffffffff0f7424 */ /* 0x000fe200078e00ff */
[----:B0-----:R-:W-:-:S04]  /*bba0*/  SHF.R.U32.HI R20, RZ, 0x5, R20 ;  /* 0x00000005ff147819 */ /* 0x001fc80000011614 */
[----:B------:R-:W-:-:S05]  /*bbb0*/  LOP3.LUT R20, R20, 0x3, RZ, 0xc0, !PT ;  /* 0x0000000314147812 */ /* 0x000fca00078ec0ff */
[----:B------:R-:W-:-:S07]  /*bbc0*/  IMAD.MOV.U32 R13, RZ, RZ, R20 ;  /* 0x000000ffff0d7224 */ /* 0x000fce00078e0014 */
[----:B-1----:R-:W-:Y:S05]  /*bbd0*/  WARPSYNC.COLLECTIVE R15, `(.L_x_109) ;  /* 0x000000000f087348 */ /* 0x002fea0003c00000 */
[----:B------:R0:W2:Y:S02]  /*bbe0*/  SHFL.IDX P6, R14, R13, R12, R11 ;  /* 0x0000000c0d0e7389 */ /* 0x0000a400000c000b */
[----:B012---:R-:W-:Y:S01]  /*bbf0*/  ENDCOLLECTIVE ;  /* 0x000000000000791b */ /* 0x007fe20003800000 */
.L_x_109:
[----:B------:R-:W-:Y:S05]  /*bc00*/  BSYNC B0 ;  /* 0x0000000000007941 */ /* 0x000fea0003800000 */
.L_x_108:
[----:B------:R-:W-:Y:S05]  /*bc10*/  BRA `(.L_x_110) ;  /* 0xffffffcc00a47947 */ /* 0x000fea000383ffff */
.L_x_36:
[----:B------:R-:W-:Y:S01]  /*bc20*/  BSSY B0, `(.L_x_111) ;  /* 0x0000006000007945 */ /* 0x000fe20003800000 */
[----:B------:R-:W-:-:S07]  /*bc30*/  IMAD.MOV.U32 R15, RZ, RZ, -0x1 ;  /* 0xffffffffff0f7424 */ /* 0x000fce00078e00ff */
[----:B01----:R-:W-:Y:S05]  /*bc40*/  WARPSYNC.COLLECTIVE R15, `(.L_x_112) ;  /* 0x000000000f0c7348 */ /* 0x003fea0003c00000 */
[----:B------:R-:W-:Y:S02]  /*bc50*/  ELECT P6, UR62, PT ;  /* 0x00000000003e782f */ /* 0x000fe400038c0000 */
[----:B------:R-:W-:Y:S01]  /*bc60*/  MOV R14, UR62 ;  /* 0x0000003e000e7c02 */ /* 0x000fe20008000f00 */
[----:B01----:R-:W-:Y:S10]  /*bc70*/  ENDCOLLECTIVE ;  /* 0x000000000000791b */ /* 0x003ff40003800000 */
.L_x_112:
[----:B------:R-:W-:Y:S05]  /*bc80*/  BSYNC B0 ;  /* 0x0000000000007941 */ /* 0x000fea0003800000 */
.L_x_111:
[----:B------:R-:W-:Y:S05]  /*bc90*/  BRA `(.L_x_113) ;  /* 0xffffffcc00a47947 */ /* 0x000fea000383ffff */
.L_x_38:
[----:B0-----:R0:W2:Y:S02]  /*bca0*/  SYNCS.PHASECHK.TRANS64.TRYWAIT P0, [R3+URZ+0x30840], R0 ;  /* 0x03084000030075a7 */ /* 0x0010a4000800017f */
[----:B--2---:R-:W-:Y:S05]  /*bcb0*/  @!P0 NANOSLEEP.SYNCS 0x989680 ;  /* 0x009896800000895d */ /* 0x004fea0003900000 */
[----:B------:R-:W2:Y:S02]  /*bcc0*/  @!P0 SYNCS.PHASECHK.TRANS64 P0, [R3+URZ+0x30840], R0 ;  /* 0x03084000030085a7 */ /* 0x000ea4000800007f */
[----:B--2---:R-:W-:Y:S05]  /*bcd0*/  @!P0 BRA `(.L_x_38) ;  /* 0xfffffffc00f08947 */ /* 0x004fea000383ffff */
[----:B------:R-:W-:Y:S05]  /*bce0*/  BRA `(.L_x_114) ;  /* 0xffffffd000047947 */ /* 0x000fea000383ffff */
.L_x_41:
[----:B------:R-:W-:Y:S02]  /*bcf0*/  IMAD.MOV.U32 R13, RZ, RZ, R4 ;  /* 0x000000ffff0d7224 */ /* 0x000fe400078e0004 */
[----:B------:R-:W-:Y:S02]  /*bd00*/  IMAD.MOV.U32 R12, RZ, RZ, RZ ;  /* 0x000000ffff0c7224 */ /* 0x000fe400078e00ff */
[----:B------:R-:W-:Y:S02]  /*bd10*/  IMAD.MOV.U32 R11, RZ, RZ, 0x181f ;  /* 0x0000181fff0b7424 */ /* 0x000fe400078e00ff */
[----:B------:R-:W-:Y:S02]  /*bd20*/  IMAD.MOV.U32 R15, RZ, RZ, -0x1 ;  /* 0xffffffffff0f7424 */ /* 0x000fe400078e00ff */
[----:B------:R-:W-:-:S07]  /*bd30*/  IMAD R7, R6, 0xc0, R21 ;  /* 0x000000c006077824 */ /* 0x000fce00078e0215 */
[----:B------:R-:W-:Y:S05]  /*bd40*/  WARPSYNC.COLLECTIVE R15, `(.L_x_115) ;  /* 0x000000000f087348 */ /* 0x000fea0003c00000 */
[----:B------:R0:W1:Y:S02]  /*bd50*/  SHFL.IDX P6, R14, R13, R12, R11 ;  /* 0x0000000c0d0e7389 */ /* 0x00006400000c000b */
[----:B01----:R-:W-:Y:S01]  /*bd60*/  ENDCOLLECTIVE ;  /* 0x000000000000791b */ /* 0x003fe20003800000 */
.L_x_115:
[----:B------:R-:W-:Y:S02]  /*bd70*/  IMAD.MOV.U32 R13, RZ, RZ, R0 ;  /* 0x000000ffff0d7224 */ /* 0x000fe400078e0000 */
[----:B------:R-:W-:-:S07]  /*bd80*/  IMAD.MOV.U32 R2, RZ, RZ, R14 ;  /* 0x000000ffff027224 */ /* 0x000fce00078e000e */
[----:B------:R-:W-:Y:S05]  /*bd90*/  WARPSYNC.COLLECTIVE R15, `(.L_x_116) ;  /* 0x000000000f087348 */ /* 0x000fea0003c00000 */
[----:B------:R0:W1:Y:S02]  /*bda0*/  SHFL.IDX P6, R14, R13, R12, R11 ;  /* 0x0000000c0d0e7389 */ /* 0x00006400000c000b */
[----:B01----:R-:W-:Y:S01]  /*bdb0*/  ENDCOLLECTIVE ;  /* 0x000000000000791b */ /* 0x003fe20003800000 */
.L_x_116:
[----:B------:R-:W-:Y:S02]  /*bdc0*/  ULDC UR4, c[0x0][0x288] ;  /* 0x0000a20000047ab9 */ /* 0x000fe40000000800 */
[----:B------:R-:W-:-:S05]  /*bdd0*/  IMAD R6, R9, UR4, RZ ;  /* 0x0000000409067c24 */ /* 0x000fca000f8e02ff */
[----:B------:R-:W-:Y:S01]  /*bde0*/  ISETP.GE.AND P1, PT, R7, R6, PT ;  /* 0x000000060700720c */ /* 0x000fe20003f26270 */
[----:B------:R-:W-:Y:S02]  /*bdf0*/  IMAD.MOV.U32 R13, RZ, RZ, R4 ;  /* 0x000000ffff0d7224 */ /* 0x000fe400078e0004 */
[----:B------:R-:W-:Y:S02]  /*be00*/  IMAD.MOV.U32 R12, RZ, RZ, 0x1 ;  /* 0x00000001ff0c7424 */ /* 0x000fe400078e00ff */
[----:B------:R-:W-:-:S08]  /*be10*/  IMAD.MOV.U32 R3, RZ, RZ, R14 ;  /* 0x000000ffff037224 */ /* 0x000fd000078e000e */
[----:B------:R-:W-:Y:S05]  /*be20*/  WARPSYNC.COLLECTIVE R15, `(.L_x_117) ;  /* 0x000000000f087348 */ /* 0x000fea0003c00000 */
[----:B------:R0:W1:Y:S02]  /*be30*/  SHFL.IDX P6, R14, R13, R12, R11 ;  /* 0x0000000c0d0e7389 */ /* 0x00006400000c000b */
[----:B01----:R-:W-:Y:S01]  /*be40*/  ENDCOLLECTIVE ;  /* 0x000000000000791b */ /* 0x003fe20003800000 */
.L_x_117:
[----:B------:R-:W-:-:S05]  /*be50*/  @!P1 LEA R9, P2, R20, R3, 0x1 ;  /* 0x0000000314099211 */ /* 0x000fca00078408ff */
[----:B------:R-:W-:Y:S02]  /*be60*/  @!P1 IMAD.X R3, RZ, RZ, R2, P2 ;  /* 0x000000ffff039224 */ /* 0x000fe400010e0602 */
[----:B------:R-:W-:Y:S01]  /*be70*/  @!P1 IMAD.MOV.U32 R2, RZ, RZ, R9 ;  /* 0x000000ffff029224 */ /* 0x000fe200078e0009 */
[----:B------:R-:W-:Y:S01]  /*be80*/  IADD3 R9, R7, 0x10, RZ ;  /* 0x0000001007097810 */ /* 0x000fe20007ffe0ff */
[----:B------:R-:W-:-:S03]  /*be90*/  IMAD.MOV.U32 R13, RZ, RZ, R0 ;  /* 0x000000ffff0d7224 */ /* 0x000fc600078e0000 */
[----:B------:R-:W-:Y:S01]  /*bea0*/  @!PT LDS RZ, [RZ] ;  /* 0x00000000fffff984 */ /* 0x000fe20000000800 */
[----:B------:R-:W-:Y:S01]  /*beb0*/  @!PT LDS RZ, [RZ] ;  /* 0x00000000fffff984 */ /* 0x000fe20000000800 */
[----:B------:R-:W-:Y:S01]  /*bec0*/  @!PT LDS RZ, [RZ] ;  /* 0x00000000fffff984 */ /* 0x000fe20000000800 */
[----:B------:R0:W-:Y:S01]  /*bed0*/  @!P1 LDGSTS.E.BYPASS.LTC128B.128 [R26+0xc400], desc[UR46][R2.64], !P0 ;  /* 0x0c400000021a9fae */ /* 0x0001e2000c101d6e */
[----:B------:R-:W-:Y:S01]  /*bee0*/  ISETP.GE.AND P1, PT, R9, R6, PT ;  /* 0x000000060900720c */ /* 0x000fe20003f26270 */
[----:B------:R-:W-:Y:S02]  /*bef0*/  VIADD R9, R7, 0x20 ;  /* 0x0000002007097836 */ /* 0x000fe40000000000 */
[----:B0-----:R-:W-:-:S10]  /*bf00*/  IMAD.MOV.U32 R2, RZ, RZ, R14 ;  /* 0x000000ffff027224 */ /* 0x001fd400078e000e */
[----:B------:R-:W-:Y:S05]  /*bf10*/  WARPSYNC.COLLECTIVE R15, `(.L_x_118) ;  /* 0x000000000f087348 */ /* 0x000fea0003c00000 */
[----:B------:R0:W1:Y:S02]  /*bf20*/  SHFL.IDX P6, R14, R13, R12, R11 ;  /* 0x0000000c0d0e7389 */ /* 0x00006400000c000b */
[----:B01----:R-:W-:Y:S01]  /*bf30*/  ENDCOLLECTIVE ;  /* 0x000000000000791b */ /* 0x003fe20003800000 */
.L_x_118:
[----:B------:R-:W-:Y:S02]  /*bf40*/  IMAD.MOV.U32 R13, RZ, RZ, R4 ;  /* 0x000000ffff0d7224 */ /* 0x000fe400078e0004 */
[----:B------:R-:W-:Y:S01]  /*bf50*/  IMAD.MOV.U32 R12, RZ, RZ, 0x2 ;  /* 0x00000002ff0c7424 */ /* 0x000fe200078e00ff */
[----:B------:R-:W-:-:S05]  /*bf60*/  @!P1 LEA R14, P2, R20, R14, 0x1 ;  /* 0x0000000e140e9211 */ /* 0x000fca00078408ff */
[----:B------:R-:W-:Y:S02]  /*bf70*/  @!P1 IMAD.X R3, RZ, RZ, R2, P2 ;  /* 0x000000ffff039224 */ /* 0x000fe400010e0602 */
[----:B------:R-:W-:-:S07]  /*bf80*/  @!P1 IMAD.MOV.U32 R2, RZ, RZ, R14 ;  /* 0x000000ffff029224 */ /* 0x000fce00078e000e */
[----:B------:R-:W-:Y:S05]  /*bf90*/  WARPSYNC.COLLECTIVE R15, `(.L_x_119) ;  /* 0x000000000f087348 */ /* 0x000fea0003c00000 */
[----:B------:R0:W1:Y:S02]  /*bfa0*/  SHFL.IDX P6, R14, R13, R12, R11 ;  /* 0x0000000c0d0e7389 */ /* 0x00006400000c000b */
[----:B01----:R-:W-:Y:S01]  /*bfb0*/  ENDCOLLECTIVE ;  /* 0x000000000000791b */ /* 0x003fe20003800000 */
.L_x_119:
[----:B------:R-:W-:Y:S01]  /*bfc0*/  @!PT LDS RZ, [RZ] ;  /* 0x00000000fffff984 */ /* 0x000fe20000000800 */
[----:B------:R-:W-:Y:S01]  /*bfd0*/  @!PT LDS RZ, [RZ] ;  /* 0x00000000fffff984 */ /* 0x000fe20000000800 */
[----:B------:R-:W-:Y:S01]  /*bfe0*/  @!PT LDS RZ, [RZ] ;  /* 0x00000000fffff984 */ /* 0x000fe20000000800 */
[----:B------:R0:W-:Y:S01]  /*bff0*/  @!P1 LDGSTS.E.BYPASS.LTC128B.128 [R26+0xcc00], desc[UR46][R2.64], !P0 ;  /* 0x0cc00000021a9fae */ /* 0x0001e2000c101d6e */
[----:B------:R-:W-:Y:S01]  /*c000*/  ISETP.GE.AND P1, PT, R9, R6, PT ;  /* 0x000000060900720c */ /* 0x000fe20003f26270 */
[----:B------:R-:W-:Y:S02]  /*c010*/  VIADD R9, R7, 0x30 ;  /* 0x0000003007097836 */ /* 0x000fe40000000000 */
[----:B------:R-:W-:Y:S02]  /*c020*/  IMAD.MOV.U32 R13, RZ, RZ, R0 ;  /* 0x000000ffff0d7224 */ /* 0x000fe400078e0000 */
[----:B0-----:R-:W-:-:S08]  /*c030*/  IMAD.MOV.U32 R2, RZ, RZ, R14 ;  /* 0x000000ffff027224 */ /* 0x001fd000078e000e */
[----:B------:R-:W-:Y:S05]  /*c040*/  WARPSYNC.COLLECTIVE R15, `(.L_x_120) ;  /* 0x000000000f087348 */ /* 0x000fea0003c00000 */
[----:B------:R0:W1:Y:S02]  /*c050*/  SHFL.IDX P6, R14, R13, R12, R11 ;  /* 0x0000000c0d0e7389 */ /* 0x00006400000c000b */
[----:B01----:R-:W-:Y:S01]  /*c060*/  ENDCOLLECTIVE ;  /* 0x000000000000791b */ /* 0x003fe20003800000 */
.L_x_120:
        /* <DEDUP_REMOVED lines=8> */
.L_x_121:
        /* <DEDUP_REMOVED lines=11> */
.L_x_122:
        /* <DEDUP_REMOVED lines=8> */
.L_x_123:
        /* <DEDUP_REMOVED lines=11> */
.L_x_124:
[----:B------:R-:W-:Y:S02]  /*c2d0*/  IMAD.MOV.U32 R13, RZ, RZ, R4 ;  /* 0x000000ffff0d7224 */ /* 0x000fe400078e0004 */
[----:B------:R-:W-:Y:S01]  /*c2e0*/  IMAD.MOV.U32 R12, RZ, RZ, 0x5 ;  /* 0x00000005ff0c7424 */ /* 0x000fe200078e00ff */
[----:B------:R-:W-:-:S05]  /*c2f0*/  @!P1 LEA R14, P2, R20, R14, 0x1 ;  /* 0x0000000e140e9211 */ /* 0x000fca00078408ff */
[----:B------:R-:W-:Y:S01]  /*c300*/  @!P1 IMAD.X R3, RZ, RZ, R2, P2 ;  /* 0x000000ffff039224 */ /* 0x000fe200010e0602 */
[----:B------:R-:W-:-:S07]  /*c310*/  @!P1 MOV R2, R14 ;  /* 0x0000000e00029202 */ /* 0x000fce0000000f00 */
[----:B------:R-:W-:Y:S05]  /*c320*/  WARPSYNC.COLLECTIVE R15, `(.L_x_125) ;  /* 0x000000000f087348 */ /* 0x000fea0003c00000 */
[----:B------:R0:W1:Y:S02]  /*c330*/  SHFL.IDX P6, R14, R13, R12, R11 ;  /* 0x0000000c0d0e7389 */ /* 0x00006400000c000b */
[----:B01----:R-:W-:Y:S01]  /*c340*/  ENDCOLLECTIVE ;  /* 0x000000000000791b */ /* 0x003fe20003800000 */
.L_x_125:
        /* <DEDUP_REMOVED lines=11> */
.L_x_126:
        /* <DEDUP_REMOVED lines=8> */
.L_x_127:
[----:B------:R-:W-:Y:S01]  /*c480*/  @!PT LDS RZ, [RZ] ;  /* 0x00000000fffff984 */ /* 0x000fe20000000800 */
[----:B------:R-:W-:Y:S01]  /*c490*/  @!PT LDS RZ, [RZ] ;  /* 0x00000000fffff984 */ /* 0x000fe20000000800 */
[----:B------:R-:W-:Y:S01]  /*c4a0*/  @!PT LDS RZ, [RZ] ;  /* 0x00000000fffff984 */ /* 0x000fe20000000800 */
[----:B------:R0:W-:Y:S01]  /*c4b0*/  @!P1 LDGSTS.E.BYPASS.LTC128B.128 [R26+0xec00], desc[UR46][R2.64], !P0 ;  /* 0x0ec00000021a9fae */ /* 0x0001e2000c101d6e */
[----:B------:R-:W-:Y:S01]  /*c4c0*/  ISETP.GE.AND P1, PT, R9, R6, PT ;  /* 0x000000060900720c */ /* 0x000fe20003f26270 */
[----:B------:R-:W-:Y:S02]  /*c4d0*/  IMAD.MOV.U32 R13, RZ, RZ, R0 ;  /* 0x000000ffff0d7224 */ /* 0x000fe400078e0000 */
[----:B0-----:R-:W-:-:S10]  /*c4e0*/  IMAD.MOV.U32 R2, RZ, RZ, R14 ;  /* 0x000000ffff027224 */ /* 0x001fd400078e000e */
[----:B------:R-:W-:Y:S05]  /*c4f0*/  WARPSYNC.COLLECTIVE R15, `(.L_x_128) ;  /* 0x000000000f087348 */ /* 0x000fea0003c00000 */
[----:B------:R0:W1:Y:S02]  /*c500*/  SHFL.IDX P6, R14, R13, R12, R11 ;  /* 0x0000000c0d0e7389 */ /* 0x00006400000c000b */
[----:B01----:R-:W-:Y:S01]  /*c510*/  ENDCOLLECTIVE ;  /* 0x000000000000791b */ /* 0x003fe20003800000 */
.L_x_128:
        /* <DEDUP_REMOVED lines=8> */
.L_x_129:
[----:B------:R-:W-:Y:S01]  /*c5a0*/  @!PT LDS RZ, [RZ] ;  /* 0x00000000fffff984 */ /* 0x000fe20000000800 */
[----:B------:R-:W-:Y:S01]  /*c5b0*/  @!PT LDS RZ, [RZ] ;  /* 0x00000000fffff984 */ /* 0x000fe20000000800 */
[----:B------:R-:W-:Y:S01]  /*c5c0*/  @!PT LDS RZ, [RZ] ;  /* 0x00000000fffff984 */ /* 0x000fe20000000800 */
[----:B------:R0:W-:Y:S01]  /*c5d0*/  @!P1 LDGSTS.E.BYPASS.LTC128B.128 [R26+0xf400], desc[UR46][R2.64], !P0 ;  /* 0x0f400000021a9fae */ /* 0x0001e2000c101d6e */
[----:B------:R-:W-:Y:S02]  /*c5e0*/  IMAD.MOV.U32 R13, RZ, RZ, R0 ;  /* 0x000000ffff0d7224 */ /* 0x000fe400078e0000 */
[----:B0-----:R-:W-:-:S05]  /*c5f0*/  VIADD R3, R7, 0x70 ;  /* 0x0000007007037836 */ /* 0x001fca0000000000 */
[----:B------:R-:W-:Y:S01]  /*c600*/  ISETP.GE.AND P1, PT, R3, R6, PT ;  /* 0x000000060300720c */ /* 0x000fe20003f26270 */
[----:B------:R-:W-:-:S12]  /*c610*/  IMAD.MOV.U32 R4, RZ, RZ, R14 ;  /* 0x000000ffff047224 */ /* 0x000fd800078e000e */
[----:B------:R-:W-:Y:S05]  /*c620*/  WARPSYNC.COLLECTIVE R15, `(.L_x_130) ;  /* 0x000000000f087348 */ /* 0x000fea0003c00000 */
[----:B------:R0:W1:Y:S02]  /*c630*/  SHFL.IDX P6, R14, R13, R12, R11 ;  /* 0x0000000c0d0e7389 */ /* 0x00006400000c000b */
[----:B01----:R-:W-:Y:S01]  /*c640*/  ENDCOLLECTIVE ;  /* 0x000000000000791b */ /* 0x003fe20003800000 */
.L_x_130:
[----:B------:R-:W-:Y:S02]  /*c650*/  IMAD.MOV.U32 R13, RZ, RZ, R8 ;  /* 0x000000ffff0d7224 */ /* 0x000fe400078e0008 */
[----:B------:R-:W-:Y:S02]  /*c660*/  IMAD.MOV.U32 R12, RZ, RZ, RZ ;  /* 0x000000ffff0c7224 */ /* 0x000fe400078e00ff */
[----:B------:R-:W-:-:S07]  /*c670*/  IMAD.MOV.U32 R9, RZ, RZ, R14 ;  /* 0x000000ffff097224 */ /* 0x000fce00078e000e */
[----:B------:R-:W-:Y:S05]  /*c680*/  WARPSYNC.COLLECTIVE R15, `(.L_x_131) ;  /* 0x000000000f087348 */ /* 0x000fea0003c00000 */
[----:B------:R0:W1:Y:S02]  /*c690*/  SHFL.IDX P6, R14, R13, R12, R11 ;  /* 0x0000000c0d0e7389 */ /* 0x00006400000c000b */
[----:B01----:R-:W-:Y:S01]  /*c6a0*/  ENDCOLLECTIVE ;  /* 0x000000000000791b */ /* 0x003fe20003800000 */
.L_x_131:
[----:B------:R-:W-:Y:S01]  /*c6b0*/  @!P1 LEA R2, P3, R20, R9, 0x1 ;  /* 0x0000000914029211 */ /* 0x000fe200078608ff */
[----:B------:R-:W-:-:S04]  /*c6c0*/  VIADD R9, R7, 0x80 ;  /* 0x0000008007097836 */ /* 0x000fc80000000000 */
[----:B------:R-:W-:Y:S01]  /*c6d0*/  @!P1 IMAD.X R3, RZ, RZ, R4, P3 ;  /* 0x000000ffff039224 */ /* 0x000fe200018e0604 */
[----:B------:R-:W-:Y:S01]  /*c6e0*/  ISETP.GE.AND P2, PT, R9, R6, PT ;  /* 0x000000060900720c */ /* 0x000fe20003f46270 */
[----:B------:R-:W-:-:S03]  /*c6f0*/  VIADD R9, R7, 0x90 ;  /* 0x0000009007097836 */ /* 0x000fc60000000000 */
[----:B------:R-:W-:Y:S01]  /*c700*/  @!PT LDS RZ, [RZ] ;  /* 0x00000000fffff984 */ /* 0x000fe20000000800 */
[----:B------:R-:W-:Y:S01]  /*c710*/  @!PT LDS RZ, [RZ] ;  /* 0x00000000fffff984 */ /* 0x000fe20000000800 */
[----:B------:R-:W-:Y:S01]  /*c720*/  @!PT LDS RZ, [RZ] ;  /* 0x00000000fffff984 */ /* 0x000fe20000000800 */
[----:B------:R0:W-:Y:S01]  /*c730*/  @!P1 LDGSTS.E.BYPASS.LTC128B.128 [R26+0xfc00], desc[UR46][R2.64], !P0 ;  /* 0x0fc00000021a9fae */ /* 0x0001e2000c101d6e */
[----:B------:R-:W-:Y:S01]  /*c740*/  MOV R13, R5 ;  /* 0x00000005000d7202 */ /* 0x000fe20000000f00 */
[----:B------:R-:W-:-:S07]  /*c750*/  IMAD.MOV.U32 R0, RZ, RZ, R14 ;  /* 0x000000ffff007224 */ /* 0x000fce00078e000e */
[----:B0-----:R-:W-:Y:S05]  /*c760*/  WARPSYNC.COLLECTIVE R15, `(.L_x_132) ;  /* 0x000000000f087348 */ /* 0x001fea0003c00000 */
[----:B------:R1:W2:Y:S02]  /*c770*/  SHFL.IDX P6, R14, R13, R12, R11 ;  /* 0x0000000c0d0e7389 */ /* 0x0002a400000c000b */
[----:B012---:R-:W-:Y:S01]  /*c780*/  ENDCOLLECTIVE ;  /* 0x000000000000791b */ /* 0x007fe20003800000 */
.L_x_132:
[----:B------:R-:W-:Y:S02]  /*c790*/  IMAD.MOV.U32 R13, RZ, RZ, R8 ;  /* 0x000000ffff0d7224 */ /* 0x000fe400078e0008 */
[----:B------:R-:W-:Y:S01]  /*c7a0*/  IMAD.MOV.U32 R12, RZ, RZ, 0x1 ;  /* 0x00000001ff0c7424 */ /* 0x000fe200078e00ff */
[----:B------:R-:W-:-:S13]  /*c7b0*/  @!P2 LEA R2, P1, R20, R14, 0x1 ;  /* 0x0000000e1402a211 */ /* 0x000fda00078208ff */
[----:B------:R-:W-:Y:S05]  /*c7c0*/  WARPSYNC.COLLECTIVE R15, `(.L_x_133) ;  /* 0x000000000f087348 */ /* 0x000fea0003c00000 */
[----:B------:R0:W1:Y:S02]  /*c7d0*/  SHFL.IDX P6, R14, R13, R12, R11 ;  /* 0x0000000c0d0e7389 */ /* 0x00006400000c000b */
[----:B01----:R-:W-:Y:S01]  /*c7e0*/  ENDCOLLECTIVE ;  /* 0x000000000000791b */ /* 0x003fe20003800000 */
.L_x_133:
[----:B------:R-:W-:Y:S01]  /*c7f0*/  @!P2 IMAD.X R3, RZ, RZ, R0, P1 ;  /* 0x000000ffff03a224 */ /* 0x000fe200008e0600 */
[----:B------:R-:W-:-:S04]  /*c800*/  ISETP.GE.AND P1, PT, R9, R6, PT ;  /* 0x000000060900720c */ /* 0x000fc80003f26270 */
[----:B------:R-:W-:Y:S01]  /*c810*/  @!PT LDS RZ, [RZ] ;  /* 0x00000000fffff984 */ /* 0x000fe20000000800 */
[----:B------:R-:W-:Y:S01]  /*c820*/  @!PT LDS RZ, [RZ] ;  /* 0x00000000fffff984 */ /* 0x000fe20000000800 */
[----:B------:R-:W-:Y:S01]  /*c830*/  @!PT LDS RZ, [RZ] ;  /* 0x00000000fffff984 */ /* 0x000fe20000000800 */
[----:B------:R0:W-:Y:S01]  /*c840*/  @!P2 LDGSTS.E.BYPASS.LTC128B.128 [R26+0x10400], desc[UR46][R2.64], !P0 ;  /* 0x10400000021aafae */ /* 0x0001e2000c101d6e */
[----:B------:R-:W-:Y:S02]  /*c850*/  IMAD.MOV.U32 R13, RZ, RZ, R5 ;  /* 0x000000ffff0d7224 */ /* 0x000fe400078e0005 */
[----:B------:R-:W-:-:S07]  /*c860*/  IMAD.MOV.U32 R0, RZ, RZ, R14 ;  /* 0x000000ffff007224 */ /* 0x000fce00078e000e */
[----:B0-----:R-:W-:Y:S05]  /*c870*/  WARPSYNC.COLLECTIVE R15, `(.L_x_134) ;  /* 0x000000000f087348 */ /* 0x001fea0003c00000 */
[----:B------:R1:W2:Y:S02]  /*c880*/  SHFL.IDX P6, R14, R13, R12, R11 ;  /* 0x0000000c0d0e7389 */ /* 0x0002a400000c000b */
[----:B012---:R-:W-:Y:S01]  /*c890*/  ENDCOLLECTIVE ;  /* 0x000000000000791b */ /* 0x007fe20003800000 */
.L_x_134:
[----:B------:R-:W-:Y:S02]  /*c8a0*/  IMAD.MOV.U32 R13, RZ, RZ, R8 ;  /* 0x000000ffff0d7224 */ /* 0x000fe400078e0008 */
[----:B------:R-:W-:Y:S01]  /*c8b0*/  IMAD.MOV.U32 R12, RZ, RZ, 0x2 ;  /* 0x00000002ff0c7424 */ /* 0x000fe200078e00ff */
[----:B------:R-:W-:-:S05]  /*c8c0*/  @!P1 LEA R14, P2, R20, R14, 0x1 ;  /* 0x0000000e140e9211 */ /* 0x000fca00078408ff */
[----:B------:R-:W-:-:S08]  /*c8d0*/  @!P1 IMAD.MOV.U32 R2, RZ, RZ, R14 ;  /* 0x000000ffff029224 */ /* 0x000fd000078e000e */
[----:B------:R-:W-:Y:S05]  /*c8e0*/  WARPSYNC.COLLECTIVE R15, `(.L_x_135) ;  /* 0x000000000f087348 */ /* 0x000fea0003c00000 */
[----:B------:R0:W1:Y:S02]  /*c8f0*/  SHFL.IDX P6, R14, R13, R12, R11 ;  /* 0x0000000c0d0e7389 */ /* 0x00006400000c000b */
[----:B01----:R-:W-:Y:S01]  /*c900*/  ENDCOLLECTIVE ;  /* 0x000000000000791b */ /* 0x003fe20003800000 */
.L_x_135:
[----:B------:R-:W-:-:S04]  /*c910*/  @!P1 IMAD.X R9, RZ, RZ, R0, P2 ;  /* 0x000000ffff099224 */ /* 0x000fc800010e0600 */
[----:B------:R-:W-:-:S05]  /*c920*/  @!P1 IMAD.MOV.U32 R3, RZ, RZ, R9 ;  /* 0x000000ffff039224 */ /* 0x000fca00078e0009 */
[----:B------:R-:W-:Y:S01]  /*c930*/  @!PT LDS RZ, [RZ] ;  /* 0x00000000fffff984 */ /* 0x000fe20000000800 */
[----:B------:R-:W-:Y:S01]  /*c940*/  @!PT LDS RZ, [RZ] ;  /* 0x00000000fffff984 */ /* 0x000fe20000000800 */
[----:B------:R-:W-:Y:S01]  /*c950*/  @!PT LDS RZ, [RZ] ;  /* 0x00000000fffff984 */ /* 0x000fe20000000800 */
[----:B------:R0:W-:Y:S01]  /*c960*/  @!P1 LDGSTS.E.BYPASS.LTC128B.128 [R26+0x10c00], desc[UR46][R2.64], !P0 ;  /* 0x10c00000021a9fae */ /* 0x0001e2000c101d6e */
[----:B------:R-:W-:Y:S02]  /*c970*/  IMAD.MOV.U32 R13, RZ, RZ, R5 ;  /* 0x000000ffff0d7224 */ /* 0x000fe400078e0005 */
[----:B0-----:R-:W-:Y:S02]  /*c980*/  VIADD R3, R7, 0xa0 ;  /* 0x000000a007037836 */ /* 0x001fe40000000000 */
[----:B------:R-:W-:-:S07]  /*c990*/  IMAD.MOV.U32 R0, RZ, RZ, R14 ;  /* 0x000000ffff007224 */ /* 0x000fce00078e000e */
[----:B------:R-:W-:Y:S05]  /*c9a0*/  WARPSYNC.COLLECTIVE R15, `(.L_x_136) ;  /* 0x000000000f087348 */ /* 0x000fea0003c00000 */
[----:B------:R0:W1:Y:S02]  /*c9b0*/  SHFL.IDX P6, R14, R13, R12, R11 ;  /* 0x0000000c0d0e7389 */ /* 0x00006400000c000b */
[----:B01----:R-:W-:Y:S01]  /*c9c0*/  ENDCOLLECTIVE ;  /* 0x000000000000791b */ /* 0x003fe20003800000 */
.L_x_136:
[----:B------:R-:W-:Y:S01]  /*c9d0*/  ISETP.GE.AND P1, PT, R3, R6, PT ;  /* 0x000000060300720c */ /* 0x000fe20003f26270 */
[----:B------:R-:W-:Y:S02]  /*c9e0*/  IMAD.MOV.U32 R13, RZ, RZ, R8 ;  /* 0x000000ffff0d7224 */ /* 0x000fe400078e0008 */
[----:B------:R-:W-:-:S10]  /*c9f0*/  IMAD.MOV.U32 R12, RZ, RZ, 0x3 ;  /* 0x00000003ff0c7424 */ /* 0x000fd400078e00ff */
[----:B------:R-:W-:-:S13]  /*ca00*/  @!P1 LEA R2, P2, R20, R14, 0x1 ;  /* 0x0000000e14029211 */ /* 0x000fda00078408ff */
[----:B------:R-:W-:Y:S05]  /*ca10*/  WARPSYNC.COLLECTIVE R15, `(.L_x_137) ;  /* 0x000000000f087348 */ /* 0x000fea0003c00000 */
[----:B------:R0:W1:Y:S02]  /*ca20*/  SHFL.IDX P6, R14, R13, R12, R11 ;  /* 0x0000000c0d0e7389 */ /* 0x00006400000c000b */
[----:B01----:R-:W-:Y:S01]  /*ca30*/  ENDCOLLECTIVE ;  /* 0x000000000000791b */ /* 0x003fe20003800000 */
.L_x_137:
[----:B------:R-:W-:-:S05]  /*ca40*/  @!P1 IMAD.X R3, RZ, RZ, R0, P2 ;  /* 0x000000ffff039224 */ /* 0x000fca00010e0600 */
        /* <DEDUP_REMOVED lines=9> */
.L_x_138:
[----:B------:R-:W-:Y:S05]  /*cae0*/  BRA `(.L_x_139) ;  /* 0xffffffcc00f87947 */ /* 0x000fea000383ffff */
.L_x_43:
[----:B0-----:R0:W1:Y:S02]  /*caf0*/  SYNCS.PHASECHK.TRANS64.TRYWAIT P0, [R9+URZ+0x30820], R0 ;  /* 0x03082000090075a7 */ /* 0x001064000800017f */
[----:B-1----:R-:W-:Y:S05]  /*cb00*/  @!P0 NANOSLEEP.SYNCS 0x989680 ;  /* 0x009896800000895d */ /* 0x002fea0003900000 */
[----:B------:R-:W1:Y:S02]  /*cb10*/  @!P0 SYNCS.PHASECHK.TRANS64 P0, [R9+URZ+0x30820], R0 ;  /* 0x03082000090085a7 */ /* 0x000e64000800007f */
[----:B-1----:R-:W-:Y:S05]  /*cb20*/  @!P0 BRA `(.L_x_43) ;  /* 0xfffffffc00f08947 */ /* 0x002fea000383ffff */
[----:B------:R-:W-:Y:S05]  /*cb30*/  BRA `(.L_x_140) ;  /* 0xffffffd0003c7947 */ /* 0x000fea000383ffff */
.L_x_50:
[----:B-1----:R1:W2:Y:S02]  /*cb40*/  SYNCS.PHASECHK.TRANS64.TRYWAIT P0, [R3+URZ+0x30840], R2 ;  /* 0x03084002030075a7 */ /* 0x0022a4000800017f */
[----:B--2---:R-:W-:Y:S05]  /*cb50*/  @!P0 NANOSLEEP.SYNCS 0x989680 ;  /* 0x009896800000895d */ /* 0x004fea0003900000 */
[----:B------:R-:W2:Y:S02]  /*cb60*/  @!P0 SYNCS.PHASECHK.TRANS64 P0, [R3+URZ+0x30840], R2 ;  /* 0x03084002030085a7 */ /* 0x000ea4000800007f */
[----:B--2---:R-:W-:Y:S05]  /*cb70*/  @!P0 BRA `(.L_x_50) ;  /* 0xfffffffc00f08947 */ /* 0x004fea000383ffff */
[----:B------:R-:W-:Y:S05]  /*cb80*/  BRA `(.L_x_141) ;  /* 0xffffffd000e07947 */ /* 0x000fea000383ffff */
.L_x_55:
[----:B0-----:R0:W1:Y:S02]  /*cb90*/  SYNCS.PHASECHK.TRANS64.TRYWAIT P0, [R3+URZ+0x60], R12 ;  /* 0x0000600c030075a7 */ /* 0x001064000800017f */
[----:B-1----:R-:W-:Y:S05]  /*cba0*/  @!P0 NANOSLEEP.SYNCS 0x989680 ;  /* 0x009896800000895d */ /* 0x002fea0003900000 */
[----:B------:R-:W1:Y:S02]  /*cbb0*/  @!P0 SYNCS.PHASECHK.TRANS64 P0, [R3+URZ+0x60], R12 ;  /* 0x0000600c030085a7 */ /* 0x000e64000800007f */
[----:B-1----:R-:W-:Y:S05]  /*cbc0*/  @!P0 BRA `(.L_x_55) ;  /* 0xfffffffc00f08947 */ /* 0x002fea000383ffff */
[----:B------:R-:W-:Y:S05]  /*cbd0*/  BRA `(.L_x_142) ;  /* 0xffffffd4006c7947 */ /* 0x000fea000383ffff */
.L_x_64:
[----:B0-----:R0:W1:Y:S02]  /*cbe0*/  SYNCS.PHASECHK.TRANS64.TRYWAIT P0, [R3+URZ+0x30840], R2 ;  /* 0x03084002030075a7 */ /* 0x001064000800017f */
[----:B-1----:R-:W-:Y:S05]  /*cbf0*/  @!P0 NANOSLEEP.SYNCS 0x989680 ;  /* 0x009896800000895d */ /* 0x002fea0003900000 */
[----:B------:R-:W1:Y:S02]  /*cc00*/  @!P0 SYNCS.PHASECHK.TRANS64 P0, [R3+URZ+0x30840], R2 ;  /* 0x03084002030085a7 */ /* 0x000e64000800007f */
[----:B-1----:R-:W-:Y:S05]  /*cc10*/  @!P0 BRA `(.L_x_64) ;  /* 0xfffffffc00f08947 */ /* 0x002fea000383ffff */
[----:B------:R-:W-:Y:S05]  /*cc20*/  BRA `(.L_x_143) ;  /* 0xffffffd800a87947 */ /* 0x000fea000383ffff */
.L_x_69:
[----:B0-----:R0:W1:Y:S02]  /*cc30*/  SYNCS.PHASECHK.TRANS64.TRYWAIT P0, [R5+URZ+0x60], R2 ;  /* 0x00006002050075a7 */ /* 0x001064000800017f */
[----:B-1----:R-:W-:Y:S05]  /*cc40*/  @!P0 NANOSLEEP.SYNCS 0x989680 ;  /* 0x009896800000895d */ /* 0x002fea0003900000 */
[----:B------:R-:W1:Y:S02]  /*cc50*/  @!P0 SYNCS.PHASECHK.TRANS64 P0, [R5+URZ+0x60], R2 ;  /* 0x00006002050085a7 */ /* 0x000e64000800007f */
[----:B-1----:R-:W-:Y:S05]  /*cc60*/  @!P0 BRA `(.L_x_69) ;  /* 0xfffffffc00f08947 */ /* 0x002fea000383ffff */
[----:B------:R-:W-:Y:S05]  /*cc70*/  BRA `(.L_x_144) ;  /* 0xffffffdc00287947 */ /* 0x000fea000383ffff */
.L_x_77:
[----:B0-----:R0:W1:Y:S02]  /*cc80*/  SYNCS.PHASECHK.TRANS64.TRYWAIT P0, [R2+URZ+0x30840], R3 ;  /* 0x03084003020075a7 */ /* 0x001064000800017f */
[----:B-1----:R-:W-:Y:S05]  /*cc90*/  @!P0 NANOSLEEP.SYNCS 0x989680 ;  /* 0x009896800000895d */ /* 0x002fea0003900000 */
[----:B------:R-:W1:Y:S02]  /*cca0*/  @!P0 SYNCS.PHASECHK.TRANS64 P0, [R2+URZ+0x30840], R3 ;  /* 0x03084003020085a7 */ /* 0x000e64000800007f */
[----:B-1----:R-:W-:Y:S05]  /*ccb0*/  @!P0 BRA `(.L_x_77) ;  /* 0xfffffffc00f08947 */ /* 0x002fea000383ffff */
[----:B------:R-:W-:Y:S05]  /*ccc0*/  BRA `(.L_x_145) ;  /* 0xffffffe000387947 */ /* 0x000fea000383ffff */
.L_x_82:
[----:B0-----:R0:W1:Y:S02]  /*ccd0*/  SYNCS.PHASECHK.TRANS64.TRYWAIT P0, [R5+URZ+0x60], R2 ;  /* 0x00006002050075a7 */ /* 0x001064000800017f */
[----:B-1----:R-:W-:Y:S05]  /*cce0*/  @!P0 NANOSLEEP.SYNCS 0x989680 ;  /* 0x009896800000895d */ /* 0x002fea0003900000 */
[----:B------:R-:W1:Y:S02]  /*ccf0*/  @!P0 SYNCS.PHASECHK.TRANS64 P0, [R5+URZ+0x60], R2 ;  /* 0x00006002050085a7 */ /* 0x000e64000800007f */
[----:B-1----:R-:W-:Y:S05]  /*cd00*/  @!P0 BRA `(.L_x_82) ;  /* 0xfffffffc00f08947 */ /* 0x002fea000383ffff */
[----:B------:R-:W-:Y:S05]  /*cd10*/  BRA `(.L_x_146) ;  /* 0xffffffe000bc7947 */ /* 0x000fea000383ffff */
.L_x_90:
[----:B0-----:R0:W1:Y:S02]  /*cd20*/  SYNCS.PHASECHK.TRANS64.TRYWAIT P0, [R3+URZ+0x30860], R0 ;  /* 0x03086000030075a7 */ /* 0x001064000800017f */
[----:B-1----:R-:W-:Y:S05]  /*cd30*/  @!P0 NANOSLEEP.SYNCS 0x989680 ;  /* 0x009896800000895d */ /* 0x002fea0003900000 */
[----:B------:R-:W1:Y:S02]  /*cd40*/  @!P0 SYNCS.PHASECHK.TRANS64 P0, [R3+URZ+0x30860], R0 ;  /* 0x03086000030085a7 */ /* 0x000e64000800007f */
[----:B-1----:R-:W-:Y:S05]  /*cd50*/  @!P0 BRA `(.L_x_90) ;  /* 0xfffffffc00f08947 */ /* 0x002fea000383ffff */
[----:B------:R-:W-:Y:S05]  /*cd60*/  BRA `(.L_x_147) ;  /* 0xffffffe400747947 */ /* 0x000fea000383ffff */
.L_x_96:
[----:B0-----:R0:W1:Y:S02]  /*cd70*/  SYNCS.PHASECHK.TRANS64.TRYWAIT P0, [R7+URZ+0x30820], R0 ;  /* 0x03082000070075a7 */ /* 0x001064000800017f */
[----:B-1----:R-:W-:Y:S05]  /*cd80*/  @!P0 NANOSLEEP.SYNCS 0x989680 ;  /* 0x009896800000895d */ /* 0x002fea0003900000 */
[----:B------:R-:W1:Y:S02]  /*cd90*/  @!P0 SYNCS.PHASECHK.TRANS64 P0, [R7+URZ+0x30820], R0 ;  /* 0x03082000070085a7 */ /* 0x000e64000800007f */
[----:B-1----:R-:W-:Y:S05]  /*cda0*/  @!P0 BRA `(.L_x_96) ;  /* 0xfffffffc00f08947 */ /* 0x002fea000383ffff */
[----:B------:R-:W-:Y:S05]  /*cdb0*/  BRA `(.L_x_148) ;  /* 0xffffffe800387947 */ /* 0x000fea000383ffff */
.L_x_97:
[----:B------:R-:W1:Y:S01]  /*cdc0*/  S2R R2, SR_TID.X ;  /* 0x0000000000027919 */ /* 0x000e620000002100 */
[----:B------:R-:W-:Y:S01]  /*cdd0*/  BSSY B0, `(.L_x_149) ;  /* 0x000000a000007945 */ /* 0x000fe20003800000 */
[----:B------:R-:W-:Y:S02]  /*cde0*/  IMAD.MOV.U32 R12, RZ, RZ, RZ ;  /* 0x000000ffff0c7224 */ /* 0x000fe400078e00ff */
[----:B------:R-:W-:Y:S02]  /*cdf0*/  IMAD.MOV.U32 R11, RZ, RZ, 0x1f ;  /* 0x0000001fff0b7424 */ /* 0x000fe400078e00ff */
[----:B------:R-:W-:Y:S01]  /*ce00*/  IMAD.MOV.U32 R15, RZ, RZ, -0x1 ;  /* 0xffffffffff0f7424 */ /* 0x000fe200078e00ff */
[----:B-1----:R-:W-:-:S04]  /*ce10*/  SHF.R.U32.HI R2, RZ, 0x5, R2 ;  /* 0x00000005ff027819 */ /* 0x002fc80000011602 */
[----:B------:R-:W-:-:S05]  /*ce20*/  LOP3.LUT R2, R2, 0x3, RZ, 0xc0, !PT ;  /* 0x0000000302027812 */ /* 0x000fca00078ec0ff */
[----:B------:R-:W-:-:S07]  /*ce30*/  IMAD.MOV.U32 R13, RZ, RZ, R2 ;  /* 0x000000ffff0d7224 */ /* 0x000fce00078e0002 */
[----:B0-----:R-:W-:Y:S05]  /*ce40*/  WARPSYNC.COLLECTIVE R15, `(.L_x_150) ;  /* 0x000000000f087348 */ /* 0x001fea0003c00000 */
[----:B------:R1:W2:Y:S02]  /*ce50*/  SHFL.IDX P6, R14, R13, R12, R11 ;  /* 0x0000000c0d0e7389 */ /* 0x0002a400000c000b */
[----:B012---:R-:W-:Y:S01]  /*ce60*/  ENDCOLLECTIVE ;  /* 0x000000000000791b */ /* 0x007fe20003800000 */
.L_x_150:
[----:B------:R-:W-:Y:S05]  /*ce70*/  BSYNC B0 ;  /* 0x0000000000007941 */ /* 0x000fea0003800000 */
.L_x_149:
[----:B------:R-:W-:Y:S05]  /*ce80*/  BRA `(.L_x_151) ;  /* 0xffffffe800207947 */ /* 0x000fea000383ffff */
.L_x_100:
[----:B------:R-:W-:Y:S01]  /*ce90*/  BSSY B1, `(.L_x_152) ;  /* 0x0000006000017945 */ /* 0x000fe20003800000 */
[----:B------:R-:W-:-:S07]  /*cea0*/  IMAD.MOV.U32 R15, RZ, RZ, -0x1 ;  /* 0xffffffffff0f7424 */ /* 0x000fce00078e00ff */
[----:B0-----:R-:W-:Y:S05]  /*ceb0*/  WARPSYNC.COLLECTIVE R15, `(.L_x_153) ;  /* 0x000000000f0c7348 */ /* 0x001fea0003c00000 */
[----:B------:R-:W-:Y:S02]  /*cec0*/  ELECT P6, UR62, PT ;  /* 0x00000000003e782f */ /* 0x000fe400038c0000 */
[----:B------:R-:W-:Y:S01]  /*ced0*/  MOV R14, UR62 ;  /* 0x0000003e000e7c02 */ /* 0x000fe20008000f00 */
[----:B0-----:R-:W-:Y:S10]  /*cee0*/  ENDCOLLECTIVE ;  /* 0x000000000000791b */ /* 0x001ff40003800000 */
.L_x_153:
[----:B------:R-:W-:Y:S05]  /*cef0*/  BSYNC B1 ;  /* 0x0000000000017941 */ /* 0x000fea0003800000 */
.L_x_152:
[----:B------:R-:W-:Y:S05]  /*cf00*/  BRA `(.L_x_154) ;  /* 0xffffffe800187947 */ /* 0x000fea000383ffff */
.L_x_102:
[----:B0-----:R0:W1:Y:S02]  /*cf10*/  SYNCS.PHASECHK.TRANS64.TRYWAIT P0, [R5+URZ], R4 ;  /* 0x00000004050075a7 */ /* 0x001064000800017f */
[----:B-1----:R-:W-:Y:S05]  /*cf20*/  @!P0 NANOSLEEP.SYNCS 0x989680 ;  /* 0x009896800000895d */ /* 0x002fea0003900000 */
[----:B------:R-:W1:Y:S02]  /*cf30*/  @!P0 SYNCS.PHASECHK.TRANS64 P0, [R5+URZ], R4 ;  /* 0x00000004050085a7 */ /* 0x000e64000800007f */
[----:B-1----:R-:W-:Y:S05]  /*cf40*/  @!P0 BRA `(.L_x_102) ;  /* 0xfffffffc00f08947 */ /* 0x002fea000383ffff */
[----:B------:R-:W-:Y:S05]  /*cf50*/  BRA `(.L_x_155) ;  /* 0xffffffe8004c7947 */ /* 0x000fea000383ffff */
.L_x_103:
[----:B-1----:R1:W2:Y:S02]  /*cf60*/  SYNCS.PHASECHK.TRANS64.TRYWAIT P0, [R3+URZ], R0 ;  /* 0x00000000030075a7 */ /* 0x0022a4000800017f */
[----:B--2---:R-:W-:Y:S05]  /*cf70*/  @!P0 NANOSLEEP.SYNCS 0x989680 ;  /* 0x009896800000895d */ /* 0x004fea0003900000 */
[----:B------:R-:W2:Y:S02]  /*cf80*/  @!P0 SYNCS.PHASECHK.TRANS64 P0, [R3+URZ], R0 ;  /* 0x00000000030085a7 */ /* 0x000ea4000800007f */
[----:B--2---:R-:W-:Y:S05]  /*cf90*/  @!P0 BRA `(.L_x_103) ;  /* 0xfffffffc00f08947 */ /* 0x004fea000383ffff */
[----:B------:R-:W-:Y:S05]  /*cfa0*/  BRA `(.L_x_156) ;  /* 0xffffffe800407947 */ /* 0x000fea000383ffff */
.L_x_105:
[----:B0-----:R0:W1:Y:S02]  /*cfb0*/  SYNCS.PHASECHK.TRANS64.TRYWAIT P0, [R5+URZ], R4 ;  /* 0x00000004050075a7 */ /* 0x001064000800017f */
[----:B-1----:R-:W-:Y:S05]  /*cfc0*/  @!P0 NANOSLEEP.SYNCS 0x989680 ;  /* 0x009896800000895d */ /* 0x002fea0003900000 */
[----:B------:R-:W1:Y:S02]  /*cfd0*/  @!P0 SYNCS.PHASECHK.TRANS64 P0, [R5+URZ], R4 ;  /* 0x00000004050085a7 */ /* 0x000e64000800007f */
[----:B-1----:R-:W-:Y:S05]  /*cfe0*/  @!P0 BRA `(.L_x_105) ;  /* 0xfffffffc00f08947 */ /* 0x002fea000383ffff */
[----:B------:R-:W-:Y:S05]  /*cff0*/  BRA `(.L_x_157) ;  /* 0xffffffe800447947 */ /* 0x000fea000383ffff */
.L_x_158:
[----:B------:R-:W-:-:S00]  /*d000*/  BRA `(.L_x_158) ;  /* 0xfffffffc00fc7947 */ /* 0x000fc0000383ffff */
[----:B------:R-:W-:-:S00]  /*d010*/  NOP ;  /* 0x0000000000007918 */ /* 0x000fc00000000000 */
        /* <DEDUP_REMOVED lines=14> */
.L_x_2641:


//--------------------- .text._ZN7cutlass13device_kernelIN5flash11enable_sm90INS1_16FlashAttnFwdSm90INS1_25CollectiveMainloopFwdSm90ILi2EN4cute5tupleIJNS5_1CILi1EEES8_S8_EEENS6_IJNS7_ILi192EEESA_NS7_ILi64EEEEEELi64ENS_6half_tEfNS_4arch4Sm90ELb0ELb0ELb0ELb1ELb0ELb0ELb0ELb0ELb1ELb1ELb0ELb0EEENS1_21CollectiveEpilogueFwdINS6_IJSA_SB_SA_EEES9_SD_SF_Li384ELb1ELb1ELb0ELb0EEENS1_36VarlenDynamicPersistentTileSchedulerILi192ELi192ELi384ELi128ELb0ELb1ELb1ELb0ELb1ELb1EEEEEEEEEvNT_6ParamsE --------------------------
	.section	.text._ZN7cutlass13device_kernelIN5flash11enable_sm90INS1_16FlashAttnFwdSm90INS1_25CollectiveMainloopFwdSm90ILi2EN4cute5tupleIJNS5_1CILi1EEES8_S8_EEENS6_IJNS7_ILi192EEESA_NS7_ILi64EEEEEELi64ENS_6half_tEfNS_4arch4Sm90ELb0ELb0ELb0ELb1ELb0ELb0ELb0ELb0ELb1ELb1ELb0ELb0EEENS1_21CollectiveEpilogueFwdINS6_IJSA_SB_SA_EEES9_SD_SF_Li384ELb1ELb1ELb0ELb0EEENS1_36VarlenDynamicPersistentTileSchedulerILi192ELi192ELi384ELi128ELb0ELb1ELb1ELb0ELb1ELb1EEEEEEEEEvNT_6ParamsE,"ax",@progbits
	.align	128
.text._ZN7cutlass13device_kernelIN5flash11enable_sm90INS1_16FlashAttnFwdSm90INS1_25CollectiveMainloopFwdSm90ILi2EN4cute5tupleIJNS5_1CILi1EEES8_S8_EEENS6_IJNS7_ILi192EEESA_NS7_ILi64EEEEEELi64ENS_6half_tEfNS_4arch4Sm90ELb0ELb0ELb0ELb1ELb0ELb0ELb0ELb0ELb1ELb1ELb0ELb0EEENS1_21CollectiveEpilogueFwdINS6_IJSA_SB_SA_EEES9_SD_SF_Li384ELb1ELb1ELb0ELb0EEENS1_36VarlenDynamicPersistentTileSchedulerILi192ELi192ELi384ELi128ELb0ELb1ELb1ELb0ELb1ELb1EEEEEEEEEvNT_6ParamsE:
        .type           _ZN7cutlass13device_kernelIN5flash11enable_sm90INS1_16FlashAttnFwdSm90INS1_25CollectiveMainloopFwdSm90ILi2EN4cute5tupleIJNS5_1CILi1EEES8_S8_EEENS6_IJNS7_ILi192EEESA_NS7_ILi64EEEEEELi64ENS_6half_tEfNS_4arch4Sm90ELb0ELb0ELb0ELb1ELb0ELb0ELb0ELb0ELb1ELb1ELb0ELb0EEENS1_21CollectiveEpilogueFwdINS6_IJSA_SB_SA_EEES9_SD_SF_Li384ELb1ELb1ELb0ELb0EEENS1_36VarlenDynamicPersistentTileSchedulerILi192ELi192ELi384ELi128ELb0ELb1ELb1ELb0ELb1ELb1EEEEEEEEEvNT_6ParamsE,@function
        .size           _ZN7cutlass13device_kernelIN5flash11enable_sm90INS1_16FlashAttnFwdSm90INS1_25CollectiveMainloopFwdSm90ILi2EN4cute5tupleIJNS5_1CILi1EEES8_S8_EEENS6_IJNS7_ILi192EEESA_NS7_ILi64EEEEEELi64ENS_6half_tEfNS_4arch4Sm90ELb0ELb0ELb0ELb1ELb0ELb0ELb0ELb0ELb1ELb1ELb0ELb0EEENS1_21CollectiveEpilogueFwdINS6_IJSA_SB_SA_EEES9_SD_SF_Li384ELb1ELb1ELb0ELb0EEENS1_36VarlenDynamicPersistentTileSchedulerILi192ELi192ELi384ELi128ELb0ELb1ELb1ELb0ELb1ELb1EEEEEEEEEvNT_6ParamsE,(.L_x_2642 - _ZN7cutlass13device_kernelIN5flash11enable_sm90INS1_16FlashAttnFwdSm90INS1_25CollectiveMainloopFwdSm90ILi2EN4cute5tupleIJNS5_1CILi1EEES8_S8_EEENS6_IJNS7_ILi192EEESA_NS7_ILi64EEEEEELi64ENS_6half_tEfNS_4arch4Sm90ELb0ELb0ELb0ELb1ELb0ELb0ELb0ELb0ELb1ELb1ELb0ELb0EEENS1_21CollectiveEpilogueFwdINS6_IJSA_SB_SA_EEES9_SD_SF_Li384ELb1ELb1ELb0ELb0EEENS1_36VarlenDynamicPersistentTileSchedulerILi192ELi192ELi384ELi128ELb0ELb1ELb1ELb0ELb1ELb1EEEEEEEEEvNT_6ParamsE)
        .other          _ZN7cutlass13device_kernelIN5flash11enable_sm90INS1_16FlashAttnFwdSm90INS1_25CollectiveMainloopFwdSm90ILi2EN4cute5tupleIJNS5_1CILi1EEES8_S8_EEENS6_IJNS7_ILi192EEESA_NS7_ILi64EEEEEELi64ENS_6half_tEfNS_4arch4Sm90ELb0ELb0ELb0ELb1ELb0ELb0ELb0ELb0ELb1ELb1ELb0ELb0EEENS1_21CollectiveEpilogueFwdINS6_IJSA_SB_SA_EEES9_SD_SF_Li384ELb1ELb1ELb0ELb0EEENS1_36VarlenDynamicPersistentTileSchedulerILi192ELi192ELi384ELi128ELb0ELb1ELb1ELb0ELb1ELb1EEEEEEEEEvNT_6ParamsE,@"STO_CUDA_ENTRY STV_DEFAULT"
_ZN7cutlass13device_kernelIN5flash11enable_sm90INS1_16FlashAttnFwdSm90INS1_25CollectiveMainloopFwdSm90ILi2EN4cute5tupleIJNS5_1CILi1EEES8_S8_EEENS6_IJNS7_ILi192EEESA_NS7_ILi64EEEEEELi64ENS_6half_tEfNS_4arch4Sm90ELb0ELb0ELb0ELb1ELb0ELb0ELb0ELb0ELb1ELb1ELb0ELb0EEENS1_21CollectiveEpilogueFwdINS6_IJSA_SB_SA_EEES9_SD_SF_Li384ELb1ELb1ELb0ELb0EEENS1_36VarlenDynamicPersistentTileSchedulerILi192ELi192ELi384ELi128ELb0ELb1ELb1ELb0ELb1ELb1EEEEEEEEEvNT_6ParamsE:
        /* <DEDUP_REMOVED lines=18> */
.L_x_160:
[----:B------:R-:W-:Y:S05]  /*0120*/  BSYNC B0 ;  /* 0x0000000000007941 */ /* 0x000fea0003800000 */
.L_x_159:
        /* <DEDUP_REMOVED lines=41> */
.L_x_161:
        /* <DEDUP_REMOVED lines=22> */
.L_x_162:
        /* <DEDUP_REMOVED lines=18> */
.L_x_163:
        /* <DEDUP_REMOVED lines=22> */
.L_x_164:
        /* <DEDUP_REMOVED lines=22> */
.L_x_165:
[----:B------:R-:W-:Y:S01]  /*0900*/  PLOP3.LUT P0, PT, PT, PT, UP0, 0x80, 0x0 ;  /* 0x000000000000781c */ /* 0x000fe20003f0f008 */
[----:B------:R-:W-:Y:S01]  /*0910*/  UMOV UR36, 0x1 ;  /* 0x0000000100247882 */ /* 0x000fe20000000000 */
[----:B------:R-:W-:Y:S01]  /*0920*/  NOP ;  /* 0x0000000000007918 */ /* 0x000fe20000000000 */
[----:B------:R-:W-:Y:S01]  /*0930*/  USEL UR36, UR36, 0x2, !UP0 ;  /* 0x0000000224247887 */ /* 0x000fe2000c000000 */
[----:B------:R-:W-:Y:S01]  /*0940*/  ULDC.64 UR48, c[0x0][0x208] ;  /* 0x0000820000307ab9 */ /* 0x000fe20000000a00 */
[----:B012-4-:R-:W-:Y:S08]  /*0950*/  BAR.SYNC.DEFER_BLOCKING 0x0 ;  /* 0x0000000000007b1d */ /* 0x017ff00000010000 */
[----:B------:R-:W-:Y:S05]  /*0960*/  @!P0 BRA `(.L_x_166) ;  /* 0x00000088003c8947 */ /* 0x000fea0003800000 */
.L_x_167:
[----:B------:R-:W-:-:S08]  /*0970*/  NOP ;  /* 0x0000000000007918 */ /* 0x000fd00000000000 */
[----:B------:R-:W0:Y:S02]  /*0980*/  USETMAXREG.TRY_ALLOC.CTAPOOL UP0, 0xa0 ;  /* 0x000000a0000079c8 */ /* 0x000e240008000600 */
[----:B0-----:R-:W-:-:S13]  /*0990*/  PLOP3.LUT P0, PT, PT, PT, UP0, 0x80, 0x0 ;  /* 0x000000000000781c */ /* 0x001fda0003f0f008 */
[----:B------:R-:W-:Y:S05]  /*09a0*/  @!P0 BRA `(.L_x_167) ;  /* 0xfffffffc00f08947 */ /* 0x000fea000383ffff */
[----:B------:R-:W0:Y:S01]  /*09b0*/  S2R R2, SR_TID.X ;  /* 0x0000000000027919 */ /* 0x000e220000002100 */
[----:B------:R-:W1:Y:S01]  /*09c0*/  S2UR UR4, SR_CgaCtaId ;  /* 0x00000000000479c3 */ /* 0x000e620000008800 */
[----:B------:R-:W-:-:S07]  /*09d0*/  UMOV UR39, 0x400 ;  /* 0x0000040000277882 */ /* 0x000fce0000000000 */
[----:B------:R-:W-:Y:S06]  /*09e0*/  BAR.ARV 0x8, 0x200 ;  /* 0x0208000000007b1d */ /* 0x000fec0000002000 */
[----:B-1----:R-:W-:-:S03]  /*09f0*/  ULEA UR39, UR4, UR39, 0x18 ;  /* 0x0000002704277291 */ /* 0x002fc6000f8ec03f */
[----:B------:R-:W-:Y:S01]  /*0a00*/  ULDC UR4, c[0x0][0xc3c] ;  /* 0x00030f0000047ab9 */ /* 0x000fe20000000800 */
[----:B0-----:R-:W-:-:S04]  /*0a10*/  LOP3.LUT R0, R2, 0xffffff80, RZ, 0xc0, !PT ;  /* 0xffffff8002007812 */ /* 0x001fc800078ec0ff */
[----:B------:R-:W-:-:S13]  /*0a20*/  ISETP.NE.AND P0, PT, R0, 0x80, PT ;  /* 0x000000800000780c */ /* 0x000fda0003f05270 */
[----:B------:R-:W-:Y:S08]  /*0a30*/  @!P0 BAR.ARV 0x9, 0x100 ;  /* 0x0244000000008b1d */ /* 0x000ff00000002000 */
[----:B------:R-:W-:Y:S06]  /*0a40*/  BAR.SYNC.DEFER_BLOCKING 0x5, 0x200 ;  /* 0x0148000000007b1d */ /* 0x000fec0000010000 */
[----:B------:R-:W0:Y:S02]  /*0a50*/  LDS.128 R28, [UR39+0x308d0] ;  /* 0x0308d027ff1c7984 */ /* 0x000e240008000c00 */
[----:B------:R-:W-:Y:S06]  /*0a60*/  BAR.ARV 0x4, 0x200 ;  /* 0x0108000000007b1d */ /* 0x000fec0000002000 */
[----:B0-----:R-:W-:-:S13]  /*0a70*/  ISETP.GE.AND P0, PT, R31, UR4, PT ;  /* 0x000000041f007c0c */ /* 0x001fda000bf06270 */
[----:B------:R-:W-:Y:S05]  /*0a80*/  @P0 EXIT ;  /* 0x000000000000094d */ /* 0x000fea0003800000 */
[----:B------:R-:W-:Y:S01]  /*0a90*/  VIADD R15, R2, 0xffffff80 ;  /* 0xffffff80020f7836 */ /* 0x000fe20000000000 */
[----:B------:R-:W-:Y:S01]  /*0aa0*/  R2UR UR6, R29 ;  /* 0x000000001d0672ca */ /* 0x000fe200000e0000 */
[----:B------:R-:W-:Y:S01]  /*0ab0*/  IMAD.MOV.U32 R16, RZ, RZ, 0x40 ;  /* 0x00000040ff107424 */ /* 0x000fe200078e00ff */
[----:B------:R-:W-:Y:S01]  /*0ac0*/  R2UR UR5, R30 ;  /* 0x000000001e0572ca */ /* 0x000fe200000e0000 */
[----:B------:R-:W-:Y:S01]  /*0ad0*/  IMAD.MOV.U32 R14, RZ, RZ, -0x2 ;  /* 0xfffffffeff0e7424 */ /* 0x000fe200078e00ff */
[----:B------:R-:W-:Y:S01]  /*0ae0*/  SHF.R.S32.HI R0, RZ, 0x1f, R15 ;  /* 0x0000001fff007819 */ /* 0x000fe2000001140f */
[----:B------:R-:W-:Y:S01]  /*0af0*/  ULOP3.LUT UR46, UR36, 0x1, URZ, 0xfc, !UPT ;  /* 0x00000001242e7892 */ /* 0x000fe2000f8efc3f */
[----:B------:R-:W-:Y:S02]  /*0b00*/  UMOV UR45, URZ ;  /* 0x0000003f002d7c82 */ /* 0x000fe40008000000 */
[CC--:B------:R-:W-:Y:S01]  /*0b10*/  LEA.HI R155, R0.reuse, R15.reuse, RZ, 0x7 ;  /* 0x0000000f009b7211 */ /* 0x0c0fe200078f38ff */
[----:B------:R-:W-:Y:S01]  /*0b20*/  UMOV UR37, URZ ;  /* 0x0000003f00257c82 */ /* 0x000fe20008000000 */
[----:B------:R-:W-:Y:S01]  /*0b30*/  LEA.HI R2, R0, R15, RZ, 0x4 ;  /* 0x0000000f00027211 */ /* 0x000fe200078f20ff */
[----:B------:R-:W-:Y:S01]  /*0b40*/  UMOV UR38, URZ ;  /* 0x0000003f00267c82 */ /* 0x000fe20008000000 */
[----:B------:R-:W-:-:S02]  /*0b50*/  LOP3.LUT R154, R155, 0xffffff80, RZ, 0xc0, !PT ;  /* 0xffffff809b9a7812 */ /* 0x000fc400078ec0ff */
[----:B------:R-:W-:Y:S02]  /*0b60*/  SHF.R.S32.HI R3, RZ, 0x4, R2 ;  /* 0x00000004ff037819 */ /* 0x000fe40000011402 */
[----:B------:R-:W-:Y:S01]  /*0b70*/  LEA.HI R5, R0, R15, RZ, 0x2 ;  /* 0x0000000f00057211 */ /* 0x000fe200078f10ff */
[----:B------:R-:W-:Y:S01]  /*0b80*/  IMAD.IADD R154, R15, 0x1, -R154 ;  /* 0x000000010f9a7824 */ /* 0x000fe200078e0a9a */
[C---:B------:R-:W-:Y:S02]  /*0b90*/  LEA.HI R4, R2.reuse, R3, RZ, 0x1 ;  /* 0x0000000302047211 */ /* 0x040fe400078f08ff */
[----:B------:R-:W-:Y:S02]  /*0ba0*/  LOP3.LUT R5, R5, 0xfffffffc, RZ, 0xc0, !PT ;  /* 0xfffffffc05057812 */ /* 0x000fe400078ec0ff */
[----:B------:R-:W-:Y:S02]  /*0bb0*/  LOP3.LUT R2, R2, 0xfffffff0, RZ, 0xc0, !PT ;  /* 0xfffffff002027812 */ /* 0x000fe400078ec0ff */
[----:B------:R-:W-:Y:S01]  /*0bc0*/  LOP3.LUT R4, R4, 0x1ffffffe, RZ, 0xc0, !PT ;  /* 0x1ffffffe04047812 */ /* 0x000fe200078ec0ff */
[C---:B------:R-:W-:Y:S01]  /*0bd0*/  IMAD.IADD R11, R15.reuse, 0x1, -R5 ;  /* 0x000000010f0b7824 */ /* 0x040fe200078e0a05 */
[----:B------:R-:W-:Y:S01]  /*0be0*/  SHF.R.S32.HI R9, RZ, 0x1f, R154 ;  /* 0x0000001fff097819 */ /* 0x000fe2000001149a */
[----:B------:R-:W-:Y:S01]  /*0bf0*/  IMAD.IADD R2, R15, 0x1, -R2 ;  /* 0x000000010f027824 */ /* 0x000fe200078e0a02 */
[----:B------:R-:W-:Y:S01]  /*0c00*/  LEA.HI R5, R0, R15, RZ, 0x5 ;  /* 0x0000000f00057211 */ /* 0x000fe200078f28ff */
[----:B------:R-:W-:Y:S01]  /*0c10*/  IMAD.IADD R4, R3, 0x1, -R4 ;  /* 0x0000000103047824 */ /* 0x000fe200078e0a04 */
[----:B------:R-:W-:-:S02]  /*0c20*/  LEA.HI R10, R9, R154, RZ, 0x2 ;  /* 0x0000009a090a7211 */ /* 0x000fc400078f10ff */
[----:B------:R-:W-:Y:S01]  /*0c30*/  LEA.HI R12, R11, R11, RZ, 0x1 ;  /* 0x0000000b0b0c7211 */ /* 0x000fe200078f08ff */
[----:B------:R-:W-:Y:S01]  /*0c40*/  IMAD.SHL.U32 R6, R5, 0x20, RZ ;  /* 0x0000002005067824 */ /* 0x000fe200078e00ff */
[----:B------:R-:W-:Y:S01]  /*0c50*/  SHF.R.S32.HI R3, RZ, 0x1f, R2 ;  /* 0x0000001fff037819 */ /* 0x000fe20000011402 */
[----:B------:R-:W-:Y:S01]  /*0c60*/  IMAD.SHL.U32 R4, R4, 0x8, RZ ;  /* 0x0000000804047824 */ /* 0x000fe200078e00ff */
[--C-:B------:R-:W-:Y:S02]  /*0c70*/  SHF.R.S32.HI R7, RZ, 0x2, R10.reuse ;  /* 0x00000002ff077819 */ /* 0x100fe4000001140a */
[----:B------:R-:W-:Y:S02]  /*0c80*/  SHF.R.S32.HI R8, RZ, 0x1f, R10 ;  /* 0x0000001fff087819 */ /* 0x000fe4000001140a */
[----:B------:R-:W-:Y:S02]  /*0c90*/  LOP3.LUT R12, R12, 0x1ffffffe, RZ, 0xc0, !PT ;  /* 0x1ffffffe0c0c7812 */ /* 0x000fe400078ec0ff */
[----:B------:R-:W-:-:S02]  /*0ca0*/  LEA.HI R3, R3, R2, RZ, 0x3 ;  /* 0x0000000203037211 */ /* 0x000fc400078f18ff */
[----:B------:R-:W-:Y:S01]  /*0cb0*/  LEA.HI R8, R8, R7, RZ, 0x3 ;  /* 0x0000000708087211 */ /* 0x000fe200078f18ff */
[----:B------:R-:W-:Y:S01]  /*0cc0*/  IMAD.IADD R11, R11, 0x1, -R12 ;  /* 0x000000010b0b7824 */ /* 0x000fe200078e0a0c */
[----:B------:R-:W-:Y:S02]  /*0cd0*/  SHF.R.S32.HI R155, RZ, 0x7, R155 ;  /* 0x00000007ff9b7819 */ /* 0x000fe4000001149b */
[C---:B------:R-:W-:Y:S01]  /*0ce0*/  LOP3.LUT R5, R3.reuse, 0xfffffff8, RZ, 0xc0, !PT ;  /* 0xfffffff803057812 */ /* 0x040fe200078ec0ff */
[----:B------:R-:W-:Y:S01]  /*0cf0*/  IMAD.SHL.U32 R3, R3, 0x40, RZ ;  /* 0x0000004003037824 */ /* 0x000fe200078e00ff */
[----:B------:R-:W-:Y:S01]  /*0d00*/  LOP3.LUT R12, R8, 0xfffffff8, RZ, 0xc0, !PT ;  /* 0xfffffff8080c7812 */ /* 0x000fe200078ec0ff */
[----:B------:R-:W-:Y:S01]  /*0d10*/  IMAD.HI R8, R155, 0x55555556, RZ ;  /* 0x555555569b087827 */ /* 0x000fe200078e02ff */
[----:B------:R-:W-:Y:S02]  /*0d20*/  LEA.HI R9, R9, R154, RZ, 0x5 ;  /* 0x0000009a09097211 */ /* 0x000fe400078f28ff */
[----:B------:R-:W-:Y:S01]  /*0d30*/  LOP3.LUT R6, R6, 0xfffffc00, RZ, 0xc0, !PT ;  /* 0xfffffc0006067812 */ /* 0x000fe200078ec0ff */
[----:B------:R-:W-:Y:S01]  /*0d40*/  IMAD.IADD R5, R2, 0x1, -R5 ;  /* 0x0000000102057824 */ /* 0x000fe200078e0a05 */
[----:B------:R-:W-:Y:S01]  /*0d50*/  LEA.HI R8, R8, R8, RZ, 0x1 ;  /* 0x0000000808087211 */ /* 0x000fe200078f08ff */
[----:B------:R-:W-:Y:S01]  /*0d60*/  IMAD.IADD R12, R7, 0x1, -R12 ;  /* 0x00000001070c7824 */ /* 0x000fe200078e0a0c */
[----:B------:R-:W-:Y:S01]  /*0d70*/  SHF.R.S32.HI R9, RZ, 0x5, R9 ;  /* 0x00000005ff097819 */ /* 0x000fe20000011409 */
[----:B------:R-:W-:Y:S01]  /*0d80*/  IMAD R7, R2, 0x40, R6 ;  /* 0x0000004002077824 */ /* 0x000fe200078e0206 */
[C---:B------:R-:W-:Y:S01]  /*0d90*/  R2P PR, R5.reuse, 0x6 ;  /* 0x0000000605007804 */ /* 0x040fe20000000000 */
[----:B------:R-:W-:Y:S01]  /*0da0*/  IMAD.SHL.U32 R5, R5, 0x40, RZ ;  /* 0x0000004005057824 */ /* 0x000fe200078e00ff */
[----:B------:R-:W-:Y:S01]  /*0db0*/  LEA.HI R0, R0, R15, RZ, 0x3 ;  /* 0x0000000f00007211 */ /* 0x000fe200078f18ff */
[----:B------:R-:W-:Y:S01]  /*0dc0*/  IMAD R9, R9, 0x10, R12 ;  /* 0x0000001009097824 */ /* 0x000fe200078e020c */
[----:B------:R-:W-:Y:S01]  /*0dd0*/  LOP3.LUT R3, R3, 0x7ffffe00, RZ, 0xc0, !PT ;  /* 0x7ffffe0003037812 */ /* 0x000fe200078ec0ff */
[----:B------:R-:W-:Y:S01]  /*0de0*/  IMAD R8, R8, -0x3, R155 ;  /* 0xfffffffd08087824 */ /* 0x000fe200078e029b */
[----:B------:R-:W-:Y:S01]  /*0df0*/  LOP3.LUT R5, R5, 0x1c0, RZ, 0xc0, !PT ;  /* 0x000001c005057812 */ /* 0x000fe200078ec0ff */
[----:B------:R-:W-:Y:S01]  /*0e00*/  IMAD.IADD R2, R4, 0x1, R7 ;  /* 0x0000000104027824 */ /* 0x000fe200078e0207 */
[----:B------:R-:W-:Y:S01]  /*0e10*/  LOP3.LUT R23, R0, 0xfffffff8, RZ, 0xc0, !PT ;  /* 0xfffffff800177812 */ /* 0x000fe200078ec0ff */
[----:B------:R-:W-:Y:S01]  /*0e20*/  IMAD R156, R8, 0x40, R9 ;  /* 0x00000040089c7824 */ /* 0x000fe200078e0209 */
[----:B------:R-:W-:-:S02]  /*0e30*/  LOP3.LUT R4, R5, 0x8, R4, 0xf8, !PT ;  /* 0x0000000805047812 */ /* 0x000fc400078ef804 */
[----:B------:R-:W-:Y:S01]  /*0e40*/  SHF.R.S32.HI R153, RZ, 0x3, R0 ;  /* 0x00000003ff997819 */ /* 0x000fe20000011400 */
[----:B------:R-:W-:Y:S01]  /*0e50*/  IMAD R0, R11, 0x8, R156 ;  /* 0x000000080b007824 */ /* 0x000fe200078e029c */
[----:B------:R-:W-:Y:S01]  /*0e60*/  SHF.R.U32.HI R5, RZ, 0x3, R5 ;  /* 0x00000003ff057819 */ /* 0x000fe20000011605 */
[----:B------:R0:W-:Y:S01]  /*0e70*/  STL [R1+0x8], R2 ;  /* 0x0000080201007387 */ /* 0x0001e20000100800 */
[----:B------:R-:W-:Y:S01]  /*0e80*/  LOP3.LUT R13, R10, 0x7ffffffc, RZ, 0xc0, !PT ;  /* 0x7ffffffc0a0d7812 */ /* 0x000fe200078ec0ff */
[----:B------:R-:W-:Y:S01]  /*0e90*/  IMAD.IADD R23, R15, 0x1, -R23 ;  /* 0x000000010f177824 */ /* 0x000fe200078e0a17 */
[----:B------:R-:W-:Y:S01]  /*0ea0*/  LOP3.LUT R4, R4, R5, RZ, 0x3c, !PT ;  /* 0x0000000504047212 */ /* 0x000fe200078e3cff */
[----:B------:R1:W-:Y:S01]  /*0eb0*/  STL [R1+0x4], R0 ;  /* 0x0000040001007387 */ /* 0x0003e20000100800 */
[----:B------:R-:W-:Y:S01]  /*0ec0*/  SEL R16, R16, 0xffffffc0, !P2 ;  /* 0xffffffc010107807 */ /* 0x000fe20005000000 */
[----:B------:R-:W-:Y:S02]  /*0ed0*/  IMAD.SHL.U32 R152, R23, 0x8, RZ ;  /* 0x0000000817987824 */ /* 0x000fe400078e00ff */
[----:B------:R-:W-:Y:S01]  /*0ee0*/  IMAD.IADD R13, R154, 0x1, -R13 ;  /* 0x000000019a0d7824 */ /* 0x000fe200078e0a0d */
[----:B0-----:R-:W-:-:S03]  /*0ef0*/  IADD3 R2, R4, R3, R6 ;  /* 0x0000000304027210 */ /* 0x001fc60007ffe006 */
[----:B------:R-:W-:Y:S01]  /*0f00*/  IMAD R157, R13, R14, 0xc0 ;  /* 0x000000c00d9d7424 */ /* 0x000fe200078e020e */
[----:B------:R-:W-:Y:S02]  /*0f10*/  SHF.R.S32.HI R3, RZ, 0x1f, R152 ;  /* 0x0000001fff037819 */ /* 0x000fe40000011498 */
[----:B------:R-:W-:-:S05]  /*0f20*/  LEA R2, R2, UR39, 0x1 ;  /* 0x0000002702027c11 */ /* 0x000fca000f8e08ff */
[C---:B------:R-:W-:Y:S02]  /*0f30*/  VIADD R17, R2.reuse, 0x1e800 ;  /* 0x0001e80002117836 */ /* 0x040fe40000000000 */
[----:B------:R-:W-:Y:S02]  /*0f40*/  VIADD R18, R2, 0x1e820 ;  /* 0x0001e82002127836 */ /* 0x000fe40000000000 */
[C---:B------:R-:W-:Y:S02]  /*0f50*/  @P1 VIADD R18, R17.reuse, 0xffffffe0 ;  /* 0xffffffe011121836 */ /* 0x040fe40000000000 */
[----:B------:R-:W-:Y:S02]  /*0f60*/  IMAD.IADD R17, R17, 0x1, R16 ;  /* 0x0000000111117824 */ /* 0x000fe400078e0210 */
[----:B------:R-:W-:Y:S02]  /*0f70*/  IMAD.IADD R16, R16, 0x1, R18 ;  /* 0x0000000110107824 */ /* 0x000fe400078e0212 */
[----:B------:R-:W-:-:S02]  /*0f80*/  VIADD R22, R18, 0x6000 ;  /* 0x0000600012167836 */ /* 0x000fc40000000000 */
[----:B-1----:R-:W-:-:S07]  /*0f90*/  VIADD R19, R18, 0xc000 ;  /* 0x0000c00012137836 */ /* 0x002fce0000000000 */
.L_x_197:
[----:B012---:R-:W0:Y:S01]  /*0fa0*/  LDC.64 R4, c[0x0][0xc88] ;  /* 0x00032200ff047b82 */ /* 0x007e220000000a00 */
[----:B------:R-:W-:Y:S01]  /*0fb0*/  ULDC.64 UR8, c[0x0][0xa28] ;  /* 0x00028a0000087ab9 */ /* 0x000fe20000000a00 */
[----:B------:R-:W-:Y:S01]  /*0fc0*/  ULDC.64 UR10, c[0x0][0xa20] ;  /* 0x00028800000a7ab9 */ /* 0x000fe20000000a00 */
[----:B------:R-:W-:Y:S01]  /*0fd0*/  ULDC UR4, c[0x0][0x424] ;  /* 0x0001090000047ab9 */ /* 0x000fe20000000800 */
[----:B0-----:R-:W-:-:S06]  /*0fe0*/  IMAD.WIDE R4, R31, 0x4, R4 ;  /* 0x000000041f047825 */ /* 0x001fcc00078e0204 */
[----:B------:R-:W2:Y:S01]  /*0ff0*/  LDG.E R4, desc[UR48][R4.64] ;  /* 0x0000003004047981 */ /* 0x000ea2000c1e1900 */
[----:B------:R-:W-:Y:S02]  /*1000*/  UISETP.NE.U32.AND UP0, UPT, UR8, URZ, UPT ;  /* 0x0000003f0800728c */ /* 0x000fe4000bf05070 */
[----:B------:R-:W-:Y:S02]  /*1010*/  UISETP.NE.U32.AND UP1, UPT, UR10, URZ, UPT ;  /* 0x0000003f0a00728c */ /* 0x000fe4000bf25070 */
[----:B------:R-:W-:Y:S02]  /*1020*/  UISETP.NE.AND.EX UP0, UPT, UR9, URZ, UPT, UP0 ;  /* 0x0000003f0900728c */ /* 0x000fe4000bf05300 */
[----:B------:R-:W-:-:S04]  /*1030*/  UISETP.NE.AND.EX UP1, UPT, UR11, URZ, UPT, UP1 ;  /* 0x0000003f0b00728c */ /* 0x000fc8000bf25310 */
[----:B------:R-:W-:Y:S02]  /*1040*/  PLOP3.LUT P0, PT, PT, PT, UP0, 0x80, 0x0 ;  /* 0x000000000000781c */ /* 0x000fe40003f0f008 */
[----:B------:R-:W-:Y:S02]  /*1050*/  PLOP3.LUT P1, PT, PT, PT, UP1, 0x80, 0x0 ;  /* 0x000000000000781c */ /* 0x000fe40003f2f018 */
[----:B--2---:R-:W-:-:S13]  /*1060*/  R2UR UR40, R4 ;  /* 0x00000000042872ca */ /* 0x004fda00000e0000 */
[----:B------:R-:W-:Y:S02]  /*1070*/  USHF.R.S32.HI UR41, URZ, 0x1f, UR40 ;  /* 0x0000001f3f297899 */ /* 0x000fe40008011428 */
[----:B------:R-:W-:Y:S02]  /*1080*/  @UP0 ULEA UR8, UP2, UR40, UR8, 0x2 ;  /* 0x0000000828080291 */ /* 0x000fe4000f84103f */
[----:B------:R-:W-:Y:S02]  /*1090*/  @UP1 ULEA UR10, UP3, UR40, UR10, 0x2 ;  /* 0x0000000a280a1291 */ /* 0x000fe4000f86103f */
[----:B------:R-:W-:Y:S02]  /*10a0*/  @UP0 ULEA.HI.X UR9, UR40, UR9, UR41, 0x2, UP2 ;  /* 0x0000000928090291 */ /* 0x000fe400090f1429 */
[----:B------:R-:W-:Y:S01]  /*10b0*/  @UP1 ULEA.HI.X UR11, UR40, UR11, UR41, 0x2, UP3 ;  /* 0x0000000b280b1291 */ /* 0x000fe200098f1429 */
[----:B------:R-:W-:Y:S02]  /*10c0*/  IMAD.U32 R4, RZ, RZ, UR8 ;  /* 0x00000008ff047e24 */ /* 0x000fe4000f8e00ff */
[----:B------:R-:W-:-:S02]  /*10d0*/  IMAD.U32 R6, RZ, RZ, UR10 ;  /* 0x0000000aff067e24 */ /* 0x000fc4000f8e00ff */
[----:B------:R-:W-:Y:S01]  /*10e0*/  IMAD.U32 R5, RZ, RZ, UR9 ;  /* 0x00000009ff057e24 */ /* 0x000fe2000f8e00ff */
[----:B------:R-:W-:Y:S01]  /*10f0*/  ULDC.64 UR8, c[0x0][0x418] ;  /* 0x0001060000087ab9 */ /* 0x000fe20000000a00 */
[----:B------:R-:W-:-:S03]  /*1100*/  IMAD.U32 R7, RZ, RZ, UR11 ;  /* 0x0000000bff077e24 */ /* 0x000fc6000f8e00ff */
[----:B------:R-:W2:Y:S04]  /*1110*/  @P0 LDG.E R4, desc[UR48][R4.64] ;  /* 0x0000003004040981 */ /* 0x000ea8000c1e1900 */
[----:B------:R-:W3:Y:S01]  /*1120*/  @P1 LDG.E R6, desc[UR48][R6.64] ;  /* 0x0000003006061981 */ /* 0x000ee2000c1e1900 */
[----:B------:R-:W-:Y:S01]  /*1130*/  UISETP.NE.U32.AND UP0, UPT, UR8, URZ, UPT ;  /* 0x0000003f0800728c */ /* 0x000fe2000bf05070 */
[----:B-----5:R-:W-:Y:S01]  /*1140*/  CS2R R24, SRZ ;  /* 0x0000000000187805 */ /* 0x020fe2000001ff00 */
[----:B------:R-:W-:Y:S01]  /*1150*/  UMOV UR42, UR6 ;  /* 0x00000006002a7c82 */ /* 0x000fe20008000000 */
[----:B------:R-:W-:Y:S01]  /*1160*/  ULDC UR6, c[0x0][0x2f0] ;  /* 0x0000bc0000067ab9 */ /* 0x000fe20000000800 */
[----:B------:R-:W-:Y:S01]  /*1170*/  UISETP.NE.AND.EX UP0, UPT, UR9, URZ, UPT, UP0 ;  /* 0x0000003f0900728c */ /* 0x000fe2000bf05300 */
[----:B------:R-:W-:Y:S01]  /*1180*/  IMAD.MOV.U32 R151, RZ, RZ, RZ ;  /* 0x000000ffff977224 */ /* 0x000fe200078e00ff */
[----:B------:R-:W-:Y:S01]  /*1190*/  UMOV UR50, URZ ;  /* 0x0000003f00327c82 */ /* 0x000fe20008000000 */
[----:B------:R-:W-:Y:S01]  /*11a0*/  UMOV UR43, UR5 ;  /* 0x00000005002b7c82 */ /* 0x000fe20008000000 */
[----:B------:R-:W-:Y:S01]  /*11b0*/  USEL UR4, UR4, 0x1, UP0 ;  /* 0x0000000104047887 */ /* 0x000fe20008000000 */
[----:B------:R-:W-:Y:S01]  /*11c0*/  IMAD.MOV.U32 R0, RZ, RZ, RZ ;  /* 0x000000ffff007224 */ /* 0x000fe200078e00ff */
[----:B------:R-:W-:Y:S01]  /*11d0*/  CS2R R26, SRZ ;  /* 0x00000000001a7805 */ /* 0x000fe2000001ff00 */
[----:B------:R-:W-:Y:S01]  /*11e0*/  IMAD.MOV.U32 R3, RZ, RZ, RZ ;  /* 0x000000ffff037224 */ /* 0x000fe200078e00ff */
[----:B------:R-:W-:Y:S01]  /*11f0*/  UIMAD UR4, UR4, UR6, URZ ;  /* 0x00000006040472a4 */ /* 0x000fe2000f8e023f */
[----:B------:R-:W-:-:S02]  /*1200*/  CS2R R32, SRZ ;  /* 0x0000000000207805 */ /* 0x000fc4000001ff00 */
[----:B------:R-:W-:Y:S02]  /*1210*/  CS2R R34, SRZ ;  /* 0x0000000000227805 */ /* 0x000fe4000001ff00 */
[----:B------:R-:W-:Y:S01]  /*1220*/  CS2R R14, SRZ ;  /* 0x00000000000e7805 */ /* 0x000fe2000001ff00 */
[----:B------:R-:W-:Y:S01]  /*1230*/  IMAD.MOV.U32 R36, RZ, RZ, RZ ;  /* 0x000000ffff247224 */ /* 0x000fe200078e00ff */
[----:B------:R-:W-:Y:S01]  /*1240*/  CS2R R12, SRZ ;  /* 0x00000000000c7805 */ /* 0x000fe2000001ff00 */
[----:B------:R-:W-:Y:S01]  /*1250*/  IMAD.MOV.U32 R38, RZ, RZ, RZ ;  /* 0x000000ffff267224 */ /* 0x000fe200078e00ff */
[----:B--2---:R-:W-:Y:S02]  /*1260*/  @P0 R2UR UR50, R4 ;  /* 0x00000000043202ca */ /* 0x004fe400000e0000 */
[----:B------:R-:W-:Y:S02]  /*1270*/  PLOP3.LUT P0, PT, PT, PT, PT, 0x80, 0x0 ;  /* 0x000000000000781c */ /* 0x000fe40003f0f070 */
[----:B---3--:R-:W-:Y:S01]  /*1280*/  @P1 R2UR UR4, R6 ;  /* 0x00000000060412ca */ /* 0x008fe200000e0000 */
[----:B------:R-:W-:-:S14]  /*1290*/  @P1 BRA `(.L_x_168) ;  /* 0x0000000000341947 */ /* 0x000fdc0003800000 */
[----:B------:R-:W-:Y:S02]  /*12a0*/  ULDC.64 UR6, c[0x0][0xa08] ;  /* 0x0002820000067ab9 */ /* 0x000fe40000000a00 */
[----:B------:R-:W-:-:S04]  /*12b0*/  ISETP.NE.U32.AND P1, PT, RZ, UR6, PT ;  /* 0x00000006ff007c0c */ /* 0x000fc8000bf25070 */
[----:B------:R-:W-:-:S13]  /*12c0*/  ISETP.NE.AND.EX P1, PT, RZ, UR7, PT, P1 ;  /* 0x00000007ff007c0c */ /* 0x000fda000bf25310 */
[----:B------:R-:W-:Y:S05]  /*12d0*/  @!P1 BRA `(.L_x_168) ;  /* 0x0000000000249947 */ /* 0x000fea0003800000 */
[----:B------:R-:W-:Y:S02]  /*12e0*/  ULDC.64 UR4, c[0x0][0xa08] ;  /* 0x0002820000047ab9 */ /* 0x000fe40000000a00 */
[----:B------:R-:W-:-:S06]  /*12f0*/  UIMAD.WIDE UR4, UR40, 0x4, UR4 ;  /* 0x00000004280478a5 */ /* 0x000fcc000f8e0204 */
[----:B------:R-:W-:Y:S02]  /*1300*/  IMAD.U32 R4, RZ, RZ, UR4 ;  /* 0x00000004ff047e24 */ /* 0x000fe4000f8e00ff */
[----:B------:R-:W-:-:S05]  /*1310*/  IMAD.U32 R5, RZ, RZ, UR5 ;  /* 0x00000005ff057e24 */ /* 0x000fca000f8e00ff */
[----:B------:R-:W2:Y:S04]  /*1320*/  LDG.E R7, desc[UR48][R4.64] ;  /* 0x0000003004077981 */ /* 0x000ea8000c1e1900 */
[----:B------:R-:W3:Y:S01]  /*1330*/  LDG.E R6, desc[UR48][R4.64+0x4] ;  /* 0x0000043004067981 */ /* 0x000ee2000c1e1900 */
[----:B--2---:R-:W-:Y:S02]  /*1340*/  R2UR UR4, R7 ;  /* 0x00000000070472ca */ /* 0x004fe400000e0000 */
[----:B---3--:R-:W-:-:S13]  /*1350*/  R2UR UR5, R6 ;  /* 0x00000000060572ca */ /* 0x008fda00000e0000 */
[----:B------:R-:W-:-:S12]  /*1360*/  UIADD3 UR4, -UR4, UR5, URZ ;  /* 0x0000000504047290 */ /* 0x000fd8000fffe13f */
.L_x_168:
[----:B------:R-:W-:Y:S01]  /*1370*/  UIADD3 UR50, -UR50, UR4, URZ ;  /* 0x0000000432327290 */ /* 0x000fe2000fffe13f */
[----:B------:R-:W-:Y:S01]  /*1380*/  IMAD.MOV.U32 R37, RZ, RZ, RZ ;  /* 0x000000ffff257224 */ /* 0x000fe200078e00ff */
[----:B------:R-:W-:Y:S01]  /*1390*/  CS2R R40, SRZ ;  /* 0x0000000000287805 */ /* 0x000fe2000001ff00 */
[----:B------:R-:W-:Y:S01]  /*13a0*/  IMAD.MOV.U32 R39, RZ, RZ, RZ ;  /* 0x000000ffff277224 */ /* 0x000fe200078e00ff */
[----:B------:R-:W-:Y:S01]  /*13b0*/  UISETP.GE.AND UP0, UPT, UR50, 0x1, UPT ;  /* 0x000000013200788c */ /* 0x000fe2000bf06270 */
[----:B------:R-:W-:Y:S01]  /*13c0*/  CS2R R42, SRZ ;  /* 0x00000000002a7805 */ /* 0x000fe2000001ff00 */
[----:B------:R-:W-:Y:S01]  /*13d0*/  UIADD3 UR4, UR50, 0xbf, URZ ;  /* 0x000000bf32047890 */ /* 0x000fe2000fffe03f */
[----:B------:R-:W-:Y:S02]  /*13e0*/  CS2R R44, SRZ ;  /* 0x00000000002c7805 */ /* 0x000fe4000001ff00 */
[----:B------:R-:W-:Y:S02]  /*13f0*/  CS2R R46, SRZ ;  /* 0x00000000002e7805 */ /* 0x000fe4000001ff00 */
[----:B------:R-:W-:-:S02]  /*1400*/  CS2R R48, SRZ ;  /* 0x0000000000307805 */ /* 0x000fc4000001ff00 */
[----:B------:R-:W-:Y:S01]  /*1410*/  PLOP3.LUT P1, PT, PT, PT, UP0, 0x80, 0x0 ;  /* 0x000000000000781c */ /* 0x000fe20003f2f008 */
[----:B------:R-:W-:Y:S01]  /*1420*/  UIMAD.WIDE UR4, UR4, 0x2aaaaaab, URZ ;  /* 0x2aaaaaab040478a5 */ /* 0x000fe2000f8e023f */
[----:B------:R-:W-:Y:S02]  /*1430*/  CS2R R50, SRZ ;  /* 0x0000000000327805 */ /* 0x000fe4000001ff00 */
[----:B------:R-:W-:Y:S01]  /*1440*/  CS2R R52, SRZ ;  /* 0x0000000000347805 */ /* 0x000fe2000001ff00 */
[----:B------:R-:W-:Y:S01]  /*1450*/  IMAD.MOV.U32 R54, RZ, RZ, RZ ;  /* 0x000000ffff367224 */ /* 0x000fe200078e00ff */
[----:B------:R-:W-:-:S04]  /*1460*/  USHF.R.U32.HI UR47, URZ, 0x1f, UR5 ;  /* 0x0000001f3f2f7899 */ /* 0x000fc80008011605 */
[----:B------:R-:W-:-:S03]  /*1470*/  ULEA.HI.SX32 UR47, UR5, UR47, 0x1b ;  /* 0x0000002f052f7291 */ /* 0x000fc6000f8fda3f */
[----:B------:R-:W-:Y:S09]  /*1480*/  @!P1 BRA `(.L_x_169) ;  /* 0x0000006000f89947 */ /* 0x000ff20003800000 */
[----:B------:R-:W0:Y:S01]  /*1490*/  SHFL.IDX PT, R0, R155, RZ, 0x1f ;  /* 0x00001fff9b007589 */ /* 0x000e2200000e0000 */
[----:B------:R-:W-:-:S04]  /*14a0*/  UIADD3 UR6, UR39, 0x1e800, URZ ;  /* 0x0001e80027067890 */ /* 0x000fc8000fffe03f */
[----:B------:R-:W-:-:S06]  /*14b0*/  ULOP3.LUT UP0, URZ, UR6, 0x3ff, URZ, 0xc0, !UPT ;  /* 0x000003ff063f7892 */ /* 0x000fcc000f80c03f */
[----:B------:R-:W-:Y:S02]  /*14c0*/  PLOP3.LUT P0, PT, PT, PT, UP0, 0x80, 0x0 ;  /* 0x000000000000781c */ /* 0x000fe40003f0f008 */
[----:B0-----:R-:W-:-:S13]  /*14d0*/  R2UR UR44, R0 ;  /* 0x00000000002c72ca */ /* 0x001fda00000e0000 */
[----:B------:R-:W-:-:S04]  /*14e0*/  UIMAD.WIDE UR4, UR44, 0x55555556, URZ ;  /* 0x555555562c0478a5 */ /* 0x000fc8000f8e023f */
[----:B------:R-:W-:-:S04]  /*14f0*/  ULEA.HI UR5, UR5, UR5, URZ, 0x1 ;  /* 0x0000000505057291 */ /* 0x000fc8000f8f083f */
[----:B------:R-:W-:Y:S01]  /*1500*/  UIMAD UR51, UR5, -0x3, UR44 ;  /* 0xfffffffd053378a4 */ /* 0x000fe2000f8e022c */
[----:B------:R-:W-:Y:S11]  /*1510*/  @!P0 BRA `(.L_x_170) ;  /* 0x0000000000408947 */ /* 0x000ff60003800000 */
        /* <DEDUP_REMOVED lines=16> */
.L_x_170:
[----:B------:R-:W-:Y:S01]  /*1620*/  ULEA.HI UR4, UR45, UR45, URZ, 0x1 ;  /* 0x0000002d2d047291 */ /* 0x000fe2000f8f083f */
[----:B------:R-:W-:-:S03]  /*1630*/  MOV R3, UR46 ;  /* 0x0000002e00037c02 */ /* 0x000fc60008000f00 */
[----:B------:R-:W-:Y:S01]  /*1640*/  ULOP3.LUT UR4, UR4, 0xfffffffe, URZ, 0xc0, !UPT ;  /* 0xfffffffe04047892 */ /* 0x000fe2000f8ec03f */
[----:B------:R-:W-:-:S03]  /*1650*/  ISETP.NE.AND P0, PT, R3, 0x3, PT ;  /* 0x000000030300780c */ /* 0x000fc60003f05270 */
[----:B------:R-:W-:-:S06]  /*1660*/  UIADD3 UR4, UR45, -UR4, URZ ;  /* 0x800000042d047290 */ /* 0x000fcc000fffe03f */
[----:B------:R-:W-:-:S05]  /*1670*/  IMAD.U32 R0, RZ, RZ, UR4 ;  /* 0x00000004ff007e24 */ /* 0x000fca000f8e00ff */
[----:B------:R-:W-:-:S04]  /*1680*/  SHF.L.U32 R0, R0, 0x1f, RZ ;  /* 0x0000001f00007819 */ /* 0x000fc800000006ff */
[----:B------:R-:W0:Y:S02]  /*1690*/  SYNCS.PHASECHK.TRANS64.TRYWAIT P1, [UR39+0x30800], R0 ;  /* 0x03080000ff0075a7 */ /* 0x000e240008020167 */
[----:B0-----:R-:W-:Y:S05]  /*16a0*/  @!P1 BRA `(.L_x_171) ;  /* 0x000000cc00889947 */ /* 0x001fea0003800000 */
.L_x_310:
[----:B------:R-:W-:Y:S05]  /*16b0*/  @!P0 BRA `(.L_x_172) ;  /* 0x0000000000048947 */ /* 0x000fea0003800000 */
[----:B------:R-:W-:Y:S01]  /*16c0*/  BPT.TRAP 0x1 ;  /* 0x000000040000795c */ /* 0x000fe20000300000 */
.L_x_172:
[----:B------:R-:W-:Y:S02]  /*16d0*/  IMAD.U32 R4, RZ, RZ, UR38 ;  /* 0x00000026ff047e24 */ /* 0x000fe4000f8e00ff */
[----:B0-----:R-:W-:-:S03]  /*16e0*/  IMAD.U32 R3, RZ, RZ, UR37 ;  /* 0x00000025ff037e24 */ /* 0x001fc6000f8e00ff */
[----:B------:R-:W-:Y:S02]  /*16f0*/  LEA R4, R4, UR39, 0x3 ;  /* 0x0000002704047c11 */ /* 0x000fe4000f8e18ff */
[----:B------:R-:W-:-:S04]  /*1700*/  SHF.L.U32 R3, R3, 0x1f, RZ ;  /* 0x0000001f03037819 */ /* 0x000fc800000006ff */
[----:B------:R0:W1:Y:S01]  /*1710*/  SYNCS.PHASECHK.TRANS64.TRYWAIT P2, [R4+URZ+0x30830], R3 ;  /* 0x03083003040075a7 */ /* 0x000062000804017f */
[----:B------:R-:W-:Y:S05]  /*1720*/  @!P0 BRA `(.L_x_173) ;  /* 0x0000000000048947 */ /* 0x000fea0003800000 */
[----:B------:R-:W-:Y:S01]  /*1730*/  BPT.TRAP 0x1 ;  /* 0x000000040000795c */ /* 0x000fe20000300000 */
.L_x_173:
[----:B------:R-:W2:Y:S01]  /*1740*/  S2R R0, SR_TID.X ;  /* 0x0000000000007919 */ /* 0x000ea20000002100 */
[----:B------:R-:W-:Y:S01]  /*1750*/  IMAD.MOV.U32 R151, RZ, RZ, RZ ;  /* 0x000000ffff977224 */ /* 0x000fe200078e00ff */
[----:B--2---:R-:W-:Y:S01]  /*1760*/  LOP3.LUT P1, RZ, R0, 0x7f, RZ, 0xc0, !PT ;  /* 0x0000007f00ff7812 */ /* 0x004fe2000782c0ff */
[----:B-1----:R-:W-:-:S12]  /*1770*/  @P2 BRA `(.L_x_174) ;  /* 0x0000000000082947 */ /* 0x002fd80003800000 */
[----:B------:R-:W1:Y:S02]  /*1780*/  SYNCS.PHASECHK.TRANS64.TRYWAIT P2, [R4+URZ+0x30830], R3 ;  /* 0x03083003040075a7 */ /* 0x000e64000804017f */
[----:B-1----:R-:W-:Y:S05]  /*1790*/  @!P2 BRA `(.L_x_175) ;  /* 0x000000cc0064a947 */ /* 0x002fea0003800000 */
.L_x_174:
[----:B------:R-:W-:Y:S05]  /*17a0*/  WARPSYNC.ALL ;  /* 0x0000000000007948 */ /* 0x000fea0003800000 */
[----:B------:R-:W-:Y:S01]  /*17b0*/  ULEA UR25, UR51, UR39, 0xd ;  /* 0x0000002733197291 */ /* 0x000fe2000f8e683f */
[----:B------:R-:W-:Y:S01]  /*17c0*/  WARPGROUP.ARRIVE ;  /* 0x00000000000079c5 */ /* 0x000fe20000000000 */
[----:B------:R-:W-:Y:S01]  /*17d0*/  UIADD3 UR4, UR39, 0x12400, URZ ;  /* 0x0001240027047890 */ /* 0x000fe2000fffe03f */
[----:B01----:R-:W-:Y:S01]  /*17e0*/  VIADD R3, R157, UR50 ;  /* 0x000000329d037c36 */ /* 0x003fe20008000000 */
[----:B------:R-:W-:Y:S01]  /*17f0*/  UIADD3 UR5, UR25, 0xc400, URZ ;  /* 0x0000c40019057890 */ /* 0x000fe2000fffe03f */
[----:B------:R-:W-:Y:S01]  /*1800*/  IMAD.U32 R0, RZ, RZ, UR47 ;  /* 0x0000002fff007e24 */ /* 0x000fe2000f8e00ff */
[----:B------:R-:W-:Y:S01]  /*1810*/  USHF.R.U32.HI UR4, URZ, 0x4, UR4 ;  /* 0x000000043f047899 */ /* 0x000fe20008011604 */
[----:B------:R-:W-:Y:S01]  /*1820*/  P2R R6, PR, RZ, 0x2 ;  /* 0x00000002ff067803 */ /* 0x000fe20000000000 */
[----:B------:R-:W-:Y:S01]  /*1830*/  USHF.R.U32.HI UR5, URZ, 0x4, UR5 ;  /* 0x000000043f057899 */ /* 0x000fe20008011605 */
[----:B------:R-:W-:Y:S01]  /*1840*/  IMAD R3, R0, -0xc0, R3 ;  /* 0xffffff4000037824 */ /* 0x000fe200078e0203 */
[----:B------:R-:W-:Y:S01]  /*1850*/  ULOP3.LUT UR4, UR4, 0x3fff, URZ, 0xc0, !UPT ;  /* 0x00003fff04047892 */ /* 0x000fe2000f8ec03f */
[----:B------:R-:W-:Y:S01]  /*1860*/  P2R R5, PR, RZ, 0x1 ;  /* 0x00000001ff057803 */ /* 0x000fe20000000000 */
[----:B------:R-:W-:Y:S01]  /*1870*/  ULOP3.LUT UR5, UR5, 0x3fff, URZ, 0xc0, !UPT ;  /* 0x00003fff05057892 */ /* 0x000fe2000f8ec03f */
[--C-:B------:R-:W-:Y:S01]  /*1880*/  IMAD.MOV.U32 R150, RZ, RZ, R151.reuse ;  /* 0x000000ffff967224 */ /* 0x100fe200078e0097 */
[----:B------:R-:W-:Y:S01]  /*1890*/  ULOP3.LUT UR24, UR4, 0x10000, URZ, 0xfc, !UPT ;  /* 0x0001000004187892 */ /* 0x000fe2000f8efc3f */
[C---:B------:R-:W-:Y:S01]  /*18a0*/  ISETP.GT.AND P5, PT, R3.reuse, RZ, PT ;  /* 0x000000ff0300720c */ /* 0x040fe20003fa4270 */
[----:B------:R-:W-:Y:S01]  /*18b0*/  ULOP3.LUT UR4, UR5, 0x10000, URZ, 0xfc, !UPT ;  /* 0x0001000005047892 */ /* 0x000fe2000f8efc3f */
[C---:B------:R-:W-:Y:S01]  /*18c0*/  ISETP.GT.AND P4, PT, R3.reuse, 0x1, PT ;  /* 0x000000010300780c */ /* 0x040fe20003f84270 */
[----:B------:R-:W-:Y:S01]  /*18d0*/  UIMAD UR6, UR38, 0x600, UR24 ;  /* 0x00000600260678a4 */ /* 0x000fe2000f8e0218 */
[C---:B------:R-:W-:Y:S01]  /*18e0*/  ISETP.GT.AND P3, PT, R3.reuse, 0x8, PT ;  /* 0x000000080300780c */ /* 0x040fe20003f64270 */
[----:B------:R-:W-:Y:S01]  /*18f0*/  UMOV UR5, 0x40000040 ;  /* 0x4000004000057882 */ /* 0x000fe20000000000 */
[----:B------:R-:W-:Y:S01]  /*1900*/  UMOV UR7, 0x40000040 ;  /* 0x4000004000077882 */ /* 0x000fe20000000000 */
[----:B------:R-:W-:Y:S01]  /*1910*/  UIADD3 UR8, UR4, 0x2, URZ ;  /* 0x0000000204087890 */ /* 0x000fe2000fffe03f */
[C---:B------:R-:W-:Y:S01]  /*1920*/  ISETP.GT.AND P2, PT, R3.reuse, 0x9, PT ;  /* 0x000000090300780c */ /* 0x040fe20003f44270 */
[----:B------:R-:W-:Y:S01]  /*1930*/  UIADD3 UR10, UR6, 0x2, URZ ;  /* 0x00000002060a7890 */ /* 0x000fe2000fffe03f */
[C---:B------:R-:W-:Y:S01]  /*1940*/  ISETP.GT.AND P6, PT, R3.reuse, 0x10, PT ;  /* 0x000000100300780c */ /* 0x040fe20003fc4270 */
[----:B------:R-:W-:Y:S01]  /*1950*/  UMOV UR9, 0x40000040 ;  /* 0x4000004000097882 */ /* 0x000fe20000000000 */
[----:B------:R-:W-:Y:S01]  /*1960*/  HGMMA.64x192x16.F32 R24, gdesc[UR4], RZ, !UPT, gsb0 ;  /* 0x02e00000041879f0 */ /* 0x000fe2000c0008ff */
[----:B------:R-:W-:Y:S01]  /*1970*/  UMOV UR11, 0x40000040 ;  /* 0x40000040000b7882 */ /* 0x000fe20000000000 */
[----:B------:R-:W-:Y:S01]  /*1980*/  UIADD3 UR12, UR4, 0x4, URZ ;  /* 0x00000004040c7890 */ /* 0x000fe2000fffe03f */
[C---:B------:R-:W-:Y:S01]  /*1990*/  ISETP.GT.AND P1, PT, R3.reuse, 0x99, PT ;  /* 0x000000990300780c */ /* 0x040fe20003f24270 */
[----:B------:R-:W-:Y:S01]  /*19a0*/  UIADD3 UR14, UR6, 0x4, URZ ;  /* 0x00000004060e7890 */ /* 0x000fe2000fffe03f */
[----:B------:R-:W-:Y:S01]  /*19b0*/  ISETP.GT.AND P0, PT, R3, 0xa0, PT ;  /* 0x000000a00300780c */ /* 0x000fe20003f04270 */
[----:B------:R-:W-:Y:S01]  /*19c0*/  UMOV UR13, 0x40000040 ;  /* 0x40000040000d7882 */ /* 0x000fe20000000000 */
[----:B------:R-:W-:Y:S01]  /*19d0*/  UMOV UR15, 0x40000040 ;  /* 0x40000040000f7882 */ /* 0x000fe20000000000 */
[----:B------:R-:W-:Y:S01]  /*19e0*/  UIADD3 UR16, UR4, 0x6, URZ ;  /* 0x0000000604107890 */ /* 0x000fe2000fffe03f */
[--C-:B------:R-:W-:Y:S01]  /*19f0*/  IMAD.MOV.U32 R149, RZ, RZ, R151.reuse ;  /* 0x000000ffff957224 */ /* 0x100fe200078e0097 */
[----:B------:R-:W-:Y:S01]  /*1a00*/  UIADD3 UR18, UR6, 0x6, URZ ;  /* 0x0000000606127890 */ /* 0x000fe2000fffe03f */
[--C-:B------:R-:W-:Y:S01]  /*1a10*/  IMAD.MOV.U32 R148, RZ, RZ, R151.reuse ;  /* 0x000000ffff947224 */ /* 0x100fe200078e0097 */
[----:B------:R-:W-:Y:S01]  /*1a20*/  UMOV UR17, 0x40000040 ;  /* 0x4000004000117882 */ /* 0x000fe20000000000 */
[----:B------:R-:W-:Y:S01]  /*1a30*/  UMOV UR19, 0x40000040 ;  /* 0x4000004000137882 */ /* 0x000fe20000000000 */
[----:B------:R-:W-:Y:S01]  /*1a40*/  ULDC UR26, c[0x0][0x988] ;  /* 0x00026200001a7ab9 */ /* 0x000fe20000000800 */
[----:B------:R-:W-:Y:S01]  /*1a50*/  UISETP.GE.AND UP0, UPT, UR50, 0xc1, UPT ;  /* 0x000000c13200788c */ /* 0x000fe2000bf06270 */
        /* <DEDUP_REMOVED lines=25> */
[----:B------:R-:W-:Y:S01]  /*1bf0*/  IMAD.MOV.U32 R122, RZ, RZ, R151 ;  /* 0x000000ffff7a7224 */ /* 0x000fe200078e0097 */
[----:B------:R-:W-:Y:S02]  /*1c00*/  WARPGROUP.DEPBAR.LE gsb0, 0x0 ;  /* 0x00008000000079c5 */ /* 0x000fe40000010000 */
[----:B------:R-:W-:-:S06]  /*1c10*/  WARPGROUP.ARRIVE ;  /* 0x00000000000079c5 */ /* 0x000fcc0000000000 */
        /* <DEDUP_REMOVED lines=115> */
[----:B------:R-:W-:Y:S02]  /*2350*/  FSEL R78, R78, -INF , P4 ;  /* 0xff8000004e4e7808 */ /* 0x000fe40002000000 */
[----:B------:R-:W-:Y:S02]  /*2360*/  FSEL R79, R79, -INF , P3 ;  /* 0xff8000004f4f7808 */ /* 0x000fe40001800000 */
[----:B------:R-:W-:Y:S02]  /*2370*/  FSEL R82, R82, -INF , P2 ;  /* 0xff80000052527808 */ /* 0x000fe40001000000 */
[C---:B------:R-:W-:Y:S02]  /*2380*/  ISETP.GT.AND P5, PT, R3.reuse, 0x78, PT ;  /* 0x000000780300780c */ /* 0x040fe40003fa4270 */
        /* <DEDUP_REMOVED lines=16> */
[----:B------:R-:W-:Y:S02]  /*2490*/  FMNMX.FTZ R7, R81, R0, !PT ;  /* 0x0000000051077209 */ /* 0x000fe40007810000 */
[C---:B------:R-:W-:Y:S02]  /*24a0*/  ISETP.GT.AND P6, PT, R3.reuse, 0x88, PT ;  /* 0x000000880300780c */ /* 0x040fe40003fc4270 */
[----:B------:R-:W-:-:S02]  /*24b0*/  ISETP.GT.AND P5, PT, R3, 0x89, PT ;  /* 0x000000890300780c */ /* 0x000fc40003fa4270 */
        /* <DEDUP_REMOVED lines=17> */
[----:B------:R-:W-:-:S02]  /*25d0*/  FSEL R102, R102, -INF , P2 ;  /* 0xff80000066667808 */ /* 0x000fc40001000000 */
[----:B------:R-:W-:Y:S02]  /*25e0*/  FSEL R108, R108, -INF , P0 ;  /* 0xff8000006c6c7808 */ /* 0x000fe40000000000 */
[----:B------:R-:W-:Y:S02]  /*25f0*/  P2R R11, PR, RZ, 0x1 ;  /* 0x00000001ff0b7803 */ /* 0x000fe40000000000 */
[C---:B------:R-:W-:Y:S02]  /*2600*/  ISETP.GT.AND P2, PT, R3.reuse, 0xa9, PT ;  /* 0x000000a90300780c */ /* 0x040fe40003f44270 */
[C---:B------:R-:W-:Y:S02]  /*2610*/  ISETP.GT.AND P3, PT, R3.reuse, 0xb0, PT ;  /* 0x000000b00300780c */ /* 0x040fe40003f64270 */
[C---:B------:R-:W-:Y:S02]  /*2620*/  ISETP.GT.AND P4, PT, R3.reuse, 0xb1, PT ;  /* 0x000000b10300780c */ /* 0x040fe40003f84270 */
[----:B------:R-:W-:-:S02]  /*2630*/  ISETP.GT.AND P5, PT, R3, 0xb8, PT ;  /* 0x000000b80300780c */ /* 0x000fc40003fa4270 */
[C---:B------:R-:W-:Y:S02]  /*2640*/  ISETP.GT.AND P6, PT, R3.reuse, 0xb9, PT ;  /* 0x000000b90300780c */ /* 0x040fe40003fc4270 */
[C---:B------:R-:W-:Y:S02]  /*2650*/  ISETP.GT.AND P0, PT, R3.reuse, 0x99, PT ;  /* 0x000000990300780c */ /* 0x040fe40003f04270 */
[----:B------:R-:W-:Y:S02]  /*2660*/  ISETP.GT.AND P1, PT, R3, 0xa0, PT ;  /* 0x000000a00300780c */ /* 0x000fe40003f24270 */
        /* <DEDUP_REMOVED lines=23> */
[----:B------:R-:W-:Y:S02]  /*27e0*/  FSEL R109, R109, -INF , P2 ;  /* 0xff8000006d6d7808 */ /* 0x000fe40001000000 */
[----:B------:R-:W-:Y:S02]  /*27f0*/  FMNMX.FTZ R0, R108, R7, !PT ;  /* 0x000000076c007209 */ /* 0x000fe40007810000 */
[----:B------:R-:W-:Y:S02]  /*2800*/  FMNMX.FTZ R3, R51, R20, !PT ;  /* 0x0000001433037209 */ /* 0x000fe40007810000 */
[----:B------:R-:W-:-:S02]  /*2810*/  FSEL R112, R112, -INF , P3 ;  /* 0xff80000070707808 */ /* 0x000fc40001800000 */
        /* <DEDUP_REMOVED lines=11> */
[----:B------:R-:W-:-:S02]  /*28d0*/  FMNMX.FTZ R8, R117, R0, !PT ;  /* 0x0000000075087209 */ /* 0x000fc40007810000 */
[----:B------:R-:W-:Y:S02]  /*28e0*/  FMNMX.FTZ R20, R62, R3, !PT ;  /* 0x000000033e147209 */ /* 0x000fe40007810000 */
[----:B------:R-:W-:Y:S01]  /*28f0*/  P2R R10, PR, RZ, 0x4 ;  /* 0x00000004ff0a7803 */ /* 0x000fe20000000000 */
[----:B------:R-:W0:Y:S01]  /*2900*/  SHFL.BFLY PT, R7, R8, 0x2, 0x1f ;  /* 0x0c401f0008077f89 */ /* 0x000e2200000e0000 */
[----:B------:R-:W-:Y:S02]  /*2910*/  FMNMX.FTZ R3, R63, R20, !PT ;  /* 0x000000143f037209 */ /* 0x000fe40007810000 */
[----:B------:R-:W-:Y:S02]  /*2920*/  FSEL R103, R103, -INF , P0 ;  /* 0xff80000067677808 */ /* 0x000fe40000000000 */
[----:B------:R-:W-:Y:S02]  /*2930*/  FMNMX.FTZ R20, R66, R3, !PT ;  /* 0x0000000342147209 */ /* 0x000fe40007810000 */
[----:B------:R-:W-:-:S02]  /*2940*/  FSEL R106, R106, -INF , P1 ;  /* 0xff8000006a6a7808 */ /* 0x000fc40000800000 */
[----:B------:R-:W-:Y:S02]  /*2950*/  FMNMX.FTZ R3, R67, R20, !PT ;  /* 0x0000001443037209 */ /* 0x000fe40007810000 */
[----:B------:R-:W-:Y:S02]  /*2960*/  ISETP.NE.AND P1, PT, R12, RZ, PT ;  /* 0x000000ff0c00720c */ /* 0x000fe40003f25270 */
[----:B------:R-:W-:Y:S02]  /*2970*/  FMNMX.FTZ R20, R70, R3, !PT ;  /* 0x0000000346147209 */ /* 0x000fe40007810000 */
[----:B------:R-:W-:Y:S02]  /*2980*/  ISETP.NE.AND P0, PT, R11, RZ, PT ;  /* 0x000000ff0b00720c */ /* 0x000fe40003f05270 */
[----:B------:R-:W-:Y:S02]  /*2990*/  FMNMX.FTZ R3, R71, R20, !PT ;  /* 0x0000001447037209 */ /* 0x000fe40007810000 */
[----:B------:R-:W-:-:S02]  /*29a0*/  FSEL R107, R107, -INF , P1 ;  /* 0xff8000006b6b7808 */ /* 0x000fc40000800000 */
[----:B------:R-:W-:Y:S02]  /*29b0*/  FMNMX.FTZ R20, R74, R3, !PT ;  /* 0x000000034a147209 */ /* 0x000fe40007810000 */
[----:B------:R-:W-:Y:S02]  /*29c0*/  FSEL R110, R110, -INF , P0 ;  /* 0xff8000006e6e7808 */ /* 0x000fe40000000000 */
[----:B0-----:R-:W-:Y:S02]  /*29d0*/  FMNMX.FTZ R9, R8, R7, !PT ;  /* 0x0000000708097209 */ /* 0x001fe40007810000 */
[----:B------:R-:W-:Y:S02]  /*29e0*/  FMNMX.FTZ R3, R75, R20, !PT ;  /* 0x000000144b037209 */ /* 0x000fe40007810000 */
[----:B------:R-:W-:Y:S01]  /*29f0*/  FSEL R114, R114, -INF , P3 ;  /* 0xff80000072727808 */ /* 0x000fe20001800000 */
[----:B------:R-:W0:Y:S01]  /*2a00*/  SHFL.BFLY PT, R0, R9, 0x1, 0x1f ;  /* 0x0c201f0009007f89 */ /* 0x000e2200000e0000 */
[----:B------:R-:W-:-:S02]  /*2a10*/  FMNMX.FTZ R20, R78, R3, !PT ;  /* 0x000000034e147209 */ /* 0x000fc40007810000 */
[----:B------:R-:W-:Y:S02]  /*2a20*/  FSEL R115, R115, -INF , P4 ;  /* 0xff80000073737808 */ /* 0x000fe40002000000 */
[----:B------:R-:W-:Y:S02]  /*2a30*/  FMNMX.FTZ R3, R79, R20, !PT ;  /* 0x000000144f037209 */ /* 0x000fe40007810000 */
[----:B------:R-:W-:Y:S02]  /*2a40*/  FSEL R118, R118, -INF , P5 ;  /* 0xff80000076767808 */ /* 0x000fe40002800000 */
[----:B------:R-:W-:Y:S02]  /*2a50*/  FMNMX.FTZ R20, R82, R3, !PT ;  /* 0x0000000352147209 */ /* 0x000fe40007810000 */
[----:B------:R-:W-:Y:S02]  /*2a60*/  FSEL R119, R119, -INF , P6 ;  /* 0xff80000077777808 */ /* 0x000fe40003000000 */
[----:B------:R-:W-:-:S02]  /*2a70*/  FMNMX.FTZ R3, R83, R20, !PT ;  /* 0x0000001453037209 */ /* 0x000fc40007810000 */
[----:B------:R-:W-:Y:S02]  /*2a80*/  ISETP.NE.AND P0, PT, R5, RZ, PT ;  /* 0x000000ff0500720c */ /* 0x000fe40003f05270 */
[----:B------:R-:W-:Y:S02]  /*2a90*/  FMNMX.FTZ R20, R86, R3, !PT ;  /* 0x0000000356147209 */ /* 0x000fe40007810000 */
[----:B------:R-:W-:Y:S02]  /*2aa0*/  ISETP.NE.AND P1, PT, R6, RZ, PT ;  /* 0x000000ff0600720c */ /* 0x000fe40003f25270 */
[----:B------:R-:W-:Y:S02]  /*2ab0*/  FMNMX.FTZ R3, R87, R20, !PT ;  /* 0x0000001457037209 */ /* 0x000fe40007810000 */
[----:B0-----:R-:W-:Y:S02]  /*2ac0*/  FMNMX.FTZ R0, R9, R0, !PT ;  /* 0x0000000009007209 */ /* 0x001fe40007810000 */
[----:B------:R-:W-:-:S02]  /*2ad0*/  FMNMX.FTZ R20, R90, R3, !PT ;  /* 0x000000035a147209 */ /* 0x000fc40007810000 */
[C---:B------:R-:W-:Y:S01]  /*2ae0*/  FSETP.NEU.FTZ.AND P2, PT, R0.reuse, -INF , PT ;  /* 0xff8000000000780b */ /* 0x040fe20003f5d000 */
[----:B------:R-:W-:Y:S01]  /*2af0*/  FMUL.FTZ R7, R0, UR26 ;  /* 0x0000001a00077c20 */ /* 0x000fe20008410000 */
[----:B------:R-:W-:-:S03]  /*2b00*/  FMNMX.FTZ R3, R91, R20, !PT ;  /* 0x000000145b037209 */ /* 0x000fc60007810000 */
[----:B------:R-:W-:Y:S01]  /*2b10*/  @!P1 VIADD R4, R4, 0x30840 ;  /* 0x0003084004049836 */ /* 0x000fe20000000000 */
[----:B------:R-:W-:Y:S02]  /*2b20*/  FMNMX.FTZ R20, R94, R3, !PT ;  /* 0x000000035e147209 */ /* 0x000fe40007810000 */
[----:B------:R-:W-:Y:S02]  /*2b30*/  FSEL R7, R7, RZ, P2 ;  /* 0x000000ff07077208 */ /* 0x000fe40001000000 */
[----:B------:R-:W-:Y:S02]  /*2b40*/  FMNMX.FTZ R3, R95, R20, !PT ;  /* 0x000000145f037209 */ /* 0x000fe40007810000 */
[----:B------:R-:W-:Y:S01]  /*2b50*/  ISETP.NE.AND P2, PT, R10, RZ, PT ;  /* 0x000000ff0a00720c */ /* 0x000fe20003f45270 */
        /* <DEDUP_REMOVED lines=44> */
[----:B------:R0:W-:Y:S01]  /*2e20*/  MUFU.EX2 R20, R80 ;  /* 0x0000005000147308 */ /* 0x0001e20000000800 */
[----:B------:R-:W-:Y:S01]  /*2e30*/  FMNMX.FTZ R3, R119, R64, !PT ;  /* 0x0000004077037209 */ /* 0x000fe20007810000 */
[--C-:B------:R-:W-:Y:S01]  /*2e40*/  FFMA.FTZ R29, R81, UR26, -R7.reuse ;  /* 0x0000001a511d7c23 */ /* 0x100fe20008010807 */
[--C-:B------:R-:W-:Y:S01]  /*2e50*/  FFMA.FTZ R57, R57, UR26, -R7.reuse ;  /* 0x0000001a39397c23 */ /* 0x100fe20008010807 */
[--C-:B------:R-:W-:Y:S01]  /*2e60*/  FFMA.FTZ R61, R61, UR26, -R7.reuse ;  /* 0x0000001a3d3d7c23 */ /* 0x100fe20008010807 */
[--C-:B------:R-:W-:Y:S01]  /*2e70*/  FFMA.FTZ R68, R93, UR26, -R7.reuse ;  /* 0x0000001a5d447c23 */ /* 0x100fe20008010807 */
[----:B------:R-:W1:Y:S01]  /*2e80*/  SHFL.BFLY PT, R76, R3, 0x2, 0x1f ;  /* 0x0c401f00034c7f89 */ /* 0x000e6200000e0000 */
[--C-:B------:R-:W-:Y:S01]  /*2e90*/  FFMA.FTZ R64, R96, UR26, -R7.reuse ;  /* 0x0000001a60407c23 */ /* 0x100fe20008010807 */
[----:B------:R2:W-:Y:S01]  /*2ea0*/  MUFU.EX2 R32, R84 ;  /* 0x0000005400207308 */ /* 0x0005e20000000800 */
[--C-:B------:R-:W-:Y:S01]  /*2eb0*/  FFMA.FTZ R69, R97, UR26, -R7.reuse ;  /* 0x0000001a61457c23 */ /* 0x100fe20008010807 */
[--C-:B------:R-:W-:Y:S01]  /*2ec0*/  FFMA.FTZ R72, R100, UR26, -R7.reuse ;  /* 0x0000001a64487c23 */ /* 0x100fe20008010807 */
[--C-:B------:R-:W-:Y:S01]  /*2ed0*/  FFMA.FTZ R73, R101, UR26, -R7.reuse ;  /* 0x0000001a65497c23 */ /* 0x100fe20008010807 */
[--C-:B------:R-:W-:Y:S01]  /*2ee0*/  FFMA.FTZ R77, R105, UR26, -R7.reuse ;  /* 0x0000001a694d7c23 */ /* 0x100fe20008010807 */
[--C-:B0-----:R-:W-:Y:S01]  /*2ef0*/  FFMA.FTZ R80, R108, UR26, -R7.reuse ;  /* 0x0000001a6c507c23 */ /* 0x101fe20008010807 */
[--C-:B------:R-:W-:Y:S01]  /*2f00*/  FFMA.FTZ R81, R109, UR26, -R7.reuse ;  /* 0x0000001a6d517c23 */ /* 0x100fe20008010807 */
[--C-:B------:R-:W-:Y:S01]  /*2f10*/  FFMA.FTZ R113, R113, UR26, -R7.reuse ;  /* 0x0000001a71717c23 */ /* 0x100fe20008010807 */
[----:B------:R0:W-:Y:S01]  /*2f20*/  MUFU.EX2 R60, R89 ;  /* 0x00000059003c7308 */ /* 0x0001e20000000800 */
[----:B--2---:R-:W-:Y:S01]  /*2f30*/  FFMA.FTZ R84, R112, UR26, -R7 ;  /* 0x0000001a70547c23 */ /* 0x004fe20008010807 */
[----:B------:R-:W-:-:S04]  /*2f40*/  @!P1 PRMT R4, RZ, 0x654, R4 ;  /* 0x00000654ff049816 */ /* 0x000fc80000000004 */
[----:B------:R2:W-:Y:S02]  /*2f50*/  @!P1 SYNCS.ARRIVE.TRANS64.RED.A1T0 RZ, [R4+URZ], RZ ;  /* 0x000000ff04ff99a7 */ /* 0x0005e4000810043f */
[----:B------:R-:W-:Y:S01]  /*2f60*/  MUFU.EX2 R5, R5 ;  /* 0x0000000500057308 */ /* 0x000fe20000000800 */
[--C-:B0-----:R-:W-:Y:S01]  /*2f70*/  FFMA.FTZ R89, R117, UR26, -R7.reuse ;  /* 0x0000001a75597c23 */ /* 0x101fe20008010807 */
[----:B-1----:R-:W-:Y:S01]  /*2f80*/  FMNMX.FTZ R85, R3, R76, !PT ;  /* 0x0000004c03557209 */ /* 0x002fe20007810000 */
[----:B------:R-:W-:-:S05]  /*2f90*/  FFMA.FTZ R76, R104, UR26, -R7 ;  /* 0x0000001a684c7c23 */ /* 0x000fca0008010807 */
[----:B------:R-:W2:Y:S01]  /*2fa0*/  MUFU.EX2 R6, R6 ;  /* 0x0000000600067308 */ /* 0x000ea20000000800 */
[----:B------:R-:W0:Y:S07]  /*2fb0*/  SHFL.BFLY PT, R88, R85, 0x1, 0x1f ;  /* 0x0c201f0055587f89 */ /* 0x000e2e00000e0000 */
[----:B------:R-:W1:Y:S08]  /*2fc0*/  MUFU.EX2 R8, R8 ;  /* 0x0000000800087308 */ /* 0x000e700000000800 */
[----:B------:R-:W3:Y:S01]  /*2fd0*/  MUFU.EX2 R9, R9 ;  /* 0x0000000900097308 */ /* 0x000ee20000000800 */
[----:B--2---:R-:W-:-:S07]  /*2fe0*/  F2FP.F16.F32.PACK_AB R4, R6, R5 ;  /* 0x000000050604723e */ /* 0x004fce00000000ff */
[----:B------:R-:W2:Y:S01]  /*2ff0*/  MUFU.EX2 R10, R10 ;  /* 0x0000000a000a7308 */ /* 0x000ea20000000800 */
[----:B0-----:R-:W-:Y:S01]  /*3000*/  FMNMX.FTZ R3, R85, R88, !PT ;  /* 0x0000005855037209 */ /* 0x001fe20007810000 */
[----:B------:R-:W-:-:S03]  /*3010*/  FFMA.FTZ R88, R116, UR26, -R7 ;  /* 0x0000001a74587c23 */ /* 0x000fc60008010807 */
[C---:B------:R-:W-:Y:S01]  /*3020*/  FSETP.NEU.FTZ.AND P2, PT, R3.reuse, -INF , PT ;  /* 0xff8000000300780b */ /* 0x040fe20003f5d000 */
[----:B------:R-:W-:Y:S02]  /*3030*/  FMUL.FTZ R92, R3, UR26 ;  /* 0x0000001a035c7c20 */ /* 0x000fe40008410000 */
[----:B------:R-:W-:Y:S03]  /*3040*/  MUFU.EX2 R11, R11 ;  /* 0x0000000b000b7308 */ /* 0x000fe60000000800 */
[----:B------:R-:W-:Y:S02]  /*3050*/  FSEL R92, R92, RZ, P2 ;  /* 0x000000ff5c5c7208 */ /* 0x000fe40001000000 */
[----:B------:R-:W-:-:S03]  /*3060*/  PLOP3.LUT P2, PT, PT, PT, UP0, 0x80, 0x0 ;  /* 0x000000000000781c */ /* 0x000fc60003f4f008 */
        /* <DEDUP_REMOVED lines=9> */
[--C-:B------:R-:W-:Y:S01]  /*3100*/  FFMA.FTZ R100, R35, UR26, -R92.reuse ;  /* 0x0000001a23647c23 */ /* 0x100fe2000801085c */
[----:B------:R-:W-:Y:S01]  /*3110*/  FFMA.FTZ R55, R59, UR26, -R92 ;  /* 0x0000001a3b377c23 */ /* 0x000fe2000801085c */
[----:B------:R-:W-:Y:S01]  /*3120*/  FADD.FTZ R59, R5, R6 ;  /* 0x00000006053b7221 */ /* 0x000fe20000010000 */
[--C-:B------:R-:W-:Y:S01]  /*3130*/  FFMA.FTZ R30, R43, UR26, -R92.reuse ;  /* 0x0000001a2b1e7c23 */ /* 0x100fe2000801085c */
[--C-:B------:R-:W-:Y:S01]  /*3140*/  FFMA.FTZ R101, R38, UR26, -R92.reuse ;  /* 0x0000001a26657c23 */ /* 0x100fe2000801085c */
[--C-:B------:R-:W-:Y:S01]  /*3150*/  FFMA.FTZ R43, R70, UR26, -R92.reuse ;  /* 0x0000001a462b7c23 */ /* 0x100fe2000801085c */
[----:B-1----:R-:W-:Y:S01]  /*3160*/  FADD.FTZ R70, R8, R59 ;  /* 0x0000003b08467221 */ /* 0x002fe20000010000 */
[----:B------:R-:W0:Y:S01]  /*3170*/  MUFU.EX2 R26, R26 ;  /* 0x0000001a001a7308 */ /* 0x000e220000000800 */
[--C-:B------:R-:W-:Y:S01]  /*3180*/  FFMA.FTZ R35, R66, UR26, -R92.reuse ;  /* 0x0000001a42237c23 */ /* 0x100fe2000801085c */
[--C-:B------:R-:W-:Y:S01]  /*3190*/  FFMA.FTZ R38, R50, UR26, -R92.reuse ;  /* 0x0000001a32267c23 */ /* 0x100fe2000801085c */
[--C-:B------:R-:W-:Y:S01]  /*31a0*/  FFMA.FTZ R104, R39, UR26, -R92.reuse ;  /* 0x0000001a27687c23 */ /* 0x100fe2000801085c */
[--C-:B------:R-:W-:Y:S01]  /*31b0*/  FFMA.FTZ R50, R71, UR26, -R92.reuse ;  /* 0x0000001a47327c23 */ /* 0x100fe2000801085c */
[----:B------:R-:W-:Y:S01]  /*31c0*/  FFMA.FTZ R27, R42, UR26, -R92 ;  /* 0x0000001a2a1b7c23 */ /* 0x000fe2000801085c */
[----:B---3--:R-:W-:Y:S01]  /*31d0*/  FADD.FTZ R71, R9, R70 ;  /* 0x0000004609477221 */ /* 0x008fe20000010000 */
[--C-:B------:R-:W-:Y:S01]  /*31e0*/  FFMA.FTZ R42, R67, UR26, -R92.reuse ;  /* 0x0000001a432a7c23 */ /* 0x100fe2000801085c */
[----:B------:R-:W1:Y:S01]  /*31f0*/  MUFU.EX2 R93, R93 ;  /* 0x0000005d005d7308 */ /* 0x000e620000000800 */
[--C-:B------:R-:W-:Y:S01]  /*3200*/  FFMA.FTZ R39, R51, UR26, -R92.reuse ;  /* 0x0000001a33277c23 */ /* 0x100fe2000801085c */
[--C-:B------:R-:W-:Y:S01]  /*3210*/  FFMA.FTZ R51, R74, UR26, -R92.reuse ;  /* 0x0000001a4a337c23 */ /* 0x100fe2000801085c */
[----:B--2---:R-:W-:Y:S01]  /*3220*/  FADD.FTZ R74, R10, R71 ;  /* 0x000000470a4a7221 */ /* 0x004fe20000010000 */
[--C-:B------:R-:W-:Y:S01]  /*3230*/  FFMA.FTZ R31, R46, UR26, -R92.reuse ;  /* 0x0000001a2e1f7c23 */ /* 0x100fe2000801085c */
[--C-:B------:R-:W-:Y:S01]  /*3240*/  FFMA.FTZ R59, R78, UR26, -R92.reuse ;  /* 0x0000001a4e3b7c23 */ /* 0x100fe2000801085c */
[--C-:B------:R-:W-:Y:S01]  /*3250*/  FFMA.FTZ R46, R54, UR26, -R92.reuse ;  /* 0x0000001a362e7c23 */ /* 0x100fe2000801085c */
[----:B------:R-:W-:Y:S01]  /*3260*/  FFMA.FTZ R54, R58, UR26, -R92 ;  /* 0x0000001a3a367c23 */ /* 0x000fe2000801085c */
[----:B------:R-:W2:Y:S01]  /*3270*/  MUFU.EX2 R96, R96 ;  /* 0x0000006000607308 */ /* 0x000ea20000000800 */
[----:B0-----:R-:W-:Y:S01]  /*3280*/  FADD.FTZ R66, R7, R26 ;  /* 0x0000001a07427221 */ /* 0x001fe20000010000 */
[--C-:B------:R-:W-:Y:S01]  /*3290*/  FFMA.FTZ R58, R62, UR26, -R92.reuse ;  /* 0x0000001a3e3a7c23 */ /* 0x100fe2000801085c */
[--C-:B------:R-:W-:Y:S01]  /*32a0*/  FFMA.FTZ R62, R75, UR26, -R92.reuse ;  /* 0x0000001a4b3e7c23 */ /* 0x100fe2000801085c */
[----:B------:R-:W-:Y:S01]  /*32b0*/  F2FP.F16.F32.PACK_AB R6, R9, R8 ;  /* 0x000000080906723e */ /* 0x000fe200000000ff */
[--C-:B------:R-:W-:Y:S01]  /*32c0*/  FFMA.FTZ R71, R86, UR26, -R92.reuse ;  /* 0x0000001a56477c23 */ /* 0x100fe2000801085c */
[----:B------:R-:W-:Y:S01]  /*32d0*/  F2FP.F16.F32.PACK_AB R8, R11, R10 ;  /* 0x0000000a0b08723e */ /* 0x000fe200000000ff */
[----:B------:R-:W-:Y:S01]  /*32e0*/  FFMA.FTZ R63, R63, UR26, -R92 ;  /* 0x0000001a3f3f7c23 */ /* 0x000fe2000801085c */
[----:B------:R-:W0:Y:S01]  /*32f0*/  MUFU.EX2 R97, R97 ;  /* 0x0000006100617308 */ /* 0x000e220000000800 */
[----:B-1----:R-:W-:Y:S01]  /*3300*/  FADD.FTZ R67, R93, R66 ;  /* 0x000000425d437221 */ /* 0x002fe20000010000 */
[--C-:B------:R-:W-:Y:S01]  /*3310*/  FFMA.FTZ R70, R79, UR26, -R92.reuse ;  /* 0x0000001a4f467c23 */ /* 0x100fe2000801085c */
[--C-:B------:R-:W-:Y:S01]  /*3320*/  FFMA.FTZ R79, R94, UR26, -R92.reuse ;  /* 0x0000001a5e4f7c23 */ /* 0x100fe2000801085c */
[--C-:B------:R-:W-:Y:S01]  /*3330*/  FFMA.FTZ R99, R99, UR26, -R92.reuse ;  /* 0x0000001a63637c23 */ /* 0x100fe2000801085c */
[--C-:B------:R-:W-:Y:S01]  /*3340*/  FFMA.FTZ R102, R102, UR26, -R92.reuse ;  /* 0x0000001a66667c23 */ /* 0x100fe2000801085c */
[--C-:B------:R-:W-:Y:S01]  /*3350*/  FFMA.FTZ R103, R103, UR26, -R92.reuse ;  /* 0x0000001a67677c23 */ /* 0x100fe2000801085c */
[----:B------:R-:W-:Y:S01]  /*3360*/  FFMA.FTZ R106, R106, UR26, -R92 ;  /* 0x0000001a6a6a7c23 */ /* 0x000fe2000801085c */
[----:B------:R-:W1:Y:S01]  /*3370*/  MUFU.EX2 R100, R100 ;  /* 0x0000006400647308 */ /* 0x000e620000000800 */
[----:B--2---:R-:W-:Y:S01]  /*3380*/  FADD.FTZ R66, R96, R67 ;  /* 0x0000004360427221 */ /* 0x004fe20000010000 */
[----:B------:R-:W-:Y:S01]  /*3390*/  FADD.FTZ R67, R11, R74 ;  /* 0x0000004a0b437221 */ /* 0x000fe20000010000 */
[--C-:B------:R-:W-:Y:S01]  /*33a0*/  FFMA.FTZ R107, R107, UR26, -R92.reuse ;  /* 0x0000001a6b6b7c23 */ /* 0x100fe2000801085c */
[--C-:B------:R-:W-:Y:S01]  /*33b0*/  FFMA.FTZ R110, R110, UR26, -R92.reuse ;  /* 0x0000001a6e6e7c23 */ /* 0x100fe2000801085c */
[--C-:B------:R-:W-:Y:S01]  /*33c0*/  FFMA.FTZ R111, R111, UR26, -R92.reuse ;  /* 0x0000001a6f6f7c23 */ /* 0x100fe2000801085c */
[----:B------:R-:W-:Y:S01]  /*33d0*/  FADD.FTZ R78, R120, R67 ;  /* 0x00000043784e7221 */ /* 0x000fe20000010000 */
[----:B------:R-:W-:Y:S01]  /*33e0*/  FFMA.FTZ R67, R83, UR26, -R92 ;  /* 0x0000001a53437c23 */ /* 0x000fe2000801085c */
[----:B------:R-:W2:Y:S01]  /*33f0*/  MUFU.EX2 R121, R121 ;  /* 0x0000007900797308 */ /* 0x000ea20000000800 */
[----:B0-----:R-:W-:Y:S01]  /*3400*/  FADD.FTZ R5, R97, R66 ;  /* 0x0000004261057221 */ /* 0x001fe20000010000 */
[--C-:B------:R-:W-:Y:S01]  /*3410*/  FFMA.FTZ R66, R82, UR26, -R92.reuse ;  /* 0x0000001a52427c23 */ /* 0x100fe2000801085c */
[--C-:B------:R-:W-:Y:S01]  /*3420*/  FFMA.FTZ R114, R114, UR26, -R92.reuse ;  /* 0x0000001a72727c23 */ /* 0x100fe2000801085c */
[--C-:B------:R-:W-:Y:S01]  /*3430*/  FFMA.FTZ R115, R115, UR26, -R92.reuse ;  /* 0x0000001a73737c23 */ /* 0x100fe2000801085c */
[----:B------:R-:W-:-:S03]  /*3440*/  FFMA.FTZ R118, R118, UR26, -R92 ;  /* 0x0000001a76767c23 */ /* 0x000fc6000801085c */
[----:B------:R-:W0:Y:S01]  /*3450*/  MUFU.EX2 R101, R101 ;  /* 0x0000006500657308 */ /* 0x000e220000000800 */
[----:B-1----:R-:W-:Y:S01]  /*3460*/  FADD.FTZ R74, R100, R5 ;  /* 0x00000005644a7221 */ /* 0x002fe20000010000 */
[----:B------:R-:W-:Y:S02]  /*3470*/  F2FP.F16.F32.PACK_AB R5, R26, R7 ;  /* 0x000000071a05723e */ /* 0x000fe400000000ff */
[----:B------:R-:W-:Y:S02]  /*3480*/  F2FP.F16.F32.PACK_AB R7, R96, R93 ;  /* 0x0000005d6007723e */ /* 0x000fe400000000ff */
[----:B------:R-:W-:Y:S02]  /*3490*/  F2FP.F16.F32.PACK_AB R9, R100, R97 ;  /* 0x000000616409723e */ /* 0x000fe400000000ff */
[----:B------:R-:W1:Y:S01]  /*34a0*/  MUFU.EX2 R12, R12 ;  /* 0x0000000c000c7308 */ /* 0x000e620000000800 */
[----:B--2---:R-:W-:Y:S01]  /*34b0*/  FADD.FTZ R75, R121, R78 ;  /* 0x0000004e794b7221 */ /* 0x004fe20000010000 */
[----:B------:R-:W-:Y:S01]  /*34c0*/  FFMA.FTZ R78, R91, UR26, -R92 ;  /* 0x0000001a5b4e7c23 */ /* 0x000fe2000801085c */
[----:B------:R2:W-:Y:S01]  /*34d0*/  STSM.16.M88.4 [R2+0x1e800], R4 ;  /* 0x01e8000402007844 */ /* 0x0005e20000000200 */
[----:B------:R-:W-:Y:S01]  /*34e0*/  F2FP.F16.F32.PACK_AB R10, R121, R120 ;  /* 0x00000078790a723e */ /* 0x000fe200000000ff */
[----:B------:R-:W-:-:S02]  /*34f0*/  IMAD.MOV.U32 R121, RZ, RZ, R151 ;  /* 0x000000ffff797224 */ /* 0x000fc400078e0097 */
[----:B------:R-:W-:Y:S01]  /*3500*/  IMAD.MOV.U32 R120, RZ, RZ, R151 ;  /* 0x000000ffff787224 */ /* 0x000fe200078e0097 */
[----:B------:R-:W3:Y:S01]  /*3510*/  MUFU.EX2 R104, R104 ;  /* 0x0000006800687308 */ /* 0x000ee20000000800 */
[----:B0-----:R-:W-:Y:S01]  /*3520*/  FADD.FTZ R11, R101, R74 ;  /* 0x0000004a650b7221 */ /* 0x001fe20000010000 */
[----:B------:R-:W-:-:S06]  /*3530*/  FFMA.FTZ R74, R87, UR26, -R92 ;  /* 0x0000001a574a7c23 */ /* 0x000fcc000801085c */
[----:B------:R-:W0:Y:S01]  /*3540*/  MUFU.EX2 R13, R13 ;  /* 0x0000000d000d7308 */ /* 0x000e220000000800 */
[----:B-1----:R-:W-:Y:S01]  /*3550*/  FADD.FTZ R82, R12, R75 ;  /* 0x0000004b0c527221 */ /* 0x002fe20000010000 */
[----:B------:R-:W-:-:S06]  /*3560*/  FFMA.FTZ R75, R90, UR26, -R92 ;  /* 0x0000001a5a4b7c23 */ /* 0x000fcc000801085c */
[----:B------:R-:W1:Y:S01]  /*3570*/  MUFU.EX2 R27, R27 ;  /* 0x0000001b001b7308 */ /* 0x000e620000000800 */
[C---:B---3--:R-:W-:Y:S01]  /*3580*/  FADD.FTZ R26, R104.reuse, R11 ;  /* 0x0000000b681a7221 */ /* 0x048fe20000010000 */
[----:B------:R-:W-:-:S05]  /*3590*/  F2FP.F16.F32.PACK_AB R11, R104, R101 ;  /* 0x00000065680b723e */ /* 0x000fca00000000ff */
[----:B------:R3:W-:Y:S01]  /*35a0*/  STSM.16.M88.4 [R18], R8 ;  /* 0x0000000812007844 */ /* 0x0007e20000000200 */
[----:B------:R-:W4:Y:S01]  /*35b0*/  MUFU.EX2 R14, R14 ;  /* 0x0000000e000e7308 */ /* 0x000f220000000800 */
[C---:B0-----:R-:W-:Y:S01]  /*35c0*/  FADD.FTZ R83, R13.reuse, R82 ;  /* 0x000000520d537221 */ /* 0x041fe20000010000 */
[----:B------:R-:W-:Y:S01]  /*35d0*/  F2FP.F16.F32.PACK_AB R12, R13, R12 ;  /* 0x0000000c0d0c723e */ /* 0x000fe200000000ff */
[----:B------:R-:W-:-:S05]  /*35e0*/  FFMA.FTZ R82, R95, UR26, -R92 ;  /* 0x0000001a5f527c23 */ /* 0x000fca000801085c */
[----:B------:R-:W0:Y:S01]  /*35f0*/  MUFU.EX2 R30, R30 ;  /* 0x0000001e001e7308 */ /* 0x000e220000000800 */
[----:B-1----:R-:W-:-:S07]  /*3600*/  FADD.FTZ R87, R27, R26 ;  /* 0x0000001a1b577221 */ /* 0x002fce0000010000 */
[----:B------:R-:W1:Y:S01]  /*3610*/  MUFU.EX2 R15, R15 ;  /* 0x0000000f000f7308 */ /* 0x000e620000000800 */
[----:B----4-:R-:W-:Y:S01]  /*3620*/  FADD.FTZ R86, R14, R83 ;  /* 0x000000530e567221 */ /* 0x010fe20000010000 */
[--C-:B------:R-:W-:Y:S01]  /*3630*/  FFMA.FTZ R83, R98, UR26, -R92.reuse ;  /* 0x0000001a62537c23 */ /* 0x100fe2000801085c */
[----:B------:R-:W-:-:S05]  /*3640*/  FFMA.FTZ R92, R119, UR26, -R92 ;  /* 0x0000001a775c7c23 */ /* 0x000fca000801085c */
[----:B------:R-:W4:Y:S01]  /*3650*/  MUFU.EX2 R31, R31 ;  /* 0x0000001f001f7308 */ /* 0x000f220000000800 */
[----:B0-----:R-:W-:-:S07]  /*3660*/  FADD.FTZ R26, R30, R87 ;  /* 0x000000571e1a7221 */ /* 0x001fce0000010000 */
[----:B------:R-:W0:Y:S01]  /*3670*/  MUFU.EX2 R24, R24 ;  /* 0x0000001800187308 */ /* 0x000e220000000800 */
[C---:B-1----:R-:W-:Y:S01]  /*3680*/  FADD.FTZ R91, R15.reuse, R86 ;  /* 0x000000560f5b7221 */ /* 0x042fe20000010000 */
[----:B------:R-:W-:-:S06]  /*3690*/  F2FP.F16.F32.PACK_AB R14, R15, R14 ;  /* 0x0000000e0f0e723e */ /* 0x000fcc00000000ff */
[----:B------:R-:W1:Y:S01]  /*36a0*/  MUFU.EX2 R34, R34 ;  /* 0x0000002200227308 */ /* 0x000e620000000800 */
[----:B----4-:R-:W-:-:S07]  /*36b0*/  FADD.FTZ R87, R31, R26 ;  /* 0x0000001a1f577221 */ /* 0x010fce0000010000 */
[----:B------:R-:W4:Y:S01]  /*36c0*/  MUFU.EX2 R25, R25 ;  /* 0x0000001900197308 */ /* 0x000f220000000800 */
[----:B0-----:R-:W-:-:S07]  /*36d0*/  FADD.FTZ R26, R24, R91 ;  /* 0x0000005b181a7221 */ /* 0x001fce0000010000 */
[----:B------:R-:W0:Y:S01]  /*36e0*/  MUFU.EX2 R38, R38 ;  /* 0x0000002600267308 */ /* 0x000e220000000800 */
[C---:B-1----:R-:W-:Y:S01]  /*36f0*/  FADD.FTZ R87, R34.reuse, R87 ;  /* 0x0000005722577221 */ /* 0x042fe20000010000 */
[----:B------:R-:W-:-:S06]  /*3700*/  F2FP.F16.F32.PACK_AB R15, R34, R31 ;  /* 0x0000001f220f723e */ /* 0x000fcc00000000ff */
[----:B------:R-:W1:Y:S01]  /*3710*/  MUFU.EX2 R45, R45 ;  /* 0x0000002d002d7308 */ /* 0x000e620000000800 */
[C---:B----4-:R-:W-:Y:S01]  /*3720*/  FADD.FTZ R86, R25.reuse, R26 ;  /* 0x0000001a19567221 */ /* 0x050fe20000010000 */
[----:B------:R-:W-:-:S06]  /*3730*/  F2FP.F16.F32.PACK_AB R24, R25, R24 ;  /* 0x000000181918723e */ /* 0x000fcc00000000ff */
[----:B------:R-:W4:Y:S01]  /*3740*/  MUFU.EX2 R39, R39 ;  /* 0x0000002700277308 */ /* 0x000f220000000800 */
[----:B0-----:R-:W-:-:S07]  /*3750*/  FADD.FTZ R26, R38, R87 ;  /* 0x00000057261a7221 */ /* 0x001fce0000010000 */
[----:B------:R-:W0:Y:S01]  /*3760*/  MUFU.EX2 R48, R48 ;  /* 0x0000003000307308 */ /* 0x000e220000000800 */
[----:B-1----:R-:W-:-:S07]  /*3770*/  FADD.FTZ R91, R45, R86 ;  /* 0x000000562d5b7221 */ /* 0x002fce0000010000 */
        /* <DEDUP_REMOVED lines=20> */
[C---:B----4-:R-:W-:Y:S01]  /*38c0*/  FADD.FTZ R86, R61.reuse, R86 ;  /* 0x000000563d567221 */ /* 0x050fe20000010000 */
[----:B--2---:R-:W-:-:S06]  /*38d0*/  F2FP.F16.F32.PACK_AB R6, R61, R56 ;  /* 0x000000383d06723e */ /* 0x004fcc00000000ff */
[----:B------:R-:W2:Y:S01]  /*38e0*/  MUFU.EX2 R63, R63 ;  /* 0x0000003f003f7308 */ /* 0x000ea20000000800 */
[----:B0-----:R-:W-:-:S07]  /*38f0*/  FADD.FTZ R26, R58, R87 ;  /* 0x000000573a1a7221 */ /* 0x001fce0000010000 */
[----:B------:R-:W0:Y:S01]  /*3900*/  MUFU.EX2 R28, R28 ;  /* 0x0000001c001c7308 */ /* 0x000e220000000800 */
[----:B-1----:R-:W-:-:S07]  /*3910*/  FADD.FTZ R13, R21, R86 ;  /* 0x00000056150d7221 */ /* 0x002fce0000010000 */
[----:B------:R-:W1:Y:S01]  /*3920*/  MUFU.EX2 R35, R35 ;  /* 0x0000002300237308 */ /* 0x000e620000000800 */
[----:B--2---:R-:W-:Y:S01]  /*3930*/  FADD.FTZ R86, R63, R26 ;  /* 0x0000001a3f567221 */ /* 0x004fe20000010000 */
[----:B------:R-:W-:-:S06]  /*3940*/  F2FP.F16.F32.PACK_AB R26, R48, R45 ;  /* 0x0000002d301a723e */ /* 0x000fcc00000000ff */
[----:B------:R-:W2:Y:S01]  /*3950*/  MUFU.EX2 R33, R33 ;  /* 0x0000002100217308 */ /* 0x000ea20000000800 */
[----:B0-----:R-:W-:Y:S01]  /*3960*/  FADD.FTZ R4, R28, R13 ;  /* 0x0000000d1c047221 */ /* 0x001fe20000010000 */
[----:B------:R-:W-:Y:S02]  /*3970*/  F2FP.F16.F32.PACK_AB R13, R30, R27 ;  /* 0x0000001b1e0d723e */ /* 0x000fe400000000ff */
[----:B------:R-:W-:-:S03]  /*3980*/  F2FP.F16.F32.PACK_AB R27, R47, R46 ;  /* 0x0000002e2f1b723e */ /* 0x000fc600000000ff */
[----:B------:R0:W-:Y:S01]  /*3990*/  STSM.16.M88.4 [R17], R12 ;  /* 0x0000000c11007844 */ /* 0x0001e20000000200 */
[----:B------:R-:W3:Y:S01]  /*39a0*/  MUFU.EX2 R42, R42 ;  /* 0x0000002a002a7308 */ /* 0x000ee20000000800 */
[----:B-1----:R-:W-:Y:S02]  /*39b0*/  FADD.FTZ R5, R35, R86 ;  /* 0x0000005623057221 */ /* 0x002fe40000010000 */
[----:B------:R-:W-:Y:S05]  /*39c0*/  STSM.16.M88.4 [R16], R24 ;  /* 0x0000001810007844 */ /* 0x000fea0000000200 */
[----:B------:R-:W1:Y:S01]  /*39d0*/  MUFU.EX2 R36, R36 ;  /* 0x0000002400247308 */ /* 0x000e620000000800 */
[----:B--2---:R-:W-:Y:S01]  /*39e0*/  FADD.FTZ R7, R33, R4 ;  /* 0x0000000421077221 */ /* 0x004fe20000010000 */
[----:B------:R-:W-:-:S06]  /*39f0*/  F2FP.F16.F32.PACK_AB R4, R57, R52 ;  /* 0x000000343904723e */ /* 0x000fcc00000000ff */
[----:B------:R-:W2:Y:S01]  /*3a00*/  MUFU.EX2 R43, R43 ;  /* 0x0000002b002b7308 */ /* 0x000ea20000000800 */
[----:B---3--:R-:W-:-:S07]  /*3a10*/  FADD.FTZ R8, R42, R5 ;  /* 0x000000052a087221 */ /* 0x008fce0000010000 */
[----:B------:R-:W3:Y:S01]  /*3a20*/  MUFU.EX2 R37, R37 ;  /* 0x0000002500257308 */ /* 0x000ee20000000800 */
[----:B-1----:R-:W-:-:S07]  /*3a30*/  FADD.FTZ R10, R36, R7 ;  /* 0x00000007240a7221 */ /* 0x002fce0000010000 */
[----:B------:R-:W1:Y:S01]  /*3a40*/  MUFU.EX2 R50, R50 ;  /* 0x0000003200327308 */ /* 0x000e620000000800 */
[----:B--2---:R-:W-:-:S07]  /*3a50*/  FADD.FTZ R5, R43, R8 ;  /* 0x000000082b057221 */ /* 0x004fce0000010000 */
[----:B------:R-:W2:Y:S01]  /*3a60*/  MUFU.EX2 R40, R40 ;  /* 0x0000002800287308 */ /* 0x000ea20000000800 */
[----:B---3--:R-:W-:-:S07]  /*3a70*/  FADD.FTZ R7, R37, R10 ;  /* 0x0000000a25077221 */ /* 0x008fce0000010000 */
[----:B------:R-:W3:Y:S01]  /*3a80*/  MUFU.EX2 R51, R51 ;  /* 0x0000003300337308 */ /* 0x000ee20000000800 */
[----:B-1----:R-:W-:Y:S01]  /*3a90*/  FADD.FTZ R8, R50, R5 ;  /* 0x0000000532087221 */ /* 0x002fe20000010000 */
[----:B------:R-:W-:-:S06]  /*3aa0*/  F2FP.F16.F32.PACK_AB R5, R55, R54 ;  /* 0x000000363705723e */ /* 0x000fcc00000000ff */
[----:B------:R-:W1:Y:S01]  /*3ab0*/  MUFU.EX2 R44, R44 ;  /* 0x0000002c002c7308 */ /* 0x000e620000000800 */
[C---:B--2---:R-:W-:Y:S01]  /*3ac0*/  FADD.FTZ R7, R40.reuse, R7 ;  /* 0x0000000728077221 */ /* 0x044fe20000010000 */
[----:B0-----:R-:W-:-:S06]  /*3ad0*/  F2FP.F16.F32.PACK_AB R12, R40, R37 ;  /* 0x00000025280c723e */ /* 0x001fcc00000000ff */
[----:B------:R-:W0:Y:S01]  /*3ae0*/  MUFU.EX2 R62, R62 ;  /* 0x0000003e003e7308 */ /* 0x000e220000000800 */
[----:B---3--:R-:W-:-:S07]  /*3af0*/  FADD.FTZ R9, R51, R8 ;  /* 0x0000000833097221 */ /* 0x008fce0000010000 */
[----:B------:R-:W2:Y:S01]  /*3b00*/  MUFU.EX2 R49, R49 ;  /* 0x0000003100317308 */ /* 0x000ea20000000800 */
[----:B-1----:R-:W-:Y:S01]  /*3b10*/  FADD.FTZ R10, R44, R7 ;  /* 0x000000072c0a7221 */ /* 0x002fe20000010000 */
[----:B------:R-:W-:-:S05]  /*3b20*/  F2FP.F16.F32.PACK_AB R7, R63, R58 ;  /* 0x0000003a3f07723e */ /* 0x000fca00000000ff */
[----:B------:R1:W-:Y:S01]  /*3b30*/  STSM.16.M88.4 [R2+0x24800], R4 ;  /* 0x0248000402007844 */ /* 0x0003e20000000200 */
[----:B------:R-:W3:Y:S01]  /*3b40*/  MUFU.EX2 R59, R59 ;  /* 0x0000003b003b7308 */ /* 0x000ee20000000800 */
[C---:B0-----:R-:W-:Y:S01]  /*3b50*/  FADD.FTZ R8, R62.reuse, R9 ;  /* 0x000000093e087221 */ /* 0x041fe20000010000 */
[----:B------:R-:W-:-:S06]  /*3b60*/  F2FP.F16.F32.PACK_AB R13, R62, R51 ;  /* 0x000000333e0d723e */ /* 0x000fcc00000000ff */
[----:B------:R-:W0:Y:S01]  /*3b70*/  MUFU.EX2 R70, R70 ;  /* 0x0000004600467308 */ /* 0x000e220000000800 */
[C---:B--2---:R-:W-:Y:S01]  /*3b80*/  FADD.FTZ R11, R49.reuse, R10 ;  /* 0x0000000a310b7221 */ /* 0x044fe20000010000 */
[----:B------:R-:W-:Y:S02]  /*3b90*/  F2FP.F16.F32.PACK_AB R10, R36, R33 ;  /* 0x00000021240a723e */ /* 0x000fe400000000ff */
[----:B------:R-:W-:-:S04]  /*3ba0*/  F2FP.F16.F32.PACK_AB R14, R49, R44 ;  /* 0x0000002c310e723e */ /* 0x000fc800000000ff */
[----:B------:R-:W2:Y:S01]  /*3bb0*/  MUFU.EX2 R29, R29 ;  /* 0x0000001d001d7308 */ /* 0x000ea20000000800 */
[----:B---3--:R-:W-:Y:S01]  /*3bc0*/  FADD.FTZ R9, R59, R8 ;  /* 0x000000083b097221 */ /* 0x008fe20000010000 */
[----:B------:R-:W-:-:S06]  /*3bd0*/  FADD.FTZ R8, R20, R11 ;  /* 0x0000000b14087221 */ /* 0x000fcc0000010000 */
[----:B------:R-:W3:Y:S01]  /*3be0*/  MUFU.EX2 R66, R66 ;  /* 0x0000004200427308 */ /* 0x000ee20000000800 */
[C---:B0-----:R-:W-:Y:S01]  /*3bf0*/  FADD.FTZ R9, R70.reuse, R9 ;  /* 0x0000000946097221 */ /* 0x041fe20000010000 */
[----:B------:R-:W-:-:S06]  /*3c00*/  F2FP.F16.F32.PACK_AB R15, R70, R59 ;  /* 0x0000003b460f723e */ /* 0x000fcc00000000ff */
[----:B------:R-:W0:Y:S01]  /*3c10*/  MUFU.EX2 R67, R67 ;  /* 0x0000004300437308 */ /* 0x000e220000000800 */
[----:B--2---:R-:W-:Y:S01]  /*3c20*/  FADD.FTZ R11, R29, R8 ;  /* 0x000000081d0b7221 */ /* 0x004fe20000010000 */
[----:B------:R-:W-:-:S03]  /*3c30*/  F2FP.F16.F32.PACK_AB R8, R28, R21 ;  /* 0x000000151c08723e */ /* 0x000fc600000000ff */
[----:B------:R-:W-:Y:S01]  /*3c40*/  FADD.FTZ R30, R32, R11 ;  /* 0x0000000b201e7221 */ /* 0x000fe20000010000 */
[----:B------:R-:W-:Y:S02]  /*3c50*/  F2FP.F16.F32.PACK_AB R11, R50, R43 ;  /* 0x0000002b320b723e */ /* 0x000fe400000000ff */
[----:B------:R-:W2:Y:S01]  /*3c60*/  MUFU.EX2 R41, R41 ;  /* 0x0000002900297308 */ /* 0x000ea20000000800 */
[----:B---3--:R-:W-:Y:S01]  /*3c70*/  FADD.FTZ R28, R66, R9 ;  /* 0x00000009421c7221 */ /* 0x008fe20000010000 */
[----:B------:R-:W-:-:S05]  /*3c80*/  F2FP.F16.F32.PACK_AB R9, R42, R35 ;  /* 0x000000232a09723e */ /* 0x000fca00000000ff */
[----:B------:R3:W-:Y:S01]  /*3c90*/  STSM.16.M88.4 [R22], R8 ;  /* 0x0000000816007844 */ /* 0x0007e20000000200 */
[----:B------:R-:W1:Y:S01]  /*3ca0*/  MUFU.EX2 R71, R71 ;  /* 0x0000004700477308 */ /* 0x000e620000000800 */
[----:B0-----:R-:W-:Y:S02]  /*3cb0*/  FADD.FTZ R28, R67, R28 ;  /* 0x0000001c431c7221 */ /* 0x001fe40000010000 */
[----:B------:R0:W-:Y:S05]  /*3cc0*/  STSM.16.M88.4 [R17+0x6000], R12 ;  /* 0x0060000c11007844 */ /* 0x0001ea0000000200 */
[----:B------:R-:W4:Y:S01]  /*3cd0*/  MUFU.EX2 R53, R53 ;  /* 0x0000003500357308 */ /* 0x000f220000000800 */
[----:B--2---:R-:W-:-:S07]  /*3ce0*/  FADD.FTZ R30, R41, R30 ;  /* 0x0000001e291e7221 */ /* 0x004fce0000010000 */
[----:B------:R-:W2:Y:S01]  /*3cf0*/  MUFU.EX2 R74, R74 ;  /* 0x0000004a004a7308 */ /* 0x000ea20000000800 */
[----:B-1----:R-:W-:-:S07]  /*3d00*/  FADD.FTZ R5, R71, R28 ;  /* 0x0000001c47057221 */ /* 0x002fce0000010000 */
[----:B------:R-:W1:Y:S01]  /*3d10*/  MUFU.EX2 R75, R75 ;  /* 0x0000004b004b7308 */ /* 0x000e620000000800 */
[----:B----4-:R-:W-:-:S04]  /*3d20*/  FADD.FTZ R7, R53, R30 ;  /* 0x0000001e35077221 */ /* 0x010fc80000010000 */
[C---:B------:R-:W-:Y:S01]  /*3d30*/  FADD.FTZ R6, R60.reuse, R7 ;  /* 0x000000073c067221 */ /* 0x040fe20000010000 */
[----:B------:R-:W-:Y:S02]  /*3d40*/  F2FP.F16.F32.PACK_AB R60, R60, R53 ;  /* 0x000000353c3c723e */ /* 0x000fe400000000ff */
[----:B------:R-:W4:Y:S01]  /*3d50*/  MUFU.EX2 R65, R65 ;  /* 0x0000004100417308 */ /* 0x000f220000000800 */
[----:B--2---:R-:W-:-:S07]  /*3d60*/  FADD.FTZ R4, R74, R5 ;  /* 0x000000054a047221 */ /* 0x004fce0000010000 */
[----:B------:R-:W2:Y:S01]  /*3d70*/  MUFU.EX2 R78, R78 ;  /* 0x0000004e004e7308 */ /* 0x000ea20000000800 */
[----:B-1----:R-:W-:-:S07]  /*3d80*/  FADD.FTZ R5, R75, R4 ;  /* 0x000000044b057221 */ /* 0x002fce0000010000 */
[----:B------:R-:W1:Y:S01]  /*3d90*/  MUFU.EX2 R68, R68 ;  /* 0x0000004400447308 */ /* 0x000e620000000800 */
[----:B----4-:R-:W-:Y:S01]  /*3da0*/  FADD.FTZ R7, R65, R6 ;  /* 0x0000000641077221 */ /* 0x010fe20000010000 */
[----:B------:R-:W-:-:S06]  /*3db0*/  F2FP.F16.F32.PACK_AB R6, R41, R32 ;  /* 0x000000202906723e */ /* 0x000fcc00000000ff */
[----:B------:R-:W4:Y:S01]  /*3dc0*/  MUFU.EX2 R79, R79 ;  /* 0x0000004f004f7308 */ /* 0x000f220000000800 */
[C---:B--2---:R-:W-:Y:S01]  /*3dd0*/  FADD.FTZ R4, R78.reuse, R5 ;  /* 0x000000054e047221 */ /* 0x044fe20000010000 */
[----:B------:R-:W-:-:S06]  /*3de0*/  F2FP.F16.F32.PACK_AB R61, R78, R75 ;  /* 0x0000004b4e3d723e */ /* 0x000fcc00000000ff */
[----:B------:R-:W2:Y:S01]  /*3df0*/  MUFU.EX2 R64, R64 ;  /* 0x0000004000407308 */ /* 0x000ea20000000800 */
[C---:B-1----:R-:W-:Y:S01]  /*3e00*/  FADD.FTZ R7, R68.reuse, R7 ;  /* 0x0000000744077221 */ /* 0x042fe20000010000 */
[----:B------:R-:W-:-:S06]  /*3e10*/  F2FP.F16.F32.PACK_AB R62, R68, R65 ;  /* 0x00000041443e723e */ /* 0x000fcc00000000ff */
[----:B------:R-:W1:Y:S01]  /*3e20*/  MUFU.EX2 R82, R82 ;  /* 0x0000005200527308 */ /* 0x000e620000000800 */
[----:B----4-:R-:W-:Y:S01]  /*3e30*/  FADD.FTZ R5, R79, R4 ;  /* 0x000000044f057221 */ /* 0x010fe20000010000 */
[----:B------:R-:W-:-:S06]  /*3e40*/  F2FP.F16.F32.PACK_AB R4, R29, R20 ;  /* 0x000000141d04723e */ /* 0x000fcc00000000ff */
[----:B------:R-:W4:Y:S01]  /*3e50*/  MUFU.EX2 R69, R69 ;  /* 0x0000004500457308 */ /* 0x000f220000000800 */
[----:B--2---:R-:W-:-:S07]  /*3e60*/  FADD.FTZ R24, R64, R7 ;  /* 0x0000000740187221 */ /* 0x004fce0000010000 */
[----:B------:R-:W2:Y:S01]  /*3e70*/  MUFU.EX2 R83, R83 ;  /* 0x0000005300537308 */ /* 0x000ea20000000800 */
[C---:B-1----:R-:W-:Y:S01]  /*3e80*/  FADD.FTZ R20, R82.reuse, R5 ;  /* 0x0000000552147221 */ /* 0x042fe20000010000 */
[----:B------:R-:W-:-:S06]  /*3e90*/  F2FP.F16.F32.PACK_AB R63, R82, R79 ;  /* 0x0000004f523f723e */ /* 0x000fcc00000000ff */
[----:B------:R-:W3:Y:S01]  /*3ea0*/  MUFU.EX2 R72, R72 ;  /* 0x0000004800487308 */ /* 0x000ee20000000800 */
[C---:B----4-:R-:W-:Y:S01]  /*3eb0*/  FADD.FTZ R5, R69.reuse, R24 ;  /* 0x0000001845057221 */ /* 0x050fe20000010000 */
[----:B------:R-:W-:-:S06]  /*3ec0*/  F2FP.F16.F32.PACK_AB R64, R69, R64 ;  /* 0x000000404540723e */ /* 0x000fcc00000000ff */
[----:B------:R-:W1:Y:S01]  /*3ed0*/  MUFU.EX2 R48, R99 ;  /* 0x0000006300307308 */ /* 0x000e620000000800 */
[----:B--2---:R-:W-:-:S07]  /*3ee0*/  FADD.FTZ R7, R83, R20 ;  /* 0x0000001453077221 */ /* 0x004fce0000010000 */
[----:B------:R-:W2:Y:S01]  /*3ef0*/  MUFU.EX2 R73, R73 ;  /* 0x0000004900497308 */ /* 0x000ea20000000800 */
[----:B---3--:R-:W-:Y:S01]  /*3f00*/  FADD.FTZ R8, R72, R5 ;  /* 0x0000000548087221 */ /* 0x008fe20000010000 */
[----:B------:R-:W-:-:S06]  /*3f10*/  F2FP.F16.F32.PACK_AB R5, R67, R66 ;  /* 0x000000424305723e */ /* 0x000fcc00000000ff */
[----:B------:R-:W3:Y:S01]  /*3f20*/  MUFU.EX2 R102, R102 ;  /* 0x0000006600667308 */ /* 0x000ee20000000800 */
[----:B-1----:R-:W-:Y:S01]  /*3f30*/  FADD.FTZ R9, R48, R7 ;  /* 0x0000000730097221 */ /* 0x002fe20000010000 */
[----:B------:R-:W-:Y:S02]  /*3f40*/  F2FP.F16.F32.PACK_AB R7, R74, R71 ;  /* 0x000000474a07723e */ /* 0x000fe400000000ff */
[----:B------:R-:W-:-:S03]  /*3f50*/  F2FP.F16.F32.PACK_AB R65, R48, R83 ;  /* 0x000000533041723e */ /* 0x000fc600000000ff */
[----:B------:R1:W-:Y:S01]  /*3f60*/  STSM.16.M88.4 [R16+0x6000], R4 ;  /* 0x0060000410007844 */ /* 0x0003e20000000200 */
[----:B------:R-:W4:Y:S01]  /*3f70*/  MUFU.EX2 R103, R103 ;  /* 0x0000006700677308 */ /* 0x000f220000000800 */
[C---:B--2---:R-:W-:Y:S01]  /*3f80*/  FADD.FTZ R11, R73.reuse, R8 ;  /* 0x00000008490b7221 */ /* 0x044fe20000010000 */
[----:B------:R-:W-:Y:S01]  /*3f90*/  F2FP.F16.F32.PACK_AB R66, R73, R72 ;  /* 0x000000484942723e */ /* 0x000fe200000000ff */
[----:B------:R2:W-:Y:S05]  /*3fa0*/  STSM.16.M88.4 [R2+0x2a800], R60 ;  /* 0x02a8003c02007844 */ /* 0x0005ea0000000200 */
[----:B------:R-:W5:Y:S01]  /*3fb0*/  MUFU.EX2 R76, R76 ;  /* 0x0000004c004c7308 */ /* 0x000f620000000800 */
[----:B---3--:R-:W-:-:S07]  /*3fc0*/  FADD.FTZ R8, R102, R9 ;  /* 0x0000000966087221 */ /* 0x008fce0000010000 */
[----:B------:R-:W3:Y:S01]  /*3fd0*/  MUFU.EX2 R106, R106 ;  /* 0x0000006a006a7308 */ /* 0x000ee20000000800 */
[C---:B----4-:R-:W-:Y:S01]  /*3fe0*/  FADD.FTZ R9, R103.reuse, R8 ;  /* 0x0000000867097221 */ /* 0x050fe20000010000 */
[----:B------:R-:W-:-:S05]  /*3ff0*/  F2FP.F16.F32.PACK_AB R67, R103, R102 ;  /* 0x000000666743723e */ /* 0x000fca00000000ff */
[----:B------:R2:W-:Y:S01]  /*4000*/  STSM.16.M88.4 [R19], R64 ;  /* 0x0000004013007844 */ /* 0x0005e20000000200 */
[----:B------:R-:W4:Y:S01]  /*4010*/  MUFU.EX2 R77, R77 ;  /* 0x0000004d004d7308 */ /* 0x000f220000000800 */
[----:B-----5:R-:W-:-:S07]  /*4020*/  FADD.FTZ R10, R76, R11 ;  /* 0x0000000b4c0a7221 */ /* 0x020fce0000010000 */
[----:B------:R-:W5:Y:S01]  /*4030*/  MUFU.EX2 R80, R80 ;  /* 0x0000005000507308 */ /* 0x000f620000000800 */
[----:B---3--:R-:W-:-:S07]  /*4040*/  FADD.FTZ R8, R106, R9 ;  /* 0x000000096a087221 */ /* 0x008fce0000010000 */
[----:B------:R-:W0:Y:S01]  /*4050*/  MUFU.EX2 R81, R81 ;  /* 0x0000005100517308 */ /* 0x000e220000000800 */
[C---:B----4-:R-:W-:Y:S01]  /*4060*/  FADD.FTZ R11, R77.reuse, R10 ;  /* 0x0000000a4d0b7221 */ /* 0x050fe20000010000 */
[----:B------:R-:W-:-:S06]  /*4070*/  F2FP.F16.F32.PACK_AB R76, R77, R76 ;  /* 0x0000004c4d4c723e */ /* 0x000fcc00000000ff */
[----:B------:R-:W3:Y:S01]  /*4080*/  MUFU.EX2 R84, R84 ;  /* 0x0000005400547308 */ /* 0x000ee20000000800 */
[----:B-----5:R-:W-:-:S07]  /*4090*/  FADD.FTZ R10, R80, R11 ;  /* 0x0000000b500a7221 */ /* 0x020fce0000010000 */
[----:B------:R-:W1:Y:S01]  /*40a0*/  MUFU.EX2 R85, R113 ;  /* 0x0000007100557308 */ /* 0x000e620000000800 */
[C---:B0-----:R-:W-:Y:S01]  /*40b0*/  FADD.FTZ R13, R81.reuse, R10 ;  /* 0x0000000a510d7221 */ /* 0x041fe20000010000 */
[----:B------:R-:W-:-:S06]  /*40c0*/  F2FP.F16.F32.PACK_AB R78, R81, R80 ;  /* 0x00000050514e723e */ /* 0x000fcc00000000ff */
[----:B------:R-:W0:Y:S01]  /*40d0*/  MUFU.EX2 R107, R107 ;  /* 0x0000006b006b7308 */ /* 0x000e220000000800 */
[----:B---3--:R-:W-:-:S07]  /*40e0*/  FADD.FTZ R10, R84, R13 ;  /* 0x0000000d540a7221 */ /* 0x008fce0000010000 */
[----:B------:R-:W3:Y:S01]  /*40f0*/  MUFU.EX2 R110, R110 ;  /* 0x0000006e006e7308 */ /* 0x000ee20000000800 */
[C---:B-1----:R-:W-:Y:S01]  /*4100*/  FADD.FTZ R7, R85.reuse, R10 ;  /* 0x0000000a55077221 */ /* 0x042fe20000010000 */
[----:B------:R-:W-:-:S06]  /*4110*/  F2FP.F16.F32.PACK_AB R84, R85, R84 ;  /* 0x000000545554723e */ /* 0x000fcc00000000ff */
[----:B------:R-:W1:Y:S01]  /*4120*/  MUFU.EX2 R111, R111 ;  /* 0x0000006f006f7308 */ /* 0x000e620000000800 */
[C---:B0-----:R-:W-:Y:S01]  /*4130*/  F2FP.F16.F32.PACK_AB R77, R107.reuse, R106 ;  /* 0x0000006a6b4d723e */ /* 0x041fe200000000ff */
[----:B------:R-:W-:-:S06]  /*4140*/  FADD.FTZ R11, R107, R8 ;  /* 0x000000086b0b7221 */ /* 0x000fcc0000010000 */
[----:B------:R-:W0:Y:S01]  /*4150*/  MUFU.EX2 R88, R88 ;  /* 0x0000005800587308 */ /* 0x000e220000000800 */
[----:B---3--:R-:W-:-:S07]  /*4160*/  FADD.FTZ R8, R110, R11 ;  /* 0x0000000b6e087221 */ /* 0x008fce0000010000 */
[----:B------:R-:W3:Y:S01]  /*4170*/  MUFU.EX2 R89, R89 ;  /* 0x0000005900597308 */ /* 0x000ee20000000800 */
[C---:B-1----:R-:W-:Y:S01]  /*4180*/  F2FP.F16.F32.PACK_AB R79, R111.reuse, R110 ;  /* 0x0000006e6f4f723e */ /* 0x042fe200000000ff */
[----:B------:R-:W-:-:S04]  /*4190*/  FADD.FTZ R5, R111, R8 ;  /* 0x000000086f057221 */ /* 0x000fc80000010000 */
[----:B------:R2:W-:Y:S02]  /*41a0*/  STSM.16.M88.4 [R17+0xc000], R76 ;  /* 0x00c0004c11007844 */ /* 0x0005e40000000200 */
[----:B------:R-:W1:Y:S01]  /*41b0*/  MUFU.EX2 R114, R114 ;  /* 0x0000007200727308 */ /* 0x000e620000000800 */
[----:B0-----:R-:W-:-:S07]  /*41c0*/  FADD.FTZ R6, R88, R7 ;  /* 0x0000000758067221 */ /* 0x001fce0000010000 */
[----:B------:R-:W0:Y:S01]  /*41d0*/  MUFU.EX2 R115, R115 ;  /* 0x0000007300737308 */ /* 0x000e220000000800 */
[C---:B---3--:R-:W-:Y:S01]  /*41e0*/  F2FP.F16.F32.PACK_AB R86, R89.reuse, R88 ;  /* 0x000000585956723e */ /* 0x048fe200000000ff */
[----:B------:R-:W-:-:S06]  /*41f0*/  FADD.FTZ R6, R89, R6 ;  /* 0x0000000659067221 */ /* 0x000fcc0000010000 */
[----:B------:R-:W-:Y:S01]  /*4200*/  MUFU.EX2 R118, R118 ;  /* 0x0000007600767308 */ /* 0x000fe20000000800 */
[----:B-1----:R-:W-:-:S07]  /*4210*/  FADD.FTZ R4, R114, R5 ;  /* 0x0000000572047221 */ /* 0x002fce0000010000 */
[----:B------:R-:W1:Y:S01]  /*4220*/  MUFU.EX2 R9, R92 ;  /* 0x0000005c00097308 */ /* 0x000e620000000800 */
[C---:B0-----:R-:W-:Y:S01]  /*4230*/  F2FP.F16.F32.PACK_AB R85, R115.reuse, R114 ;  /* 0x000000727355723e */ /* 0x041fe200000000ff */
[----:B------:R-:W-:Y:S01]  /*4240*/  FADD.FTZ R5, R115, R4 ;  /* 0x0000000473057221 */ /* 0x000fe20000010000 */
[----:B-1----:R-:W-:-:S03]  /*4250*/  F2FP.F16.F32.PACK_AB R87, R9, R118 ;  /* 0x000000760957723e */ /* 0x002fc600000000ff */
[----:B------:R-:W-:Y:S02]  /*4260*/  FADD.FTZ R118, R118, R5 ;  /* 0x0000000576767221 */ /* 0x000fe40000010000 */
[----:B------:R2:W-:Y:S02]  /*4270*/  STSM.16.M88.4 [R16+0xc000], R84 ;  /* 0x00c0005410007844 */ /* 0x0005e40000000200 */
[----:B------:R-:W-:Y:S01]  /*4280*/  FADD.FTZ R7, R9, R118 ;  /* 0x0000007609077221 */ /* 0x000fe20000010000 */
[----:B------:R0:W-:Y:S06]  /*4290*/  MEMBAR.ALL.CTA ;  /* 0x0000000000007992 */ /* 0x0001ec0000008000 */
[----:B0-----:R-:W0:Y:S02]  /*42a0*/  FENCE.VIEW.ASYNC.S ;  /* 0x00000000000073c6 */ /* 0x001e240000000000 */
[----:B0-----:R-:W-:Y:S01]  /*42b0*/  NOP ;  /* 0x0000000000007918 */ /* 0x001fe20000000000 */
        /* <DEDUP_REMOVED lines=23> */
.L_x_185:
[----:B------:R-:W-:Y:S01]  /*4430*/  UIADD3 UR38, UR27, 0x1, URZ ;  /* 0x000000011b267890 */ /* 0x000fe2000fffe03f */
[----:B------:R-:W-:-:S03]  /*4440*/  ISETP.NE.AND P3, PT, RZ, UR44, PT ;  /* 0x0000002cff007c0c */ /* 0x000fc6000bf65270 */
[----:B------:R-:W-:-:S04]  /*4450*/  UISETP.NE.AND UP0, UPT, UR38, 0x2, UPT ;  /* 0x000000022600788c */ /* 0x000fc8000bf05270 */
[----:B------:R-:W-:Y:S02]  /*4460*/  USEL UR37, URZ, 0x1, UP0 ;  /* 0x000000013f257887 */ /* 0x000fe40008000000 */
[----:B------:R-:W-:Y:S02]  /*4470*/  USEL UR38, UR38, URZ, UP0 ;  /* 0x0000003f26267287 */ /* 0x000fe40008000000 */
[----:B------:R-:W-:Y:S02]  /*4480*/  ULOP3.LUT UR37, UR20, UR37, URZ, 0x3c, !UPT ;  /* 0x0000002514257292 */ /* 0x000fe4000f8e3c3f */
[----:B0-----:R-:W-:Y:S10]  /*4490*/  @P3 BRA `(.L_x_177) ;  /* 0x00000000002c3947 */ /* 0x001ff40003800000 */
[----:B------:R-:W-:Y:S05]  /*44a0*/  @!P0 BRA `(.L_x_178) ;  /* 0x0000000000048947 */ /* 0x000fea0003800000 */
[----:B------:R-:W-:Y:S01]  /*44b0*/  BPT.TRAP 0x1 ;  /* 0x000000040000795c */ /* 0x000fe20000300000 */
.L_x_178:
[----:B------:R-:W-:Y:S01]  /*44c0*/  ULEA UR6, UR38, UR39, 0x3 ;  /* 0x0000002726067291 */ /* 0x000fe2000f8e183f */
[----:B------:R-:W-:-:S05]  /*44d0*/  IMAD.U32 R0, RZ, RZ, UR37 ;  /* 0x00000025ff007e24 */ /* 0x000fca000f8e00ff */
[----:B------:R-:W-:-:S04]  /*44e0*/  SHF.L.U32 R0, R0, 0x1f, RZ ;  /* 0x0000001f00007819 */ /* 0x000fc800000006ff */
[----:B------:R0:W1:Y:S01]  /*44f0*/  SYNCS.PHASECHK.TRANS64.TRYWAIT P2, [UR6+0x30830], R0 ;  /* 0x03083000ff0075a7 */ /* 0x0000620008040146 */
[----:B------:R-:W-:Y:S05]  /*4500*/  @!P0 BRA `(.L_x_179) ;  /* 0x0000000000048947 */ /* 0x000fea0003800000 */
[----:B------:R-:W-:Y:S01]  /*4510*/  BPT.TRAP 0x1 ;  /* 0x000000040000795c */ /* 0x000fe20000300000 */
.L_x_179:
[----:B-1----:R-:W-:Y:S05]  /*4520*/  @P2 BRA `(.L_x_177) ;  /* 0x0000000000082947 */ /* 0x002fea0003800000 */
[----:B------:R-:W1:Y:S02]  /*4530*/  SYNCS.PHASECHK.TRANS64.TRYWAIT P2, [UR6+0x30830], R0 ;  /* 0x03083000ff0075a7 */ /* 0x000e640008040146 */
[----:B-1----:R-:W-:Y:S05]  /*4540*/  @!P2 BRA `(.L_x_180) ;  /* 0x000000a0000ca947 */ /* 0x002fea0003800000 */
.L_x_177:
[----:B-1----:R-:W1:Y:S01]  /*4550*/  S2R R3, SR_TID.X ;  /* 0x0000000000037919 */ /* 0x002e620000002100 */
[----:B------:R-:W-:Y:S01]  /*4560*/  UIMAD UR6, UR38, 0x600, UR24 ;  /* 0x00000600260678a4 */ /* 0x000fe2000f8e0218 */
[----:B------:R-:W-:Y:S01]  /*4570*/  UMOV UR7, 0x40000040 ;  /* 0x4000004000077882 */ /* 0x000fe20000000000 */
[----:B------:R-:W-:Y:S02]  /*4580*/  UMOV UR11, 0x40000040 ;  /* 0x40000040000b7882 */ /* 0x000fe40000000000 */
[----:B------:R-:W-:Y:S02]  /*4590*/  UIADD3 UR10, UR6, 0x2, URZ ;  /* 0x00000002060a7890 */ /* 0x000fe4000fffe03f */
[----:B------:R-:W-:Y:S01]  /*45a0*/  UIADD3 UR14, UR6, 0x4, URZ ;  /* 0x00000004060e7890 */ /* 0x000fe2000fffe03f */
[----:B------:R-:W-:Y:S01]  /*45b0*/  UMOV UR15, 0x40000040 ;  /* 0x40000040000f7882 */ /* 0x000fe20000000000 */
[----:B------:R-:W-:Y:S01]  /*45c0*/  UIADD3 UR18, UR6, 0x6, URZ ;  /* 0x0000000606127890 */ /* 0x000fe2000fffe03f */
[----:B------:R-:W-:Y:S01]  /*45d0*/  UMOV UR19, 0x40000040 ;  /* 0x4000004000137882 */ /* 0x000fe20000000000 */
[----:B-1----:R-:W-:-:S05]  /*45e0*/  SHF.R.U32.HI R3, RZ, 0x7, R3 ;  /* 0x00000007ff037819 */ /* 0x002fca0000011603 */
[----:B0-----:R-:W-:-:S05]  /*45f0*/  VIADD R0, R3, 0x8 ;  /* 0x0000000803007836 */ /* 0x001fca0000000000 */
[----:B------:R0:W-:Y:S06]  /*4600*/  BAR.SYNC.DEFER_BLOCKING R0, 0x100 ;  /* 0x000400000000751d */ /* 0x0001ec0000010000 */
[----:B--2---:R-:W-:-:S06]  /*4610*/  WARPGROUP.ARRIVE ;  /* 0x00000000000079c5 */ /* 0x004fcc0000000000 */
        /* <DEDUP_REMOVED lines=11> */
[----:B0-----:R-:W-:Y:S05]  /*46d0*/  @P3 BRA `(.L_x_181) ;  /* 0x00000000002c3947 */ /* 0x001fea0003800000 */
[----:B------:R-:W-:Y:S05]  /*46e0*/  @!P0 BRA `(.L_x_182) ;  /* 0x0000000000048947 */ /* 0x000fea0003800000 */
[----:B------:R-:W-:Y:S01]  /*46f0*/  BPT.TRAP 0x1 ;  /* 0x000000040000795c */ /* 0x000fe20000300000 */
.L_x_182:
[----:B------:R-:W-:Y:S01]  /*4700*/  ULEA UR6, UR27, UR39, 0x3 ;  /* 0x000000271b067291 */ /* 0x000fe2000f8e183f */
[----:B------:R-:W-:-:S05]  /*4710*/  IMAD.U32 R0, RZ, RZ, UR20 ;  /* 0x00000014ff007e24 */ /* 0x000fca000f8e00ff */
[----:B------:R-:W-:-:S04]  /*4720*/  SHF.L.U32 R0, R0, 0x1f, RZ ;  /* 0x0000001f00007819 */ /* 0x000fc800000006ff */
[----:B------:R0:W1:Y:S01]  /*4730*/  SYNCS.PHASECHK.TRANS64.TRYWAIT P2, [UR6+0x30850], R0 ;  /* 0x03085000ff0075a7 */ /* 0x0000620008040146 */
[----:B------:R-:W-:Y:S05]  /*4740*/  @!P0 BRA `(.L_x_183) ;  /* 0x0000000000048947 */ /* 0x000fea0003800000 */
[----:B------:R-:W-:Y:S01]  /*4750*/  BPT.TRAP 0x1 ;  /* 0x000000040000795c */ /* 0x000fe20000300000 */
.L_x_183:
[----:B-1----:R-:W-:Y:S05]  /*4760*/  @P2 BRA `(.L_x_181) ;  /* 0x0000000000082947 */ /* 0x002fea0003800000 */
[----:B------:R-:W1:Y:S02]  /*4770*/  SYNCS.PHASECHK.TRANS64.TRYWAIT P2, [UR6+0x30850], R0 ;  /* 0x03085000ff0075a7 */ /* 0x000e640008040146 */
[----:B-1----:R-:W-:Y:S05]  /*4780*/  @!P2 BRA `(.L_x_184) ;  /* 0x0000009c0094a947 */ /* 0x002fea0003800000 */
.L_x_181:
[----:B------:R-:W-:Y:S01]  /*4790*/  UIADD3 UR7, UR25, 0x1e800, URZ ;  /* 0x0001e80019077890 */ /* 0x000fe2000fffe03f */
[----:B------:R-:W-:Y:S01]  /*47a0*/  WARPGROUP.ARRIVE ;  /* 0x00000000000079c5 */ /* 0x000fe20000000000 */
[----:B------:R-:W-:-:S05]  /*47b0*/  UIADD3 UR6, UR39, 0x400, URZ ;  /* 0x0000040027067890 */ /* 0x000fca000fffe03f */
[----:B------:R-:W1:Y:S01]  /*47c0*/  S2R R5, SR_TID.X ;  /* 0x0000000000057919 */ /* 0x000e620000002100 */
[----:B------:R-:W-:Y:S01]  /*47d0*/  USHF.R.U32.HI UR7, URZ, 0x4, UR7 ;  /* 0x000000043f077899 */ /* 0x000fe20008011607 */
[----:B------:R-:W-:Y:S01]  /*47e0*/  FMNMX.FTZ R8, R24, R9, !PT ;  /* 0x0000000918087209 */ /* 0x000fe20007810000 */
[----:B------:R-:W-:Y:S01]  /*47f0*/  USHF.R.U32.HI UR6, URZ, 0x4, UR6 ;  /* 0x000000043f067899 */ /* 0x000fe20008011606 */
[----:B------:R-:W-:Y:S01]  /*4800*/  IMAD.U32 R10, RZ, RZ, UR27 ;  /* 0x0000001bff0a7e24 */ /* 0x000fe2000f8e00ff */
[----:B------:R-:W-:Y:S02]  /*4810*/  ULOP3.LUT UR10, UR7, 0x3fff, URZ, 0xc0, !UPT ;  /* 0x00003fff070a7892 */ /* 0x000fe4000f8ec03f */
[----:B------:R-:W-:Y:S02]  /*4820*/  ULOP3.LUT UR7, UR6, 0x3fff, URZ, 0xc0, !UPT ;  /* 0x00003fff06077892 */ /* 0x000fe4000f8ec03f */
[----:B------:R-:W-:Y:S01]  /*4830*/  ULOP3.LUT UR6, UR10, 0x10000, URZ, 0xfc, !UPT ;  /* 0x000100000a067892 */ /* 0x000fe2000f8efc3f */
[----:B------:R-:W-:Y:S01]  /*4840*/  @!P1 LEA R10, R10, UR39, 0x3 ;  /* 0x000000270a0a9c11 */ /* 0x000fe2000f8e18ff */
[----:B------:R-:W-:Y:S01]  /*4850*/  UIMAD UR7, UR27, 0x600, UR7 ;  /* 0x000006001b0778a4 */ /* 0x000fe2000f8e0207 */
[----:B------:R-:W-:Y:S01]  /*4860*/  UMOV UR21, 0x40000040 ;  /* 0x4000004000157882 */ /* 0x000fe20000000000 */
[----:B------:R-:W-:-:S02]  /*4870*/  UMOV UR23, 0x40000040 ;  /* 0x4000004000177882 */ /* 0x000fc40000000000 */
[----:B------:R-:W-:Y:S01]  /*4880*/  @!P1 VIADD R10, R10, 0x30860 ;  /* 0x000308600a0a9836 */ /* 0x000fe20000000000 */
[----:B------:R-:W-:Y:S01]  /*4890*/  UMOV UR20, UR6 ;  /* 0x0000000600147c82 */ /* 0x000fe20008000000 */
[----:B------:R-:W-:Y:S01]  /*48a0*/  UMOV UR27, UR38 ;  /* 0x00000026001b7c82 */ /* 0x000fe20008000000 */
[----:B------:R-:W-:Y:S02]  /*48b0*/  UMOV UR22, UR7 ;  /* 0x0000000700167c82 */ /* 0x000fe40008000000 */
[----:B------:R-:W-:Y:S01]  /*48c0*/  HGMMA.64x64x16.F32 R120, gdesc[UR20].tnspB, R120, gsb0 ;  /* 0x40e00000147879f0 */ /* 0x000fe20008000878 */
[----:B------:R-:W-:Y:S01]  /*48d0*/  UIADD3 UR20, UR6, 0x2, URZ ;  /* 0x0000000206147890 */ /* 0x000fe2000fffe03f */
[----:B------:R-:W-:Y:S01]  /*48e0*/  @!P1 PRMT R10, RZ, 0x654, R10 ;  /* 0x00000654ff0a9816 */ /* 0x000fe2000000000a */
[----:B------:R-:W-:Y:S01]  /*48f0*/  UIADD3 UR22, UR7, 0x80, URZ ;  /* 0x0000008007167890 */ /* 0x000fe2000fffe03f */
[----:B------:R-:W-:Y:S01]  /*4900*/  UMOV UR21, 0x40000040 ;  /* 0x4000004000157882 */ /* 0x000fe20000000000 */
[----:B------:R-:W-:Y:S01]  /*4910*/  UMOV UR23, 0x40000040 ;  /* 0x4000004000177882 */ /* 0x000fe20000000000 */
[----:B-1----:R-:W-:-:S02]  /*4920*/  SHF.R.U32.HI R3, RZ, 0x7, R5 ;  /* 0x00000007ff037819 */ /* 0x002fc40000011605 */
[----:B------:R-:W-:Y:S01]  /*4930*/  ISETP.GE.U32.AND P2, PT, R5, 0x180, PT ;  /* 0x000001800500780c */ /* 0x000fe20003f46070 */
[----:B------:R-:W-:Y:S02]  /*4940*/  IMAD.U32 R5, RZ, RZ, UR38 ;  /* 0x00000026ff057e24 */ /* 0x000fe4000f8e00ff */
[----:B0-----:R-:W-:Y:S01]  /*4950*/  VIADD R0, R3, 0x9 ;  /* 0x0000000903007836 */ /* 0x001fe20000000000 */
[----:B------:R-:W-:Y:S02]  /*4960*/  FMNMX.FTZ R3, R25, R8, !PT ;  /* 0x0000000819037209 */ /* 0x000fe40007810000 */
[----:B------:R-:W-:Y:S02]  /*4970*/  @!P1 LEA R5, R5, UR39, 0x3 ;  /* 0x0000002705059c11 */ /* 0x000fe4000f8e18ff */
[----:B------:R-:W-:Y:S02]  /*4980*/  FMNMX.FTZ R8, R28, R3, !PT ;  /* 0x000000031c087209 */ /* 0x000fe40007810000 */
[----:B------:R-:W-:Y:S01]  /*4990*/  SEL R0, R0, 0x9, !P2 ;  /* 0x0000000900007807 */ /* 0x000fe20005000000 */
[----:B------:R-:W-:Y:S01]  /*49a0*/  @!P1 VIADD R3, R5, 0x30840 ;  /* 0x0003084005039836 */ /* 0x000fe20000000000 */
[----:B------:R-:W-:-:S02]  /*49b0*/  FMNMX.FTZ R5, R29, R8, !PT ;  /* 0x000000081d057209 */ /* 0x000fc40007810000 */
[----:B------:R-:W-:Y:S02]  /*49c0*/  ISETP.LT.AND P2, PT, RZ, UR28, PT ;  /* 0x0000001cff007c0c */ /* 0x000fe4000bf41270 */
        /* <DEDUP_REMOVED lines=76> */
[----:B------:R-:W-:Y:S01]  /*4e90*/  HGMMA.64x64x16.F32 R120, gdesc[UR20].tnspB, R120, gsb0 ;  /* 0x40e00000147879f0 */ /* 0x000fe20008000878 */
[----:B------:R-:W-:Y:S02]  /*4ea0*/  UMOV UR20, UR37 ;  /* 0x0000002500147c82 */ /* 0x000fe40008000000 */
        /* <DEDUP_REMOVED lines=191> */
[----:B------:R-:W-:Y:S01]  /*5aa0*/  FFMA.FTZ R118, R118, UR26, -R10 ;  /* 0x0000001a76767c23 */ /* 0x000fe2000801080a */
        /* <DEDUP_REMOVED lines=125> */
[----:B------:R-:W3:Y:S01]  /*6280*/  MUFU.EX2 R56, R56 ;  /* 0x0000003800387308 */ /* 0x000ee20000000800 */
[C---:B-1----:R-:W-:Y:S01]  /*6290*/  FADD.FTZ R15, R53.reuse, R50 ;  /* 0x00000032350f7221 */ /* 0x042fe20000010000 */
[----:B------:R-:W-:-:S06]  /*62a0*/  F2FP.F16.F32.PACK_AB R50, R53, R52 ;  /* 0x000000343532723e */ /* 0x000fcc00000000ff */
[----:B------:R-:W1:Y:S01]  /*62b0*/  MUFU.EX2 R5, R5 ;  /* 0x0000000500057308 */ /* 0x000e620000000800 */
[C---:B--2---:R-:W-:Y:S01]  /*62c0*/  FADD.FTZ R54, R27.reuse, R54 ;  /* 0x000000361b367221 */ /* 0x044fe20000010000 */
[----:B------:R-:W-:-:S06]  /*62d0*/  F2FP.F16.F32.PACK_AB R51, R27, R51 ;  /* 0x000000331b33723e */ /* 0x000fcc00000000ff */
[----:B------:R-:W2:Y:S01]  /*62e0*/  MUFU.EX2 R57, R57 ;  /* 0x0000003900397308 */ /* 0x000ea20000000800 */
[----:B---3--:R-:W-:-:S07]  /*62f0*/  FADD.FTZ R20, R56, R15 ;  /* 0x0000000f38147221 */ /* 0x008fce0000010000 */
[----:B------:R-:W3:Y:S01]  /*6300*/  MUFU.EX2 R30, R30 ;  /* 0x0000001e001e7308 */ /* 0x000ee20000000800 */
[----:B-1----:R-:W-:-:S07]  /*6310*/  FADD.FTZ R15, R5, R54 ;  /* 0x00000036050f7221 */ /* 0x002fce0000010000 */
[----:B------:R-:W1:Y:S01]  /*6320*/  MUFU.EX2 R60, R60 ;  /* 0x0000003c003c7308 */ /* 0x000e620000000800 */
[C---:B--2---:R-:W-:Y:S01]  /*6330*/  FADD.FTZ R21, R57.reuse, R20 ;  /* 0x0000001439157221 */ /* 0x044fe20000010000 */
[----:B------:R-:W-:-:S06]  /*6340*/  F2FP.F16.F32.PACK_AB R56, R57, R56 ;  /* 0x000000383938723e */ /* 0x000fcc00000000ff */
[----:B------:R-:W2:Y:S01]  /*6350*/  MUFU.EX2 R59, R59 ;  /* 0x0000003b003b7308 */ /* 0x000ea20000000800 */
[C---:B---3--:R-:W-:Y:S01]  /*6360*/  FADD.FTZ R20, R30.reuse, R15 ;  /* 0x0000000f1e147221 */ /* 0x048fe20000010000 */
[----:B------:R-:W-:-:S06]  /*6370*/  F2FP.F16.F32.PACK_AB R57, R30, R5 ;  /* 0x000000051e39723e */ /* 0x000fcc00000000ff */
[----:B------:R-:W3:Y:S01]  /*6380*/  MUFU.EX2 R61, R61 ;  /* 0x0000003d003d7308 */ /* 0x000ee20000000800 */
[----:B-1----:R-:W-:-:S07]  /*6390*/  FADD.FTZ R24, R60, R21 ;  /* 0x000000153c187221 */ /* 0x002fce0000010000 */
[----:B------:R-:W1:Y:S01]  /*63a0*/  MUFU.EX2 R31, R31 ;  /* 0x0000001f001f7308 */ /* 0x000e620000000800 */
[----:B--2---:R-:W-:-:S07]  /*63b0*/  FADD.FTZ R20, R59, R20 ;  /* 0x000000143b147221 */ /* 0x004fce0000010000 */
[----:B------:R-:W2:Y:S01]  /*63c0*/  MUFU.EX2 R64, R64 ;  /* 0x0000004000407308 */ /* 0x000ea20000000800 */
[C---:B---3--:R-:W-:Y:S01]  /*63d0*/  FADD.FTZ R7, R61.reuse, R24 ;  /* 0x000000183d077221 */ /* 0x048fe20000010000 */
[----:B------:R-:W-:-:S06]  /*63e0*/  F2FP.F16.F32.PACK_AB R58, R61, R60 ;  /* 0x0000003c3d3a723e */ /* 0x000fcc00000000ff */
[----:B------:R-:W3:Y:S01]  /*63f0*/  MUFU.EX2 R4, R4 ;  /* 0x0000000400047308 */ /* 0x000ee20000000800 */
[C---:B-1----:R-:W-:Y:S01]  /*6400*/  FADD.FTZ R15, R31.reuse, R20 ;  /* 0x000000141f0f7221 */ /* 0x042fe20000010000 */
[----:B------:R-:W-:-:S06]  /*6410*/  F2FP.F16.F32.PACK_AB R59, R31, R59 ;  /* 0x0000003b1f3b723e */ /* 0x000fcc00000000ff */
[----:B------:R-:W1:Y:S01]  /*6420*/  MUFU.EX2 R65, R65 ;  /* 0x0000004100417308 */ /* 0x000e620000000800 */
[----:B--2---:R-:W-:-:S07]  /*6430*/  FADD.FTZ R20, R64, R7 ;  /* 0x0000000740147221 */ /* 0x004fce0000010000 */
[----:B------:R-:W2:Y:S01]  /*6440*/  MUFU.EX2 R38, R38 ;  /* 0x0000002600267308 */ /* 0x000ea20000000800 */
[----:B---3--:R-:W-:-:S07]  /*6450*/  FADD.FTZ R15, R4, R15 ;  /* 0x0000000f040f7221 */ /* 0x008fce0000010000 */
        /* <DEDUP_REMOVED lines=58> */
[----:B------:R2:W4:Y:S01]  /*6800*/  MUFU.EX2 R28, R42 ;  /* 0x0000002a001c7308 */ /* 0x0005220000000800 */
[----:B---3--:R-:W-:-:S07]  /*6810*/  FADD.FTZ R5, R12, R5 ;  /* 0x000000050c057221 */ /* 0x008fce0000010000 */
[----:B------:R-:W3:Y:S01]  /*6820*/  MUFU.EX2 R92, R92 ;  /* 0x0000005c005c7308 */ /* 0x000ee20000000800 */
        /* <DEDUP_REMOVED lines=10> */
[----:B---3--:R-:W-:-:S02]  /*68d0*/  FADD.FTZ R6, R92, R7 ;  /* 0x000000075c067221 */ /* 0x008fc40000010000 */
[----:B------:R0:W-:Y:S04]  /*68e0*/  STSM.16.M88.4 [R22], R64 ;  /* 0x0000004016007844 */ /* 0x0001e80000000200 */
[----:B------:R0:W-:Y:S01]  /*68f0*/  STSM.16.M88.4 [R17+0x6000], R72 ;  /* 0x0060004811007844 */ /* 0x0001e20000000200 */
[----:B------:R-:W3:Y:S01]  /*6900*/  MUFU.EX2 R95, R95 ;  /* 0x0000005f005f7308 */ /* 0x000ee20000000800 */
[----:B-1----:R-:W-:Y:S02]  /*6910*/  FADD.FTZ R4, R91, R4 ;  /* 0x000000045b047221 */ /* 0x002fe40000010000 */
[----:B------:R0:W-:Y:S05]  /*6920*/  STSM.16.M88.4 [R16+0x6000], R80 ;  /* 0x0060005010007844 */ /* 0x0001ea0000000200 */
[----:B------:R-:W1:Y:S01]  /*6930*/  MUFU.EX2 R96, R96 ;  /* 0x0000006000607308 */ /* 0x000e620000000800 */
[C---:B--2---:R-:W-:Y:S01]  /*6940*/  FADD.FTZ R5, R93.reuse, R6 ;  /* 0x000000065d057221 */ /* 0x044fe20000010000 */
[----:B------:R-:W-:-:S06]  /*6950*/  F2FP.F16.F32.PACK_AB R90, R93, R92 ;  /* 0x0000005c5d5a723e */ /* 0x000fcc00000000ff */
[----:B------:R-:W2:Y:S01]  /*6960*/  MUFU.EX2 R98, R98 ;  /* 0x0000006200627308 */ /* 0x000ea20000000800 */
[C---:B---3--:R-:W-:Y:S01]  /*6970*/  FADD.FTZ R7, R95.reuse, R4 ;  /* 0x000000045f077221 */ /* 0x048fe20000010000 */
[----:B------:R-:W-:-:S05]  /*6980*/  F2FP.F16.F32.PACK_AB R91, R95, R91 ;  /* 0x0000005b5f5b723e */ /* 0x000fca00000000ff */
[----:B------:R0:W-:Y:S01]  /*6990*/  STSM.16.M88.4 [R2+0x2a800], R88 ;  /* 0x02a8005802007844 */ /* 0x0001e20000000200 */
        /* <DEDUP_REMOVED lines=19> */
[----:B------:R-:W-:-:S05]  /*6ad0*/  F2FP.F16.F32.PACK_AB R99, R103, R102 ;  /* 0x000000666763723e */ /* 0x000fca00000000ff */
[----:B------:R0:W-:Y:S01]  /*6ae0*/  STSM.16.M88.4 [R19], R96 ;  /* 0x0000006013007844 */ /* 0x0001e20000000200 */
        /* <DEDUP_REMOVED lines=19> */
[----:B------:R-:W-:-:S05]  /*6c20*/  F2FP.F16.F32.PACK_AB R107, R111, R11 ;  /* 0x0000000b6f6b723e */ /* 0x000fca00000000ff */
[----:B------:R0:W-:Y:S01]  /*6c30*/  STSM.16.M88.4 [R17+0xc000], R104 ;  /* 0x00c0006811007844 */ /* 0x0001e20000000200 */
[----:B------:R-:W1:Y:S01]  /*6c40*/  MUFU.EX2 R113, R113 ;  /* 0x0000007100717308 */ /* 0x000e620000000800 */
[----:B--2---:R-:W-:-:S07]  /*6c50*/  FADD.FTZ R4, R112, R5 ;  /* 0x0000000570047221 */ /* 0x004fce0000010000 */
[----:B------:R-:W2:Y:S01]  /*6c60*/  MUFU.EX2 R115, R115 ;  /* 0x0000007300737308 */ /* 0x000ea20000000800 */
[----:B---3--:R-:W-:-:S07]  /*6c70*/  FADD.FTZ R6, R13, R6 ;  /* 0x000000060d067221 */ /* 0x008fce0000010000 */
[----:B------:R-:W-:Y:S01]  /*6c80*/  MUFU.EX2 R116, R116 ;  /* 0x0000007400747308 */ /* 0x000fe20000000800 */
[C---:B-1----:R-:W-:Y:S01]  /*6c90*/  FADD.FTZ R5, R113.reuse, R4 ;  /* 0x0000000471057221 */ /* 0x042fe20000010000 */
[----:B------:R-:W-:Y:S01]  /*6ca0*/  F2FP.F16.F32.PACK_AB R112, R113, R112 ;  /* 0x000000707170723e */ /* 0x000fe200000000ff */
[----:B------:R-:W-:-:S05]  /*6cb0*/  IMAD.MOV.U32 R4, RZ, RZ, R3 ;  /* 0x000000ffff047224 */ /* 0x000fca00078e0003 */
[----:B------:R-:W1:Y:S01]  /*6cc0*/  MUFU.EX2 R117, R117 ;  /* 0x0000007500757308 */ /* 0x000e620000000800 */
[C---:B--2---:R-:W-:Y:S01]  /*6cd0*/  FADD.FTZ R6, R115.reuse, R6 ;  /* 0x0000000673067221 */ /* 0x044fe20000010000 */
[----:B------:R-:W-:-:S06]  /*6ce0*/  F2FP.F16.F32.PACK_AB R113, R115, R13 ;  /* 0x0000000d7371723e */ /* 0x000fcc00000000ff */
[----:B------:R-:W2:Y:S08]  /*6cf0*/  MUFU.EX2 R15, R118 ;  /* 0x00000076000f7308 */ /* 0x000eb00000000800 */
[----:B------:R-:W3:Y:S01]  /*6d00*/  MUFU.EX2 R10, R10 ;  /* 0x0000000a000a7308 */ /* 0x000ee20000000800 */
[----:B-1----:R-:W-:Y:S01]  /*6d10*/  F2FP.F16.F32.PACK_AB R114, R117, R116 ;  /* 0x000000747572723e */ /* 0x002fe200000000ff */
[----:B------:R-:W-:Y:S01]  /*6d20*/  FADD.FTZ R116, R116, R5 ;  /* 0x0000000574747221 */ /* 0x000fe20000010000 */
[----:B--2---:R-:W-:-:S03]  /*6d30*/  FADD.FTZ R7, R15, R6 ;  /* 0x000000060f077221 */ /* 0x004fc60000010000 */
[----:B------:R-:W-:Y:S01]  /*6d40*/  FADD.FTZ R6, R117, R116 ;  /* 0x0000007475067221 */ /* 0x000fe20000010000 */
[C---:B---3--:R-:W-:Y:S01]  /*6d50*/  F2FP.F16.F32.PACK_AB R115, R10.reuse, R15 ;  /* 0x0000000f0a73723e */ /* 0x048fe200000000ff */
[----:B------:R-:W-:-:S04]  /*6d60*/  FADD.FTZ R7, R10, R7 ;  /* 0x000000070a077221 */ /* 0x000fc80000010000 */
[----:B------:R0:W-:Y:S01]  /*6d70*/  STSM.16.M88.4 [R16+0xc000], R112 ;  /* 0x00c0007010007844 */ /* 0x0001e20000000200 */
[----:B------:R1:W-:Y:S06]  /*6d80*/  MEMBAR.ALL.CTA ;  /* 0x0000000000007992 */ /* 0x0003ec0000008000 */
[----:B-1----:R-:W1:Y:S02]  /*6d90*/  FENCE.VIEW.ASYNC.S ;  /* 0x00000000000073c6 */ /* 0x002e640000000000 */
[----:B-1----:R-:W-:Y:S01]  /*6da0*/  NOP ;  /* 0x0000000000007918 */ /* 0x002fe20000000000 */
[----:B------:R-:W-:Y:S05]  /*6db0*/  @P2 BRA `(.L_x_185) ;  /* 0xffffffd4009c2947 */ /* 0x000fea000383ffff */
.L_x_176:
[----:B------:R-:W-:Y:S06]  /*6dc0*/  BAR.ARV 0x8, 0x200 ;  /* 0x0208000000007b1d */ /* 0x000fec0000002000 */
[----:B------:R-:W-:Y:S05]  /*6dd0*/  @!P0 BRA `(.L_x_186) ;  /* 0x0000000000048947 */ /* 0x000fea0003800000 */
[----:B------:R-:W-:Y:S01]  /*6de0*/  BPT.TRAP 0x1 ;  /* 0x000000040000795c */ /* 0x000fe20000300000 */
.L_x_186:
[----:B------:R-:W-:Y:S01]  /*6df0*/  ULEA UR12, UR38, UR39, 0x3 ;  /* 0x00000027260c7291 */ /* 0x000fe2000f8e183f */
[----:B------:R-:W-:-:S05]  /*6e00*/  IMAD.U32 R4, RZ, RZ, UR37 ;  /* 0x00000025ff047e24 */ /* 0x000fca000f8e00ff */
[----:B------:R-:W-:-:S04]  /*6e10*/  SHF.L.U32 R4, R4, 0x1f, RZ ;  /* 0x0000001f04047819 */ /* 0x000fc800000006ff */
[----:B------:R1:W3:Y:S01]  /*6e20*/  SYNCS.PHASECHK.TRANS64.TRYWAIT P2, [UR12+0x30850], R4 ;  /* 0x03085004ff0075a7 */ /* 0x0002e2000804014c */
[----:B------:R-:W-:Y:S05]  /*6e30*/  @!P0 BRA `(.L_x_187) ;  /* 0x0000000000048947 */ /* 0x000fea0003800000 */
[----:B------:R-:W-:Y:S01]  /*6e40*/  BPT.TRAP 0x1 ;  /* 0x000000040000795c */ /* 0x000fe20000300000 */
.L_x_187:
[----:B---3--:R-:W-:Y:S05]  /*6e50*/  @P2 BRA `(.L_x_188) ;  /* 0x0000000000082947 */ /* 0x008fea0003800000 */
[----:B------:R-:W3:Y:S02]  /*6e60*/  SYNCS.PHASECHK.TRANS64.TRYWAIT P0, [UR12+0x30850], R4 ;  /* 0x03085004ff0075a7 */ /* 0x000ee4000800014c */
[----:B---3--:R-:W-:Y:S05]  /*6e70*/  @!P0 BRA `(.L_x_189) ;  /* 0x0000007400f08947 */ /* 0x008fea0003800000 */
.L_x_188:
[----:B------:R-:W-:Y:S01]  /*6e80*/  UIADD3 UR39, UR39, 0x400, URZ ;  /* 0x0000040027277890 */ /* 0x000fe2000fffe03f */
[----:B------:R-:W-:Y:S01]  /*6e90*/  WARPGROUP.ARRIVE ;  /* 0x00000000000079c5 */ /* 0x000fe20000000000 */
[----:B------:R-:W-:Y:S01]  /*6ea0*/  UIADD3 UR25, UR25, 0x1e800, URZ ;  /* 0x0001e80019197890 */ /* 0x000fe2000fffe03f */
[----:B---3--:R-:W3:Y:S01]  /*6eb0*/  SHFL.BFLY PT, R5, R6, 0x2, 0x1f ;  /* 0x0c401f0006057f89 */ /* 0x008ee200000e0000 */
[----:B------:R-:W-:Y:S01]  /*6ec0*/  USHF.R.U32.HI UR39, URZ, 0x4, UR39 ;  /* 0x000000043f277899 */ /* 0x000fe20008011627 */
[----:B------:R-:W-:Y:S01]  /*6ed0*/  IMAD.U32 R10, RZ, RZ, UR12 ;  /* 0x0000000cff0a7e24 */ /* 0x000fe2000f8e00ff */
[----:B------:R-:W-:Y:S01]  /*6ee0*/  USHF.R.U32.HI UR25, URZ, 0x4, UR25 ;  /* 0x000000043f197899 */ /* 0x000fe20008011619 */
[----:B-1----:R-:W1:Y:S01]  /*6ef0*/  SHFL.BFLY PT, R4, R7, 0x2, 0x1f ;  /* 0x0c401f0007047f89 */ /* 0x002e6200000e0000 */
[----:B------:R-:W-:Y:S01]  /*6f00*/  ULOP3.LUT UR6, UR39, 0x3fff, URZ, 0xc0, !UPT ;  /* 0x00003fff27067892 */ /* 0x000fe2000f8ec03f */
[----:B------:R-:W-:Y:S01]  /*6f10*/  @!P1 VIADD R10, R10, 0x30860 ;  /* 0x000308600a0a9836 */ /* 0x000fe20000000000 */
[----:B------:R-:W-:Y:S01]  /*6f20*/  ULOP3.LUT UR4, UR25, 0x3fff, URZ, 0xc0, !UPT ;  /* 0x00003fff19047892 */ /* 0x000fe2000f8ec03f */
[----:B------:R-:W-:Y:S01]  /*6f30*/  IMAD.MOV.U32 R25, RZ, RZ, -0x800000 ;  /* 0xff800000ff197424 */ /* 0x000fe200078e00ff */
[----:B------:R-:W-:Y:S01]  /*6f40*/  UIMAD UR6, UR38, 0x600, UR6 ;  /* 0x00000600260678a4 */ /* 0x000fe2000f8e0206 */
[----:B------:R-:W-:Y:S01]  /*6f50*/  IMAD.MOV.U32 R24, RZ, RZ, -0x800000 ;  /* 0xff800000ff187424 */ /* 0x000fe200078e00ff */
[----:B------:R-:W-:Y:S01]  /*6f60*/  ULOP3.LUT UR4, UR4, 0x10000, URZ, 0xfc, !UPT ;  /* 0x0001000004047892 */ /* 0x000fe2000f8efc3f */
[----:B------:R-:W-:Y:S01]  /*6f70*/  @!P1 PRMT R10, RZ, 0x654, R10 ;  /* 0x00000654ff0a9816 */ /* 0x000fe2000000000a */
[----:B------:R-:W-:Y:S01]  /*6f80*/  UMOV UR7, 0x40000040 ;  /* 0x4000004000077882 */ /* 0x000fe20000000000 */
[----:B------:R-:W-:Y:S01]  /*6f90*/  UMOV UR5, 0x40000040 ;  /* 0x4000004000057882 */ /* 0x000fe20000000000 */
[----:B------:R-:W-:-:S02]  /*6fa0*/  UIADD3 UR10, UR6, 0x80, URZ ;  /* 0x00000080060a7890 */ /* 0x000fc4000fffe03f */
[----:B------:R-:W-:Y:S01]  /*6fb0*/  UIADD3 UR8, UR4, 0x2, URZ ;  /* 0x0000000204087890 */ /* 0x000fe2000fffe03f */
[----:B------:R-:W-:Y:S02]  /*6fc0*/  UMOV UR11, 0x40000040 ;  /* 0x40000040000b7882 */ /* 0x000fe40000000000 */
[----:B------:R-:W-:Y:S01]  /*6fd0*/  HGMMA.64x64x16.F32 R120, gdesc[UR4].tnspB, R120, gsb0 ;  /* 0x40e00000047879f0 */ /* 0x000fe20008000878 */
[----:B------:R-:W-:Y:S01]  /*6fe0*/  UMOV UR9, 0x40000040 ;  /* 0x4000004000097882 */ /* 0x000fe20000000000 */
[----:B------:R-:W-:Y:S01]  /*6ff0*/  UMOV UR7, 0x40000040 ;  /* 0x4000004000077882 */ /* 0x000fe20000000000 */
[----:B------:R-:W-:Y:S01]  /*7000*/  UMOV UR5, 0x40000040 ;  /* 0x4000004000057882 */ /* 0x000fe20000000000 */
[----:B---3--:R-:W-:Y:S01]  /*7010*/  FADD.FTZ R5, R5, R6 ;  /* 0x0000000605057221 */ /* 0x008fe20000010000 */
[----:B------:R-:W-:Y:S02]  /*7020*/  UIADD3 UR38, UR38, 0x1, URZ ;  /* 0x0000000126267890 */ /* 0x000fe4000fffe03f */
[----:B------:R-:W-:Y:S01]  /*7030*/  UIADD3 UR45, UR45, 0x1, URZ ;  /* 0x000000012d2d7890 */ /* 0x000fe2000fffe03f */
[----:B-1----:R-:W-:Y:S01]  /*7040*/  FADD.FTZ R8, R4, R7 ;  /* 0x0000000704087221 */ /* 0x002fe20000010000 */
[----:B------:R-:W-:Y:S01]  /*7050*/  IMAD.MOV.U32 R7, RZ, RZ, RZ ;  /* 0x000000ffff077224 */ /* 0x000fe200078e00ff */
[----:B------:R-:W1:Y:S01]  /*7060*/  SHFL.BFLY PT, R4, R5, 0x1, 0x1f ;  /* 0x0c201f0005047f89 */ /* 0x000e6200000e0000 */
[----:B------:R-:W-:-:S03]  /*7070*/  UISETP.NE.AND UP0, UPT, UR38, 0x2, UPT ;  /* 0x000000022600788c */ /* 0x000fc6000bf05270 */
[----:B------:R-:W3:Y:S01]  /*7080*/  SHFL.BFLY PT, R9, R8, 0x1, 0x1f ;  /* 0x0c201f0008097f89 */ /* 0x000ee200000e0000 */
[----:B------:R-:W-:Y:S01]  /*7090*/  USEL UR38, UR38, URZ, UP0 ;  /* 0x0000003f26267287 */ /* 0x000fe20008000000 */
[----:B-1----:R-:W-:Y:S01]  /*70a0*/  FADD.FTZ R11, R5, R4 ;  /* 0x00000004050b7221 */ /* 0x002fe20000010000 */
[----:B------:R-:W-:Y:S01]  /*70b0*/  MOV R4, RZ ;  /* 0x000000ff00047202 */ /* 0x000fe20000000f00 */
[----:B------:R-:W-:Y:S02]  /*70c0*/  IMAD.U32 R5, RZ, RZ, UR26 ;  /* 0x0000001aff057e24 */ /* 0x000fe4000f8e00ff */
[----:B---3--:R-:W-:Y:S01]  /*70d0*/  FADD.FTZ R12, R8, R9 ;  /* 0x00000009080c7221 */ /* 0x008fe20000010000 */
[----:B------:R-:W-:Y:S01]  /*70e0*/  FSETP.NE.FTZ.AND P0, PT, R11, RZ, PT ;  /* 0x000000ff0b00720b */ /* 0x000fe20003f15000 */
[----:B------:R-:W-:-:S03]  /*70f0*/  IMAD.U32 R8, RZ, RZ, UR26 ;  /* 0x0000001aff087e24 */ /* 0x000fc6000f8e00ff */
[----:B------:R-:W-:-:S09]  /*7100*/  FSETP.NE.FTZ.AND P2, PT, R12, RZ, PT ;  /* 0x000000ff0c00720b */ /* 0x000fd20003f55000 */
[----:B------:R-:W1:Y:S01]  /*7110*/  @P0 MUFU.LG2 R6, R11 ;  /* 0x0000000b00060308 */ /* 0x000e620000000c00 */
[----:B------:R-:W-:-:S07]  /*7120*/  @P0 FMUL.FTZ R5, R5, 0.69314718246459960938 ;  /* 0x3f31721805050820 */ /* 0x000fce0000410000 */
[----:B------:R-:W3:Y:S08]  /*7130*/  @P2 MUFU.LG2 R9, R12 ;  /* 0x0000000c00092308 */ /* 0x000ef00000000c00 */
[----:B------:R4:W5:Y:S01]  /*7140*/  @P0 MUFU.RCP R4, R11 ;  /* 0x0000000b00040308 */ /* 0x0009620000001000 */
[----:B-1----:R-:W-:-:S04]  /*7150*/  @P0 FMUL.FTZ R6, R6, 0.69314718246459960938 ;  /* 0x3f31721806060820 */ /* 0x002fc80000410000 */
[----:B------:R-:W-:Y:S01]  /*7160*/  @P0 FFMA.FTZ R25, R5, R0, R6 ;  /* 0x0000000005190223 */ /* 0x000fe20000010006 */
[----:B------:R-:W-:Y:S01]  /*7170*/  PLOP3.LUT P0, PT, PT, PT, PT, 0x8, 0x0 ;  /* 0x000000000000781c */ /* 0x000fe20003f0e170 */
[----:B------:R-:W-:Y:S02]  /*7180*/  WARPGROUP.DEPBAR.LE gsb0, 0x0 ;  /* 0x00008000000079c5 */ /* 0x000fe40000010000 */
[----:B------:R-:W-:Y:S01]  /*7190*/  WARPGROUP.ARRIVE ;  /* 0x00000000000079c5 */ /* 0x000fe20000000000 */
[----:B------:R1:W2:Y:S01]  /*71a0*/  @P2 MUFU.RCP R7, R12 ;  /* 0x0000000c00072308 */ /* 0x0002a20000001000 */
[----:B----4-:R-:W-:Y:S01]  /*71b0*/  @P2 FMUL.FTZ R11, R8, 0.69314718246459960938 ;  /* 0x3f317218080b2820 */ /* 0x010fe20000410000 */
[----:B---3--:R-:W-:-:S03]  /*71c0*/  @P2 FMUL.FTZ R8, R9, 0.69314718246459960938 ;  /* 0x3f31721809082820 */ /* 0x008fc60000410000 */
[----:B------:R-:W-:Y:S01]  /*71d0*/  HGMMA.64x64x16.F32 R120, gdesc[UR8].tnspB, R120, gsb0 ;  /* 0x40e00000087879f0 */ /* 0x000fe20008000878 */
[----:B------:R-:W-:Y:S01]  /*71e0*/  UIADD3 UR10, UR6, 0x100, URZ ;  /* 0x00000100060a7890 */ /* 0x000fe2000fffe03f */
[----:B------:R-:W-:Y:S01]  /*71f0*/  @P2 FFMA.FTZ R24, R11, R3, R8 ;  /* 0x000000030b182223 */ /* 0x000fe20000010008 */
        /* <DEDUP_REMOVED lines=59> */
[----:B------:R-:W-:Y:S02]  /*75b0*/  UIADD3 UR6, UR6, 0x580, URZ ;  /* 0x0000058006067890 */ /* 0x000fe4000fffe03f */
[----:B------:R-:W-:Y:S01]  /*75c0*/  UIADD3 UR4, UR4, 0xc06, URZ ;  /* 0x00000c0604047890 */ /* 0x000fe2000fffe03f */
[----:B------:R-:W-:Y:S02]  /*75d0*/  WARPGROUP.DEPBAR.LE gsb0, 0x0 ;  /* 0x00008000000079c5 */ /* 0x000fe40000010000 */
[----:B------:R-:W-:-:S06]  /*75e0*/  WARPGROUP.ARRIVE ;  /* 0x00000000000079c5 */ /* 0x000fcc0000000000 */
[----:B------:R-:W-:Y:S03]  /*75f0*/  HGMMA.64x64x16.F32 R120, gdesc[UR8].tnspB, R120, gsb0 ;  /* 0x40e00000087879f0 */ /* 0x000fe60008000878 */
[----:B------:R-:W-:Y:S02]  /*7600*/  WARPGROUP.DEPBAR.LE gsb0, 0x0 ;  /* 0x00008000000079c5 */ /* 0x000fe40000010000 */
[----:B------:R-:W-:-:S06]  /*7610*/  WARPGROUP.ARRIVE ;  /* 0x00000000000079c5 */ /* 0x000fcc0000000000 */
[----:B------:R-:W-:Y:S01]  /*7620*/  HGMMA.64x64x16.F32 R120, gdesc[UR4].tnspB, R120, gsb0 ;  /* 0x40e00000047879f0 */ /* 0x000fe20008000878 */
[----:B------:R-:W-:-:S04]  /*7630*/  USEL UR4, URZ, 0x1, UP0 ;  /* 0x000000013f047887 */ /* 0x000fc80008000000 */
[----:B------:R-:W-:Y:S01]  /*7640*/  ULOP3.LUT UR37, UR37, UR4, URZ, 0x3c, !UPT ;  /* 0x0000000425257292 */ /* 0x000fe2000f8e3c3f */
[----:B------:R-:W-:Y:S02]  /*7650*/  WARPGROUP.DEPBAR.LE gsb0, 0x0 ;  /* 0x00008000000079c5 */ /* 0x000fe40000010000 */
[----:B------:R3:W-:Y:S01]  /*7660*/  @!P1 SYNCS.ARRIVE.TRANS64.RED.A1T0 RZ, [R10+URZ], RZ ;  /* 0x000000ff0aff99a7 */ /* 0x0007e2000810043f */
[-C--:B-----5:R-:W-:Y:S01]  /*7670*/  FMUL.FTZ R54, R120, R4.reuse ;  /* 0x0000000478367220 */ /* 0x0a0fe20000410000 */
[-C--:B------:R-:W-:Y:S01]  /*7680*/  FMUL.FTZ R53, R121, R4.reuse ;  /* 0x0000000479357220 */ /* 0x080fe20000410000 */
[-C--:B0-----:R-:W-:Y:S01]  /*7690*/  FMUL.FTZ R50, R124, R4.reuse ;  /* 0x000000047c327220 */ /* 0x081fe20000410000 */
[-C--:B------:R-:W-:Y:S01]  /*76a0*/  FMUL.FTZ R49, R125, R4.reuse ;  /* 0x000000047d317220 */ /* 0x080fe20000410000 */
[-C--:B------:R-:W-:Y:S01]  /*76b0*/  FMUL.FTZ R46, R128, R4.reuse ;  /* 0x00000004802e7220 */ /* 0x080fe20000410000 */
[-C--:B------:R-:W-:Y:S01]  /*76c0*/  FMUL.FTZ R45, R129, R4.reuse ;  /* 0x00000004812d7220 */ /* 0x080fe20000410000 */
[-C--:B------:R-:W-:Y:S01]  /*76d0*/  FMUL.FTZ R42, R132, R4.reuse ;  /* 0x00000004842a7220 */ /* 0x080fe20000410000 */
[-C--:B------:R-:W-:Y:S01]  /*76e0*/  FMUL.FTZ R41, R133, R4.reuse ;  /* 0x0000000485297220 */ /* 0x080fe20000410000 */
[-C--:B------:R-:W-:Y:S01]  /*76f0*/  FMUL.FTZ R37, R136, R4.reuse ;  /* 0x0000000488257220 */ /* 0x080fe20000410000 */
[-C--:B-1----:R-:W-:Y:S01]  /*7700*/  FMUL.FTZ R12, R137, R4.reuse ;  /* 0x00000004890c7220 */ /* 0x082fe20000410000 */
[-C--:B------:R-:W-:Y:S01]  /*7710*/  FMUL.FTZ R35, R140, R4.reuse ;  /* 0x000000048c237220 */ /* 0x080fe20000410000 */
[-C--:B------:R-:W-:Y:S01]  /*7720*/  FMUL.FTZ R14, R141, R4.reuse ;  /* 0x000000048d0e7220 */ /* 0x080fe20000410000 */
[-C--:B------:R-:W-:Y:S01]  /*7730*/  FMUL.FTZ R34, R144, R4.reuse ;  /* 0x0000000490227220 */ /* 0x080fe20000410000 */
[-C--:B------:R-:W-:Y:S01]  /*7740*/  FMUL.FTZ R33, R145, R4.reuse ;  /* 0x0000000491217220 */ /* 0x080fe20000410000 */
[-C--:B------:R-:W-:Y:S01]  /*7750*/  FMUL.FTZ R26, R148, R4.reuse ;  /* 0x00000004941a7220 */ /* 0x080fe20000410000 */
[----:B------:R-:W-:Y:S01]  /*7760*/  FMUL.FTZ R3, R149, R4 ;  /* 0x0000000495037220 */ /* 0x000fe20000410000 */
[-C--:B--2---:R-:W-:Y:S01]  /*7770*/  FMUL.FTZ R52, R122, R7.reuse ;  /* 0x000000077a347220 */ /* 0x084fe20000410000 */
        /* <DEDUP_REMOVED lines=14> */
[----:B---3--:R-:W-:-:S07]  /*7860*/  FMUL.FTZ R151, R151, R7 ;  /* 0x0000000797977220 */ /* 0x008fce0000410000 */
.L_x_169:
[----:B------:R-:W0:Y:S08]  /*7870*/  S2UR UR4, SR_CgaCtaId ;  /* 0x00000000000479c3 */ /* 0x000e300000008800 */
[----:B------:R-:W-:Y:S06]  /*7880*/  BAR.SYNC.DEFER_BLOCKING 0x5, 0x200 ;  /* 0x0148000000007b1d */ /* 0x000fec0000010000 */
[----:B------:R-:W-:Y:S01]  /*7890*/  UMOV UR39, 0x400 ;  /* 0x0000040000277882 */ /* 0x000fe20000000000 */
[----:B------:R-:W-:Y:S01]  /*78a0*/  BSSY B0, `(.L_x_190) ;  /* 0x0000197000007945 */ /* 0x000fe20003800000 */
[----:B0-----:R-:W-:-:S09]  /*78b0*/  ULEA UR39, UR4, UR39, 0x18 ;  /* 0x0000002704277291 */ /* 0x001fd2000f8ec03f */
[----:B------:R-:W0:Y:S02]  /*78c0*/  LDS.128 R28, [UR39+0x308d0] ;  /* 0x0308d027ff1c7984 */ /* 0x000e240008000c00 */
[----:B0-----:R-:W-:Y:S02]  /*78d0*/  R2UR UR6, R29 ;  /* 0x000000001d0672ca */ /* 0x001fe400000e0000 */
[----:B------:R-:W-:Y:S01]  /*78e0*/  R2UR UR5, R30 ;  /* 0x000000001e0572ca */ /* 0x000fe200000e0000 */
[----:B------:R-:W-:Y:S06]  /*78f0*/  BAR.ARV 0x4, 0x200 ;  /* 0x0108000000007b1d */ /* 0x000fec0000002000 */
[----:B------:R-:W-:Y:S08]  /*7900*/  @P0 BRA `(.L_x_191) ;  /* 0x0000000c00cc0947 */ /* 0x000ff00003800000 */
[----:B------:R-:W2:Y:S01]  /*7910*/  LDL R4, [R1+0x8] ;  /* 0x0000080001047983 */ /* 0x000ea20000100800 */
[----:B------:R-:W0:Y:S01]  /*7920*/  S2UR UR4, SR_SWINHI ;  /* 0x00000000000479c3 */ /* 0x000e220000002f00 */
[----:B------:R-:W-:Y:S02]  /*7930*/  F2FP.F16.F32.PACK_AB R12, R12, R37 ;  /* 0x000000250c0c723e */ /* 0x000fe400000000ff */
[----:B------:R-:W-:Y:S01]  /*7940*/  F2FP.F16.F32.PACK_AB R13, R13, R38 ;  /* 0x000000260d0d723e */ /* 0x000fe200000000ff */
[----:B------:R-:W3:Y:S01]  /*7950*/  LDL R56, [R1+0x4] ;  /* 0x0000040001387983 */ /* 0x000ee20000100800 */
[----:B------:R-:W-:Y:S02]  /*7960*/  F2FP.F16.F32.PACK_AB R14, R14, R35 ;  /* 0x000000230e0e723e */ /* 0x000fe400000000ff */
[----:B------:R-:W-:Y:S02]  /*7970*/  F2FP.F16.F32.PACK_AB R15, R15, R36 ;  /* 0x000000240f0f723e */ /* 0x000fe400000000ff */
[----:B------:R-:W-:-:S02]  /*7980*/  F2FP.F16.F32.PACK_AB R148, R33, R34 ;  /* 0x000000222194723e */ /* 0x000fc400000000ff */
[----:B------:R-:W-:Y:S01]  /*7990*/  F2FP.F16.F32.PACK_AB R149, R27, R32 ;  /* 0x000000201b95723e */ /* 0x000fe200000000ff */
[----:B------:R-:W-:Y:S01]  /*79a0*/  USHF.L.U32 UR16, UR40, 0x2, URZ ;  /* 0x0000000228107899 */ /* 0x000fe2000800063f */
[----:B------:R-:W-:Y:S01]  /*79b0*/  F2FP.F16.F32.PACK_AB R150, R3, R26 ;  /* 0x0000001a0396723e */ /* 0x000fe200000000ff */
[----:B------:R-:W-:Y:S01]  /*79c0*/  USHF.L.U64.HI UR18, UR40, 0x2, UR41 ;  /* 0x0000000228127899 */ /* 0x000fe20008010229 */
[----:B------:R-:W-:Y:S01]  /*79d0*/  F2FP.F16.F32.PACK_AB R151, R151, R0 ;  /* 0x000000009797723e */ /* 0x000fe200000000ff */
[----:B------:R-:W1:Y:S08]  /*79e0*/  LDC R33, c[0x0][0xbe8] ;  /* 0x0002fa00ff217b82 */ /* 0x000e700000000800 */
[----:B------:R-:W-:Y:S01]  /*79f0*/  BAR.SYNC.DEFER_BLOCKING 0x1, 0x180 ;  /* 0x0046000000007b1d */ /* 0x000fe20000010000 */
[----:B------:R-:W-:-:S05]  /*7a00*/  USHF.R.S32.HI UR17, URZ, 0x1f, UR43 ;  /* 0x0000001f3f117899 */ /* 0x000fca000801142b */
[----:B------:R-:W-:Y:S01]  /*7a10*/  ULDC.64 UR10, c[0x0][0xc08] ;  /* 0x00030200000a7ab9 */ /* 0x000fe20000000a00 */
[----:B------:R-:W-:Y:S01]  /*7a20*/  UMOV UR8, UR39 ;  /* 0x0000002700087c82 */ /* 0x000fe20008000000 */
[----:B0-----:R-:W-:Y:S01]  /*7a30*/  UMOV UR9, UR4 ;  /* 0x0000000400097c82 */ /* 0x001fe20008000000 */
[----:B------:R-:W-:Y:S01]  /*7a40*/  ULDC.64 UR12, c[0x0][0xb90] ;  /* 0x0002e400000c7ab9 */ /* 0x000fe20000000a00 */
[----:B------:R-:W-:Y:S01]  /*7a50*/  IMAD.U32 R20, RZ, RZ, UR8 ;  /* 0x00000008ff147e24 */ /* 0x000fe2000f8e00ff */
[----:B------:R-:W-:Y:S01]  /*7a60*/  ULDC.64 UR14, c[0x0][0xb98] ;  /* 0x0002e600000e7ab9 */ /* 0x000fe20000000a00 */
[----:B------:R-:W-:Y:S01]  /*7a70*/  IMAD.U32 R21, RZ, RZ, UR9 ;  /* 0x00000009ff157e24 */ /* 0x000fe2000f8e00ff */
[----:B------:R-:W-:Y:S02]  /*7a80*/  ULDC.64 UR8, c[0x0][0xc00] ;  /* 0x0003000000087ab9 */ /* 0x000fe40000000a00 */
[----:B------:R-:W-:-:S04]  /*7a90*/  UISETP.NE.U32.AND UP0, UPT, UR8, URZ, UPT ;  /* 0x0000003f0800728c */ /* 0x000fc8000bf05070 */
[----:B------:R-:W-:Y:S02]  /*7aa0*/  UISETP.NE.AND.EX UP0, UPT, UR9, URZ, UPT, UP0 ;  /* 0x0000003f0900728c */ /* 0x000fe4000bf05300 */
[----:B------:R-:W-:-:S04]  /*7ab0*/  UIADD3 UR4, UP1, UR16, UR8, URZ ;  /* 0x0000000810047290 */ /* 0x000fc8000ff3e03f */
[----:B------:R-:W-:Y:S02]  /*7ac0*/  UIADD3.X UR7, UR18, UR9, URZ, UP1, !UPT ;  /* 0x0000000912077290 */ /* 0x000fe40008ffe43f */
[----:B------:R-:W-:-:S04]  /*7ad0*/  IMAD.U32 R26, RZ, RZ, UR4 ;  /* 0x00000004ff1a7e24 */ /* 0x000fc8000f8e00ff */
[----:B------:R-:W-:Y:S02]  /*7ae0*/  IMAD.U32 R27, RZ, RZ, UR7 ;  /* 0x00000007ff1b7e24 */ /* 0x000fe4000f8e00ff */
[----:B--2---:R-:W-:-:S03]  /*7af0*/  IMAD.WIDE R4, R4, 0x2, R20 ;  /* 0x0000000204047825 */ /* 0x004fc600078e0214 */
[C---:B------:R-:W-:Y:S02]  /*7b00*/  IADD3 R9, P1, R4.reuse, 0x40, RZ ;  /* 0x0000004004097810 */ /* 0x040fe40007f3e0ff */
[C---:B------:R-:W-:Y:S02]  /*7b10*/  IADD3 R11, P2, R4.reuse, 0x20, RZ ;  /* 0x00000020040b7810 */ /* 0x040fe40007f5e0ff */
[C---:B------:R-:W-:Y:S02]  /*7b20*/  IADD3 R29, P0, R4.reuse, 0x60, RZ ;  /* 0x00000060041d7810 */ /* 0x040fe40007f1e0ff */
[----:B------:R-:W-:Y:S02]  /*7b30*/  LOP3.LUT R7, R4, 0x380, RZ, 0xc0, !PT ;  /* 0x0000038004077812 */ /* 0x000fe400078ec0ff */
[----:B------:R-:W-:Y:S02]  /*7b40*/  LOP3.LUT R8, R9, 0x380, RZ, 0xc0, !PT ;  /* 0x0000038009087812 */ /* 0x000fe400078ec0ff */
[----:B------:R-:W-:-:S02]  /*7b50*/  LOP3.LUT R10, R11, 0x380, RZ, 0xc0, !PT ;  /* 0x000003800b0a7812 */ /* 0x000fc400078ec0ff */
[----:B------:R-:W-:Y:S02]  /*7b60*/  LOP3.LUT R6, R29, 0x380, RZ, 0xc0, !PT ;  /* 0x000003801d067812 */ /* 0x000fe400078ec0ff */
[----:B------:R-:W-:Y:S02]  /*7b70*/  SHF.R.U64 R7, R7, 0x3, RZ ;  /* 0x0000000307077819 */ /* 0x000fe400000012ff */
[----:B------:R-:W-:Y:S02]  /*7b80*/  SHF.R.U64 R8, R8, 0x3, RZ ;  /* 0x0000000308087819 */ /* 0x000fe400000012ff */
[----:B------:R-:W-:Y:S02]  /*7b90*/  SHF.R.U64 R10, R10, 0x3, RZ ;  /* 0x000000030a0a7819 */ /* 0x000fe400000012ff */
[----:B------:R-:W-:Y:S02]  /*7ba0*/  SHF.R.U64 R6, R6, 0x3, RZ ;  /* 0x0000000306067819 */ /* 0x000fe400000012ff */
[----:B------:R-:W-:Y:S01]  /*7bb0*/  LOP3.LUT R4, R7, R4, RZ, 0x3c, !PT ;  /* 0x0000000407047212 */ /* 0x000fe200078e3cff */
[--C-:B------:R-:W-:Y:S01]  /*7bc0*/  IMAD.X R7, RZ, RZ, R5.reuse, P0 ;  /* 0x000000ffff077224 */ /* 0x100fe200000e0605 */
[----:B------:R-:W-:Y:S01]  /*7bd0*/  LOP3.LUT R8, R8, R9, RZ, 0x3c, !PT ;  /* 0x0000000908087212 */ /* 0x000fe200078e3cff */
[--C-:B------:R-:W-:Y:S01]  /*7be0*/  IMAD.X R9, RZ, RZ, R5.reuse, P1 ;  /* 0x000000ffff097224 */ /* 0x100fe200008e0605 */
[----:B------:R-:W-:Y:S01]  /*7bf0*/  LOP3.LUT R10, R10, R11, RZ, 0x3c, !PT ;  /* 0x0000000b0a0a7212 */ /* 0x000fe200078e3cff */
[----:B------:R-:W-:Y:S01]  /*7c00*/  IMAD.X R11, RZ, RZ, R5, P2 ;  /* 0x000000ffff0b7224 */ /* 0x000fe200010e0605 */
[----:B------:R-:W-:-:S02]  /*7c10*/  LOP3.LUT R6, R6, R29, RZ, 0x3c, !PT ;  /* 0x0000001d06067212 */ /* 0x000fc400078e3cff */
[----:B------:R-:W-:Y:S02]  /*7c20*/  MOV R55, R4 ;  /* 0x0000000400377202 */ /* 0x000fe40000000f00 */
[----:B------:R-:W-:Y:S02]  /*7c30*/  MOV R28, R6 ;  /* 0x00000006001c7202 */ /* 0x000fe40000000f00 */
[----:B------:R-:W-:Y:S02]  /*7c40*/  MOV R29, R8 ;  /* 0x00000008001d7202 */ /* 0x000fe40000000f00 */
[----:B------:R-:W-:Y:S02]  /*7c50*/  MOV R30, R10 ;  /* 0x0000000a001e7202 */ /* 0x000fe40000000f00 */
[----:B------:R-:W-:Y:S02]  /*7c60*/  F2FP.F16.F32.PACK_AB R4, R53, R54 ;  /* 0x000000363504723e */ /* 0x000fe400000000ff */
[----:B------:R-:W-:-:S02]  /*7c70*/  F2FP.F16.F32.PACK_AB R5, R51, R52 ;  /* 0x000000343305723e */ /* 0x000fc400000000ff */
[----:B------:R-:W-:Y:S02]  /*7c80*/  F2FP.F16.F32.PACK_AB R6, R49, R50 ;  /* 0x000000323106723e */ /* 0x000fe400000000ff */
[----:B------:R-:W-:Y:S02]  /*7c90*/  F2FP.F16.F32.PACK_AB R7, R47, R48 ;  /* 0x000000302f07723e */ /* 0x000fe400000000ff */
[----:B------:R-:W-:Y:S02]  /*7ca0*/  F2FP.F16.F32.PACK_AB R8, R45, R46 ;  /* 0x0000002e2d08723e */ /* 0x000fe400000000ff */
[----:B------:R-:W-:Y:S02]  /*7cb0*/  F2FP.F16.F32.PACK_AB R9, R43, R44 ;  /* 0x0000002c2b09723e */ /* 0x000fe400000000ff */
[----:B------:R-:W-:Y:S02]  /*7cc0*/  F2FP.F16.F32.PACK_AB R10, R41, R42 ;  /* 0x0000002a290a723e */ /* 0x000fe400000000ff */
[----:B------:R-:W-:Y:S01]  /*7cd0*/  F2FP.F16.F32.PACK_AB R11, R39, R40 ;  /* 0x00000028270b723e */ /* 0x000fe200000000ff */
[----:B------:R0:W-:Y:S04]  /*7ce0*/  STSM.16.M88.4 [R55], R4 ;  /* 0x0000000437007844 */ /* 0x0001e80000000200 */
[----:B------:R2:W-:Y:S04]  /*7cf0*/  STSM.16.M88.4 [R30], R8 ;  /* 0x000000081e007844 */ /* 0x0005e80000000200 */
[----:B------:R4:W-:Y:S04]  /*7d00*/  STSM.16.M88.4 [R29], R12 ;  /* 0x0000000c1d007844 */ /* 0x0009e80000000200 */
[----:B------:R4:W-:Y:S01]  /*7d10*/  STSM.16.M88.4 [R28], R148 ;  /* 0x000000941c007844 */ /* 0x0009e20000000200 */
[----:B------:R-:W-:Y:S01]  /*7d20*/  PLOP3.LUT P2, PT, PT, PT, UP0, 0x80, 0x0 ;  /* 0x000000000000781c */ /* 0x000fe20003f4f008 */
[----:B------:R-:W-:-:S12]  /*7d30*/  BAR.SYNC.DEFER_BLOCKING 0x1, 0x180 ;  /* 0x0046000000007b1d */ /* 0x000fd80000010000 */
[----:B------:R-:W4:Y:S01]  /*7d40*/  @P2 LDG.E R0, desc[UR48][R26.64] ;  /* 0x000000301a002981 */ /* 0x000f22000c1e1900 */
[----:B-1----:R-:W-:-:S13]  /*7d50*/  ISETP.NE.AND P1, PT, R33, 0x1, PT ;  /* 0x000000012100780c */ /* 0x002fda0003f25270 */
[----:B------:R-:W1:Y:S08]  /*7d60*/  @P1 LDC R3, c[0x0][0xbec] ;  /* 0x0002fb00ff031b82 */ /* 0x000e700000000800 */
[----:B------:R-:W1:Y:S01]  /*7d70*/  @P1 LDC R35, c[0x0][0xbf0] ;  /* 0x0002fc00ff231b82 */ /* 0x000e620000000800 */
[----:B0-----:R-:W-:Y:S01]  /*7d80*/  IMAD.U32 R6, RZ, RZ, UR42 ;  /* 0x0000002aff067e24 */ /* 0x001fe2000f8e00ff */
[----:B------:R-:W-:-:S03]  /*7d90*/  UMOV UR4, URZ ;  /* 0x0000003f00047c82 */ /* 0x000fc60008000000 */
[----:B---3--:R-:W-:Y:S01]  /*7da0*/  IMAD R6, R6, 0xc0, R56 ;  /* 0x000000c006067824 */ /* 0x008fe200078e0238 */
[----:B------:R-:W-:-:S03]  /*7db0*/  UISETP.NE.U32.AND UP1, UPT, UR10, URZ, UPT ;  /* 0x0000003f0a00728c */ /* 0x000fc6000bf25070 */
[----:B------:R-:W-:Y:S01]  /*7dc0*/  IMAD.MOV.U32 R4, RZ, RZ, R6 ;  /* 0x000000ffff047224 */ /* 0x000fe200078e0006 */
[----:B------:R-:W-:Y:S02]  /*7dd0*/  UIMAD UR7, UR17, UR12, URZ ;  /* 0x0000000c110772a4 */ /* 0x000fe4000f8e023f */
[----:B------:R-:W-:Y:S02]  /*7de0*/  USEL UR41, UR41, URZ, !UP0 ;  /* 0x0000003f29297287 */ /* 0x000fe4000c000000 */
[----:B------:R-:W-:Y:S02]  /*7df0*/  USEL UR40, UR40, URZ, !UP0 ;  /* 0x0000003f28287287 */ /* 0x000fe4000c000000 */
[----:B------:R-:W-:Y:S02]  /*7e00*/  UISETP.NE.AND.EX UP0, UPT, UR11, URZ, UPT, UP1 ;  /* 0x0000003f0b00728c */ /* 0x000fe4000bf05310 */
[----:B------:R-:W-:-:S04]  /*7e10*/  UIMAD UR7, UR43, UR13, UR7 ;  /* 0x0000000d2b0772a4 */ /* 0x000fc8000f8e0207 */
[----:B------:R-:W-:-:S05]  /*7e20*/  PLOP3.LUT P3, PT, PT, PT, UP0, 0x80, 0x0 ;  /* 0x000000000000781c */ /* 0x000fca0003f6f008 */
[----:B------:R-:W-:-:S04]  /*7e30*/  @UP0 UIADD3 UR10, UP1, UR16, UR10, URZ ;  /* 0x0000000a100a0290 */ /* 0x000fc8000ff3e03f */
[----:B------:R-:W-:Y:S02]  /*7e40*/  @UP0 UIADD3.X UR11, UR18, UR11, URZ, UP1, !UPT ;  /* 0x0000000b120b0290 */ /* 0x000fe40008ffe43f */
[----:B--2---:R-:W-:-:S04]  /*7e50*/  IMAD.U32 R8, RZ, RZ, UR10 ;  /* 0x0000000aff087e24 */ /* 0x004fc8000f8e00ff */
[----:B------:R-:W-:Y:S01]  /*7e60*/  IMAD.U32 R9, RZ, RZ, UR11 ;  /* 0x0000000bff097e24 */ /* 0x000fe2000f8e00ff */
[----:B----4-:R-:W-:Y:S01]  /*7e70*/  @P2 R2UR UR4, R0 ;  /* 0x00000000000422ca */ /* 0x010fe200000e0000 */
[----:B-1----:R-:W-:-:S05]  /*7e80*/  @P1 IMAD.HI.U32 R0, R6, R3, RZ ;  /* 0x0000000306001227 */ /* 0x002fca00078e00ff */
[----:B------:R-:W-:-:S07]  /*7e90*/  @P1 SHF.R.U32.HI R4, RZ, R35, R0 ;  /* 0x00000023ff041219 */ /* 0x000fce0000011600 */
[----:B------:R-:W-:Y:S01]  /*7ea0*/  USHF.R.S32.HI UR9, URZ, 0x1f, UR4 ;  /* 0x0000001f3f097899 */ /* 0x000fe20008011404 */
[----:B------:R-:W-:Y:S01]  /*7eb0*/  IMAD.MOV R0, RZ, RZ, -R4 ;  /* 0x000000ffff007224 */ /* 0x000fe200078e0a04 */
[----:B------:R-:W-:Y:S02]  /*7ec0*/  UMOV UR8, UR4 ;  /* 0x0000000400087c82 */ /* 0x000fe40008000000 */
[----:B------:R-:W-:Y:S01]  /*7ed0*/  UIMAD.WIDE.U32 UR12, UR43, UR12, UR8 ;  /* 0x0000000c2b0c72a5 */ /* 0x000fe2000f8e0008 */
[----:B------:R-:W-:-:S03]  /*7ee0*/  IMAD R3, R33, R0, R6 ;  /* 0x0000000021037224 */ /* 0x000fc600078e0206 */
[----:B------:R-:W-:Y:S02]  /*7ef0*/  UIADD3 UR13, UR13, UR7, URZ ;  /* 0x000000070d0d7290 */ /* 0x000fe4000fffe03f */
[----:B------:R-:W-:Y:S01]  /*7f00*/  UIMAD UR7, UR41, UR14, URZ ;  /* 0x0000000e290772a4 */ /* 0x000fe2000f8e023f */
[----:B------:R-:W-:Y:S01]  /*7f10*/  SHF.R.S32.HI R0, RZ, 0x1f, R3 ;  /* 0x0000001fff007819 */ /* 0x000fe20000011403 */
[----:B------:R-:W-:Y:S02]  /*7f20*/  UIMAD.WIDE.U32 UR12, UR40, UR14, UR12 ;  /* 0x0000000e280c72a5 */ /* 0x000fe4000f8e000c */
[----:B------:R-:W-:-:S03]  /*7f30*/  UIMAD UR7, UR40, UR15, UR7 ;  /* 0x0000000f280772a4 */ /* 0x000fc6000f8e0207 */
[----:B------:R-:W-:Y:S02]  /*7f40*/  ULDC.64 UR14, c[0x0][0xb88] ;  /* 0x0002e200000e7ab9 */ /* 0x000fe40000000a00 */
[----:B------:R-:W-:Y:S02]  /*7f50*/  IMAD R0, R0, UR14, RZ ;  /* 0x0000000e00007c24 */ /* 0x000fe4000f8e02ff */
[----:B------:R-:W-:Y:S01]  /*7f60*/  IMAD.U32 R6, RZ, RZ, UR7 ;  /* 0x00000007ff067e24 */ /* 0x000fe2000f8e00ff */
[----:B------:R-:W-:Y:S01]  /*7f70*/  ULDC UR7, c[0x0][0xa88] ;  /* 0x0002a20000077ab9 */ /* 0x000fe20000000800 */
[----:B------:R-:W-:Y:S02]  /*7f80*/  IMAD R7, R3, UR15, R0 ;  /* 0x0000000f03077c24 */ /* 0x000fe4000f8e0200 */
[----:B------:R-:W-:-:S06]  /*7f90*/  IMAD.U32 R0, RZ, RZ, UR7 ;  /* 0x00000007ff007e24 */ /* 0x000fcc000f8e00ff */
[----:B------:R0:W5:Y:S01]  /*7fa0*/  @P3 LDG.E R0, desc[UR48][R8.64] ;  /* 0x0000003008003981 */ /* 0x000162000c1e1900 */
[----:B------:R-:W-:Y:S02]  /*7fb0*/  SHF.R.S32.HI R5, RZ, 0x1f, R4 ;  /* 0x0000001fff057819 */ /* 0x000fe40000011404 */
[----:B------:R-:W-:-:S04]  /*7fc0*/  IADD3 R4, P0, R4, UR12, RZ ;  /* 0x0000000c04047c10 */ /* 0x000fc8000ff1e0ff */
[----:B------:R-:W-:Y:S01]  /*7fd0*/  IADD3.X R5, R5, UR13, R6, P0, !PT ;  /* 0x0000000d05057c10 */ /* 0x000fe200087fe406 */
[----:B------:R-:W-:Y:S02]  /*7fe0*/  ULDC.64 UR12, c[0x0][0xb50] ;  /* 0x0002d400000c7ab9 */ /* 0x000fe40000000a00 */
[----:B------:R-:W-:-:S04]  /*7ff0*/  IMAD.WIDE.U32 R4, R3, UR14, R4 ;  /* 0x0000000e03047c25 */ /* 0x000fc8000f8e0004 */
[----:B------:R-:W-:Y:S01]  /*8000*/  IMAD.IADD R3, R5, 0x1, R7 ;  /* 0x0000000105037824 */ /* 0x000fe200078e0207 */
[----:B------:R-:W-:Y:S01]  /*8010*/  LEA R5, P0, R4, UR12, 0x2 ;  /* 0x0000000c04057c11 */ /* 0x000fe2000f8010ff */
[----:B------:R-:W-:-:S03]  /*8020*/  IMAD.U32 R7, RZ, RZ, UR42 ;  /* 0x0000002aff077e24 */ /* 0x000fc6000f8e00ff */
[----:B------:R-:W-:Y:S01]  /*8030*/  LEA.HI.X R4, R4, UR13, R3, 0x2, P0 ;  /* 0x0000000d04047c11 */ /* 0x000fe200080f1403 */
[----:B0-----:R-:W-:Y:S08]  /*8040*/  @P3 BRA `(.L_x_192) ;  /* 0x0000000000103947 */ /* 0x001ff00003800000 */
[----:B------:R-:W-:Y:S05]  /*8050*/  @!P2 BRA `(.L_x_192) ;  /* 0x00000000000ca947 */ /* 0x000fea0003800000 */
[----:B------:R-:W2:Y:S04]  /*8060*/  LDG.E R3, desc[UR48][R26.64] ;  /* 0x000000301a037981 */ /* 0x000ea8000c1e1900 */
[----:B-----5:R-:W2:Y:S02]  /*8070*/  LDG.E R0, desc[UR48][R26.64+0x4] ;  /* 0x000004301a007981 */ /* 0x020ea4000c1e1900 */
[----:B--2---:R-:W-:-:S07]  /*8080*/  IMAD.IADD R0, R0, 0x1, -R3 ;  /* 0x0000000100007824 */ /* 0x004fce00078e0a03 */
.L_x_192:
[----:B------:R-:W-:Y:S01]  /*8090*/  IMAD R3, R153, 0x40, R152 ;  /* 0x0000004099037824 */ /* 0x000fe200078e0298 */
[----:B------:R-:W-:Y:S01]  /*80a0*/  SHFL.IDX PT, R26, R5, RZ, 0x1c1f ;  /* 0x001c1fff051a7589 */ /* 0x000fe200000e0000 */
[----:B------:R-:W-:Y:S01]  /*80b0*/  IMAD R6, R7, 0xc0, R156 ;  /* 0x000000c007067824 */ /* 0x000fe200078e029c */
[----:B------:R-:W-:Y:S01]  /*80c0*/  LOP3.LUT P0, RZ, R154, 0x3, RZ, 0xc0, !PT ;  /* 0x000000039aff7812 */ /* 0x000fe2000780c0ff */
[----:B------:R-:W-:Y:S01]  /*80d0*/  IMAD.WIDE R20, R3, 0x2, R20 ;  /* 0x0000000203147825 */ /* 0x000fe200078e0214 */
[----:B------:R-:W0:Y:S01]  /*80e0*/  SHFL.IDX PT, R27, R4, RZ, 0x1c1f ;  /* 0x001c1fff041b7589 */ /* 0x000e2200000e0000 */
[----:B------:R-:W-:Y:S02]  /*80f0*/  ULDC.64 UR10, c[0x0][0xaa0] ;  /* 0x0002a800000a7ab9 */ /* 0x000fe40000000a00 */
[----:B-----5:R-:W-:Y:S01]  /*8100*/  IMAD R35, R0, R33, RZ ;  /* 0x0000002100237224 */ /* 0x020fe200078e02ff */
[----:B------:R1:W-:Y:S01]  /*8110*/  SHFL.IDX PT, R28, R5, 0x1, 0x1c1f ;  /* 0x003c1f00051c7f89 */ /* 0x0003e200000e0000 */
[----:B------:R-:W-:Y:S01]  /*8120*/  VIADD R0, R6, 0x8 ;  /* 0x0000000806007836 */ /* 0x000fe20000000000 */
[----:B------:R-:W-:-:S02]  /*8130*/  IADD3 R9, P3, R20, 0x1800, RZ ;  /* 0x0000180014097810 */ /* 0x000fc40007f7e0ff */
[----:B------:R2:W3:Y:S01]  /*8140*/  SHFL.IDX PT, R29, R4, 0x1, 0x1c1f ;  /* 0x003c1f00041d7f89 */ /* 0x0004e200000e0000 */
[----:B------:R-:W-:Y:S02]  /*8150*/  IADD3 R13, P4, R20, 0x3000, RZ ;  /* 0x00003000140d7810 */ /* 0x000fe40007f9e0ff */
[-C--:B------:R-:W-:Y:S02]  /*8160*/  ISETP.GE.OR P2, PT, R6, R35.reuse, P0 ;  /* 0x000000230600720c */ /* 0x080fe40000746670 */
[----:B-1----:R-:W-:Y:S02]  /*8170*/  LOP3.LUT R5, R20, 0x380, RZ, 0xc0, !PT ;  /* 0x0000038014057812 */ /* 0x002fe400078ec0ff */
[----:B------:R-:W-:Y:S02]  /*8180*/  LOP3.LUT R8, R9, 0x380, RZ, 0xc0, !PT ;  /* 0x0000038009087812 */ /* 0x000fe400078ec0ff */
[----:B------:R-:W-:Y:S02]  /*8190*/  ISETP.GE.OR P0, PT, R0, R35, P0 ;  /* 0x000000230000720c */ /* 0x000fe40000706670 */
[----:B------:R-:W-:-:S02]  /*81a0*/  LOP3.LUT R12, R13, 0x380, RZ, 0xc0, !PT ;  /* 0x000003800d0c7812 */ /* 0x000fc400078ec0ff */
[----:B------:R-:W-:Y:S02]  /*81b0*/  SHF.R.U64 R5, R5, 0x3, RZ ;  /* 0x0000000305057819 */ /* 0x000fe400000012ff */
[----:B------:R-:W-:Y:S01]  /*81c0*/  SHF.R.U64 R8, R8, 0x3, RZ ;  /* 0x0000000308087819 */ /* 0x000fe200000012ff */
[----:B0-----:R0:W-:Y:S01]  /*81d0*/  @!P2 ST.E desc[UR48][R26.64], R25 ;  /* 0x000000191a00a985 */ /* 0x0011e2000c101930 */
[----:B------:R-:W-:Y:S02]  /*81e0*/  SHF.R.U64 R12, R12, 0x3, RZ ;  /* 0x000000030c0c7819 */ /* 0x000fe400000012ff */
[----:B--2---:R-:W-:Y:S01]  /*81f0*/  LOP3.LUT R4, R5, R20, RZ, 0x3c, !PT ;  /* 0x0000001405047212 */ /* 0x004fe200078e3cff */
[--C-:B------:R-:W-:Y:S01]  /*8200*/  IMAD.MOV.U32 R5, RZ, RZ, R21.reuse ;  /* 0x000000ffff057224 */ /* 0x100fe200078e0015 */
[----:B------:R-:W-:Y:S01]  /*8210*/  LOP3.LUT R8, R8, R9, RZ, 0x3c, !PT ;  /* 0x0000000908087212 */ /* 0x000fe200078e3cff */
[--C-:B------:R-:W-:Y:S01]  /*8220*/  IMAD.X R9, RZ, RZ, R21.reuse, P3 ;  /* 0x000000ffff097224 */ /* 0x100fe200018e0615 */
[----:B------:R-:W-:Y:S01]  /*8230*/  LOP3.LUT R12, R12, R13, RZ, 0x3c, !PT ;  /* 0x0000000d0c0c7212 */ /* 0x000fe200078e3cff */
[----:B------:R-:W-:Y:S01]  /*8240*/  IMAD.X R13, RZ, RZ, R21, P4 ;  /* 0x000000ffff0d7224 */ /* 0x000fe200020e0615 */
[----:B---3--:R1:W-:Y:S04]  /*8250*/  @!P0 ST.E desc[UR48][R28.64], R24 ;  /* 0x000000181c008985 */ /* 0x0083e8000c101930 */
[----:B------:R-:W2:Y:S04]  /*8260*/  LD.E.128 R4, desc[UR48][R4.64] ;  /* 0x0000003004047980 */ /* 0x000ea8000c101d00 */
[----:B------:R-:W3:Y:S04]  /*8270*/  LD.E.128 R8, desc[UR48][R8.64] ;  /* 0x0000003008087980 */ /* 0x000ee8000c101d00 */
[----:B------:R-:W4:Y:S01]  /*8280*/  LD.E.128 R12, desc[UR48][R12.64] ;  /* 0x000000300c0c7980 */ /* 0x000f22000c101d00 */
[----:B------:R-:W-:-:S02]  /*8290*/  IADD3 R3, P0, R20, 0x4800, RZ ;  /* 0x0000480014037810 */ /* 0x000fc40007f1e0ff */
[----:B------:R-:W1:Y:S02]  /*82a0*/  @P1 LDC R20, c[0x0][0xbec] ;  /* 0x0002fb00ff141b82 */ /* 0x000e640000000800 */
[----:B------:R-:W-:Y:S01]  /*82b0*/  LOP3.LUT R0, R3, 0x380, RZ, 0xc0, !PT ;  /* 0x0000038003007812 */ /* 0x000fe200078ec0ff */
[----:B0-----:R-:W-:Y:S01]  /*82c0*/  IMAD.X R27, RZ, RZ, R21, P0 ;  /* 0x000000ffff1b7224 */ /* 0x001fe200000e0615 */
[----:B------:R-:W-:Y:S02]  /*82d0*/  UIMAD UR7, UR9, UR10, URZ ;  /* 0x0000000a090772a4 */ /* 0x000fe4000f8e023f */
[----:B------:R-:W-:Y:S02]  /*82e0*/  SHF.R.U64 R0, R0, 0x3, RZ ;  /* 0x0000000300007819 */ /* 0x000fe400000012ff */
[----:B------:R-:W0:Y:S01]  /*82f0*/  @P1 LDC R21, c[0x0][0xbf0] ;  /* 0x0002fc00ff151b82 */ /* 0x000e220000000800 */
[----:B------:R-:W-:Y:S01]  /*8300*/  UIMAD.WIDE.U32 UR8, UR4, UR10, URZ ;  /* 0x0000000a040872a5 */ /* 0x000fe2000f8e003f */
[----:B------:R-:W-:Y:S01]  /*8310*/  LOP3.LUT R26, R0, R3, RZ, 0x3c, !PT ;  /* 0x00000003001a7212 */ /* 0x000fe200078e3cff */
[----:B------:R-:W-:Y:S01]  /*8320*/  UIMAD UR7, UR4, UR11, UR7 ;  /* 0x0000000b040772a4 */ /* 0x000fe2000f8e0207 */
[----:B------:R-:W-:-:S02]  /*8330*/  IMAD R0, R23, 0x30, R153 ;  /* 0x0000003017007824 */ /* 0x000fc400078e0299 */
[----:B------:R-:W-:Y:S01]  /*8340*/  ULDC.64 UR10, c[0x0][0xae8] ;  /* 0x0002ba00000a7ab9 */ /* 0x000fe20000000a00 */
[----:B-1----:R-:W-:Y:S01]  /*8350*/  IMAD.U32 R29, RZ, RZ, UR42 ;  /* 0x0000002aff1d7e24 */ /* 0x002fe2000f8e00ff */
[----:B------:R-:W-:Y:S01]  /*8360*/  UIADD3 UR9, UR9, UR7, URZ ;  /* 0x0000000709097290 */ /* 0x000fe2000fffe03f */
[----:B------:R-:W-:Y:S01]  /*8370*/  IMAD.U32 R36, RZ, RZ, UR42 ;  /* 0x0000002aff247e24 */ /* 0x000fe2000f8e00ff */
[----:B------:R-:W-:Y:S01]  /*8380*/  UIMAD UR4, UR17, UR10, URZ ;  /* 0x0000000a110472a4 */ /* 0x000fe2000f8e023f */
[----:B------:R-:W-:Y:S01]  /*8390*/  IMAD R29, R29, 0xc0, R0 ;  /* 0x000000c01d1d7824 */ /* 0x000fe200078e0200 */
[----:B------:R-:W-:Y:S01]  /*83a0*/  UIMAD.WIDE.U32 UR8, UR43, UR10, UR8 ;  /* 0x0000000a2b0872a5 */ /* 0x000fe2000f8e0008 */
[----:B------:R-:W5:Y:S01]  /*83b0*/  LD.E.128 R24, desc[UR48][R26.64] ;  /* 0x000000301a187980 */ /* 0x000f62000c101d00 */
[----:B------:R-:W-:Y:S01]  /*83c0*/  UIMAD UR4, UR43, UR11, UR4 ;  /* 0x0000000b2b0472a4 */ /* 0x000fe2000f8e0204 */
[----:B------:R-:W-:Y:S01]  /*83d0*/  IMAD.MOV.U32 R3, RZ, RZ, R29 ;  /* 0x000000ffff037224 */ /* 0x000fe200078e001d */
[----:B------:R-:W-:Y:S01]  /*83e0*/  SHF.R.S32.HI R38, RZ, 0x1f, R152 ;  /* 0x0000001fff267819 */ /* 0x000fe20000011498 */
[----:B------:R-:W-:Y:S01]  /*83f0*/  ULDC.64 UR10, c[0x0][0xaf0] ;  /* 0x0002bc00000a7ab9 */ /* 0x000fe20000000a00 */
[----:B------:R-:W-:Y:S01]  /*8400*/  @P1 IMAD.HI.U32 R0, R29, R20, RZ ;  /* 0x000000141d001227 */ /* 0x000fe200078e00ff */
[----:B------:R-:W-:Y:S01]  /*8410*/  UIMAD UR41, UR41, UR10, URZ ;  /* 0x0000000a292972a4 */ /* 0x000fe2000f8e023f */
[----:B------:R-:W-:Y:S01]  /*8420*/  @!PT LDS RZ, [RZ] ;  /* 0x00000000fffff984 */ /* 0x000fe20000000800 */
[----:B------:R-:W-:Y:S01]  /*8430*/  @!PT LDS RZ, [RZ] ;  /* 0x00000000fffff984 */ /* 0x000fe20000000800 */
[----:B------:R-:W-:Y:S01]  /*8440*/  @!PT LDS RZ, [RZ] ;  /* 0x00000000fffff984 */ /* 0x000fe20000000800 */
[----:B------:R-:W-:Y:S01]  /*8450*/  @!PT LDS RZ, [RZ] ;  /* 0x00000000fffff984 */ /* 0x000fe20000000800 */
[----:B------:R1:W-:Y:S06]  /*8460*/  MEMBAR.ALL.CTA ;  /* 0x0000000000007992 */ /* 0x0003ec0000008000 */
[----:B-1----:R-:W1:Y:S01]  /*8470*/  FENCE.VIEW.ASYNC.S ;  /* 0x00000000000073c6 */ /* 0x002e620000000000 */
[----:B------:R-:W-:Y:S01]  /*8480*/  UIADD3 UR9, UR9, UR4, URZ ;  /* 0x0000000409097290 */ /* 0x000fe2000fffe03f */
[----:B------:R-:W-:Y:S01]  /*8490*/  IMAD R36, R36, 0xc0, R153 ;  /* 0x000000c024247824 */ /* 0x000fe200078e0299 */
[----:B------:R-:W-:Y:S01]  /*84a0*/  UIMAD UR4, UR40, UR11, UR41 ;  /* 0x0000000b280472a4 */ /* 0x000fe2000f8e0229 */
[----:B0-----:R-:W-:Y:S01]  /*84b0*/  @P1 SHF.R.U32.HI R3, RZ, R21, R0 ;  /* 0x00000015ff031219 */ /* 0x001fe20000011600 */
[----:B------:R-:W-:-:S03]  /*84c0*/  UIMAD.WIDE.U32 UR40, UR40, UR10, UR8 ;  /* 0x0000000a282872a5 */ /* 0x000fc6000f8e0008 */
[--C-:B------:R-:W-:Y:S01]  /*84d0*/  SHF.R.S32.HI R0, RZ, 0x1f, R3.reuse ;  /* 0x0000001fff007819 */ /* 0x100fe20000011403 */
[----:B------:R-:W-:Y:S01]  /*84e0*/  UIADD3 UR4, UR41, UR4, URZ ;  /* 0x0000000429047290 */ /* 0x000fe2000fffe03f */
[----:B------:R-:W-:Y:S01]  /*84f0*/  IMAD.MOV R28, RZ, RZ, -R3 ;  /* 0x000000ffff1c7224 */ /* 0x000fe200078e0a03 */
[----:B------:R-:W-:Y:S01]  /*8500*/  ULDC.64 UR8, c[0x0][0xae0] ;  /* 0x0002b80000087ab9 */ /* 0x000fe20000000a00 */
[----:B------:R-:W-:Y:S02]  /*8510*/  IMAD.U32 R21, RZ, RZ, UR41 ;  /* 0x00000029ff157e24 */ /* 0x000fe4000f8e00ff */
[----:B------:R-:W-:Y:S02]  /*8520*/  IMAD R0, R0, UR8, RZ ;  /* 0x0000000800007c24 */ /* 0x000fe4000f8e02ff */
[----:B------:R-:W-:Y:S02]  /*8530*/  IMAD R29, R33, R28, R29 ;  /* 0x0000001c211d7224 */ /* 0x000fe400078e021d */
[----:B------:R-:W-:-:S02]  /*8540*/  IMAD.U32 R20, RZ, RZ, UR40 ;  /* 0x00000028ff147e24 */ /* 0x000fc4000f8e00ff */
[----:B------:R-:W-:Y:S01]  /*8550*/  IMAD.U32 R21, RZ, RZ, UR4 ;  /* 0x00000004ff157e24 */ /* 0x000fe2000f8e00ff */
[----:B------:R-:W-:Y:S01]  /*8560*/  ULDC UR4, c[0x0][0xac8] ;  /* 0x0002b20000047ab9 */ /* 0x000fe20000000800 */
[C---:B------:R-:W-:Y:S01]  /*8570*/  IMAD R33, R3.reuse, UR9, R0 ;  /* 0x0000000903217c24 */ /* 0x040fe2000f8e0200 */
[----:B------:R-:W-:Y:S01]  /*8580*/  SHF.R.S32.HI R0, RZ, 0x1f, R29 ;  /* 0x0000001fff007819 */ /* 0x000fe2000001141d */
[----:B------:R-:W-:Y:S01]  /*8590*/  IMAD.WIDE.U32 R20, R3, UR8, R20 ;  /* 0x0000000803147c25 */ /* 0x000fe2000f8e0014 */
[----:B------:R-:W-:-:S03]  /*85a0*/  ULDC.64 UR8, c[0x0][0xad8] ;  /* 0x0002b60000087ab9 */ /* 0x000fc60000000a00 */
[----:B------:R-:W-:Y:S02]  /*85b0*/  IMAD.IADD R21, R21, 0x1, R33 ;  /* 0x0000000115157824 */ /* 0x000fe400078e0221 */
[----:B------:R-:W-:Y:S02]  /*85c0*/  IMAD R0, R0, UR8, RZ ;  /* 0x0000000800007c24 */ /* 0x000fe4000f8e02ff */
[----:B------:R-:W-:-:S04]  /*85d0*/  IMAD.WIDE.U32 R20, R29, UR8, R20 ;  /* 0x000000081d147c25 */ /* 0x000fc8000f8e0014 */
[----:B------:R-:W-:Y:S01]  /*85e0*/  IMAD R3, R29, UR9, R0 ;  /* 0x000000091d037c24 */ /* 0x000fe2000f8e0200 */
[----:B------:R-:W-:Y:S01]  /*85f0*/  ULDC.64 UR8, c[0x0][0xa80] ;  /* 0x0002a00000087ab9 */ /* 0x000fe20000000a00 */
[----:B------:R-:W-:Y:S01]  /*8600*/  VIADD R0, R36, 0x30 ;  /* 0x0000003024007836 */ /* 0x000fe20000000000 */
[----:B------:R-:W-:Y:S01]  /*8610*/  LEA R30, P0, R20, UR8, 0x1 ;  /* 0x00000008141e7c11 */ /* 0x000fe2000f8008ff */
[----:B------:R-:W-:-:S04]  /*8620*/  IMAD.IADD R3, R21, 0x1, R3 ;  /* 0x0000000115037824 */ /* 0x000fc800078e0203 */
[----:B-1----:R-:W0:Y:S01]  /*8630*/  SHFL.IDX PT, R29, R30, RZ, 0x181f ;  /* 0x00181fff1e1d7589 */ /* 0x002e2200000e0000 */
[----:B------:R-:W-:Y:S01]  /*8640*/  LEA.HI.X R34, R20, UR9, R3, 0x1, P0 ;  /* 0x0000000914227c11 */ /* 0x000fe200080f0c03 */
[----:B------:R-:W-:Y:S01]  /*8650*/  VIADD R3, R36, 0x60 ;  /* 0x0000006024037836 */ /* 0x000fe20000000000 */
[----:B------:R-:W-:Y:S01]  /*8660*/  ISETP.GE.AND P0, PT, R152, UR4, PT ;  /* 0x0000000498007c0c */ /* 0x000fe2000bf06270 */
[----:B------:R-:W1:Y:S01]  /*8670*/  SHFL.IDX PT, R37, R30, 0x1, 0x181f ;  /* 0x00381f001e257f89 */ /* 0x000e6200000e0000 */
[----:B------:R-:W-:Y:S02]  /*8680*/  UIADD3 UR4, UR39, 0x30820, URZ ;  /* 0x0003082027047890 */ /* 0x000fe4000fffe03f */
[-C--:B------:R-:W-:Y:S01]  /*8690*/  ISETP.GE.OR P1, PT, R36, R35.reuse, P0 ;  /* 0x000000232400720c */ /* 0x080fe20000726670 */
[----:B------:R-:W1:Y:S01]  /*86a0*/  SHFL.IDX PT, R41, R30, 0x2, 0x181f ;  /* 0x00581f001e297f89 */ /* 0x000e6200000e0000 */
[-C--:B------:R-:W-:Y:S01]  /*86b0*/  ISETP.GE.OR P2, PT, R0, R35.reuse, P0 ;  /* 0x000000230000720c */ /* 0x080fe20000746670 */
[----:B------:R-:W-:Y:S01]  /*86c0*/  UPRMT UR4, URZ, 0x654, UR4 ;  /* 0x000006543f047896 */ /* 0x000fe20008000004 */
[----:B------:R-:W-:Y:S01]  /*86d0*/  ISETP.GE.OR P3, PT, R3, R35, P0 ;  /* 0x000000230300720c */ /* 0x000fe20000766670 */
[----:B------:R-:W1:Y:S01]  /*86e0*/  SHFL.IDX PT, R21, R34, RZ, 0x181f ;  /* 0x00181fff22157589 */ /* 0x000e6200000e0000 */
[----:B------:R-:W-:-:S03]  /*86f0*/  VIADD R0, R36, 0x90 ;  /* 0x0000009024007836 */ /* 0x000fc60000000000 */
[----:B------:R-:W1:Y:S02]  /*8700*/  SHFL.IDX PT, R33, R34, 0x1, 0x181f ;  /* 0x00381f0022217f89 */ /* 0x000e6400000e0000 */
[----:B------:R-:W-:Y:S01]  /*8710*/  ISETP.GE.OR P0, PT, R0, R35, P0 ;  /* 0x000000230000720c */ /* 0x000fe20000706670 */
[----:B------:R-:W-:Y:S01]  /*8720*/  SYNCS.ARRIVE.TRANS64.RED.A1T0 RZ, [UR4], RZ ;  /* 0x000000ffffff79a7 */ /* 0x000fe20008100404 */
[----:B------:R-:W1:Y:S01]  /*8730*/  SHFL.IDX PT, R39, R34, 0x2, 0x181f ;  /* 0x00581f0022277f89 */ /* 0x000e6200000e0000 */
[----:B0-----:R-:W-:-:S03]  /*8740*/  @!P1 LEA R20, P4, R152, R29, 0x1 ;  /* 0x0000001d98149211 */ /* 0x001fc600078808ff */
[----:B------:R0:W0:Y:S01]  /*8750*/  SHFL.IDX PT, R3, R34, 0x3, 0x181f ;  /* 0x00781f0022037f89 */ /* 0x00002200000e0000 */
[----:B-1----:R-:W-:-:S03]  /*8760*/  @!P2 LEA R28, P5, R152, R37, 0x1 ;  /* 0x00000025981ca211 */ /* 0x002fc600078a08ff */
[----:B------:R1:W0:Y:S01]  /*8770*/  SHFL.IDX PT, R37, R30, 0x3, 0x181f ;  /* 0x00781f001e257f89 */ /* 0x00022200000e0000 */
[C---:B------:R-:W-:Y:S02]  /*8780*/  @!P3 LEA R32, P6, R152.reuse, R41, 0x1 ;  /* 0x000000299820b211 */ /* 0x040fe400078c08ff */
[C-C-:B------:R-:W-:Y:S02]  /*8790*/  @!P1 LEA.HI.X R21, R152.reuse, R21, R38.reuse, 0x1, P4 ;  /* 0x0000001598159211 */ /* 0x140fe400020f0c26 */
[C-C-:B------:R-:W-:Y:S02]  /*87a0*/  @!P2 LEA.HI.X R29, R152.reuse, R33, R38.reuse, 0x1, P5 ;  /* 0x00000021981da211 */ /* 0x140fe400028f0c26 */
[----:B------:R-:W-:Y:S01]  /*87b0*/  @!P3 LEA.HI.X R33, R152, R39, R38, 0x1, P6 ;  /* 0x000000279821b211 */ /* 0x000fe200030f0c26 */
[----:B--2---:R1:W-:Y:S04]  /*87c0*/  @!P1 ST.E.128 desc[UR48][R20.64], R4 ;  /* 0x0000000414009985 */ /* 0x0043e8000c101d30 */
[----:B---3--:R1:W-:Y:S04]  /*87d0*/  @!P2 ST.E.128 desc[UR48][R28.64], R8 ;  /* 0x000000081c00a985 */ /* 0x0083e8000c101d30 */
[----:B----4-:R1:W-:Y:S01]  /*87e0*/  @!P3 ST.E.128 desc[UR48][R32.64], R12 ;  /* 0x0000000c2000b985 */ /* 0x0103e2000c101d30 */
[----:B0-----:R-:W-:Y:S05]  /*87f0*/  @P0 BRA `(.L_x_193) ;  /* 0x0000000800840947 */ /* 0x001fea0003800000 */
[----:B-1----:R-:W-:-:S04]  /*8800*/  LEA R4, P0, R152, R37, 0x1 ;  /* 0x0000002598047211 */ /* 0x002fc800078008ff */
[----:B------:R-:W-:-:S05]  /*8810*/  LEA.HI.X R5, R152, R3, R38, 0x1, P0 ;  /* 0x0000000398057211 */ /* 0x000fca00000f0c26 */
[----:B-----5:R0:W-:Y:S01]  /*8820*/  ST.E.128 desc[UR48][R4.64], R24 ;  /* 0x0000001804007985 */ /* 0x0201e2000c101d30 */
[----:B------:R-:W-:Y:S05]  /*8830*/  BRA `(.L_x_193) ;  /* 0x0000000800747947 */ /* 0x000fea0003800000 */
.L_x_191:
[----:B------:R-:W-:Y:S01]  /*8840*/  ULDC.64 UR8, c[0x0][0xc00] ;  /* 0x0003000000087ab9 */ /* 0x000fe20000000a00 */
[----:B------:R-:W-:Y:S01]  /*8850*/  ULDC UR4, c[0x0][0xa88] ;  /* 0x0002a20000047ab9 */ /* 0x000fe20000000800 */
[----:B------:R-:W-:Y:S01]  /*8860*/  UISETP.NE.U32.AND UP0, UPT, UR8, URZ, UPT ;  /* 0x0000003f0800728c */ /* 0x000fe2000bf05070 */
[----:B------:R-:W0:Y:S03]  /*8870*/  LDC R11, c[0x0][0xbe8] ;  /* 0x0002fa00ff0b7b82 */ /* 0x000e260000000800 */
[----:B------:R-:W-:-:S03]  /*8880*/  UISETP.NE.AND.EX UP0, UPT, UR9, URZ, UPT, UP0 ;  /* 0x0000003f0900728c */ /* 0x000fc6000bf05300 */
[----:B------:R-:W-:Y:S02]  /*8890*/  ULDC.64 UR8, c[0x0][0xc00] ;  /* 0x0003000000087ab9 */ /* 0x000fe40000000a00 */
[----:B------:R-:W-:Y:S01]  /*88a0*/  UIMAD.WIDE UR8, UR40, 0x4, UR8 ;  /* 0x00000004280878a5 */ /* 0x000fe2000f8e0208 */
[----:B------:R-:W-:-:S05]  /*88b0*/  PLOP3.LUT P2, PT, PT, PT, UP0, 0x80, 0x0 ;  /* 0x000000000000781c */ /* 0x000fca0003f4f008 */
[----:B------:R-:W-:Y:S02]  /*88c0*/  IMAD.U32 R4, RZ, RZ, UR8 ;  /* 0x00000008ff047e24 */ /* 0x000fe4000f8e00ff */
[----:B------:R-:W-:Y:S01]  /*88d0*/  IMAD.U32 R5, RZ, RZ, UR9 ;  /* 0x00000009ff057e24 */ /* 0x000fe2000f8e00ff */
[----:B------:R-:W-:Y:S02]  /*88e0*/  ULDC.64 UR8, c[0x0][0xc08] ;  /* 0x0003020000087ab9 */ /* 0x000fe40000000a00 */
[----:B------:R-:W-:-:S03]  /*88f0*/  UISETP.NE.U32.AND UP1, UPT, UR8, URZ, UPT ;  /* 0x0000003f0800728c */ /* 0x000fc6000bf25070 */
[----:B------:R-:W2:Y:S01]  /*8900*/  @P2 LDG.E R3, desc[UR48][R4.64] ;  /* 0x0000003004032981 */ /* 0x000ea2000c1e1900 */
[----:B------:R-:W-:Y:S01]  /*8910*/  UISETP.NE.AND.EX UP1, UPT, UR9, URZ, UPT, UP1 ;  /* 0x0000003f0900728c */ /* 0x000fe2000bf25310 */
[----:B------:R-:W-:-:S05]  /*8920*/  IMAD.U32 R0, RZ, RZ, UR4 ;  /* 0x00000004ff007e24 */ /* 0x000fca000f8e00ff */
[----:B------:R-:W-:-:S05]  /*8930*/  PLOP3.LUT P3, PT, PT, PT, UP1, 0x80, 0x0 ;  /* 0x000000000000781c */ /* 0x000fca0003f6f018 */
[----:B------:R-:W-:Y:S02]  /*8940*/  @UP1 ULDC.64 UR8, c[0x0][0xc08] ;  /* 0x0003020000081ab9 */ /* 0x000fe40000000a00 */
[----:B------:R-:W-:-:S06]  /*8950*/  @UP1 UIMAD.WIDE UR8, UR40, 0x4, UR8 ;  /* 0x00000004280818a5 */ /* 0x000fcc000f8e0208 */
[----:B------:R-:W-:Y:S02]  /*8960*/  IMAD.U32 R6, RZ, RZ, UR8 ;  /* 0x00000008ff067e24 */ /* 0x000fe4000f8e00ff */
[----:B------:R-:W-:-:S05]  /*8970*/  IMAD.U32 R7, RZ, RZ, UR9 ;  /* 0x00000009ff077e24 */ /* 0x000fca000f8e00ff */
[----:B------:R1:W5:Y:S01]  /*8980*/  @P3 LDG.E R0, desc[UR48][R6.64] ;  /* 0x0000003006003981 */ /* 0x000362000c1e1900 */
[----:B0-----:R-:W-:Y:S01]  /*8990*/  ISETP.NE.AND P0, PT, R11, 0x1, PT ;  /* 0x000000010b00780c */ /* 0x001fe20003f05270 */
[----:B------:R-:W-:Y:S01]  /*89a0*/  UMOV UR4, URZ ;  /* 0x0000003f00047c82 */ /* 0x000fe20008000000 */
[----:B------:R-:W-:Y:S01]  /*89b0*/  USHF.R.S32.HI UR11, URZ, 0x1f, UR43 ;  /* 0x0000001f3f0b7899 */ /* 0x000fe2000801142b */
[----:B------:R-:W0:Y:S10]  /*89c0*/  S2R R8, SR_TID.X ;  /* 0x0000000000087919 */ /* 0x000e340000002100 */
[----:B------:R-:W3:Y:S01]  /*89d0*/  @P0 LDC R9, c[0x0][0xbec] ;  /* 0x0002fb00ff090b82 */ /* 0x000ee20000000800 */
[----:B0-----:R-:W-:-:S05]  /*89e0*/  VIADD R8, R8, 0xffffff80 ;  /* 0xffffff8008087836 */ /* 0x001fca0000000000 */
[----:B------:R-:W-:Y:S02]  /*89f0*/  ISETP.GE.AND P1, PT, R8, 0xc0, PT ;  /* 0x000000c00800780c */ /* 0x000fe40003f26270 */
[----:B--2---:R-:W-:-:S13]  /*8a00*/  @P2 R2UR UR4, R3 ;  /* 0x00000000030422ca */ /* 0x004fda00000e0000 */
[----:B------:R-:W-:Y:S01]  /*8a10*/  USHF.R.S32.HI UR10, URZ, 0x1f, UR4 ;  /* 0x0000001f3f0a7899 */ /* 0x000fe20008011404 */
[----:B-1-3--:R-:W-:Y:S11]  /*8a20*/  @P3 BRA `(.L_x_194) ;  /* 0x0000000000103947 */ /* 0x00aff60003800000 */
[----:B------:R-:W-:Y:S05]  /*8a30*/  @!P2 BRA `(.L_x_194) ;  /* 0x00000000000ca947 */ /* 0x000fea0003800000 */
[----:B------:R-:W2:Y:S04]  /*8a40*/  LDG.E R3, desc[UR48][R4.64] ;  /* 0x0000003004037981 */ /* 0x000ea8000c1e1900 */
[----:B-----5:R-:W2:Y:S02]  /*8a50*/  LDG.E R0, desc[UR48][R4.64+0x4] ;  /* 0x0000043004007981 */ /* 0x020ea4000c1e1900 */
[----:B--2---:R-:W-:-:S07]  /*8a60*/  IMAD.IADD R0, R0, 0x1, -R3 ;  /* 0x0000000100007824 */ /* 0x004fce00078e0a03 */
.L_x_194:
[----:B------:R-:W-:Y:S01]  /*8a70*/  USEL UR40, UR40, URZ, !UP0 ;  /* 0x0000003f28287287 */ /* 0x000fe2000c000000 */
[----:B------:R-:W-:Y:S01]  /*8a80*/  BSSY B1, `(.L_x_195) ;  /* 0x000002d000017945 */ /* 0x000fe20003800000 */
[----:B------:R-:W-:-:S03]  /*8a90*/  USEL UR41, UR41, URZ, !UP0 ;  /* 0x0000003f29297287 */ /* 0x000fc6000c000000 */
[----:B------:R-:W-:Y:S09]  /*8aa0*/  @P1 BRA `(.L_x_196) ;  /* 0x0000000000a81947 */ /* 0x000ff20003800000 */
[----:B------:R-:W0:Y:S01]  /*8ab0*/  S2R R4, SR_TID.X ;  /* 0x0000000000047919 */ /* 0x000e220000002100 */
[----:B------:R-:W1:Y:S01]  /*8ac0*/  LDC R6, c[0x0][0xbe8] ;  /* 0x0002fa00ff067b82 */ /* 0x000e620000000800 */
[----:B------:R-:W-:-:S05]  /*8ad0*/  MOV R3, UR42 ;  /* 0x0000002a00037c02 */ /* 0x000fca0008000f00 */
[----:B0-----:R-:W-:Y:S02]  /*8ae0*/  IMAD R3, R3, 0xc0, R4 ;  /* 0x000000c003037824 */ /* 0x001fe400078e0204 */
[----:B-1---5:R-:W-:Y:S02]  /*8af0*/  IMAD R4, R0, R6, RZ ;  /* 0x0000000600047224 */ /* 0x022fe400078e02ff */
[----:B------:R-:W-:-:S05]  /*8b00*/  VIADD R5, R3, 0xffffff80 ;  /* 0xffffff8003057836 */ /* 0x000fca0000000000 */
[----:B------:R-:W-:-:S13]  /*8b10*/  ISETP.GE.AND P1, PT, R5, R4, PT ;  /* 0x000000040500720c */ /* 0x000fda0003f26270 */
[----:B------:R-:W-:Y:S05]  /*8b20*/  @P1 BRA `(.L_x_196) ;  /* 0x0000000000881947 */ /* 0x000fea0003800000 */
[----:B------:R-:W-:Y:S01]  /*8b30*/  ISETP.NE.AND P1, PT, R6, 0x1, PT ;  /* 0x000000010600780c */ /* 0x000fe20003f25270 */
[----:B------:R-:W-:Y:S01]  /*8b40*/  ULDC.64 UR12, c[0x0][0xb90] ;  /* 0x0002e400000c7ab9 */ /* 0x000fe20000000a00 */
[----:B------:R-:W-:Y:S01]  /*8b50*/  UMOV UR8, UR4 ;  /* 0x0000000400087c82 */ /* 0x000fe20008000000 */
[----:B------:R-:W-:Y:S01]  /*8b60*/  UIMAD UR7, UR11, UR12, URZ ;  /* 0x0000000c0b0772a4 */ /* 0x000fe2000f8e023f */
[----:B------:R-:W-:Y:S02]  /*8b70*/  UMOV UR9, UR10 ;  /* 0x0000000a00097c82 */ /* 0x000fe40008000000 */
[----:B------:R-:W-:Y:S02]  /*8b80*/  UIMAD.WIDE.U32 UR8, UR43, UR12, UR8 ;  /* 0x0000000c2b0872a5 */ /* 0x000fe4000f8e0008 */
[----:B------:R-:W-:-:S03]  /*8b90*/  UIMAD UR7, UR43, UR13, UR7 ;  /* 0x0000000d2b0772a4 */ /* 0x000fc6000f8e0207 */
[----:B------:R-:W-:Y:S02]  /*8ba0*/  ULDC.64 UR12, c[0x0][0xb98] ;  /* 0x0002e600000c7ab9 */ /* 0x000fe40000000a00 */
[----:B------:R-:W0:Y:S01]  /*8bb0*/  @P1 LDC R4, c[0x0][0xbec] ;  /* 0x0002fb00ff041b82 */ /* 0x000e220000000800 */
[----:B------:R-:W-:Y:S02]  /*8bc0*/  UIADD3 UR9, UR9, UR7, URZ ;  /* 0x0000000709097290 */ /* 0x000fe4000fffe03f */
[----:B------:R-:W-:Y:S02]  /*8bd0*/  UIMAD UR7, UR41, UR12, URZ ;  /* 0x0000000c290772a4 */ /* 0x000fe4000f8e023f */
[----:B------:R-:W-:Y:S02]  /*8be0*/  UIMAD.WIDE.U32 UR8, UR40, UR12, UR8 ;  /* 0x0000000c280872a5 */ /* 0x000fe4000f8e0008 */
[----:B------:R-:W-:Y:S01]  /*8bf0*/  UIMAD UR7, UR40, UR13, UR7 ;  /* 0x0000000d280772a4 */ /* 0x000fe2000f8e0207 */
[----:B------:R-:W1:Y:S02]  /*8c00*/  @P1 LDC R8, c[0x0][0xbf0] ;  /* 0x0002fc00ff081b82 */ /* 0x000e640000000800 */
[----:B------:R-:W-:Y:S01]  /*8c10*/  ULDC.64 UR12, c[0x0][0xb88] ;  /* 0x0002e200000c7ab9 */ /* 0x000fe20000000a00 */
[----:B0-----:R-:W-:-:S04]  /*8c20*/  @P1 IMAD.HI.U32 R3, R5, R4, RZ ;  /* 0x0000000405031227 */ /* 0x001fc800078e00ff */
[----:B------:R-:W-:Y:S01]  /*8c30*/  IMAD.MOV.U32 R4, RZ, RZ, R5 ;  /* 0x000000ffff047224 */ /* 0x000fe200078e0005 */
[----:B-1----:R-:W-:Y:S01]  /*8c40*/  @P1 SHF.R.U32.HI R4, RZ, R8, R3 ;  /* 0x00000008ff041219 */ /* 0x002fe20000011603 */
[----:B------:R-:W-:-:S04]  /*8c50*/  IMAD.U32 R8, RZ, RZ, UR7 ;  /* 0x00000007ff087e24 */ /* 0x000fc8000f8e00ff */
[----:B------:R-:W-:-:S04]  /*8c60*/  IMAD.MOV R3, RZ, RZ, -R4 ;  /* 0x000000ffff037224 */ /* 0x000fc800078e0a04 */
[----:B------:R-:W-:Y:S01]  /*8c70*/  IMAD R3, R6, R3, R5 ;  /* 0x0000000306037224 */ /* 0x000fe200078e0205 */
[----:B------:R-:W-:Y:S02]  /*8c80*/  SHF.R.S32.HI R5, RZ, 0x1f, R4 ;  /* 0x0000001fff057819 */ /* 0x000fe40000011404 */
[----:B------:R-:W-:Y:S02]  /*8c90*/  IADD3 R4, P1, R4, UR8, RZ ;  /* 0x0000000804047c10 */ /* 0x000fe4000ff3e0ff */
[----:B------:R-:W-:Y:S02]  /*8ca0*/  SHF.R.S32.HI R6, RZ, 0x1f, R3 ;  /* 0x0000001fff067819 */ /* 0x000fe40000011403 */
[----:B------:R-:W-:Y:S01]  /*8cb0*/  IADD3.X R5, R5, UR9, R8, P1, !PT ;  /* 0x0000000905057c10 */ /* 0x000fe20008ffe408 */
[----:B------:R-:W-:Y:S02]  /*8cc0*/  ULDC.64 UR8, c[0x0][0xb50] ;  /* 0x0002d40000087ab9 */ /* 0x000fe40000000a00 */
[----:B------:R-:W-:-:S02]  /*8cd0*/  IMAD R6, R6, UR12, RZ ;  /* 0x0000000c06067c24 */ /* 0x000fc4000f8e02ff */
[----:B------:R-:W-:-:S04]  /*8ce0*/  IMAD.WIDE.U32 R4, R3, UR12, R4 ;  /* 0x0000000c03047c25 */ /* 0x000fc8000f8e0004 */
[----:B------:R-:W-:Y:S01]  /*8cf0*/  IMAD R7, R3, UR13, R6 ;  /* 0x0000000d03077c24 */ /* 0x000fe2000f8e0206 */
[----:B------:R-:W-:-:S03]  /*8d00*/  LEA R6, P1, R4, UR8, 0x2 ;  /* 0x0000000804067c11 */ /* 0x000fc6000f8210ff */
[----:B------:R-:W-:-:S05]  /*8d10*/  IMAD.IADD R3, R5, 0x1, R7 ;  /* 0x0000000105037824 */ /* 0x000fca00078e0207 */
[----:B------:R-:W-:Y:S01]  /*8d20*/  LEA.HI.X R7, R4, UR9, R3, 0x2, P1 ;  /* 0x0000000904077c11 */ /* 0x000fe200088f1403 */
[----:B------:R-:W-:-:S05]  /*8d30*/  IMAD.MOV.U32 R3, RZ, RZ, -0x800000 ;  /* 0xff800000ff037424 */ /* 0x000fca00078e00ff */
[----:B------:R0:W-:Y:S02]  /*8d40*/  STG.E desc[UR48][R6.64], R3 ;  /* 0x0000000306007986 */ /* 0x0001e4000c101930 */
.L_x_196:
[----:B------:R-:W-:Y:S05]  /*8d50*/  BSYNC B1 ;  /* 0x0000000000017941 */ /* 0x000fea0003800000 */
.L_x_195:
[----:B------:R-:W1:Y:S01]  /*8d60*/  @P0 LDC R5, c[0x0][0xbf0] ;  /* 0x0002fc00ff050b82 */ /* 0x000e620000000800 */
[----:B------:R-:W-:Y:S01]  /*8d70*/  ULDC.64 UR12, c[0x0][0xaa0] ;  /* 0x0002a800000c7ab9 */ /* 0x000fe20000000a00 */
[----:B0-----:R-:W-:Y:S01]  /*8d80*/  IMAD.U32 R6, RZ, RZ, UR42 ;  /* 0x0000002aff067e24 */ /* 0x001fe2000f8e00ff */
[----:B------:R-:W-:Y:S01]  /*8d90*/  UIMAD UR7, UR10, UR12, URZ ;  /* 0x0000000c0a0772a4 */ /* 0x000fe2000f8e023f */
[----:B------:R-:W-:Y:S01]  /*8da0*/  IMAD R3, R23, 0x30, R153 ;  /* 0x0000003017037824 */ /* 0x000fe200078e0299 */
[----:B------:R-:W-:Y:S01]  /*8db0*/  UIMAD.WIDE.U32 UR8, UR4, UR12, URZ ;  /* 0x0000000c040872a5 */ /* 0x000fe2000f8e003f */
[----:B-----5:R-:W-:Y:S01]  /*8dc0*/  IMAD R29, R0, R11, RZ ;  /* 0x0000000b001d7224 */ /* 0x020fe200078e02ff */
[----:B------:R-:W-:Y:S01]  /*8dd0*/  UIMAD UR7, UR4, UR13, UR7 ;  /* 0x0000000d040772a4 */ /* 0x000fe2000f8e0207 */
[----:B------:R-:W-:Y:S01]  /*8de0*/  IMAD R6, R6, 0xc0, R3 ;  /* 0x000000c006067824 */ /* 0x000fe200078e0203 */
[----:B------:R-:W-:Y:S01]  /*8df0*/  SHF.R.S32.HI R12, RZ, 0x1f, R152 ;  /* 0x0000001fff0c7819 */ /* 0x000fe20000011498 */
[----:B------:R-:W-:Y:S01]  /*8e00*/  ULDC.64 UR12, c[0x0][0xae8] ;  /* 0x0002ba00000c7ab9 */ /* 0x000fe20000000a00 */
[----:B------:R-:W-:Y:S01]  /*8e10*/  UIADD3 UR9, UR9, UR7, URZ ;  /* 0x0000000709097290 */ /* 0x000fe2000fffe03f */
[----:B------:R-:W-:Y:S01]  /*8e20*/  @P0 IMAD.HI.U32 R4, R6, R9, RZ ;  /* 0x0000000906040227 */ /* 0x000fe200078e00ff */
[----:B------:R-:W-:-:S02]  /*8e30*/  UIMAD UR4, UR11, UR12, URZ ;  /* 0x0000000c0b0472a4 */ /* 0x000fc4000f8e023f */
[----:B------:R-:W-:Y:S01]  /*8e40*/  UIMAD.WIDE.U32 UR8, UR43, UR12, UR8 ;  /* 0x0000000c2b0872a5 */ /* 0x000fe2000f8e0008 */
[----:B------:R-:W-:Y:S01]  /*8e50*/  IMAD.MOV.U32 R3, RZ, RZ, R6 ;  /* 0x000000ffff037224 */ /* 0x000fe200078e0006 */
[----:B------:R-:W-:Y:S01]  /*8e60*/  UIMAD UR4, UR43, UR13, UR4 ;  /* 0x0000000d2b0472a4 */ /* 0x000fe2000f8e0204 */
[----:B------:R-:W-:-:S03]  /*8e70*/  ULDC.64 UR10, c[0x0][0xaf0] ;  /* 0x0002bc00000a7ab9 */ /* 0x000fc60000000a00 */
[----:B------:R-:W-:Y:S02]  /*8e80*/  UIADD3 UR9, UR9, UR4, URZ ;  /* 0x0000000409097290 */ /* 0x000fe4000fffe03f */
[----:B------:R-:W-:Y:S01]  /*8e90*/  UIMAD UR4, UR41, UR10, URZ ;  /* 0x0000000a290472a4 */ /* 0x000fe2000f8e023f */
[----:B-1----:R-:W-:Y:S01]  /*8ea0*/  @P0 SHF.R.U32.HI R3, RZ, R5, R4 ;  /* 0x00000005ff030219 */ /* 0x002fe20000011604 */
[----:B------:R-:W-:Y:S02]  /*8eb0*/  UIMAD.WIDE.U32 UR8, UR40, UR10, UR8 ;  /* 0x0000000a280872a5 */ /* 0x000fe4000f8e0008 */
[----:B------:R-:W-:Y:S01]  /*8ec0*/  UIMAD UR4, UR40, UR11, UR4 ;  /* 0x0000000b280472a4 */ /* 0x000fe2000f8e0204 */
[--C-:B------:R-:W-:Y:S01]  /*8ed0*/  SHF.R.S32.HI R4, RZ, 0x1f, R3.reuse ;  /* 0x0000001fff047819 */ /* 0x100fe20000011403 */
[----:B------:R-:W-:Y:S01]  /*8ee0*/  IMAD.MOV R7, RZ, RZ, -R3 ;  /* 0x000000ffff077224 */ /* 0x000fe200078e0a03 */
[----:B------:R-:W-:Y:S01]  /*8ef0*/  ULDC.64 UR10, c[0x0][0xae0] ;  /* 0x0002b800000a7ab9 */ /* 0x000fe20000000a00 */
[----:B------:R-:W-:-:S02]  /*8f00*/  UIADD3 UR4, UR9, UR4, URZ ;  /* 0x0000000409047290 */ /* 0x000fc4000fffe03f */
[----:B------:R-:W-:Y:S02]  /*8f10*/  IMAD.U32 R5, RZ, RZ, UR9 ;  /* 0x00000009ff057e24 */ /* 0x000fe4000f8e00ff */
[----:B------:R-:W-:Y:S02]  /*8f20*/  IMAD R7, R11, R7, R6 ;  /* 0x000000070b077224 */ /* 0x000fe400078e0206 */
[----:B------:R-:W-:Y:S02]  /*8f30*/  IMAD R8, R4, UR10, RZ ;  /* 0x0000000a04087c24 */ /* 0x000fe4000f8e02ff */
[----:B------:R-:W-:Y:S01]  /*8f40*/  IMAD.U32 R4, RZ, RZ, UR8 ;  /* 0x00000008ff047e24 */ /* 0x000fe2000f8e00ff */
[----:B------:R-:W-:Y:S01]  /*8f50*/  SHF.R.S32.HI R6, RZ, 0x1f, R7 ;  /* 0x0000001fff067819 */ /* 0x000fe20000011407 */
[----:B------:R-:W-:Y:S01]  /*8f60*/  IMAD.U32 R5, RZ, RZ, UR4 ;  /* 0x00000004ff057e24 */ /* 0x000fe2000f8e00ff */
[----:B------:R-:W-:Y:S01]  /*8f70*/  ULDC.64 UR8, c[0x0][0xad8] ;  /* 0x0002b60000087ab9 */ /* 0x000fe20000000a00 */
[C---:B------:R-:W-:Y:S01]  /*8f80*/  IMAD R9, R3.reuse, UR11, R8 ;  /* 0x0000000b03097c24 */ /* 0x040fe2000f8e0208 */
[----:B------:R-:W-:Y:S01]  /*8f90*/  ULDC UR4, c[0x0][0xac8] ;  /* 0x0002b20000047ab9 */ /* 0x000fe20000000800 */
[----:B------:R-:W-:-:S04]  /*8fa0*/  IMAD.WIDE.U32 R4, R3, UR10, R4 ;  /* 0x0000000a03047c25 */ /* 0x000fc8000f8e0004 */
[----:B------:R-:W-:Y:S02]  /*8fb0*/  IMAD R6, R6, UR8, RZ ;  /* 0x0000000806067c24 */ /* 0x000fe4000f8e02ff */
[----:B------:R-:W-:Y:S02]  /*8fc0*/  IMAD.IADD R5, R5, 0x1, R9 ;  /* 0x0000000105057824 */ /* 0x000fe400078e0209 */
[C---:B------:R-:W-:Y:S02]  /*8fd0*/  IMAD R3, R7.reuse, UR9, R6 ;  /* 0x0000000907037c24 */ /* 0x040fe4000f8e0206 */
[----:B------:R-:W-:Y:S01]  /*8fe0*/  IMAD.WIDE.U32 R4, R7, UR8, R4 ;  /* 0x0000000807047c25 */ /* 0x000fe2000f8e0004 */
[----:B------:R-:W-:-:S03]  /*8ff0*/  ULDC.64 UR8, c[0x0][0xa80] ;  /* 0x0002a00000087ab9 */ /* 0x000fc60000000a00 */
[----:B------:R-:W-:Y:S01]  /*9000*/  IMAD.IADD R3, R5, 0x1, R3 ;  /* 0x0000000105037824 */ /* 0x000fe200078e0203 */
[----:B------:R-:W-:Y:S01]  /*9010*/  LEA R5, P0, R4, UR8, 0x1 ;  /* 0x0000000804057c11 */ /* 0x000fe2000f8008ff */
[----:B------:R-:W-:-:S03]  /*9020*/  IMAD.U32 R8, RZ, RZ, UR42 ;  /* 0x0000002aff087e24 */ /* 0x000fc6000f8e00ff */
[----:B------:R-:W-:Y:S01]  /*9030*/  LEA.HI.X R10, R4, UR9, R3, 0x1, P0 ;  /* 0x00000009040a7c11 */ /* 0x000fe200080f0c03 */
[----:B------:R-:W0:Y:S01]  /*9040*/  SHFL.IDX PT, R9, R5, RZ, 0x181f ;  /* 0x00181fff05097589 */ /* 0x000e2200000e0000 */
[----:B------:R-:W-:Y:S01]  /*9050*/  IMAD R6, R8, 0xc0, R153 ;  /* 0x000000c008067824 */ /* 0x000fe200078e0299 */
[----:B------:R-:W-:Y:S02]  /*9060*/  ISETP.GE.AND P0, PT, R152, UR4, PT ;  /* 0x0000000498007c0c */ /* 0x000fe4000bf06270 */
[----:B------:R-:W1:Y:S01]  /*9070*/  SHFL.IDX PT, R13, R5, 0x1, 0x181f ;  /* 0x00381f00050d7f89 */ /* 0x000e6200000e0000 */
[C---:B------:R-:W-:Y:S01]  /*9080*/  VIADD R0, R6.reuse, 0x30 ;  /* 0x0000003006007836 */ /* 0x040fe20000000000 */
[CC--:B------:R-:W-:Y:S01]  /*9090*/  ISETP.GE.OR P3, PT, R6.reuse, R29.reuse, P0 ;  /* 0x0000001d0600720c */ /* 0x0c0fe20000766670 */
[C---:B------:R-:W-:Y:S01]  /*90a0*/  VIADD R3, R6.reuse, 0x60 ;  /* 0x0000006006037836 */ /* 0x040fe20000000000 */
[----:B------:R-:W2:Y:S01]  /*90b0*/  SHFL.IDX PT, R21, R5, 0x2, 0x181f ;  /* 0x00581f0005157f89 */ /* 0x000ea200000e0000 */
[----:B------:R-:W-:Y:S01]  /*90c0*/  VIADD R4, R6, 0x90 ;  /* 0x0000009006047836 */ /* 0x000fe20000000000 */
[----:B------:R-:W-:-:S02]  /*90d0*/  ISETP.GE.OR P2, PT, R0, R29, P0 ;  /* 0x0000001d0000720c */ /* 0x000fc40000746670 */
[----:B------:R-:W3:Y:S01]  /*90e0*/  SHFL.IDX PT, R7, R10, RZ, 0x181f ;  /* 0x00181fff0a077589 */ /* 0x000ee200000e0000 */
[-C--:B------:R-:W-:Y:S02]  /*90f0*/  ISETP.GE.OR P1, PT, R3, R29.reuse, P0 ;  /* 0x0000001d0300720c */ /* 0x080fe40000726670 */
[----:B------:R-:W-:Y:S01]  /*9100*/  ISETP.GE.OR P0, PT, R4, R29, P0 ;  /* 0x0000001d0400720c */ /* 0x000fe20000706670 */
[----:B------:R3:W4:Y:S04]  /*9110*/  SHFL.IDX PT, R27, R5, 0x3, 0x181f ;  /* 0x00781f00051b7f89 */ /* 0x00072800000e0000 */
[----:B------:R-:W4:Y:S04]  /*9120*/  SHFL.IDX PT, R11, R10, 0x1, 0x181f ;  /* 0x00381f000a0b7f89 */ /* 0x000f2800000e0000 */
[----:B------:R-:W4:Y:S01]  /*9130*/  SHFL.IDX PT, R15, R10, 0x2, 0x181f ;  /* 0x00581f000a0f7f89 */ /* 0x000f2200000e0000 */
[----:B0-----:R-:W-:-:S03]  /*9140*/  @!P3 LEA R4, P6, R152, R9, 0x1 ;  /* 0x000000099804b211 */ /* 0x001fc600078c08ff */
[----:B------:R4:W0:Y:S01]  /*9150*/  SHFL.IDX PT, R25, R10, 0x3, 0x181f ;  /* 0x00781f000a197f89 */ /* 0x00082200000e0000 */
[C---:B-1----:R-:W-:Y:S02]  /*9160*/  @!P2 LEA R6, P5, R152.reuse, R13, 0x1 ;  /* 0x0000000d9806a211 */ /* 0x042fe400078a08ff */
[C---:B--2---:R-:W-:Y:S02]  /*9170*/  @!P1 LEA R8, P4, R152.reuse, R21, 0x1 ;  /* 0x0000001598089211 */ /* 0x044fe400078808ff */
[C---:B---3--:R-:W-:Y:S02]  /*9180*/  @!P3 LEA.HI.X R5, R152.reuse, R7, R12, 0x1, P6 ;  /* 0x000000079805b211 */ /* 0x048fe400030f0c0c */
[----:B----4-:R-:W-:-:S03]  /*9190*/  @!P0 LEA R10, P6, R152, R27, 0x1 ;  /* 0x0000001b980a8211 */ /* 0x010fc600078c08ff */
[----:B------:R2:W-:Y:S01]  /*91a0*/  @!P3 ST.E.128 desc[UR48][R4.64], RZ ;  /* 0x000000ff0400b985 */ /* 0x0005e2000c101d30 */
[C-C-:B------:R-:W-:Y:S02]  /*91b0*/  @!P2 LEA.HI.X R7, R152.reuse, R11, R12.reuse, 0x1, P5 ;  /* 0x0000000b9807a211 */ /* 0x140fe400028f0c0c */
[----:B------:R-:W-:-:S03]  /*91c0*/  @!P1 LEA.HI.X R9, R152, R15, R12, 0x1, P4 ;  /* 0x0000000f98099211 */ /* 0x000fc600020f0c0c */
[----:B------:R2:W-:Y:S01]  /*91d0*/  @!P2 ST.E.128 desc[UR48][R6.64], RZ ;  /* 0x000000ff0600a985 */ /* 0x0005e2000c101d30 */
[----:B0-----:R-:W-:-:S03]  /*91e0*/  @!P0 LEA.HI.X R11, R152, R25, R12, 0x1, P6 ;  /* 0x00000019980b8211 */ /* 0x001fc600030f0c0c */
[----:B------:R2:W-:Y:S04]  /*91f0*/  @!P1 ST.E.128 desc[UR48][R8.64], RZ ;  /* 0x000000ff08009985 */ /* 0x0005e8000c101d30 */
[----:B------:R2:W-:Y:S02]  /*9200*/  @!P0 ST.E.128 desc[UR48][R10.64], RZ ;  /* 0x000000ff0a008985 */ /* 0x0005e4000c101d30 */
.L_x_193:
[----:B------:R-:W-:Y:S05]  /*9210*/  BSYNC B0 ;  /* 0x0000000000007941 */ /* 0x000fea0003800000 */
.L_x_190:
[----:B------:R-:W-:Y:S02]  /*9220*/  ULDC UR4, c[0x0][0xc3c] ;  /* 0x00030f0000047ab9 */ /* 0x000fe40000000800 */
[----:B------:R-:W-:-:S13]  /*9230*/  ISETP.GE.AND P0, PT, R31, UR4, PT ;  /* 0x000000041f007c0c */ /* 0x000fda000bf06270 */
[----:B------:R-:W-:Y:S05]  /*9240*/  @!P0 BRA `(.L_x_197) ;  /* 0xffffff7c00548947 */ /* 0x000fea000383ffff */
[----:B------:R-:W-:Y:S05]  /*9250*/  EXIT ;  /* 0x000000000000794d */ /* 0x000fea0003800000 */
.L_x_166:
[----:B------:R-:W-:-:S08]  /*9260*/  NOP ;  /* 0x0000000000007918 */ /* 0x000fd00000000000 */
[----:B------:R-:W0:-:S00]  /*9270*/  USETMAXREG.DEALLOC.CTAPOOL 0x20 ;  /* 0x00000020000079c8 */ /* 0x000e0000080e0500 */
[----:B0-----:R-:W-:Y:S02]  /*9280*/  LOP3.LUT R0, R0, 0x3, RZ, 0xc0, !PT ;  /* 0x0000000300007812 */ /* 0x001fe400078ec0ff */
[----:B------:R-:W-:-:S04]  /*9290*/  LOP3.LUT R29, R29, 0xfffffffd, RZ, 0xc0, !PT ;  /* 0xfffffffd1d1d7812 */ /* 0x000fc800078ec0ff */
[----:B------:R-:W0:Y:S02]  /*92a0*/  SHFL.IDX PT, R0, R0, RZ, 0x1f ;  /* 0x00001fff00007589 */ /* 0x000e2400000e0000 */
[----:B0-----:R-:W-:Y:S01]  /*92b0*/  ISETP.NE.AND P0, PT, R0, RZ, PT ;  /* 0x000000ff0000720c */ /* 0x001fe20003f05270 */
[----:B------:R-:W-:-:S12]  /*92c0*/  IMAD.MOV.U32 R0, RZ, RZ, RZ ;  /* 0x000000ffff007224 */ /* 0x000fd800078e00ff */
[----:B------:R-:W-:Y:S01]  /*92d0*/  @P0 LOP3.LUT R29, R29, 0x2, RZ, 0xfc, !PT ;  /* 0x000000021d1d0812 */ /* 0x000fe200078efcff */
[----:B------:R-:W-:Y:S06]  /*92e0*/  @!P0 BRA `(.L_x_198) ;  /* 0x00000000001c8947 */ /* 0x000fec0003800000 */
[----:B------:R-:W0:Y:S08]  /*92f0*/  S2UR UR5, SR_CgaCtaId ;  /* 0x00000000000579c3 */ /* 0x000e300000008800 */
[----:B------:R-:W-:Y:S06]  /*9300*/  BAR.SYNC.DEFER_BLOCKING 0x5, 0x200 ;  /* 0x0148000000007b1d */ /* 0x000fec0000010000 */
[----:B------:R-:W-:-:S02]  /*9310*/  UMOV UR4, 0x400 ;  /* 0x0000040000047882 */ /* 0x000fc40000000000 */
[----:B0-----:R-:W-:-:S09]  /*9320*/  ULEA UR4, UR5, UR4, 0x18 ;  /* 0x0000000405047291 */ /* 0x001fd2000f8ec03f */
[----:B------:R-:W0:Y:S01]  /*9330*/  LDS.128 R16, [UR4+0x308d0] ;  /* 0x0308d004ff107984 */ /* 0x000e220008000c00 */
[----:B------:R-:W-:Y:S06]  /*9340*/  BAR.ARV 0x4, 0x200 ;  /* 0x0108000000007b1d */ /* 0x000fec0000002000 */
[----:B------:R-:W-:Y:S05]  /*9350*/  BRA `(.L_x_199) ;  /* 0x0000000800007947 */ /* 0x000fea0003800000 */
.L_x_198:
[----:B------:R-:W0:Y:S01]  /*9360*/  S2R R2, SR_TID.X ;  /* 0x0000000000027919 */ /* 0x000e220000002100 */
[----:B------:R-:W-:Y:S01]  /*9370*/  ULDC UR4, c[0x0][0xc3c] ;  /* 0x00030f0000047ab9 */ /* 0x000fe20000000800 */
[----:B------:R-:W1:Y:S01]  /*9380*/  S2UR UR6, SR_CTAID.X ;  /* 0x00000000000679c3 */ /* 0x000e620000002500 */
[----:B------:R-:W-:Y:S01]  /*9390*/  ULDC UR5, c[0x0][0xc38] ;  /* 0x00030e0000057ab9 */ /* 0x000fe20000000800 */
[----:B0-----:R-:W-:-:S04]  /*93a0*/  LOP3.LUT R5, R2, 0x1f, RZ, 0xc0, !PT ;  /* 0x0000001f02057812 */ /* 0x001fc800078ec0ff */
[----:B------:R-:W-:-:S04]  /*93b0*/  ISETP.NE.AND P0, PT, R5, 0x1f, PT ;  /* 0x0000001f0500780c */ /* 0x000fc80003f05270 */
[----:B------:R-:W-:-:S13]  /*93c0*/  ISETP.GE.OR P1, PT, R5, UR4, !P0 ;  /* 0x0000000405007c0c */ /* 0x000fda000c726670 */
[----:B------:R-:W0:Y:S02]  /*93d0*/  @!P1 LDC.64 R2, c[0x0][0xc80] ;  /* 0x00032000ff029b82 */ /* 0x000e240000000a00 */
[----:B0-----:R-:W-:-:S05]  /*93e0*/  @!P1 IMAD.WIDE.U32 R2, R5, 0x4, R2 ;  /* 0x0000000405029825 */ /* 0x001fca00078e0002 */
[----:B------:R-:W2:Y:S01]  /*93f0*/  @!P1 LDG.E R0, desc[UR48][R2.64] ;  /* 0x0000003002009981 */ /* 0x000ea2000c1e1900 */
[C---:B------:R-:W-:Y:S01]  /*9400*/  ISETP.NE.AND P1, PT, R5.reuse, RZ, PT ;  /* 0x000000ff0500720c */ /* 0x040fe20003f25270 */
[----:B------:R-:W-:Y:S01]  /*9410*/  UMOV UR4, URZ ;  /* 0x0000003f00047c82 */ /* 0x000fe20008000000 */
[C---:B------:R-:W-:Y:S01]  /*9420*/  ISETP.GE.U32.AND P2, PT, R5.reuse, 0x2, PT ;  /* 0x000000020500780c */ /* 0x040fe20003f46070 */
[----:B------:R-:W-:Y:S01]  /*9430*/  IMAD.MOV.U32 R16, RZ, RZ, RZ ;  /* 0x000000ffff107224 */ /* 0x000fe200078e00ff */
[C---:B------:R-:W-:Y:S02]  /*9440*/  ISETP.GE.U32.AND P3, PT, R5.reuse, 0x4, PT ;  /* 0x000000040500780c */ /* 0x040fe40003f66070 */
[C---:B------:R-:W-:Y:S02]  /*9450*/  ISETP.GE.U32.AND P4, PT, R5.reuse, 0x8, PT ;  /* 0x000000080500780c */ /* 0x040fe40003f86070 */
[----:B------:R-:W-:Y:S01]  /*9460*/  ISETP.GE.U32.AND P5, PT, R5, 0x10, PT ;  /* 0x000000100500780c */ /* 0x000fe20003fa6070 */
[----:B--2---:R-:W0:Y:S02]  /*9470*/  SHFL.UP PT, R4, R0, 0x1, RZ ;  /* 0x0420000000047989 */ /* 0x004e2400000e00ff */
[----:B0-----:R-:W-:-:S05]  /*9480*/  SEL R7, R4, RZ, P1 ;  /* 0x000000ff04077207 */ /* 0x001fca0000800000 */
[----:B------:R-:W-:-:S05]  /*9490*/  IMAD.IADD R7, R0, 0x1, R7 ;  /* 0x0000000100077824 */ /* 0x000fca00078e0207 */
[----:B------:R-:W0:Y:S02]  /*94a0*/  SHFL.UP PT, R4, R7, 0x2, RZ ;  /* 0x0440000007047989 */ /* 0x000e2400000e00ff */
        /* <DEDUP_REMOVED lines=11> */
[----:B------:R-:W0:Y:S02]  /*9560*/  SHFL.IDX PT, R4, R7, 0x1f, 0x1f ;  /* 0x03e01f0007047f89 */ /* 0x000e2400000e0000 */
[----:B0-----:R-:W-:-:S04]  /*9570*/  IMAD R4, R4, UR5, RZ ;  /* 0x0000000504047c24 */ /* 0x001fc8000f8e02ff */
[----:B------:R-:W-:Y:S01]  /*9580*/  IMAD.MOV.U32 R3, RZ, RZ, R4 ;  /* 0x000000ffff037224 */ /* 0x000fe200078e0004 */
[----:B-1----:R-:W-:-:S13]  /*9590*/  ISETP.GT.AND P6, PT, R4, UR6, PT ;  /* 0x0000000604007c0c */ /* 0x002fda000bfc4270 */
[----:B------:R-:W-:Y:S05]  /*95a0*/  @P6 BRA `(.L_x_200) ;  /* 0x00000000009c6947 */ /* 0x000fea0003800000 */
[----:B------:R-:W0:Y:S01]  /*95b0*/  LDC R6, c[0x0][0xc3c] ;  /* 0x00030f00ff067b82 */ /* 0x000e220000000800 */
[----:B------:R-:W-:Y:S01]  /*95c0*/  IMAD.MOV.U32 R4, RZ, RZ, R3 ;  /* 0x000000ffff047224 */ /* 0x000fe200078e0003 */
[----:B------:R-:W-:Y:S01]  /*95d0*/  UMOV UR4, URZ ;  /* 0x0000003f00047c82 */ /* 0x000fe20008000000 */
[----:B------:R-:W-:Y:S01]  /*95e0*/  ULDC UR7, c[0x0][0xc3c] ;  /* 0x00030f0000077ab9 */ /* 0x000fe20000000800 */
[----:B------:R-:W-:-:S05]  /*95f0*/  ULDC UR5, c[0x0][0xc38] ;  /* 0x00030e0000057ab9 */ /* 0x000fca0000000800 */
.L_x_204:
[----:B------:R-:W-:Y:S01]  /*9600*/  UIADD3 UR4, UR4, 0x1f, URZ ;  /* 0x0000001f04047890 */ /* 0x000fe2000fffe03f */
[----:B------:R-:W-:-:S05]  /*9610*/  IMAD.U32 R19, RZ, RZ, UR7 ;  /* 0x00000007ff137e24 */ /* 0x000fca000f8e00ff */
[----:B0-----:R-:W-:-:S13]  /*9620*/  ISETP.LE.AND P6, PT, R6, UR4, PT ;  /* 0x0000000406007c0c */ /* 0x001fda000bfc3270 */
[----:B------:R-:W-:Y:S05]  /*9630*/  @P6 BRA `(.L_x_201) ;  /* 0x0000000400246947 */ /* 0x000fea0003800000 */
[----:B------:R-:W-:Y:S01]  /*9640*/  VIADD R7, R5, UR4 ;  /* 0x0000000405077c36 */ /* 0x000fe20008000000 */
[----:B------:R-:W-:Y:S01]  /*9650*/  BSSY B0, `(.L_x_202) ;  /* 0x0000007000007945 */ /* 0x000fe20003800000 */
[----:B------:R-:W-:-:S03]  /*9660*/  IMAD.MOV.U32 R0, RZ, RZ, RZ ;  /* 0x000000ffff007224 */ /* 0x000fc600078e00ff */
[----:B------:R-:W-:-:S13]  /*9670*/  ISETP.GE.OR P6, PT, R7, R6, !P0 ;  /* 0x000000060700720c */ /* 0x000fda00047c6670 */
[----:B------:R-:W-:Y:S05]  /*9680*/  @P6 BRA `(.L_x_203) ;  /* 0x00000000000c6947 */ /* 0x000fea0003800000 */
[----:B------:R-:W0:Y:S02]  /*9690*/  LDC.64 R2, c[0x0][0xc80] ;  /* 0x00032000ff027b82 */ /* 0x000e240000000a00 */
[----:B0-----:R-:W-:-:S05]  /*96a0*/  IMAD.WIDE R2, R7, 0x4, R2 ;  /* 0x0000000407027825 */ /* 0x001fca00078e0202 */
[----:B------:R0:W5:Y:S02]  /*96b0*/  LDG.E R0, desc[UR48][R2.64] ;  /* 0x0000003002007981 */ /* 0x000164000c1e1900 */
.L_x_203:
[----:B------:R-:W-:Y:S05]  /*96c0*/  BSYNC B0 ;  /* 0x0000000000007941 */ /* 0x000fea0003800000 */
.L_x_202:
[----:B0----5:R-:W0:Y:S02]  /*96d0*/  SHFL.UP PT, R2, R0, 0x1, RZ ;  /* 0x0420000000027989 */ /* 0x021e2400000e00ff */
        /* <DEDUP_REMOVED lines=16> */
[----:B------:R-:W-:-:S05]  /*97e0*/  IMAD.IADD R4, R3, 0x1, R4 ;  /* 0x0000000103047824 */ /* 0x000fca00078e0204 */
[----:B------:R-:W-:-:S13]  /*97f0*/  ISETP.GT.AND P6, PT, R4, UR6, PT ;  /* 0x0000000604007c0c */ /* 0x000fda000bfc4270 */
[----:B------:R-:W-:Y:S05]  /*9800*/  @!P6 BRA `(.L_x_204) ;  /* 0xfffffffc007ce947 */ /* 0x000fea000383ffff */
[----:B------:R-:W-:-:S07]  /*9810*/  IMAD.MOV.U32 R7, RZ, RZ, R9 ;  /* 0x000000ffff077224 */ /* 0x000fce00078e0009 */
.L_x_200:
[----:B------:R-:W-:-:S04]  /*9820*/  IMAD.IADD R9, R4, 0x1, -R3 ;  /* 0x0000000104097824 */ /* 0x000fc800078e0a03 */
[----:B------:R-:W-:-:S05]  /*9830*/  IMAD R2, R7, UR5, R9 ;  /* 0x0000000507027c24 */ /* 0x000fca000f8e0209 */
[----:B------:R-:W-:-:S13]  /*9840*/  ISETP.GT.AND P0, PT, R2, UR6, PT ;  /* 0x0000000602007c0c */ /* 0x000fda000bf04270 */
[----:B------:R-:W-:-:S04]  /*9850*/  VOTE.ANY R6, PT, !P0 ;  /* 0x0000000000067806 */ /* 0x000fc800040e0100 */
[----:B------:R-:W0:Y:S01]  /*9860*/  POPC R19, R6 ;  /* 0x0000000600137309 */ /* 0x000e220000000000 */
[----:B------:R-:W-:Y:S01]  /*9870*/  ISETP.NE.AND P0, PT, R6, RZ, PT ;  /* 0x000000ff0600720c */ /* 0x000fe20003f05270 */
[----:B0-----:R-:W0:Y:S02]  /*9880*/  SHFL.IDX PT, R0, R0, R19, 0x1f ;  /* 0x00001f1300007589 */ /* 0x001e2400000e0000 */
[----:B0-----:R-:W-:-:S04]  /*9890*/  IABS R4, R0 ;  /* 0x0000000000047213 */ /* 0x001fc80000000000 */
[----:B------:R-:W0:Y:S08]  /*98a0*/  I2F.RP R8, R4 ;  /* 0x0000000400087306 */ /* 0x000e300000209400 */
[----:B0-----:R-:W0:Y:S02]  /*98b0*/  MUFU.RCP R8, R8 ;  /* 0x0000000800087308 */ /* 0x001e240000001000 */
[----:B0-----:R-:W-:-:S06]  /*98c0*/  VIADD R2, R8, 0xffffffe ;  /* 0x0ffffffe08027836 */ /* 0x001fcc0000000000 */
[----:B------:R0:W1:Y:S01]  /*98d0*/  F2I.FTZ.U32.TRUNC.NTZ R3, R2 ;  /* 0x0000000200037305 */ /* 0x000062000021f000 */
[----:B------:R-:W-:Y:S05]  /*98e0*/  @!P0 BRA `(.L_x_205) ;  /* 0x0000000000088947 */ /* 0x000fea0003800000 */
[----:B------:R-:W-:-:S06]  /*98f0*/  VIADD R16, R19, 0xffffffff ;  /* 0xffffffff13107836 */ /* 0x000fcc0000000000 */
[----:B------:R2:W3:Y:S02]  /*9900*/  SHFL.IDX PT, R16, R7, R16, 0x1f ;  /* 0x00001f1007107589 */ /* 0x0004e400000e0000 */
.L_x_205:
[----:B---3--:R-:W-:Y:S01]  /*9910*/  IMAD R16, R16, UR5, R9 ;  /* 0x0000000510107c24 */ /* 0x008fe2000f8e0209 */
[----:B0-----:R-:W-:Y:S01]  /*9920*/  IABS R2, R0 ;  /* 0x0000000000027213 */ /* 0x001fe20000000000 */
[----:B-12---:R-:W-:Y:S02]  /*9930*/  IMAD.MOV R7, RZ, RZ, -R3 ;  /* 0x000000ffff077224 */ /* 0x006fe400078e0a03 */
[----:B------:R-:W-:Y:S01]  /*9940*/  VIADD R19, R19, UR4 ;  /* 0x0000000413137c36 */ /* 0x000fe20008000000 */
[----:B------:R-:W-:Y:S01]  /*9950*/  IADD3 R9, -R16, UR6, RZ ;  /* 0x0000000610097c10 */ /* 0x000fe2000fffe1ff */
[----:B------:R-:W-:Y:S02]  /*9960*/  IMAD.MOV R8, RZ, RZ, -R2 ;  /* 0x000000ffff087224 */ /* 0x000fe400078e0a02 */
[----:B------:R-:W-:Y:S01]  /*9970*/  IMAD R7, R7, R4, RZ ;  /* 0x0000000407077224 */ /* 0x000fe200078e02ff */
[----:B------:R-:W-:Y:S01]  /*9980*/  IABS R6, R9 ;  /* 0x0000000900067213 */ /* 0x000fe20000000000 */
[----:B------:R-:W-:-:S04]  /*9990*/  IMAD.MOV.U32 R2, RZ, RZ, RZ ;  /* 0x000000ffff027224 */ /* 0x000fc800078e00ff */
[----:B------:R-:W-:-:S04]  /*99a0*/  IMAD.HI.U32 R2, R3, R7, R2 ;  /* 0x0000000703027227 */ /* 0x000fc800078e0002 */
[----:B------:R-:W-:Y:S02]  /*99b0*/  IMAD.MOV.U32 R3, RZ, RZ, R6 ;  /* 0x000000ffff037224 */ /* 0x000fe400078e0006 */
[----:B------:R-:W-:Y:S02]  /*99c0*/  IMAD.MOV.U32 R6, RZ, RZ, R8 ;  /* 0x000000ffff067224 */ /* 0x000fe400078e0008 */
[----:B------:R-:W-:-:S04]  /*99d0*/  IMAD.HI.U32 R2, R2, R3, RZ ;  /* 0x0000000302027227 */ /* 0x000fc800078e00ff */
[----:B------:R-:W-:-:S05]  /*99e0*/  IMAD R3, R2, R6, R3 ;  /* 0x0000000602037224 */ /* 0x000fca00078e0203 */
[----:B------:R-:W-:-:S13]  /*99f0*/  ISETP.GT.U32.AND P1, PT, R4, R3, PT ;  /* 0x000000030400720c */ /* 0x000fda0003f24070 */
[----:B------:R-:W-:Y:S02]  /*9a00*/  @!P1 IMAD.IADD R3, R3, 0x1, -R4 ;  /* 0x0000000103039824 */ /* 0x000fe400078e0a04 */
[----:B------:R-:W-:Y:S01]  /*9a10*/  @!P1 VIADD R2, R2, 0x1 ;  /* 0x0000000102029836 */ /* 0x000fe20000000000 */
[----:B------:R-:W-:Y:S02]  /*9a20*/  ISETP.NE.AND P1, PT, R0, RZ, PT ;  /* 0x000000ff0000720c */ /* 0x000fe40003f25270 */
[----:B------:R-:W-:Y:S02]  /*9a30*/  ISETP.GE.U32.AND P0, PT, R3, R4, PT ;  /* 0x000000040300720c */ /* 0x000fe40003f06070 */
[----:B------:R-:W-:-:S04]  /*9a40*/  LOP3.LUT R3, R9, R0, RZ, 0x3c, !PT ;  /* 0x0000000009037212 */ /* 0x000fc800078e3cff */
[----:B------:R-:W-:-:S07]  /*9a50*/  ISETP.GE.AND P2, PT, R3, RZ, PT ;  /* 0x000000ff0300720c */ /* 0x000fce0003f46270 */
[----:B------:R-:W-:-:S06]  /*9a60*/  @P0 VIADD R2, R2, 0x1 ;  /* 0x0000000102020836 */ /* 0x000fcc0000000000 */
[----:B------:R-:W-:Y:S01]  /*9a70*/  @!P2 IMAD.MOV R2, RZ, RZ, -R2 ;  /* 0x000000ffff02a224 */ /* 0x000fe200078e0a02 */
[----:B------:R-:W-:-:S04]  /*9a80*/  @!P1 LOP3.LUT R2, RZ, R0, RZ, 0x33, !PT ;  /* 0x00000000ff029212 */ /* 0x000fc800078e33ff */
[----:B------:R-:W-:Y:S01]  /*9a90*/  IADD3 R17, -R2, RZ, RZ ;  /* 0x000000ff02117210 */ /* 0x000fe20007ffe1ff */
[----:B------:R-:W-:-:S04]  /*9aa0*/  IMAD.MOV.U32 R18, RZ, RZ, R2 ;  /* 0x000000ffff127224 */ /* 0x000fc800078e0002 */
[----:B------:R-:W-:Y:S01]  /*9ab0*/  IMAD R17, R0, R17, R9 ;  /* 0x0000001100117224 */ /* 0x000fe200078e0209 */
[----:B------:R-:W-:Y:S06]  /*9ac0*/  BRA `(.L_x_206) ;  /* 0x00000000000c7947 */ /* 0x000fec0003800000 */
.L_x_201:
[----:B------:R-:W-:Y:S02]  /*9ad0*/  IMAD.MOV.U32 R17, RZ, RZ, RZ ;  /* 0x000000ffff117224 */ /* 0x000fe400078e00ff */
[----:B------:R-:W-:Y:S02]  /*9ae0*/  IMAD.U32 R16, RZ, RZ, UR6 ;  /* 0x00000006ff107e24 */ /* 0x000fe4000f8e00ff */
[----:B------:R-:W-:-:S07]  /*9af0*/  IMAD.MOV.U32 R18, RZ, RZ, RZ ;  /* 0x000000ffff127224 */ /* 0x000fce00078e00ff */
.L_x_206:
[----:B------:R-:W-:-:S13]  /*9b00*/  ISETP.NE.AND P0, PT, R5, RZ, PT ;  /* 0x000000ff0500720c */ /* 0x000fda0003f05270 */
[----:B------:R-:W0:Y:S01]  /*9b10*/  @!P0 S2R R3, SR_CgaCtaId ;  /* 0x0000000000038919 */ /* 0x000e220000008800 */
[----:B------:R-:W-:-:S04]  /*9b20*/  @!P0 MOV R0, 0x400 ;  /* 0x0000040000008802 */ /* 0x000fc80000000f00 */
[----:B0-----:R-:W-:-:S05]  /*9b30*/  @!P0 LEA R0, R3, R0, 0x18 ;  /* 0x0000000003008211 */ /* 0x001fca00078ec0ff */
[----:B------:R1:W-:Y:S01]  /*9b40*/  @!P0 STS.128 [R0+0x308d0], R16 ;  /* 0x0308d01000008388 */ /* 0x0003e20000000c00 */
[----:B------:R-:W-:Y:S06]  /*9b50*/  BAR.ARV 0x5, 0x200 ;  /* 0x0148000000007b1d */ /* 0x000fec0000002000 */
.L_x_199:
[----:B------:R2:W-:Y:S01]  /*9b60*/  STL [R1+0x30], RZ ;  /* 0x000030ff01007387 */ /* 0x0005e20000100800 */
[----:B------:R-:W-:Y:S01]  /*9b70*/  ULDC UR4, c[0x0][0xc3c] ;  /* 0x00030f0000047ab9 */ /* 0x000fe20000000800 */
[----:B------:R-:W-:Y:S01]  /*9b80*/  IMAD.MOV.U32 R26, RZ, RZ, 0x1 ;  /* 0x00000001ff1a7424 */ /* 0x000fe200078e00ff */
[----:B0-----:R-:W-:Y:S01]  /*9b90*/  ISETP.GE.AND P0, PT, R19, UR4, PT ;  /* 0x0000000413007c0c */ /* 0x001fe2000bf06270 */
[----:B------:R-:W-:-:S12]  /*9ba0*/  IMAD.MOV.U32 R23, RZ, RZ, RZ ;  /* 0x000000ffff177224 */ /* 0x000fd800078e00ff */
[----:B--2---:R-:W-:Y:S05]  /*9bb0*/  @P0 BRA `(.L_x_207) ;  /* 0x00000044005c0947 */ /* 0x004fea0003800000 */
[----:B------:R-:W0:Y:S01]  /*9bc0*/  S2R R5, SR_TID.X ;  /* 0x0000000000057919 */ /* 0x000e220000002100 */
[----:B------:R-:W2:Y:S01]  /*9bd0*/  S2UR UR5, SR_CgaCtaId ;  /* 0x00000000000579c3 */ /* 0x000ea20000008800 */
[----:B------:R-:W-:Y:S01]  /*9be0*/  UMOV UR4, 0x400 ;  /* 0x0000040000047882 */ /* 0x000fe20000000000 */
[----:B------:R-:W-:Y:S01]  /*9bf0*/  BSSY B8, `(.L_x_207) ;  /* 0x0000453000087945 */ /* 0x000fe20003800000 */
[----:B------:R3:W-:Y:S01]  /*9c00*/  STL [R1+0x30], RZ ;  /* 0x000030ff01007387 */ /* 0x0007e20000100800 */
[----:B------:R-:W-:Y:S01]  /*9c10*/  IMAD.MOV.U32 R26, RZ, RZ, 0x1 ;  /* 0x00000001ff1a7424 */ /* 0x000fe200078e00ff */
[----:B------:R-:W-:Y:S01]  /*9c20*/  ULDC UR37, c[0x0][0xc] ;  /* 0x0000030000257ab9 */ /* 0x000fe20000000800 */
[----:B------:R-:W-:Y:S01]  /*9c30*/  IMAD.MOV.U32 R23, RZ, RZ, RZ ;  /* 0x000000ffff177224 */ /* 0x000fe200078e00ff */
[----:B------:R-:W-:Y:S01]  /*9c40*/  ULDC.64 UR38, c[0x0][0x198] ;  /* 0x0000660000267ab9 */ /* 0x000fe20000000a00 */
[----:B--2---:R-:W-:-:S06]  /*9c50*/  ULEA UR4, UR5, UR4, 0x18 ;  /* 0x0000000405047291 */ /* 0x004fcc000f8ec03f */
[----:B------:R-:W-:Y:S01]  /*9c60*/  IMAD.U32 R22, RZ, RZ, UR4 ;  /* 0x00000004ff167e24 */ /* 0x000fe2000f8e00ff */
[C---:B0-----:R-:W-:Y:S01]  /*9c70*/  LOP3.LUT R4, R5.reuse, 0x7f, RZ, 0xc0, !PT ;  /* 0x0000007f05047812 */ /* 0x041fe200078ec0ff */
[----:B-1----:R-:W-:-:S04]  /*9c80*/  IMAD.SHL.U32 R0, R5, 0x8, RZ ;  /* 0x0000000805007824 */ /* 0x002fc800078e00ff */
[----:B------:R-:W-:Y:S01]  /*9c90*/  IMAD.SHL.U32 R3, R4, 0x8, RZ ;  /* 0x0000000804037824 */ /* 0x000fe200078e00ff */
[----:B------:R-:W-:Y:S02]  /*9ca0*/  LOP3.LUT R2, R0, 0x1f8, RZ, 0xc0, !PT ;  /* 0x000001f800027812 */ /* 0x000fe400078ec0ff */
[----:B------:R-:W-:Y:S02]  /*9cb0*/  SHF.R.U32.HI R4, RZ, 0x3, R4 ;  /* 0x00000003ff047819 */ /* 0x000fe40000011604 */
[----:B------:R-:W-:-:S04]  /*9cc0*/  LOP3.LUT R2, R2, 0x38, R5, 0x78, !PT ;  /* 0x0000003802027812 */ /* 0x000fc800078e7805 */
[----:B------:R-:W-:Y:S01]  /*9cd0*/  LOP3.LUT R3, R2, 0x200, R3, 0xf8, !PT ;  /* 0x0000020002037812 */ /* 0x000fe200078ef803 */
[----:B------:R-:W-:-:S04]  /*9ce0*/  IMAD.SHL.U32 R2, R5, 0x10, RZ ;  /* 0x0000001005027824 */ /* 0x000fc800078e00ff */
[----:B------:R-:W-:Y:S01]  /*9cf0*/  IMAD R0, R3, 0x2, R22 ;  /* 0x0000000203007824 */ /* 0x000fe200078e0216 */
[----:B------:R-:W-:-:S04]  /*9d00*/  LOP3.LUT R2, R4, 0x70, R2, 0xf8, !PT ;  /* 0x0000007004027812 */ /* 0x000fc800078ef802 */
[----:B------:R3:W-:Y:S03]  /*9d10*/  STL [R1+0x4], R0 ;  /* 0x0000040001007387 */ /* 0x0007e60000100800 */
.L_x_297:
[----:B0-----:R-:W0:Y:S02]  /*9d20*/  LDC.64 R2, c[0x0][0xc88] ;  /* 0x00032200ff027b82 */ /* 0x001e240000000a00 */
[----:B0-----:R-:W-:-:S05]  /*9d30*/  IMAD.WIDE R2, R19, 0x4, R2 ;  /* 0x0000000413027825 */ /* 0x001fca00078e0202 */
[----:B------:R-:W2:Y:S01]  /*9d40*/  LDG.E R10, desc[UR48][R2.64] ;  /* 0x00000030020a7981 */ /* 0x000ea2000c1e1900 */
[----:B------:R-:W-:Y:S05]  /*9d50*/  YIELD ;  /* 0x0000000000007946 */ /* 0x000fea0003800000 */
[----:B------:R-:W-:Y:S01]  /*9d60*/  ULDC.64 UR4, c[0x0][0xa28] ;  /* 0x00028a0000047ab9 */ /* 0x000fe20000000a00 */
[----:B---3--:R-:W-:Y:S01]  /*9d70*/  IMAD.MOV.U32 R0, RZ, RZ, RZ ;  /* 0x000000ffff007224 */ /* 0x008fe200078e00ff */
[----:B------:R-:W-:Y:S01]  /*9d80*/  ISETP.NE.U32.AND P0, PT, RZ, UR4, PT ;  /* 0x00000004ff007c0c */ /* 0x000fe2000bf05070 */
[----:B------:R-:W-:Y:S01]  /*9d90*/  IMAD.MOV.U32 R6, RZ, RZ, RZ ;  /* 0x000000ffff067224 */ /* 0x000fe200078e00ff */
[----:B------:R-:W-:Y:S01]  /*9da0*/  ULDC.64 UR6, c[0x0][0xa18] ;  /* 0x0002860000067ab9 */ /* 0x000fe20000000a00 */
[----:B------:R-:W-:Y:S01]  /*9db0*/  ULDC.64 UR8, c[0x0][0xa08] ;  /* 0x0002820000087ab9 */ /* 0x000fe20000000a00 */
[----:B------:R-:W-:-:S02]  /*9dc0*/  ISETP.NE.AND.EX P0, PT, RZ, UR5, PT, P0 ;  /* 0x00000005ff007c0c */ /* 0x000fc4000bf05300 */
[----:B-12---:R-:W-:Y:S01]  /*9dd0*/  SHF.R.S32.HI R4, RZ, 0x1f, R10 ;  /* 0x0000001fff047819 */ /* 0x006fe2000001140a */
[----:B------:R-:W-:-:S10]  /*9de0*/  IMAD.SHL.U32 R24, R10, 0x4, RZ ;  /* 0x000000040a187824 */ /* 0x000fd400078e00ff */
[C---:B------:R-:W-:Y:S01]  /*9df0*/  @P0 LEA R2, P1, R10.reuse, UR4, 0x2 ;  /* 0x000000040a020c11 */ /* 0x040fe2000f8210ff */
[----:B------:R-:W-:Y:S03]  /*9e00*/  STL [R1+0x8], R10 ;  /* 0x0000080a01007387 */ /* 0x000fe60000100800 */
[C-C-:B------:R-:W-:Y:S01]  /*9e10*/  @P0 LEA.HI.X R3, R10.reuse, UR5, R4.reuse, 0x2, P1 ;  /* 0x000000050a030c11 */ /* 0x140fe200088f1404 */
[----:B------:R-:W-:Y:S01]  /*9e20*/  ULDC.64 UR4, c[0x0][0xa00] ;  /* 0x0002800000047ab9 */ /* 0x000fe20000000a00 */
[----:B------:R-:W-:Y:S01]  /*9e30*/  SHF.L.U64.HI R9, R10, 0x2, R4 ;  /* 0x000000020a097819 */ /* 0x000fe20000010204 */
[----:B------:R0:W-:Y:S01]  /*9e40*/  STL [R1+0x1c], R4 ;  /* 0x00001c0401007387 */ /* 0x0001e20000100800 */
[----:B------:R-:W-:-:S03]  /*9e50*/  ISETP.NE.U32.AND P1, PT, RZ, UR4, PT ;  /* 0x00000004ff007c0c */ /* 0x000fc6000bf25070 */
[----:B------:R1:W5:Y:S01]  /*9e60*/  @P0 LDG.E R0, desc[UR48][R2.64] ;  /* 0x0000003002000981 */ /* 0x000362000c1e1900 */
[----:B------:R-:W-:Y:S01]  /*9e70*/  ISETP.NE.AND.EX P1, PT, RZ, UR5, PT, P1 ;  /* 0x00000005ff007c0c */ /* 0x000fe2000bf25310 */
[----:B------:R-:W-:Y:S01]  /*9e80*/  IMAD.MOV.U32 R28, RZ, RZ, RZ ;  /* 0x000000ffff1c7224 */ /* 0x000fe200078e00ff */
[----:B------:R-:W-:Y:S01]  /*9e90*/  ISETP.NE.U32.AND P2, PT, RZ, UR6, PT ;  /* 0x00000006ff007c0c */ /* 0x000fe2000bf45070 */
[----:B------:R-:W-:Y:S01]  /*9ea0*/  STL [R1], R9 ;  /* 0x0000000901007387 */ /* 0x000fe20000100800 */
[----:B------:R-:W-:Y:S02]  /*9eb0*/  ISETP.NE.U32.AND P0, PT, RZ, UR8, PT ;  /* 0x00000008ff007c0c */ /* 0x000fe4000bf05070 */
[----:B------:R-:W-:Y:S02]  /*9ec0*/  ISETP.NE.AND.EX P2, PT, RZ, UR7, PT, P2 ;  /* 0x00000007ff007c0c */ /* 0x000fe4000bf45320 */
[----:B------:R-:W-:Y:S02]  /*9ed0*/  ISETP.NE.AND.EX P0, PT, RZ, UR9, PT, P0 ;  /* 0x00000009ff007c0c */ /* 0x000fe4000bf05300 */
[----:B-1----:R-:W-:-:S02]  /*9ee0*/  IADD3 R2, P3, R24, UR4, RZ ;  /* 0x0000000418027c10 */ /* 0x002fc4000ff7e0ff */
[----:B0-----:R-:W-:Y:S02]  /*9ef0*/  IADD3 R4, P4, R24, UR8, RZ ;  /* 0x0000000818047c10 */ /* 0x001fe4000ff9e0ff */
[C---:B------:R-:W-:Y:S01]  /*9f00*/  IADD3.X R3, R9.reuse, UR5, RZ, P3, !PT ;  /* 0x0000000509037c10 */ /* 0x040fe20009ffe4ff */
[----:B------:R-:W-:Y:S01]  /*9f10*/  ULDC UR4, c[0x0][0x288] ;  /* 0x0000a20000047ab9 */ /* 0x000fe20000000800 */
[----:B------:R-:W-:-:S03]  /*9f20*/  IADD3.X R5, R9, UR9, RZ, P4, !PT ;  /* 0x0000000909057c10 */ /* 0x000fc6000a7fe4ff */
[----:B------:R-:W2:Y:S01]  /*9f30*/  @P1 LDG.E R6, desc[UR48][R2.64] ;  /* 0x0000003002061981 */ /* 0x000ea2000c1e1900 */
[----:B------:R-:W-:Y:S01]  /*9f40*/  IMAD.U32 R8, RZ, RZ, UR4 ;  /* 0x00000004ff087e24 */ /* 0x000fe2000f8e00ff */
[----:B------:R-:W-:Y:S02]  /*9f50*/  ULDC.64 UR4, c[0x0][0x418] ;  /* 0x0001060000047ab9 */ /* 0x000fe40000000a00 */
[----:B------:R-:W5:Y:S04]  /*9f60*/  @P0 LDG.E R28, desc[UR48][R4.64] ;  /* 0x00000030041c0981 */ /* 0x000f68000c1e1900 */
[----:B--2---:R0:W-:Y:S02]  /*9f70*/  STL [R1+0x18], R6 ;  /* 0x0000180601007387 */ /* 0x0041e40000100800 */
[----:B0-----:R-:W-:-:S04]  /*9f80*/  @P2 IADD3 R6, P3, R24, UR6, RZ ;  /* 0x0000000618062c10 */ /* 0x001fc8000ff7e0ff */
[----:B------:R-:W-:-:S05]  /*9f90*/  @P2 IADD3.X R7, R9, UR7, RZ, P3, !PT ;  /* 0x0000000709072c10 */ /* 0x000fca0009ffe4ff */
[----:B------:R0:W2:Y:S01]  /*9fa0*/  @P2 LDG.E R8, desc[UR48][R6.64] ;  /* 0x0000003006082981 */ /* 0x0000a2000c1e1900 */
[----:B------:R-:W-:-:S03]  /*9fb0*/  UISETP.NE.U32.AND UP0, UPT, UR4, URZ, UPT ;  /* 0x0000003f0400728c */ /* 0x000fc6000bf05070 */
[----:B------:R-:W-:Y:S01]  /*9fc0*/  ULDC UR4, c[0x0][0x424] ;  /* 0x0001090000047ab9 */ /* 0x000fe20000000800 */
[----:B------:R-:W-:-:S03]  /*9fd0*/  UISETP.NE.AND.EX UP0, UPT, UR5, URZ, UPT, UP0 ;  /* 0x0000003f0500728c */ /* 0x000fc6000bf05300 */
[----:B------:R-:W-:Y:S01]  /*9fe0*/  ULDC UR5, c[0x0][0x2f0] ;  /* 0x0000bc0000057ab9 */ /* 0x000fe20000000800 */
[----:B------:R-:W-:-:S04]  /*9ff0*/  USEL UR4, UR4, 0x1, UP0 ;  /* 0x0000000104047887 */ /* 0x000fc80008000000 */
[----:B------:R-:W-:-:S06]  /*a000*/  UIMAD UR4, UR4, UR5, URZ ;  /* 0x00000005040472a4 */ /* 0x000fcc000f8e023f */
[----:B0-----:R-:W-:Y:S01]  /*a010*/  IMAD.U32 R6, RZ, RZ, UR4 ;  /* 0x00000004ff067e24 */ /* 0x001fe2000f8e00ff */
[----:B--2---:R0:W-:Y:S01]  /*a020*/  STL [R1+0x24], R8 ;  /* 0x0000240801007387 */ /* 0x0041e20000100800 */
[----:B------:R-:W-:Y:S05]  /*a030*/  @P2 BRA `(.L_x_208) ;  /* 0x0000000000142947 */ /* 0x000fea0003800000 */
[----:B------:R-:W-:Y:S05]  /*a040*/  @!P1 BRA `(.L_x_208) ;  /* 0x0000000000109947 */ /* 0x000fea0003800000 */
[----:B------:R-:W2:Y:S04]  /*a050*/  LDG.E R7, desc[UR48][R2.64] ;  /* 0x0000003002077981 */ /* 0x000ea8000c1e1900 */
[----:B0-----:R-:W2:Y:S02]  /*a060*/  LDG.E R8, desc[UR48][R2.64+0x4] ;  /* 0x0000043002087981 */ /* 0x001ea4000c1e1900 */
[----:B--2---:R-:W-:-:S05]  /*a070*/  IMAD.IADD R2, R8, 0x1, -R7 ;  /* 0x0000000108027824 */ /* 0x004fca00078e0a07 */
[----:B------:R1:W-:Y:S02]  /*a080*/  STL [R1+0x24], R2 ;  /* 0x0000240201007387 */ /* 0x0003e40000100800 */
.L_x_208:
[----:B------:R-:W-:Y:S01]  /*a090*/  ULDC.64 UR4, c[0x0][0xa20] ;  /* 0x0002880000047ab9 */ /* 0x000fe20000000a00 */
[----:B-----5:R-:W-:Y:S01]  /*a0a0*/  IMAD.IADD R28, R28, 0x1, R0 ;  /* 0x000000011c1c7824 */ /* 0x020fe200078e0200 */
[----:B------:R-:W-:Y:S01]  /*a0b0*/  ISETP.NE.U32.AND P1, PT, RZ, UR4, PT ;  /* 0x00000004ff007c0c */ /* 0x000fe2000bf25070 */
[----:B------:R-:W-:-:S03]  /*a0c0*/  IMAD.MOV.U32 R25, RZ, RZ, R10 ;  /* 0x000000ffff197224 */ /* 0x000fc600078e000a */
[----:B------:R-:W-:-:S13]  /*a0d0*/  ISETP.NE.AND.EX P1, PT, RZ, UR5, PT, P1 ;  /* 0x00000005ff007c0c */ /* 0x000fda000bf25310 */
[----:B------:R-:W-:Y:S05]  /*a0e0*/  @!P1 BRA `(.L_x_209) ;  /* 0x0000000000109947 */ /* 0x000fea0003800000 */
[----:B-1----:R-:W-:-:S04]  /*a0f0*/  IADD3 R2, P0, R24, UR4, RZ ;  /* 0x0000000418027c10 */ /* 0x002fc8000ff1e0ff */
[----:B------:R-:W-:-:S05]  /*a100*/  IADD3.X R3, R9, UR5, RZ, P0, !PT ;  /* 0x0000000509037c10 */ /* 0x000fca00087fe4ff */
[----:B------:R1:W5:Y:S01]  /*a110*/  LDG.E R6, desc[UR48][R2.64] ;  /* 0x0000003002067981 */ /* 0x000362000c1e1900 */
[----:B------:R-:W-:Y:S05]  /*a120*/  BRA `(.L_x_210) ;  /* 0x0000000000107947 */ /* 0x000fea0003800000 */
.L_x_209:
[----:B------:R-:W-:Y:S05]  /*a130*/  @!P0 BRA `(.L_x_210) ;  /* 0x00000000000c8947 */ /* 0x000fea0003800000 */
[----:B------:R-:W2:Y:S04]  /*a140*/  LDG.E R6, desc[UR48][R4.64] ;  /* 0x0000003004067981 */ /* 0x000ea8000c1e1900 */
[----:B------:R-:W2:Y:S02]  /*a150*/  LDG.E R3, desc[UR48][R4.64+0x4] ;  /* 0x0000043004037981 */ /* 0x000ea4000c1e1900 */
[----:B--2---:R-:W-:-:S07]  /*a160*/  IMAD.IADD R6, R3, 0x1, -R6 ;  /* 0x0000000103067824 */ /* 0x004fce00078e0a06 */
.L_x_210:
[----:B-1---5:R-:W-:Y:S01]  /*a170*/  IMAD.IADD R2, R6, 0x1, -R0 ;  /* 0x0000000106027824 */ /* 0x022fe200078e0a00 */
[----:B------:R-:W-:Y:S03]  /*a180*/  BSSY B7, `(.L_x_211) ;  /* 0x000035b000077945 */ /* 0x000fe60003800000 */
[C---:B------:R-:W-:Y:S01]  /*a190*/  VIADD R0, R2.reuse, 0xbf ;  /* 0x000000bf02007836 */ /* 0x040fe20000000000 */
[----:B------:R1:W-:Y:S01]  /*a1a0*/  STL [R1+0x20], R2 ;  /* 0x0000200201007387 */ /* 0x0003e20000100800 */
[----:B------:R-:W-:Y:S02]  /*a1b0*/  ISETP.GT.AND P0, PT, R2, RZ, PT ;  /* 0x000000ff0200720c */ /* 0x000fe40003f04270 */
[----:B------:R-:W-:-:S05]  /*a1c0*/  IMAD.HI R0, R0, 0x2aaaaaab, RZ ;  /* 0x2aaaaaab00007827 */ /* 0x000fca00078e02ff */
[----:B------:R-:W-:-:S04]  /*a1d0*/  SHF.R.U32.HI R3, RZ, 0x1f, R0 ;  /* 0x0000001fff037819 */ /* 0x000fc80000011600 */
[----:B------:R-:W-:-:S05]  /*a1e0*/  LEA.HI.SX32 R0, R0, R3, 0x1b ;  /* 0x0000000300007211 */ /* 0x000fca00078fdaff */
[----:B------:R1:W-:Y:S01]  /*a1f0*/  STL [R1+0x10], R0 ;  /* 0x0000100001007387 */ /* 0x0003e20000100800 */
[----:B------:R-:W-:Y:S05]  /*a200*/  @P0 BRA `(.L_x_212) ;  /* 0x0000000000440947 */ /* 0x000fea0003800000 */
[----:B-1----:R-:W1:Y:S02]  /*a210*/  S2R R2, SR_TID.X ;  /* 0x0000000000027919 */ /* 0x002e640000002100 */
[----:B-1----:R-:W-:-:S04]  /*a220*/  LOP3.LUT R2, R2, 0x7f, RZ, 0xc0, !PT ;  /* 0x0000007f02027812 */ /* 0x002fc800078ec0ff */
[----:B------:R-:W-:-:S13]  /*a230*/  ISETP.NE.AND P0, PT, R2, RZ, PT ;  /* 0x000000ff0200720c */ /* 0x000fda0003f05270 */
[----:B------:R-:W-:Y:S05]  /*a240*/  @P0 BRA `(.L_x_213) ;  /* 0x0000003400380947 */ /* 0x000fea0003800000 */
[----:B------:R-:W1:Y:S01]  /*a250*/  S2R R5, SR_LANEID ;  /* 0x0000000000057919 */ /* 0x000e620000000000 */
[----:B------:R-:W-:Y:S01]  /*a260*/  VOTEU.ANY UR4, UPT, PT ;  /* 0x0000000000047886 */ /* 0x000fe200038e0100 */
[----:B------:R-:W2:Y:S01]  /*a270*/  LDC.64 R2, c[0x0][0xc60] ;  /* 0x00031800ff027b82 */ /* 0x000ea20000000a00 */
[----:B------:R-:W1:Y:S02]  /*a280*/  FLO.U32 R0, UR4 ;  /* 0x0000000400007d00 */ /* 0x000e6400080e0000 */
[----:B-1----:R-:W-:-:S06]  /*a290*/  ISETP.EQ.U32.AND P0, PT, R0, R5, PT ;  /* 0x000000050000720c */ /* 0x002fcc0003f02070 */
[----:B------:R-:W2:Y:S07]  /*a2a0*/  POPC R5, UR4 ;  /* 0x0000000400057d09 */ /* 0x000eae0008000000 */
[----:B--2---:R-:W2:Y:S01]  /*a2b0*/  @P0 ATOMG.E.ADD.STRONG.GPU PT, R3, desc[UR48][R2.64], R5 ;  /* 0x00000005020309a8 */ /* 0x004ea200081ee1f0 */
[----:B------:R-:W1:Y:S02]  /*a2c0*/  S2R R4, SR_LTMASK ;  /* 0x0000000000047919 */ /* 0x000e640000003900 */
[----:B-1----:R-:W-:-:S04]  /*a2d0*/  LOP3.LUT R4, R4, UR4, RZ, 0xc0, !PT ;  /* 0x0000000404047c12 */ /* 0x002fc8000f8ec0ff */
[----:B------:R-:W1:Y:S01]  /*a2e0*/  POPC R7, R4 ;  /* 0x0000000400077309 */ /* 0x000e620000000000 */
[----:B--2---:R-:W1:Y:S02]  /*a2f0*/  SHFL.IDX PT, R0, R3, R0, 0x1f ;  /* 0x00001f0003007589 */ /* 0x004e6400000e0000 */
[----:B-1----:R-:W-:Y:S01]  /*a300*/  IADD3 R16, R0, UR37, R7 ;  /* 0x0000002500107c10 */ /* 0x002fe2000fffe007 */
[----:B------:R-:W-:Y:S06]  /*a310*/  BRA `(.L_x_213) ;  /* 0x0000003400047947 */ /* 0x000fec0003800000 */
.L_x_212:
[----:B-1----:R-:W-:Y:S01]  /*a320*/  VIADD R0, R22, 0x12400 ;  /* 0x0001240016007836 */ /* 0x002fe20000000000 */
[----:B------:R-:W-:Y:S04]  /*a330*/  BSSY B6, `(.L_x_214) ;  /* 0x0000013000067945 */ /* 0x000fe80003800000 */
[----:B------:R-:W-:-:S13]  /*a340*/  LOP3.LUT P0, RZ, R0, 0x3ff, RZ, 0xc0, !PT ;  /* 0x000003ff00ff7812 */ /* 0x000fda000780c0ff */
[----:B------:R-:W-:Y:S05]  /*a350*/  @!P0 BRA `(.L_x_215) ;  /* 0x0000000000408947 */ /* 0x000fea0003800000 */
[----:B------:R-:W-:Y:S01]  /*a360*/  MOV R2, 0x0 ;  /* 0x0000000000027802 */ /* 0x000fe20000000f00 */
[----:B------:R-:W-:Y:S01]  /*a370*/  ULDC.64 UR6, c[0x4][0xa8] ;  /* 0x01002a0000067ab9 */ /* 0x000fe20000000a00 */
[----:B------:R-:W-:Y:S01]  /*a380*/  ULDC.64 UR8, c[0x4][0xb0] ;  /* 0x01002c0000087ab9 */ /* 0x000fe20000000a00 */
[----:B------:R-:W-:Y:S01]  /*a390*/  ULDC.64 UR4, c[0x4][0x30] ;  /* 0x01000c0000047ab9 */ /* 0x000fe20000000a00 */
[----:B------:R-:W-:Y:S02]  /*a3a0*/  IMAD.U32 R4, RZ, RZ, UR6 ;  /* 0x00000006ff047e24 */ /* 0x000fe4000f8e00ff */
[----:B------:R-:W1:Y:S01]  /*a3b0*/  LDC.64 R2, c[0x4][R2] ;  /* 0x0100000002027b82 */ /* 0x000e620000000a00 */
[----:B------:R-:W-:Y:S02]  /*a3c0*/  IMAD.U32 R5, RZ, RZ, UR7 ;  /* 0x00000007ff057e24 */ /* 0x000fe4000f8e00ff */
[----:B------:R-:W-:Y:S02]  /*a3d0*/  IMAD.U32 R6, RZ, RZ, UR8 ;  /* 0x00000008ff067e24 */ /* 0x000fe4000f8e00ff */
[----:B------:R-:W-:-:S02]  /*a3e0*/  IMAD.U32 R7, RZ, RZ, UR9 ;  /* 0x00000009ff077e24 */ /* 0x000fc4000f8e00ff */
[----:B------:R-:W-:Y:S02]  /*a3f0*/  IMAD.U32 R10, RZ, RZ, UR4 ;  /* 0x00000004ff0a7e24 */ /* 0x000fe4000f8e00ff */
[----:B------:R-:W-:Y:S02]  /*a400*/  IMAD.U32 R11, RZ, RZ, UR5 ;  /* 0x00000005ff0b7e24 */ /* 0x000fe4000f8e00ff */
[----:B0-----:R-:W-:Y:S02]  /*a410*/  IMAD.MOV.U32 R8, RZ, RZ, 0x70 ;  /* 0x00000070ff087424 */ /* 0x001fe400078e00ff */
[----:B------:R-:W-:Y:S02]  /*a420*/  IMAD.MOV.U32 R12, RZ, RZ, 0x1 ;  /* 0x00000001ff0c7424 */ /* 0x000fe400078e00ff */
[----:B------:R-:W-:-:S07]  /*a430*/  IMAD.MOV.U32 R13, RZ, RZ, RZ ;  /* 0x000000ffff0d7224 */ /* 0x000fce00078e00ff */
[----:B------:R-:W-:-:S07]  /*a440*/  LEPC R20, `(.L_x_215) ;  /* 0x000000001014794e */ /* 0x000fce0000000000 */
[----:B-1----:R-:W-:Y:S05]  /*a450*/  CALL.ABS.NOINC R2 ;  /* 0x0000000002007343 */ /* 0x002fea0003c00000 */
.L_x_215:
[----:B------:R-:W-:Y:S05]  /*a460*/  BSYNC B6 ;  /* 0x0000000000067941 */ /* 0x000fea0003800000 */
.L_x_214:
[----:B------:R-:W-:Y:S01]  /*a470*/  VIADD R0, R22, 0x400 ;  /* 0x0000040016007836 */ /* 0x000fe20000000000 */
[----:B------:R-:W-:Y:S04]  /*a480*/  BSSY B6, `(.L_x_216) ;  /* 0x0000023000067945 */ /* 0x000fe80003800000 */
[----:B------:R-:W-:-:S13]  /*a490*/  LOP3.LUT P0, RZ, R0, 0x3ff, RZ, 0xc0, !PT ;  /* 0x000003ff00ff7812 */ /* 0x000fda000780c0ff */
[----:B------:R-:W-:Y:S05]  /*a4a0*/  @!P0 BRA `(.L_x_217) ;  /* 0x0000000000808947 */ /* 0x000fea0003800000 */
[----:B------:R-:W-:Y:S01]  /*a4b0*/  MOV R0, 0x0 ;  /* 0x0000000000007802 */ /* 0x000fe20000000f00 */
[----:B------:R-:W-:Y:S01]  /*a4c0*/  ULDC.64 UR6, c[0x4][0xa8] ;  /* 0x01002a0000067ab9 */ /* 0x000fe20000000a00 */
[----:B------:R-:W-:Y:S01]  /*a4d0*/  ULDC.64 UR8, c[0x4][0xb0] ;  /* 0x01002c0000087ab9 */ /* 0x000fe20000000a00 */
[----:B------:R-:W-:Y:S01]  /*a4e0*/  ULDC.64 UR4, c[0x4][0x38] ;  /* 0x01000e0000047ab9 */ /* 0x000fe20000000a00 */
[----:B------:R1:W2:Y:S01]  /*a4f0*/  LDC.64 R2, c[0x4][R0] ;  /* 0x0100000000027b82 */ /* 0x0002a20000000a00 */
[----:B------:R-:W-:Y:S02]  /*a500*/  IMAD.U32 R4, RZ, RZ, UR6 ;  /* 0x00000006ff047e24 */ /* 0x000fe4000f8e00ff */
[----:B------:R-:W-:Y:S02]  /*a510*/  IMAD.U32 R5, RZ, RZ, UR7 ;  /* 0x00000007ff057e24 */ /* 0x000fe4000f8e00ff */
[----:B------:R-:W-:Y:S02]  /*a520*/  IMAD.U32 R6, RZ, RZ, UR8 ;  /* 0x00000008ff067e24 */ /* 0x000fe4000f8e00ff */
[----:B------:R-:W-:-:S02]  /*a530*/  IMAD.U32 R7, RZ, RZ, UR9 ;  /* 0x00000009ff077e24 */ /* 0x000fc4000f8e00ff */
[----:B------:R-:W-:Y:S02]  /*a540*/  IMAD.U32 R10, RZ, RZ, UR4 ;  /* 0x00000004ff0a7e24 */ /* 0x000fe4000f8e00ff */
[----:B------:R-:W-:Y:S02]  /*a550*/  IMAD.U32 R11, RZ, RZ, UR5 ;  /* 0x00000005ff0b7e24 */ /* 0x000fe4000f8e00ff */
[----:B0-----:R-:W-:Y:S02]  /*a560*/  IMAD.MOV.U32 R8, RZ, RZ, 0x70 ;  /* 0x00000070ff087424 */ /* 0x001fe400078e00ff */
[----:B------:R-:W-:Y:S02]  /*a570*/  IMAD.MOV.U32 R12, RZ, RZ, 0x1 ;  /* 0x00000001ff0c7424 */ /* 0x000fe400078e00ff */
[----:B-1----:R-:W-:-:S07]  /*a580*/  IMAD.MOV.U32 R13, RZ, RZ, RZ ;  /* 0x000000ffff0d7224 */ /* 0x002fce00078e00ff */
[----:B------:R-:W-:-:S07]  /*a590*/  LEPC R20, `(.L_x_218) ;  /* 0x000000001014794e */ /* 0x000fce0000000000 */
[----:B--2---:R-:W-:Y:S05]  /*a5a0*/  CALL.ABS.NOINC R2 ;  /* 0x0000000002007343 */ /* 0x004fea0003c00000 */
.L_x_218:
[----:B------:R-:W-:Y:S01]  /*a5b0*/  MOV R2, 0x0 ;  /* 0x0000000000027802 */ /* 0x000fe20000000f00 */
[----:B------:R-:W-:Y:S01]  /*a5c0*/  ULDC.64 UR6, c[0x4][0xa8] ;  /* 0x01002a0000067ab9 */ /* 0x000fe20000000a00 */
[----:B------:R-:W-:Y:S01]  /*a5d0*/  ULDC.64 UR8, c[0x4][0xb0] ;  /* 0x01002c0000087ab9 */ /* 0x000fe20000000a00 */
[----:B------:R-:W-:Y:S01]  /*a5e0*/  ULDC.64 UR4, c[0x4][0x40] ;  /* 0x0100100000047ab9 */ /* 0x000fe20000000a00 */
[----:B------:R-:W-:Y:S01]  /*a5f0*/  IMAD.U32 R4, RZ, RZ, UR6 ;  /* 0x00000006ff047e24 */ /* 0x000fe2000f8e00ff */
[----:B------:R-:W-:Y:S01]  /*a600*/  MOV R7, UR9 ;  /* 0x0000000900077c02 */ /* 0x000fe20008000f00 */
[----:B------:R-:W0:Y:S01]  /*a610*/  LDC.64 R2, c[0x4][R2] ;  /* 0x0100000002027b82 */ /* 0x000e220000000a00 */
[----:B------:R-:W-:Y:S02]  /*a620*/  IMAD.U32 R5, RZ, RZ, UR7 ;  /* 0x00000007ff057e24 */ /* 0x000fe4000f8e00ff */
[----:B------:R-:W-:Y:S02]  /*a630*/  IMAD.U32 R6, RZ, RZ, UR8 ;  /* 0x00000008ff067e24 */ /* 0x000fe4000f8e00ff */
[----:B------:R-:W-:-:S02]  /*a640*/  IMAD.U32 R10, RZ, RZ, UR4 ;  /* 0x00000004ff0a7e24 */ /* 0x000fc4000f8e00ff */
[----:B------:R-:W-:Y:S02]  /*a650*/  IMAD.U32 R11, RZ, RZ, UR5 ;  /* 0x00000005ff0b7e24 */ /* 0x000fe4000f8e00ff */
[----:B------:R-:W-:Y:S02]  /*a660*/  IMAD.MOV.U32 R8, RZ, RZ, 0x70 ;  /* 0x00000070ff087424 */ /* 0x000fe400078e00ff */
[----:B------:R-:W-:Y:S02]  /*a670*/  IMAD.MOV.U32 R12, RZ, RZ, 0x1 ;  /* 0x00000001ff0c7424 */ /* 0x000fe400078e00ff */
[----:B------:R-:W-:-:S07]  /*a680*/  IMAD.MOV.U32 R13, RZ, RZ, RZ ;  /* 0x000000ffff0d7224 */ /* 0x000fce00078e00ff */
[----:B------:R-:W-:-:S07]  /*a690*/  LEPC R20, `(.L_x_217) ;  /* 0x000000001014794e */ /* 0x000fce0000000000 */
[----:B0-----:R-:W-:Y:S05]  /*a6a0*/  CALL.ABS.NOINC R2 ;  /* 0x0000000002007343 */ /* 0x001fea0003c00000 */
.L_x_217:
[----:B------:R-:W-:Y:S05]  /*a6b0*/  BSYNC B6 ;  /* 0x0000000000067941 */ /* 0x000fea0003800000 */
.L_x_216:
[----:B------:R-:W2:Y:S01]  /*a6c0*/  LDL.LU R21, [R1] ;  /* 0x0000000001157983 */ /* 0x000ea20000300800 */
[----:B------:R-:W-:Y:S02]  /*a6d0*/  ULDC.64 UR4, c[0x0][0x9f8] ;  /* 0x00027e0000047ab9 */ /* 0x000fe40000000a00 */
[----:B------:R-:W-:Y:S01]  /*a6e0*/  ISETP.NE.U32.AND P0, PT, RZ, UR4, PT ;  /* 0x00000004ff007c0c */ /* 0x000fe2000bf05070 */
[----:B------:R-:W3:Y:S03]  /*a6f0*/  LDL R20, [R1+0x10] ;  /* 0x0000100001147983 */ /* 0x000ee60000100800 */
[----:B------:R-:W-:-:S13]  /*a700*/  ISETP.NE.AND.EX P0, PT, RZ, UR5, PT, P0 ;  /* 0x00000005ff007c0c */ /* 0x000fda000bf05300 */
[----:B------:R-:W-:-:S04]  /*a710*/  @P0 IADD3 R2, P1, R24, UR4, RZ ;  /* 0x0000000418020c10 */ /* 0x000fc8000ff3e0ff */
[----:B--2---:R-:W-:Y:S01]  /*a720*/  @P0 IADD3.X R3, R21, UR5, RZ, P1, !PT ;  /* 0x0000000515030c10 */ /* 0x004fe20008ffe4ff */
[----:B------:R-:W-:-:S04]  /*a730*/  ULDC.64 UR4, c[0x0][0xa08] ;  /* 0x0002820000047ab9 */ /* 0x000fc80000000a00 */
[----:B------:R1:W2:Y:S01]  /*a740*/  @P0 LDG.E R25, desc[UR48][R2.64] ;  /* 0x0000003002190981 */ /* 0x0002a2000c1e1900 */
[----:B---3--:R-:W-:-:S05]  /*a750*/  VIADD R7, R20, 0xffffffff ;  /* 0xffffffff14077836 */ /* 0x008fca0000000000 */
[----:B------:R3:W-:Y:S01]  /*a760*/  STL [R1+0xc], R7 ;  /* 0x00000c0701007387 */ /* 0x0007e20000100800 */
[----:B-1----:R-:W1:Y:S02]  /*a770*/  LDC.64 R2, c[0x0][0x418] ;  /* 0x00010600ff027b82 */ /* 0x002e640000000a00 */
[----:B-1----:R-:W-:Y:S01]  /*a780*/  LOP3.LUT P0, RZ, R2, UR4, RZ, 0xfc, !PT ;  /* 0x0000000402ff7c12 */ /* 0x002fe2000f80fcff */
[----:B------:R-:W-:-:S03]  /*a790*/  UMOV UR4, 0xffffffff ;  /* 0xffffffff00047882 */ /* 0x000fc60000000000 */
[----:B------:R-:W-:Y:S02]  /*a7a0*/  LOP3.LUT P0, RZ, R3, UR5, RZ, 0xfc, P0 ;  /* 0x0000000503ff7c12 */ /* 0x000fe4000800fcff */
[----:B--2---:R-:W-:Y:S02]  /*a7b0*/  SHF.R.S32.HI R6, RZ, 0x1f, R25 ;  /* 0x0000001fff067819 */ /* 0x004fe40000011419 */
[----:B------:R-:W-:-:S03]  /*a7c0*/  SEL R24, R25, RZ, !P0 ;  /* 0x000000ff19187207 */ /* 0x000fc60004000000 */
[----:B------:R3:W-:Y:S01]  /*a7d0*/  STL [R1], R6 ;  /* 0x0000000601007387 */ /* 0x0007e20000100800 */
[----:B------:R-:W-:Y:S05]  /*a7e0*/  BRA.DIV UR4, `(.L_x_219) ;  /* 0x0000003e04ac7947 */ /* 0x000fea000b800000 */
[----:B------:R-:W1:Y:S02]  /*a7f0*/  S2R R0, SR_TID.X ;  /* 0x0000000000007919 */ /* 0x000e640000002100 */
[----:B-1----:R-:W-:-:S04]  /*a800*/  SHF.R.U32.HI R0, RZ, 0x5, R0 ;  /* 0x00000005ff007819 */ /* 0x002fc80000011600 */
[----:B------:R-:W-:-:S05]  /*a810*/  LOP3.LUT R0, R0, 0x3, RZ, 0xc0, !PT ;  /* 0x0000000300007812 */ /* 0x000fca00078ec0ff */
[----:B------:R1:W2:Y:S02]  /*a820*/  SHFL.IDX PT, R14, R0, RZ, 0x1f ;  /* 0x00001fff000e7589 */ /* 0x0002a400000e0000 */
.L_x_313:
        /* <DEDUP_REMOVED lines=8> */
.L_x_316:
[----:B------:R-:W-:Y:S05]  /*a8b0*/  @!P6 BRA `(.L_x_220) ;  /* 0x0000000000e0e947 */ /* 0x000fea0003800000 */
[----:B------:R-:W-:Y:S01]  /*a8c0*/  ISETP.NE.U32.AND P0, PT, R2, RZ, PT ;  /* 0x000000ff0200720c */ /* 0x000fe20003f05070 */
[----:B------:R-:W-:-:S03]  /*a8d0*/  IMAD.MOV.U32 R27, RZ, RZ, R7 ;  /* 0x000000ffff1b7224 */ /* 0x000fc600078e0007 */
[----:B------:R-:W-:-:S13]  /*a8e0*/  ISETP.NE.AND.EX P0, PT, R3, RZ, PT, P0 ;  /* 0x000000ff0300720c */ /* 0x000fda0003f05300 */
[----:B------:R-:W-:Y:S05]  /*a8f0*/  @!P0 BRA `(.L_x_222) ;  /* 0x0000000000448947 */ /* 0x000fea0003800000 */
[----:B------:R-:W2:Y:S01]  /*a900*/  LDC R27, c[0x0][0x43c] ;  /* 0x00010f00ff1b7b82 */ /* 0x000ea20000000800 */
[----:B------:R-:W-:Y:S01]  /*a910*/  ULDC.64 UR4, c[0x0][0x428] ;  /* 0x00010a0000047ab9 */ /* 0x000fe20000000a00 */
[----:B--2---:R-:W-:-:S13]  /*a920*/  ISETP.NE.AND P0, PT, R27, 0x1, PT ;  /* 0x000000011b00780c */ /* 0x004fda0003f05270 */
[----:B------:R-:W1:Y:S02]  /*a930*/  @P0 LDC.64 R4, c[0x0][0x440] ;  /* 0x00011000ff040b82 */ /* 0x000e640000000a00 */
[----:B-1----:R-:W-:-:S04]  /*a940*/  @P0 IMAD.HI.U32 R0, R7, R4, RZ ;  /* 0x0000000407000227 */ /* 0x002fc800078e00ff */
[----:B------:R-:W-:Y:S01]  /*a950*/  IMAD.MOV.U32 R4, RZ, RZ, R7 ;  /* 0x000000ffff047224 */ /* 0x000fe200078e0007 */
[----:B------:R-:W-:-:S04]  /*a960*/  @P0 SHF.R.U32.HI R4, RZ, R5, R0 ;  /* 0x00000005ff040219 */ /* 0x000fc80000011600 */
[--C-:B------:R-:W-:Y:S01]  /*a970*/  SHF.R.S32.HI R5, RZ, 0x1f, R4.reuse ;  /* 0x0000001fff057819 */ /* 0x100fe20000011404 */
[----:B------:R-:W-:-:S04]  /*a980*/  IMAD.MOV R0, RZ, RZ, -R4 ;  /* 0x000000ffff007224 */ /* 0x000fc800078e0a04 */
[----:B------:R-:W-:Y:S02]  /*a990*/  IMAD R27, R27, R0, R7 ;  /* 0x000000001b1b7224 */ /* 0x000fe400078e0207 */
[----:B------:R-:W-:Y:S02]  /*a9a0*/  IMAD R0, R6, UR4, RZ ;  /* 0x0000000406007c24 */ /* 0x000fe4000f8e02ff */
[----:B------:R-:W-:-:S04]  /*a9b0*/  IMAD.WIDE.U32 R4, R25, UR4, R4 ;  /* 0x0000000419047c25 */ /* 0x000fc8000f8e0004 */
[----:B------:R-:W-:Y:S01]  /*a9c0*/  IMAD R0, R25, UR5, R0 ;  /* 0x0000000519007c24 */ /* 0x000fe2000f8e0200 */
[----:B------:R-:W-:-:S03]  /*a9d0*/  LEA R2, P0, R4, R2, 0x2 ;  /* 0x0000000204027211 */ /* 0x000fc600078010ff */
[----:B------:R-:W-:-:S05]  /*a9e0*/  IMAD.IADD R0, R5, 0x1, R0 ;  /* 0x0000000105007824 */ /* 0x000fca00078e0200 */
[----:B------:R-:W-:-:S05]  /*a9f0*/  LEA.HI.X R3, R4, R3, R0, 0x2, P0 ;  /* 0x0000000304037211 */ /* 0x000fca00000f1400 */
[----:B------:R2:W5:Y:S02]  /*aa00*/  LDG.E R24, desc[UR48][R2.64] ;  /* 0x0000003002187981 */ /* 0x000564000c1e1900 */
.L_x_222:
[----:B-1----:R-:W-:Y:S01]  /*aa10*/  IMAD R0, R23, 0x8, R22 ;  /* 0x0000000817007824 */ /* 0x002fe200078e0216 */
[----:B--2---:R-:W-:-:S04]  /*aa20*/  SHF.L.U32 R2, R26, 0x1f, RZ ;  /* 0x0000001f1a027819 */ /* 0x004fc800000006ff */
[----:B------:R-:W1:Y:S02]  /*aa30*/  SYNCS.PHASECHK.TRANS64.TRYWAIT P0, [R0+URZ+0x30840], R2 ;  /* 0x03084002000075a7 */ /* 0x000e64000800017f */
[----:B-1----:R-:W-:Y:S05]  /*aa40*/  @!P0 BRA `(.L_x_223) ;  /* 0x0000003c00688947 */ /* 0x002fea0003800000 */
.L_x_317:
[----:B------:R-:W2:Y:S02]  /*aa50*/  S2R R3, SR_TID.X ;  /* 0x0000000000037919 */ /* 0x000ea40000002100 */
[----:B--2---:R-:W-:-:S04]  /*aa60*/  LOP3.LUT R3, R3, 0x7f, RZ, 0xc0, !PT ;  /* 0x0000007f03037812 */ /* 0x004fc800078ec0ff */
[----:B------:R-:W-:-:S13]  /*aa70*/  ISETP.NE.AND P0, PT, R3, RZ, PT ;  /* 0x000000ff0300720c */ /* 0x000fda0003f05270 */
[----:B------:R-:W-:Y:S05]  /*aa80*/  @P0 BRA `(.L_x_224) ;  /* 0x00000000001c0947 */ /* 0x000fea0003800000 */
[----:B------:R-:W2:Y:S01]  /*aa90*/  S2R R3, SR_TID.X ;  /* 0x0000000000037919 */ /* 0x000ea20000002100 */
[----:B-1----:R-:W-:-:S04]  /*aaa0*/  IMAD.MOV.U32 R2, RZ, RZ, 0x6000 ;  /* 0x00006000ff027424 */ /* 0x002fc800078e00ff */
[----:B------:R4:W-:Y:S01]  /*aab0*/  SYNCS.ARRIVE.TRANS64 RZ, [R0+URZ+0x30830], R2 ;  /* 0x0308300200ff79a7 */ /* 0x0009e2000800003f */
[----:B--2---:R-:W-:-:S04]  /*aac0*/  LOP3.LUT R3, R3, 0x1f, RZ, 0xc0, !PT ;  /* 0x0000001f03037812 */ /* 0x004fc800078ec0ff */
[----:B------:R-:W-:-:S13]  /*aad0*/  ISETP.NE.AND P0, PT, R3, RZ, PT ;  /* 0x000000ff0300720c */ /* 0x000fda0003f05270 */
[----:B----4-:R-:W-:Y:S05]  /*aae0*/  @!P0 BRA `(.L_x_224) ;  /* 0x0000000000048947 */ /* 0x010fea0003800000 */
[----:B------:R-:W-:Y:S01]  /*aaf0*/  BPT.TRAP 0x1 ;  /* 0x000000040000795c */ /* 0x000fe20000300000 */
.L_x_224:
[----:B------:R-:W-:Y:S01]  /*ab00*/  R2UR UR9, R0 ;  /* 0x00000000000972ca */ /* 0x000fe200000e0000 */
[----:B-1----:R-:W-:Y:S01]  /*ab10*/  IMAD R0, R23, 0x6000, R22 ;  /* 0x0000600017007824 */ /* 0x002fe200078e0216 */
[----:B------:R-:W-:Y:S01]  /*ab20*/  R2UR UR11, R27 ;  /* 0x000000001b0b72ca */ /* 0x000fe200000e0000 */
[----:B------:R-:W-:Y:S01]  /*ab30*/  UIADD3 UR6, UP0, UR38, 0x370, URZ ;  /* 0x0000037026067890 */ /* 0x000fe2000ff1e03f */
[----:B------:R-:W-:Y:S01]  /*ab40*/  R2UR UR4, R28 ;  /* 0x000000001c0472ca */ /* 0x000fe200000e0000 */
[----:B------:R-:W-:Y:S01]  /*ab50*/  UMOV UR5, 0x14f00000 ;  /* 0x14f0000000057882 */ /* 0x000fe20000000000 */
[----:B------:R-:W-:Y:S01]  /*ab60*/  R2UR UR8, R0 ;  /* 0x00000000000872ca */ /* 0x000fe200000e0000 */
[----:B------:R-:W-:Y:S01]  /*ab70*/  UIADD3.X UR7, URZ, UR39, URZ, UP0, !UPT ;  /* 0x000000273f077290 */ /* 0x000fe200087fe43f */
[----:B------:R-:W-:Y:S01]  /*ab80*/  R2UR UR12, R18 ;  /* 0x00000000120c72ca */ /* 0x000fe200000e0000 */
[----:B------:R-:W-:Y:S01]  /*ab90*/  UMOV UR10, URZ ;  /* 0x0000003f000a7c82 */ /* 0x000fe20008000000 */
[----:B-----5:R-:W-:-:S02]  /*aba0*/  R2UR UR13, R24 ;  /* 0x00000000180d72ca */ /* 0x020fc400000e0000 */
[----:B------:R-:W-:Y:S01]  /*abb0*/  PLOP3.LUT P0, PT, PT, PT, PT, 0x80, 0x0 ;  /* 0x000000000000781c */ /* 0x000fe20003f0f070 */
[----:B------:R-:W-:Y:S01]  /*abc0*/  UIADD3 UR9, UR9, 0x30830, URZ ;  /* 0x0003083009097890 */ /* 0x000fe2000fffe03f */
[----:B------:R-:W-:-:S03]  /*abd0*/  LOP3.LUT R29, R29, 0xfffffffe, RZ, 0xc0, !PT ;  /* 0xfffffffe1d1d7812 */ /* 0x000fc600078ec0ff */
[----:B------:R-:W-:Y:S02]  /*abe0*/  UIMAD UR11, UR11, 0xc0, UR4 ;  /* 0x000000c00b0b78a4 */ /* 0x000fe4000f8e0204 */
[----:B------:R-:W-:Y:S01]  /*abf0*/  UIADD3 UR8, UR8, 0x12400, URZ ;  /* 0x0001240008087890 */ /* 0x000fe2000fffe03f */
[----:B------:R-:W-:-:S05]  /*ac00*/  UMOV UR4, 0x0 ;  /* 0x0000000000047882 */ /* 0x000fca0000000000 */
[----:B------:R-:W-:-:S03]  /*ac10*/  @P0 LOP3.LUT R29, R29, 0x1, RZ, 0xfc, !PT ;  /* 0x000000011d1d0812 */ /* 0x000fc600078efcff */
[----:B------:R2:W-:Y:S02]  /*ac20*/  UTMALDG.4D [UR8], [UR6], desc[UR4] ;  /* 0x00000408060075b4 */ /* 0x0005e40008019000 */
[----:B--2---:R-:W-:Y:S02]  /*ac30*/  NOP ;  /* 0x0000000000007918 */ /* 0x004fe40000000000 */
.L_x_220:
[----:B------:R-:W2:Y:S04]  /*ac40*/  LDL.LU R4, [R1+0x18] ;  /* 0x0000180001047983 */ /* 0x000ea80000300800 */
[----:B---3--:R-:W3:Y:S04]  /*ac50*/  LDL.LU R6, [R1+0x8] ;  /* 0x0000080001067983 */ /* 0x008ee80000300800 */
[----:B------:R-:W4:Y:S01]  /*ac60*/  LDL.LU R3, [R1+0x1c] ;  /* 0x00001c0001037983 */ /* 0x000f220000300800 */
[----:B------:R-:W-:Y:S05]  /*ac70*/  WARPSYNC.ALL ;  /* 0x0000000000007948 */ /* 0x000fea0003800000 */
[----:B------:R-:W-:Y:S01]  /*ac80*/  ULDC.64 UR6, c[0x0][0xa00] ;  /* 0x0002800000067ab9 */ /* 0x000fe20000000a00 */
[----:B------:R-:W-:Y:S01]  /*ac90*/  ULDC.64 UR4, c[0x0][0x298] ;  /* 0x0000a60000047ab9 */ /* 0x000fe20000000a00 */
[----:B------:R-:W-:Y:S01]  /*aca0*/  BAR.SYNC.DEFER_BLOCKING 0x8, 0x200 ;  /* 0x0208000000007b1d */ /* 0x000fe20000010000 */
[----:B------:R-:W-:Y:S01]  /*acb0*/  ISETP.NE.U32.AND P0, PT, RZ, UR6, PT ;  /* 0x00000006ff007c0c */ /* 0x000fe2000bf05070 */
[----:B-1----:R-:W-:-:S03]  /*acc0*/  VIADD R0, R22, 0xc400 ;  /* 0x0000c40016007836 */ /* 0x002fc60000000000 */
[----:B------:R-:W-:Y:S01]  /*acd0*/  ISETP.NE.AND.EX P0, PT, RZ, UR7, PT, P0 ;  /* 0x00000007ff007c0c */ /* 0x000fe2000bf05300 */
[----:B------:R-:W-:Y:S01]  /*ace0*/  BSSY B6, `(.L_x_225) ;  /* 0x0000020000067945 */ /* 0x000fe20003800000 */
[----:B------:R-:W-:Y:S02]  /*acf0*/  LOP3.LUT P1, RZ, R0, 0x3ff, RZ, 0xc0, !PT ;  /* 0x000003ff00ff7812 */ /* 0x000fe4000782c0ff */
[----:B--2---:R-:W-:-:S05]  /*ad00*/  SHF.R.S32.HI R2, RZ, 0x1f, R4 ;  /* 0x0000001fff027819 */ /* 0x004fca0000011404 */
[----:B------:R-:W-:Y:S01]  /*ad10*/  IMAD R2, R2, UR4, RZ ;  /* 0x0000000402027c24 */ /* 0x000fe2000f8e02ff */
[----:B----4-:R-:W-:-:S03]  /*ad20*/  SEL R3, R3, RZ, !P0 ;  /* 0x000000ff03037207 */ /* 0x010fc60004000000 */
[----:B------:R-:W-:Y:S01]  /*ad30*/  IMAD R0, R4, UR5, R2 ;  /* 0x0000000504007c24 */ /* 0x000fe2000f8e0202 */
[----:B---3--:R-:W-:Y:S01]  /*ad40*/  SEL R2, R6, RZ, !P0 ;  /* 0x000000ff06027207 */ /* 0x008fe20004000000 */
[----:B------:R-:W-:-:S05]  /*ad50*/  IMAD.WIDE.U32 R4, R4, UR4, RZ ;  /* 0x0000000404047c25 */ /* 0x000fca000f8e00ff */
[----:B------:R-:W-:Y:S04]  /*ad60*/  STL.64 [R1+0x28], R4 ;  /* 0x0000280401007387 */ /* 0x000fe80000100a00 */
[----:B------:R1:W-:Y:S04]  /*ad70*/  STL [R1+0x8], R2 ;  /* 0x0000080201007387 */ /* 0x0003e80000100800 */
[----:B------:R2:W-:Y:S01]  /*ad80*/  STL [R1+0x34], R3 ;  /* 0x0000340301007387 */ /* 0x0005e20000100800 */
[----:B-1----:R-:W-:Y:S01]  /*ad90*/  IMAD.IADD R2, R5, 0x1, R0 ;  /* 0x0000000105027824 */ /* 0x002fe200078e0200 */
[----:B------:R-:W-:-:S05]  /*ada0*/  SHF.R.S32.HI R0, RZ, 0x1f, R18 ;  /* 0x0000001fff007819 */ /* 0x000fca0000011412 */
[----:B------:R2:W-:Y:S04]  /*adb0*/  STL [R1+0x1c], R0 ;  /* 0x00001c0001007387 */ /* 0x0005e80000100800 */
[----:B------:R2:W-:Y:S01]  /*adc0*/  STL [R1+0x18], R2 ;  /* 0x0000180201007387 */ /* 0x0005e20000100800 */
[----:B------:R-:W-:Y:S05]  /*add0*/  @!P1 BRA `(.L_x_226) ;  /* 0x0000000000409947 */ /* 0x000fea0003800000 */
[----:B--2---:R-:W-:Y:S01]  /*ade0*/  MOV R2, 0x0 ;  /* 0x0000000000027802 */ /* 0x004fe20000000f00 */
        /* <DEDUP_REMOVED lines=15> */
.L_x_226:
[----:B------:R-:W-:Y:S05]  /*aee0*/  BSYNC B6 ;  /* 0x0000000000067941 */ /* 0x000fea0003800000 */
.L_x_225:
[----:B--2---:R-:W2:Y:S01]  /*aef0*/  LDL.LU R0, [R1+0x18] ;  /* 0x0000180001007983 */ /* 0x004ea20000300800 */
[----:B------:R-:W1:Y:S01]  /*af00*/  LDC R9, c[0x0][0x448] ;  /* 0x00011200ff097b82 */ /* 0x000e620000000800 */
[----:B------:R-:W-:Y:S01]  /*af10*/  ULDC.64 UR4, c[0x0][0x2d8] ;  /* 0x0000b60000047ab9 */ /* 0x000fe20000000a00 */
[----:B------:R-:W-:Y:S01]  /*af20*/  ULDC.64 UR6, c[0x0][0x2c8] ;  /* 0x0000b20000067ab9 */ /* 0x000fe20000000a00 */
[----:B------:R-:W2:Y:S01]  /*af30*/  LDL.LU.64 R2, [R1+0x28] ;  /* 0x0000280001027983 */ /* 0x000ea20000300a00 */
[----:B------:R-:W-:-:S03]  /*af40*/  ULDC.64 UR8, c[0x0][0x280] ;  /* 0x0000a00000087ab9 */ /* 0x000fc60000000a00 */
[----:B------:R-:W3:Y:S04]  /*af50*/  LDL.LU R20, [R1+0x1c] ;  /* 0x00001c0001147983 */ /* 0x000ee80000300800 */
[----:B------:R-:W4:Y:S04]  /*af60*/  LDL.LU R21, [R1+0x34] ;  /* 0x0000340001157983 */ /* 0x000f280000300800 */
[----:B------:R-:W4:Y:S04]  /*af70*/  LDL.LU R4, [R1+0x8] ;  /* 0x0000080001047983 */ /* 0x000f280000300800 */
[----:B------:R0:W5:Y:S01]  /*af80*/  LDL R10, [R1+0x4] ;  /* 0x00000400010a7983 */ /* 0x0001620000100800 */
[----:B-1----:R-:W-:-:S13]  /*af90*/  ISETP.NE.AND P0, PT, R9, 0x1, PT ;  /* 0x000000010900780c */ /* 0x002fda0003f05270 */
[----:B------:R-:W1:Y:S08]  /*afa0*/  @P0 LDC R5, c[0x0][0x44c] ;  /* 0x00011300ff050b82 */ /* 0x000e700000000800 */
[----:B0-----:R-:W0:Y:S01]  /*afb0*/  @P0 LDC R8, c[0x0][0x450] ;  /* 0x00011400ff080b82 */ /* 0x001e220000000800 */
[----:B------:R-:W0:Y:S01]  /*afc0*/  S2R R11, SR_TID.X ;  /* 0x00000000000b7919 */ /* 0x000e220000002100 */
[----:B--2---:R-:W-:-:S02]  /*afd0*/  IMAD.MOV.U32 R3, RZ, RZ, R0 ;  /* 0x000000ffff037224 */ /* 0x004fc400078e0000 */
[----:B---3--:R-:W-:Y:S02]  /*afe0*/  IMAD R0, R20, UR4, RZ ;  /* 0x0000000414007c24 */ /* 0x008fe4000f8e02ff */
[C---:B------:R-:W-:Y:S01]  /*aff0*/  IMAD.WIDE.U32 R2, R18.reuse, UR4, R2 ;  /* 0x0000000412027c25 */ /* 0x040fe2000f8e0002 */
[----:B------:R-:W2:Y:S03]  /*b000*/  S2R R20, SR_TID.X ;  /* 0x0000000000147919 */ /* 0x000ea60000002100 */
[----:B------:R-:W-:Y:S01]  /*b010*/  IMAD R0, R18, UR5, R0 ;  /* 0x0000000512007c24 */ /* 0x000fe2000f8e0200 */
[----:B------:R-:W-:-:S03]  /*b020*/  ULDC.64 UR4, c[0x0][0x2e0] ;  /* 0x0000b80000047ab9 */ /* 0x000fc60000000a00 */
[----:B------:R-:W-:Y:S02]  /*b030*/  IMAD.IADD R3, R3, 0x1, R0 ;  /* 0x0000000103037824 */ /* 0x000fe400078e0200 */
[----:B----4-:R-:W-:Y:S02]  /*b040*/  IMAD R0, R21, UR4, RZ ;  /* 0x0000000415007c24 */ /* 0x010fe4000f8e02ff */
[----:B------:R-:W3:Y:S01]  /*b050*/  S2R R21, SR_TID.X ;  /* 0x0000000000157919 */ /* 0x000ee20000002100 */
[----:B------:R-:W-:-:S04]  /*b060*/  IMAD.WIDE.U32 R2, R4, UR4, R2 ;  /* 0x0000000404027c25 */ /* 0x000fc8000f8e0002 */
[----:B------:R-:W-:Y:S01]  /*b070*/  IMAD R0, R4, UR5, R0 ;  /* 0x0000000504007c24 */ /* 0x000fe2000f8e0200 */
[----:B------:R-:W-:Y:S01]  /*b080*/  ULDC.64 UR4, c[0x0][0x2d0] ;  /* 0x0000b40000047ab9 */ /* 0x000fe20000000a00 */
[----:B------:R-:W4:Y:S02]  /*b090*/  @P0 LDC R4, c[0x0][0x450] ;  /* 0x00011400ff040b82 */ /* 0x000f240000000800 */
[----:B------:R-:W-:Y:S01]  /*b0a0*/  IMAD.IADD R3, R3, 0x1, R0 ;  /* 0x0000000103037824 */ /* 0x000fe200078e0200 */
[----:B--2---:R-:W-:-:S04]  /*b0b0*/  LOP3.LUT R20, R20, 0x7f, RZ, 0xc0, !PT ;  /* 0x0000007f14147812 */ /* 0x004fc800078ec0ff */
[----:B------:R-:W-:Y:S01]  /*b0c0*/  SHF.R.U32.HI R20, RZ, 0x3, R20 ;  /* 0x00000003ff147819 */ /* 0x000fe20000011614 */
[----:B---3--:R-:W-:-:S05]  /*b0d0*/  IMAD.SHL.U32 R6, R21, 0x10, RZ ;  /* 0x0000001015067824 */ /* 0x008fca00078e00ff */
[----:B------:R-:W-:-:S05]  /*b0e0*/  LOP3.LUT R6, R20, 0x70, R6, 0xf8, !PT ;  /* 0x0000007014067812 */ /* 0x000fca00078ef806 */
[----:B------:R-:W-:-:S04]  /*b0f0*/  IMAD R6, R17, 0xc0, R6 ;  /* 0x000000c011067824 */ /* 0x000fc800078e0206 */
[----:B-1----:R-:W-:-:S04]  /*b100*/  @P0 IMAD.HI.U32 R0, R6, R5, RZ ;  /* 0x0000000506000227 */ /* 0x002fc800078e00ff */
[----:B------:R-:W-:Y:S01]  /*b110*/  IMAD.MOV.U32 R5, RZ, RZ, R6 ;  /* 0x000000ffff057224 */ /* 0x000fe200078e0006 */
[----:B----4-:R-:W-:-:S04]  /*b120*/  @P0 SHF.R.U32.HI R5, RZ, R4, R0 ;  /* 0x00000004ff050219 */ /* 0x010fc80000011600 */
[----:B------:R-:W-:-:S05]  /*b130*/  SHF.R.S32.HI R0, RZ, 0x1f, R5 ;  /* 0x0000001fff007819 */ /* 0x000fca0000011405 */
[----:B------:R-:W-:-:S04]  /*b140*/  IMAD R0, R0, UR4, RZ ;  /* 0x0000000400007c24 */ /* 0x000fc8000f8e02ff */
[C---:B------:R-:W-:Y:S02]  /*b150*/  IMAD R7, R5.reuse, UR5, R0 ;  /* 0x0000000505077c24 */ /* 0x040fe4000f8e0200 */
[----:B------:R-:W-:Y:S02]  /*b160*/  IMAD.MOV R0, RZ, RZ, -R5 ;  /* 0x000000ffff007224 */ /* 0x000fe400078e0a05 */
[----:B------:R-:W-:-:S04]  /*b170*/  IMAD.WIDE.U32 R4, R5, UR4, R2 ;  /* 0x0000000405047c25 */ /* 0x000fc8000f8e0002 */
[----:B------:R-:W-:Y:S02]  /*b180*/  IMAD R0, R9, R0, R6 ;  /* 0x0000000009007224 */ /* 0x000fe400078e0206 */
[----:B------:R-:W-:-:S03]  /*b190*/  IMAD.IADD R5, R5, 0x1, R7 ;  /* 0x0000000105057824 */ /* 0x000fc600078e0207 */
[----:B------:R-:W-:-:S05]  /*b1a0*/  SHF.R.S32.HI R7, RZ, 0x1f, R0 ;  /* 0x0000001fff077819 */ /* 0x000fca0000011400 */
[----:B------:R-:W-:Y:S02]  /*b1b0*/  IMAD R7, R7, UR6, RZ ;  /* 0x0000000607077c24 */ /* 0x000fe4000f8e02ff */
[----:B------:R-:W-:-:S04]  /*b1c0*/  IMAD.WIDE.U32 R4, R0, UR6, R4 ;  /* 0x0000000600047c25 */ /* 0x000fc8000f8e0004 */
[----:B------:R-:W-:-:S04]  /*b1d0*/  IMAD R7, R0, UR7, R7 ;  /* 0x0000000700077c24 */ /* 0x000fc8000f8e0207 */
[----:B------:R-:W-:Y:S02]  /*b1e0*/  IMAD.IADD R5, R5, 0x1, R7 ;  /* 0x0000000105057824 */ /* 0x000fe400078e0207 */
[----:B------:R-:W1:Y:S01]  /*b1f0*/  @P0 LDC R7, c[0x0][0x44c] ;  /* 0x00011300ff070b82 */ /* 0x000e620000000800 */
[----:B------:R-:W-:-:S04]  /*b200*/  LEA R0, P1, R4, UR8, 0x1 ;  /* 0x0000000804007c11 */ /* 0x000fc8000f8208ff */
[----:B------:R-:W-:Y:S01]  /*b210*/  LEA.HI.X R4, R4, UR9, R5, 0x1, P1 ;  /* 0x0000000904047c11 */ /* 0x000fe200088f0c05 */
[----:B------:R-:W-:-:S04]  /*b220*/  VIADD R5, R6, 0x80 ;  /* 0x0000008006057836 */ /* 0x000fc80000000000 */
[----:B------:R-:W-:Y:S02]  /*b230*/  IMAD.MOV.U32 R6, RZ, RZ, R5 ;  /* 0x000000ffff067224 */ /* 0x000fe400078e0005 */
[----:B-1----:R-:W-:-:S05]  /*b240*/  @P0 IMAD.HI.U32 R7, R5, R7, RZ ;  /* 0x0000000705070227 */ /* 0x002fca00078e00ff */
[----:B0-----:R-:W-:-:S05]  /*b250*/  @P0 SHF.R.U32.HI R6, RZ, R8, R7 ;  /* 0x00000008ff060219 */ /* 0x001fca0000011607 */
[----:B------:R-:W-:-:S04]  /*b260*/  IMAD.MOV R7, RZ, RZ, -R6 ;  /* 0x000000ffff077224 */ /* 0x000fc800078e0a06 */
[----:B------:R-:W-:Y:S01]  /*b270*/  IMAD R5, R9, R7, R5 ;  /* 0x0000000709057224 */ /* 0x000fe200078e0205 */
[----:B------:R-:W-:Y:S01]  /*b280*/  SHF.R.S32.HI R7, RZ, 0x1f, R6 ;  /* 0x0000001fff077819 */ /* 0x000fe20000011406 */
[----:B------:R-:W-:-:S04]  /*b290*/  IMAD.WIDE.U32 R2, R6, UR4, R2 ;  /* 0x0000000406027c25 */ /* 0x000fc8000f8e0002 */
[----:B------:R-:W-:Y:S01]  /*b2a0*/  IMAD R7, R7, UR4, RZ ;  /* 0x0000000407077c24 */ /* 0x000fe2000f8e02ff */
[----:B------:R-:W-:-:S03]  /*b2b0*/  ULDC UR4, c[0x0][0x2b8] ;  /* 0x0000ae0000047ab9 */ /* 0x000fc60000000800 */
[----:B------:R-:W-:Y:S01]  /*b2c0*/  IMAD R7, R6, UR5, R7 ;  /* 0x0000000506077c24 */ /* 0x000fe2000f8e0207 */
[----:B------:R-:W-:Y:S01]  /*b2d0*/  SHF.R.S32.HI R6, RZ, 0x1f, R5 ;  /* 0x0000001fff067819 */ /* 0x000fe20000011405 */
[----:B------:R-:W-:Y:S02]  /*b2e0*/  IMAD.SHL.U32 R20, R11, 0x8, RZ ;  /* 0x000000080b147824 */ /* 0x000fe400078e00ff */
[----:B------:R-:W-:Y:S02]  /*b2f0*/  IMAD.IADD R3, R3, 0x1, R7 ;  /* 0x0000000103037824 */ /* 0x000fe400078e0207 */
[----:B------:R-:W-:Y:S02]  /*b300*/  IMAD R6, R6, UR6, RZ ;  /* 0x0000000606067c24 */ /* 0x000fe4000f8e02ff */
[----:B------:R-:W-:Y:S01]  /*b310*/  IMAD.WIDE.U32 R2, R5, UR6, R2 ;  /* 0x0000000605027c25 */ /* 0x000fe2000f8e0002 */
[----:B------:R-:W-:-:S03]  /*b320*/  LOP3.LUT R20, R20, 0x38, RZ, 0xc0, !PT ;  /* 0x0000003814147812 */ /* 0x000fc600078ec0ff */
[----:B------:R-:W-:Y:S01]  /*b330*/  IMAD R6, R5, UR7, R6 ;  /* 0x0000000705067c24 */ /* 0x000fe2000f8e0206 */
[----:B------:R-:W-:-:S03]  /*b340*/  LEA R5, P1, R2, UR8, 0x1 ;  /* 0x0000000802057c11 */ /* 0x000fc6000f8208ff */
[----:B------:R-:W-:Y:S01]  /*b350*/  IMAD.IADD R6, R3, 0x1, R6 ;  /* 0x0000000103067824 */ /* 0x000fe200078e0206 */
[----:B------:R-:W-:Y:S01]  /*b360*/  ISETP.GE.AND P0, PT, R20, UR4, PT ;  /* 0x0000000414007c0c */ /* 0x000fe2000bf06270 */
[----:B------:R-:W-:Y:S01]  /*b370*/  UMOV UR4, 0xffffffff ;  /* 0xffffffff00047882 */ /* 0x000fe20000000000 */
[----:B------:R-:W-:Y:S02]  /*b380*/  LOP3.LUT R21, R11, 0x7f, RZ, 0xc0, !PT ;  /* 0x0000007f0b157812 */ /* 0x000fe400078ec0ff */
[----:B------:R-:W-:Y:S02]  /*b390*/  LEA.HI.X R2, R2, UR9, R6, 0x1, P1 ;  /* 0x0000000902027c11 */ /* 0x000fe400088f0c06 */
[----:B------:R-:W-:Y:S01]  /*b3a0*/  SHF.R.U32.HI R21, RZ, 0x3, R21 ;  /* 0x00000003ff157819 */ /* 0x000fe20000011615 */
[----:B------:R-:W-:Y:S06]  /*b3b0*/  BRA.DIV UR4, `(.L_x_227) ;  /* 0x0000003604207947 */ /* 0x000fec000b800000 */
[----:B------:R-:W2:Y:S01]  /*b3c0*/  LDL.LU R6, [R1+0x24] ;  /* 0x0000240001067983 */ /* 0x000ea20000300800 */
[----:B------:R-:W-:-:S03]  /*b3d0*/  IMAD R17, R17, 0xc0, R21 ;  /* 0x000000c011117824 */ /* 0x000fc600078e0215 */
[----:B------:R-:W0:Y:S04]  /*b3e0*/  SHFL.IDX PT, R7, R0, RZ, 0x181f ;  /* 0x00181fff00077589 */ /* 0x000e2800000e0000 */
[----:B------:R-:W-:Y:S04]  /*b3f0*/  SHFL.IDX PT, R8, R5, RZ, 0x181f ;  /* 0x00181fff05087589 */ /* 0x000fe800000e0000 */
[----:B------:R-:W-:Y:S01]  /*b400*/  SHFL.IDX PT, R14, R5, 0x1, 0x181f ;  /* 0x00381f00050e7f89 */ /* 0x000fe200000e0000 */
[----:B--2---:R-:W-:-:S03]  /*b410*/  IMAD R3, R6, R9, RZ ;  /* 0x0000000906037224 */ /* 0x004fc600078e02ff */
[----:B------:R-:W1:Y:S02]  /*b420*/  SHFL.IDX PT, R6, R4, RZ, 0x181f ;  /* 0x00181fff04067589 */ /* 0x000e6400000e0000 */
[----:B------:R-:W-:-:S13]  /*b430*/  ISETP.GE.AND P1, PT, R17, R3, PT ;  /* 0x000000031100720c */ /* 0x000fda0003f26270 */
[----:B0-----:R-:W-:-:S05]  /*b440*/  @!P1 LEA R7, P2, R20, R7, 0x1 ;  /* 0x0000000714079211 */ /* 0x001fca00078408ff */
[----:B-1----:R-:W-:-:S05]  /*b450*/  @!P1 IMAD.X R6, RZ, RZ, R6, P2 ;  /* 0x000000ffff069224 */ /* 0x002fca00010e0606 */
[----:B------:R-:W-:-:S04]  /*b460*/  @!P1 LOP3.LUT R7, R7, R6, RZ, 0x3c, !PT ;  /* 0x0000000607079212 */ /* 0x000fc800078e3cff */
[----:B------:R-:W-:-:S04]  /*b470*/  @!P1 LOP3.LUT R6, R7, R6, RZ, 0x3c, !PT ;  /* 0x0000000607069212 */ /* 0x000fc800078e3cff */
[----:B------:R-:W-:-:S05]  /*b480*/  @!P1 LOP3.LUT R7, R7, R6, RZ, 0x3c, !PT ;  /* 0x0000000607079212 */ /* 0x000fca00078e3cff */
[----:B-----5:R0:W-:Y:S02]  /*b490*/  @!P1 LDGSTS.E.BYPASS.LTC128B.128 [R10+0xc400], desc[UR48][R6.64], !P0 ;  /* 0x0c400000060a9fae */ /* 0x0201e4000c101d70 */
[----:B0-----:R-:W-:Y:S02]  /*b4a0*/  VIADD R6, R17, 0x10 ;  /* 0x0000001011067836 */ /* 0x001fe40000000000 */
[----:B------:R-:W0:Y:S03]  /*b4b0*/  SHFL.IDX PT, R7, R0, 0x1, 0x181f ;  /* 0x00381f0000077f89 */ /* 0x000e2600000e0000 */
[----:B------:R-:W-:Y:S02]  /*b4c0*/  ISETP.GE.AND P1, PT, R6, R3, PT ;  /* 0x000000030600720c */ /* 0x000fe40003f26270 */
[----:B------:R-:W1:Y:S11]  /*b4d0*/  SHFL.IDX PT, R6, R4, 0x1, 0x181f ;  /* 0x00381f0004067f89 */ /* 0x000e7600000e0000 */
[----:B0-----:R-:W-:-:S05]  /*b4e0*/  @!P1 LEA R7, P2, R20, R7, 0x1 ;  /* 0x0000000714079211 */ /* 0x001fca00078408ff */
[----:B-1----:R-:W-:-:S05]  /*b4f0*/  @!P1 IMAD.X R6, RZ, RZ, R6, P2 ;  /* 0x000000ffff069224 */ /* 0x002fca00010e0606 */
[----:B------:R-:W-:-:S04]  /*b500*/  @!P1 LOP3.LUT R7, R7, R6, RZ, 0x3c, !PT ;  /* 0x0000000607079212 */ /* 0x000fc800078e3cff */
[----:B------:R-:W-:-:S04]  /*b510*/  @!P1 LOP3.LUT R6, R7, R6, RZ, 0x3c, !PT ;  /* 0x0000000607069212 */ /* 0x000fc800078e3cff */
[----:B------:R-:W-:-:S05]  /*b520*/  @!P1 LOP3.LUT R7, R7, R6, RZ, 0x3c, !PT ;  /* 0x0000000607079212 */ /* 0x000fca00078e3cff */
[----:B------:R0:W-:Y:S02]  /*b530*/  @!P1 LDGSTS.E.BYPASS.LTC128B.128 [R10+0xcc00], desc[UR48][R6.64], !P0 ;  /* 0x0cc00000060a9fae */ /* 0x0001e4000c101d70 */
        /* <DEDUP_REMOVED lines=43> */
[----:B------:R-:W1:Y:S04]  /*b7f0*/  SHFL.IDX PT, R6, R4, 0x6, 0x181f ;  /* 0x00d81f0004067f89 */ /* 0x000e6800000e0000 */
[----:B------:R-:W-:Y:S07]  /*b800*/  SHFL.IDX PT, R4, R4, 0x7, 0x181f ;  /* 0x00f81f0004047f89 */ /* 0x000fee00000e0000 */
[----:B0-----:R-:W-:-:S04]  /*b810*/  @!P1 LEA R7, P2, R20, R7, 0x1 ;  /* 0x0000000714079211 */ /* 0x001fc800078408ff */
[----:B-1----:R-:W-:-:S04]  /*b820*/  @!P1 IADD3.X R6, RZ, R6, RZ, P2, !PT ;  /* 0x00000006ff069210 */ /* 0x002fc800017fe4ff */
[----:B------:R-:W-:-:S04]  /*b830*/  @!P1 LOP3.LUT R7, R7, R6, RZ, 0x3c, !PT ;  /* 0x0000000607079212 */ /* 0x000fc800078e3cff */
[----:B------:R-:W-:-:S04]  /*b840*/  @!P1 LOP3.LUT R6, R7, R6, RZ, 0x3c, !PT ;  /* 0x0000000607069212 */ /* 0x000fc800078e3cff */
[----:B------:R-:W-:-:S05]  /*b850*/  @!P1 LOP3.LUT R7, R7, R6, RZ, 0x3c, !PT ;  /* 0x0000000607079212 */ /* 0x000fca00078e3cff */
[----:B------:R0:W-:Y:S04]  /*b860*/  @!P1 LDGSTS.E.BYPASS.LTC128B.128 [R10+0xf400], desc[UR48][R6.64], !P0 ;  /* 0x0f400000060a9fae */ /* 0x0001e8000c101d70 */
[----:B0-----:R0:W1:Y:S02]  /*b870*/  SHFL.IDX PT, R6, R0, 0x7, 0x181f ;  /* 0x00f81f0000067f89 */ /* 0x00106400000e0000 */
[----:B0-----:R-:W-:-:S05]  /*b880*/  VIADD R0, R17, 0x80 ;  /* 0x0000008011007836 */ /* 0x001fca0000000000 */
[----:B------:R-:W-:Y:S01]  /*b890*/  ISETP.GE.AND P2, PT, R0, R3, PT ;  /* 0x000000030000720c */ /* 0x000fe20003f46270 */
[----:B------:R-:W-:-:S05]  /*b8a0*/  VIADD R0, R17, 0x70 ;  /* 0x0000007011007836 */ /* 0x000fca0000000000 */
[----:B------:R-:W-:Y:S02]  /*b8b0*/  ISETP.GE.AND P1, PT, R0, R3, PT ;  /* 0x000000030000720c */ /* 0x000fe40003f26270 */
[----:B------:R-:W0:Y:S11]  /*b8c0*/  SHFL.IDX PT, R0, R2, RZ, 0x181f ;  /* 0x00181fff02007589 */ /* 0x000e3600000e0000 */
[----:B-1----:R-:W-:-:S05]  /*b8d0*/  @!P1 LEA R6, P3, R20, R6, 0x1 ;  /* 0x0000000614069211 */ /* 0x002fca00078608ff */
[----:B------:R-:W-:-:S04]  /*b8e0*/  @!P1 IMAD.X R4, RZ, RZ, R4, P3 ;  /* 0x000000ffff049224 */ /* 0x000fc800018e0604 */
[----:B------:R-:W-:-:S05]  /*b8f0*/  @!P1 IMAD.MOV.U32 R7, RZ, RZ, R4 ;  /* 0x000000ffff079224 */ /* 0x000fca00078e0004 */
[----:B------:R1:W-:Y:S02]  /*b900*/  @!P1 LDGSTS.E.BYPASS.LTC128B.128 [R10+0xfc00], desc[UR48][R6.64], !P0 ;  /* 0x0fc00000060a9fae */ /* 0x0003e4000c101d70 */
[----:B-1----:R-:W-:-:S05]  /*b910*/  @!P2 LEA R6, P1, R20, R8, 0x1 ;  /* 0x000000081406a211 */ /* 0x002fca00078208ff */
[----:B0-----:R-:W-:Y:S02]  /*b920*/  @!P2 IMAD.X R7, RZ, RZ, R0, P1 ;  /* 0x000000ffff07a224 */ /* 0x001fe400008e0600 */
[----:B------:R-:W-:-:S03]  /*b930*/  VIADD R0, R17, 0x90 ;  /* 0x0000009011007836 */ /* 0x000fc60000000000 */
[----:B------:R0:W-:Y:S02]  /*b940*/  @!P2 LDGSTS.E.BYPASS.LTC128B.128 [R10+0x10400], desc[UR48][R6.64], !P0 ;  /* 0x10400000060aafae */ /* 0x0001e4000c101d70 */
[----:B------:R-:W-:Y:S02]  /*b950*/  ISETP.GE.AND P1, PT, R0, R3, PT ;  /* 0x000000030000720c */ /* 0x000fe40003f26270 */
[----:B------:R-:W1:Y:S11]  /*b960*/  SHFL.IDX PT, R0, R2, 0x1, 0x181f ;  /* 0x00381f0002007f89 */ /* 0x000e7600000e0000 */
[----:B------:R-:W-:-:S02]  /*b970*/  @!P1 LEA R4, P2, R20, R14, 0x1 ;  /* 0x0000000e14049211 */ /* 0x000fc400078408ff */
[----:B------:R-:W-:Y:S03]  /*b980*/  SHFL.IDX PT, R14, R5, 0x3, 0x181f ;  /* 0x00781f00050e7f89 */ /* 0x000fe600000e0000 */
[----:B0-----:R-:W-:Y:S02]  /*b990*/  @!P1 IMAD.MOV.U32 R6, RZ, RZ, R4 ;  /* 0x000000ffff069224 */ /* 0x001fe400078e0004 */
[----:B------:R-:W0:Y:S01]  /*b9a0*/  SHFL.IDX PT, R4, R5, 0x2, 0x181f ;  /* 0x00581f0005047f89 */ /* 0x000e2200000e0000 */
[----:B-1----:R-:W-:Y:S02]  /*b9b0*/  @!P1 IMAD.X R9, RZ, RZ, R0, P2 ;  /* 0x000000ffff099224 */ /* 0x002fe400010e0600 */
[----:B------:R-:W-:Y:S02]  /*b9c0*/  VIADD R0, R17, 0xa0 ;  /* 0x000000a011007836 */ /* 0x000fe40000000000 */
[----:B------:R-:W-:-:S05]  /*b9d0*/  @!P1 IMAD.MOV.U32 R7, RZ, RZ, R9 ;  /* 0x000000ffff079224 */ /* 0x000fca00078e0009 */
[----:B------:R0:W-:Y:S01]  /*b9e0*/  @!P1 LDGSTS.E.BYPASS.LTC128B.128 [R10+0x10c00], desc[UR48][R6.64], !P0 ;  /* 0x10c00000060a9fae */ /* 0x0001e2000c101d70 */
[----:B------:R-:W-:-:S03]  /*b9f0*/  ISETP.GE.AND P1, PT, R0, R3, PT ;  /* 0x000000030000720c */ /* 0x000fc60003f26270 */
[----:B------:R-:W1:Y:S10]  /*ba00*/  SHFL.IDX PT, R0, R2, 0x2, 0x181f ;  /* 0x00581f0002007f89 */ /* 0x000e7400000e0000 */
[----:B0-----:R-:W-:-:S05]  /*ba10*/  @!P1 LEA R6, P2, R20, R4, 0x1 ;  /* 0x0000000414069211 */ /* 0x001fca00078408ff */
[----:B-1----:R-:W-:Y:S02]  /*ba20*/  @!P1 IMAD.X R7, RZ, RZ, R0, P2 ;  /* 0x000000ffff079224 */ /* 0x002fe400010e0600 */
[----:B------:R0:W1:Y:S04]  /*ba30*/  SHFL.IDX PT, R0, R2, 0x3, 0x181f ;  /* 0x00781f0002007f89 */ /* 0x00006800000e0000 */
[----:B------:R0:W-:Y:S02]  /*ba40*/  @!P1 LDGSTS.E.BYPASS.LTC128B.128 [R10+0x11400], desc[UR48][R6.64], !P0 ;  /* 0x11400000060a9fae */ /* 0x0001e4000c101d70 */
.L_x_342:
[----:B0-----:R-:W-:-:S05]  /*ba50*/  VIADD R2, R17, 0xb0 ;  /* 0x000000b011027836 */ /* 0x001fca0000000000 */
[----:B------:R-:W-:-:S13]  /*ba60*/  ISETP.GE.AND P1, PT, R2, R3, PT ;  /* 0x000000030200720c */ /* 0x000fda0003f26270 */
[----:B------:R-:W-:-:S05]  /*ba70*/  @!P1 LEA R2, P2, R20, R14, 0x1 ;  /* 0x0000000e14029211 */ /* 0x000fca00078408ff */
[----:B-1----:R-:W-:Y:S02]  /*ba80*/  @!P1 IMAD.X R3, RZ, RZ, R0, P2 ;  /* 0x000000ffff039224 */ /* 0x002fe400010e0600 */
[----:B------:R-:W-:-:S03]  /*ba90*/  VIADD R0, R22, 0x30800 ;  /* 0x0003080016007836 */ /* 0x000fc60000000000 */
[----:B------:R-:W-:Y:S01]  /*baa0*/  @!PT LDS RZ, [RZ] ;  /* 0x00000000fffff984 */ /* 0x000fe20000000800 */
[----:B------:R-:W-:Y:S01]  /*bab0*/  @!PT LDS RZ, [RZ] ;  /* 0x00000000fffff984 */ /* 0x000fe20000000800 */
[----:B------:R-:W-:Y:S01]  /*bac0*/  @!PT LDS RZ, [RZ] ;  /* 0x00000000fffff984 */ /* 0x000fe20000000800 */
[----:B------:R0:W-:Y:S01]  /*bad0*/  @!P1 LDGSTS.E.BYPASS.LTC128B.128 [R10+0x11c00], desc[UR48][R2.64], !P0 ;  /* 0x11c00000020a9fae */ /* 0x0001e2000c101d70 */
[----:B------:R-:W-:Y:S01]  /*bae0*/  PLOP3.LUT P0, PT, PT, PT, PT, 0x80, 0x0 ;  /* 0x000000000000781c */ /* 0x000fe20003f0f070 */
[----:B------:R-:W-:-:S12]  /*baf0*/  NOP ;  /* 0x0000000000007918 */ /* 0x000fd80000000000 */
.L_x_228:
[----:B------:R-:W-:Y:S02]  /*bb00*/  PLOP3.LUT P1, PT, P1, P0, PT, 0xa2, 0x0 ;  /* 0x000000000000781c */ /* 0x000fe40000f21472 */
[----:B------:R-:W-:-:S08]  /*bb10*/  @P0 R2UR P1, UR4, R22 ;  /* 0x00000000160402ca */ /* 0x000fd00000020000 */
[----:B------:R-:W-:-:S05]  /*bb20*/  @P0 PLOP3.LUT P0, PT, P1, PT, PT, 0x80, 0x0 ;  /* 0x000000000000081c */ /* 0x000fca0000f0f070 */
[----:B------:R-:W-:Y:S01]  /*bb30*/  @!P1 SYNCS.ARRIVE.TRANS64.RED.A0T1 RZ, [UR4+0x30800], RZ ;  /* 0x030800ffffff99a7 */ /* 0x000fe20008200404 */
[----:B------:R-:W-:Y:S07]  /*bb40*/  @!P1 ARRIVES.LDGSTSBAR.64.TRANSCNT [UR4+0x30800] ;  /* 0x03080000ff0099b0 */ /* 0x000fee0008000a84 */
[----:B------:R-:W-:Y:S05]  /*bb50*/  @P0 BRA.U.ANY `(.L_x_228) ;  /* 0xfffffffd00e80947 */ /* 0x000fea000393ffff */
[----:B0-----:R-:W2:Y:S02]  /*bb60*/  LDL.LU R3, [R1+0x30] ;  /* 0x0000300001037983 */ /* 0x001ea40000300800 */
[----:B--2---:R-:W-:-:S05]  /*bb70*/  VIADD R3, R3, 0x1 ;  /* 0x0000000103037836 */ /* 0x004fca0000000000 */
[----:B------:R-:W-:Y:S01]  /*bb80*/  LEA.HI R2, R3, R3, RZ, 0x1 ;  /* 0x0000000303027211 */ /* 0x000fe200078f08ff */
[----:B------:R0:W-:Y:S03]  /*bb90*/  STL [R1+0x30], R3 ;  /* 0x0000300301007387 */ /* 0x0001e60000100800 */
[----:B------:R-:W-:-:S05]  /*bba0*/  LOP3.LUT R2, R2, 0xfffffffe, RZ, 0xc0, !PT ;  /* 0xfffffffe02027812 */ /* 0x000fca00078ec0ff */
[----:B------:R-:W-:-:S05]  /*bbb0*/  IMAD.IADD R2, R3, 0x1, -R2 ;  /* 0x0000000103027824 */ /* 0x000fca00078e0a02 */
[----:B0-----:R-:W-:Y:S01]  /*bbc0*/  SHF.L.U32 R3, R2, 0x1f, RZ ;  /* 0x0000001f02037819 */ /* 0x001fe200000006ff */
[----:B------:R-:W-:Y:S01]  /*bbd0*/  NOP ;  /* 0x0000000000007918 */ /* 0x000fe20000000000 */
[----:B------:R-:W2:Y:S01]  /*bbe0*/  LDL.LU R4, [R1+0x20] ;  /* 0x0000200001047983 */ /* 0x000ea20000300800 */
[----:B------:R0:W-:Y:S01]  /*bbf0*/  SYNCS.ARRIVE.TRANS64.A1T0 RZ, [R22+URZ+0x30800], RZ ;  /* 0x030800ff16ff79a7 */ /* 0x0001e2000810003f */
[----:B------:R-:W-:Y:S01]  /*bc00*/  BSSY B0, `(.L_x_229) ;  /* 0x0000004000007945 */ /* 0x000fe20003800000 */
[----:B------:R-:W1:Y:S01]  /*bc10*/  SYNCS.PHASECHK.TRANS64.TRYWAIT P0, [R22+URZ+0x30820], R3 ;  /* 0x03082003160075a7 */ /* 0x000e62000800017f */
[----:B--2---:R-:W-:Y:S02]  /*bc20*/  ISETP.GE.AND P1, PT, R4, 0xc1, PT ;  /* 0x000000c10400780c */ /* 0x004fe40003f26270 */
[----:B01----:R-:W-:Y:S11]  /*bc30*/  @!P0 BRA `(.L_x_230) ;  /* 0x0000003800dc8947 */ /* 0x003ff60003800000 */
.L_x_343:
[----:B------:R-:W-:Y:S05]  /*bc40*/  BSYNC B0 ;  /* 0x0000000000007941 */ /* 0x000fea0003800000 */
.L_x_229:
[----:B------:R-:W-:Y:S04]  /*bc50*/  BSSY B0, `(.L_x_231) ;  /* 0x000016d000007945 */ /* 0x000fe80003800000 */
[----:B------:R-:W-:Y:S05]  /*bc60*/  @!P1 BRA `(.L_x_232) ;  /* 0x0000001400ac9947 */ /* 0x000fea0003800000 */
[----:B------:R-:W2:Y:S01]  /*bc70*/  LDL R4, [R1+0x10] ;  /* 0x0000100001047983 */ /* 0x000ea20000100800 */
[----:B------:R-:W-:Y:S01]  /*bc80*/  IMAD.MOV.U32 R2, RZ, RZ, 0x1 ;  /* 0x00000001ff027424 */ /* 0x000fe200078e00ff */
[----:B------:R-:W-:Y:S01]  /*bc90*/  BSSY B2, `(.L_x_233) ;  /* 0x000007e000027945 */ /* 0x000fe20003800000 */
[----:B--2---:R-:W-:Y:S02]  /*bca0*/  IMAD.MOV R7, RZ, RZ, -R4 ;  /* 0x000000ffff077224 */ /* 0x004fe400078e0a04 */
[----:B------:R-:W-:-:S03]  /*bcb0*/  VIADD R6, R4, 0xfffffffe ;  /* 0xfffffffe04067836 */ /* 0x000fc60000000000 */
[----:B------:R-:W-:-:S05]  /*bcc0*/  VIADDMNMX R7, R7, R2, 0xffffffff, !PT ;  /* 0xffffffff07077446 */ /* 0x000fca0007800102 */
[----:B------:R-:W-:-:S05]  /*bcd0*/  IMAD.IADD R2, R4, 0x1, R7 ;  /* 0x0000000104027824 */ /* 0x000fca00078e0207 */
[----:B------:R-:W-:-:S04]  /*bce0*/  LOP3.LUT R2, R2, 0x1, RZ, 0xc0, !PT ;  /* 0x0000000102027812 */ /* 0x000fc800078ec0ff */
[----:B------:R-:W-:-:S13]  /*bcf0*/  ISETP.NE.U32.AND P0, PT, R2, 0x1, PT ;  /* 0x000000010200780c */ /* 0x000fda0003f05070 */
        /* <DEDUP_REMOVED lines=9> */
[----:B------:R-:W-:Y:S01]  /*bd90*/  ULDC.64 UR4, c[0x0][0x418] ;  /* 0x0001060000047ab9 */ /* 0x000fe20000000a00 */
[----:B------:R-:W-:Y:S01]  /*bda0*/  IMAD.MOV.U32 R4, RZ, RZ, R24 ;  /* 0x000000ffff047224 */ /* 0x000fe200078e0018 */
[----:B------:R-:W-:-:S04]  /*bdb0*/  ISETP.NE.U32.AND P0, PT, RZ, UR4, PT ;  /* 0x00000004ff007c0c */ /* 0x000fc8000bf05070 */
[----:B------:R-:W-:-:S13]  /*bdc0*/  ISETP.NE.AND.EX P0, PT, RZ, UR5, PT, P0 ;  /* 0x00000005ff007c0c */ /* 0x000fda000bf05300 */
[----:B------:R-:W-:Y:S05]  /*bdd0*/  @!P0 BRA `(.L_x_237) ;  /* 0x0000000000488947 */ /* 0x000fea0003800000 */
[----:B------:R-:W2:Y:S01]  /*bde0*/  LDL R10, [R1] ;  /* 0x00000000010a7983 */ /* 0x000ea20000100800 */
[----:B------:R-:W1:Y:S01]  /*bdf0*/  LDC R4, c[0x0][0x43c] ;  /* 0x00010f00ff047b82 */ /* 0x000e620000000800 */
[----:B------:R-:W-:Y:S01]  /*be00*/  ULDC.64 UR6, c[0x0][0x428] ;  /* 0x00010a0000067ab9 */ /* 0x000fe20000000a00 */
[----:B-1----:R-:W-:-:S13]  /*be10*/  ISETP.NE.AND P0, PT, R4, 0x1, PT ;  /* 0x000000010400780c */ /* 0x002fda0003f05270 */
[----:B0-----:R-:W0:Y:S02]  /*be20*/  @P0 LDC.64 R2, c[0x0][0x440] ;  /* 0x00011000ff020b82 */ /* 0x001e240000000a00 */
[----:B0-----:R-:W-:-:S04]  /*be30*/  @P0 IMAD.HI.U32 R5, R6, R2, RZ ;  /* 0x0000000206050227 */ /* 0x001fc800078e00ff */
[----:B------:R-:W-:Y:S01]  /*be40*/  IMAD.MOV.U32 R2, RZ, RZ, R6 ;  /* 0x000000ffff027224 */ /* 0x000fe200078e0006 */
[----:B------:R-:W-:-:S05]  /*be50*/  @P0 SHF.R.U32.HI R2, RZ, R3, R5 ;  /* 0x00000003ff020219 */ /* 0x000fca0000011605 */
[----:B------:R-:W-:-:S04]  /*be60*/  IMAD.MOV R3, RZ, RZ, -R2 ;  /* 0x000000ffff037224 */ /* 0x000fc800078e0a02 */
[----:B------:R-:W-:Y:S01]  /*be70*/  IMAD R6, R4, R3, R6 ;  /* 0x0000000304067224 */ /* 0x000fe200078e0206 */
[----:B------:R-:W-:-:S03]  /*be80*/  SHF.R.S32.HI R3, RZ, 0x1f, R2 ;  /* 0x0000001fff037819 */ /* 0x000fc60000011402 */
[----:B------:R-:W-:-:S04]  /*be90*/  IMAD.WIDE.U32 R2, R25, UR6, R2 ;  /* 0x0000000619027c25 */ /* 0x000fc8000f8e0002 */
[----:B--2---:R-:W-:-:S04]  /*bea0*/  IMAD R4, R10, UR6, RZ ;  /* 0x000000060a047c24 */ /* 0x004fc8000f8e02ff */
[----:B------:R-:W-:-:S04]  /*beb0*/  IMAD R4, R25, UR7, R4 ;  /* 0x0000000719047c24 */ /* 0x000fc8000f8e0204 */
[----:B------:R-:W-:Y:S01]  /*bec0*/  IMAD.IADD R3, R4, 0x1, R3 ;  /* 0x0000000104037824 */ /* 0x000fe200078e0203 */
[----:B------:R-:W-:-:S04]  /*bed0*/  LEA R4, P0, R2, UR4, 0x2 ;  /* 0x0000000402047c11 */ /* 0x000fc8000f8010ff */
[----:B------:R-:W-:-:S05]  /*bee0*/  LEA.HI.X R5, R2, UR5, R3, 0x2, P0 ;  /* 0x0000000502057c11 */ /* 0x000fca00080f1403 */
[----:B------:R1:W5:Y:S04]  /*bef0*/  LDG.E R4, desc[UR48][R4.64] ;  /* 0x0000003004047981 */ /* 0x000368000c1e1900 */
.L_x_237:
[----:B------:R-:W-:Y:S01]  /*bf00*/  IMAD R2, R8, 0x8, R22 ;  /* 0x0000000808027824 */ /* 0x000fe200078e0216 */
[----:B0-----:R-:W-:Y:S01]  /*bf10*/  SHF.L.U32 R3, R9, 0x1f, RZ ;  /* 0x0000001f09037819 */ /* 0x001fe200000006ff */
[----:B------:R-:W-:Y:S03]  /*bf20*/  BSSY B3, `(.L_x_238) ;  /* 0x0000003000037945 */ /* 0x000fe60003800000 */
[----:B------:R-:W0:Y:S02]  /*bf30*/  SYNCS.PHASECHK.TRANS64.TRYWAIT P0, [R2+URZ+0x30840], R3 ;  /* 0x03084003020075a7 */ /* 0x000e24000800017f */
[----:B0-----:R-:W-:Y:S05]  /*bf40*/  @!P0 BRA `(.L_x_239) ;  /* 0x00000038002c8947 */ /* 0x001fea0003800000 */
.L_x_344:
[----:B------:R-:W-:Y:S05]  /*bf50*/  BSYNC B3 ;  /* 0x0000000000037941 */ /* 0x000fea0003800000 */
.L_x_238:
[----:B-1----:R-:W1:Y:S01]  /*bf60*/  S2R R5, SR_TID.X ;  /* 0x0000000000057919 */ /* 0x002e620000002100 */
[----:B------:R-:W-:Y:S01]  /*bf70*/  BSSY B3, `(.L_x_240) ;  /* 0x000000b000037945 */ /* 0x000fe20003800000 */
[----:B-1----:R-:W-:-:S04]  /*bf80*/  LOP3.LUT R5, R5, 0x7f, RZ, 0xc0, !PT ;  /* 0x0000007f05057812 */ /* 0x002fc800078ec0ff */
[----:B------:R-:W-:-:S13]  /*bf90*/  ISETP.NE.AND P1, PT, R5, RZ, PT ;  /* 0x000000ff0500720c */ /* 0x000fda0003f25270 */
        /* <DEDUP_REMOVED lines=8> */
.L_x_241:
[----:B------:R-:W-:Y:S05]  /*c020*/  BSYNC B3 ;  /* 0x0000000000037941 */ /* 0x000fea0003800000 */
.L_x_240:
        /* <DEDUP_REMOVED lines=8> */
[----:B------:R-:W-:Y:S01]  /*c0b0*/  IMAD R5, R6, 0xc0, R28 ;  /* 0x000000c006057824 */ /* 0x000fe200078e021c */
[----:B------:R-:W-:Y:S01]  /*c0c0*/  UMOV UR6, 0x0 ;  /* 0x0000000000067882 */ /* 0x000fe20000000000 */
[----:B------:R-:W-:-:S10]  /*c0d0*/  UMOV UR7, 0x14f00000 ;  /* 0x14f0000000077882 */ /* 0x000fd40000000000 */
.L_x_242:
        /* <DEDUP_REMOVED lines=15> */
.L_x_345:
[----:B------:R-:W-:Y:S05]  /*c1d0*/  BSYNC B3 ;  /* 0x0000000000037941 */ /* 0x000fea0003800000 */
.L_x_243:
[----:B------:R-:W-:Y:S01]  /*c1e0*/  BSSY B3, `(.L_x_245) ;  /* 0x000000c000037945 */ /* 0x000fe20003800000 */
[----:B------:R-:W-:Y:S02]  /*c1f0*/  IMAD.MOV.U32 R12, RZ, RZ, 0x0 ;  /* 0x00000000ff0c7424 */ /* 0x000fe400078e00ff */
[----:B------:R-:W-:Y:S01]  /*c200*/  IMAD.MOV.U32 R13, RZ, RZ, 0x14f00000 ;  /* 0x14f00000ff0d7424 */ /* 0x000fe200078e00ff */
[----:B------:R-:W-:Y:S06]  /*c210*/  @P1 BRA `(.L_x_246) ;  /* 0x0000000000201947 */ /* 0x000fec0003800000 */
[----:B------:R-:W1:Y:S01]  /*c220*/  S2R R5, SR_TID.X ;  /* 0x0000000000057919 */ /* 0x000e620000002100 */
[----:B0-----:R-:W-:Y:S02]  /*c230*/  IMAD R2, R23, 0x8, R22 ;  /* 0x0000000817027824 */ /* 0x001fe400078e0216 */
[----:B------:R-:W-:-:S04]  /*c240*/  IMAD.MOV.U32 R3, RZ, RZ, 0x6000 ;  /* 0x00006000ff037424 */ /* 0x000fc800078e00ff */
[----:B------:R2:W-:Y:S01]  /*c250*/  SYNCS.ARRIVE.TRANS64 RZ, [R2+URZ+0x30850], R3 ;  /* 0x0308500302ff79a7 */ /* 0x0005e2000800003f */
[----:B-1----:R-:W-:-:S04]  /*c260*/  LOP3.LUT R5, R5, 0x1f, RZ, 0xc0, !PT ;  /* 0x0000001f05057812 */ /* 0x002fc800078ec0ff */
[----:B------:R-:W-:-:S13]  /*c270*/  ISETP.NE.AND P0, PT, R5, RZ, PT ;  /* 0x000000ff0500720c */ /* 0x000fda0003f05270 */
[----:B--2---:R-:W-:Y:S05]  /*c280*/  @!P0 BRA `(.L_x_246) ;  /* 0x0000000000048947 */ /* 0x004fea0003800000 */
[----:B------:R-:W-:Y:S01]  /*c290*/  BPT.TRAP 0x1 ;  /* 0x000000040000795c */ /* 0x000fe20000300000 */
.L_x_246:
[----:B------:R-:W-:Y:S05]  /*c2a0*/  BSYNC B3 ;  /* 0x0000000000037941 */ /* 0x000fea0003800000 */
.L_x_245:
[----:B------:R-:W-:Y:S01]  /*c2b0*/  R2UR UR10, R10 ;  /* 0x000000000a0a72ca */ /* 0x000fe200000e0000 */
[C-C-:B0-----:R-:W-:Y:S01]  /*c2c0*/  IMAD R2, R23.reuse, 0x6000, R22.reuse ;  /* 0x0000600017027824 */ /* 0x141fe200078e0216 */
[----:B------:R-:W-:Y:S01]  /*c2d0*/  R2UR UR6, R12 ;  /* 0x000000000c0672ca */ /* 0x000fe200000e0000 */
[----:B------:R-:W-:Y:S01]  /*c2e0*/  IMAD R3, R23, 0x8, R22 ;  /* 0x0000000817037824 */ /* 0x000fe200078e0216 */
[----:B------:R-:W-:Y:S01]  /*c2f0*/  R2UR UR7, R13 ;  /* 0x000000000d0772ca */ /* 0x000fe200000e0000 */
[----:B------:R-:W-:Y:S01]  /*c300*/  UIADD3 UR4, UP0, UR38, 0x470, URZ ;  /* 0x0000047026047890 */ /* 0x000fe2000ff1e03f */
[----:B------:R-:W-:Y:S01]  /*c310*/  PLOP3.LUT P0, PT, PT, PT, PT, 0x80, 0x0 ;  /* 0x000000000000781c */ /* 0x000fe20003f0f070 */
[----:B------:R-:W-:Y:S02]  /*c320*/  IMAD R5, R27, 0xc0, R28 ;  /* 0x000000c01b057824 */ /* 0x000fe400078e021c */
[----:B------:R-:W-:Y:S01]  /*c330*/  VIADD R2, R2, 0x400 ;  /* 0x0000040002027836 */ /* 0x000fe20000000000 */
[----:B------:R-:W-:Y:S01]  /*c340*/  UIADD3.X UR5, URZ, UR39, URZ, UP0, !UPT ;  /* 0x000000273f057290 */ /* 0x000fe200087fe43f */
[----:B------:R-:W-:-:S11]  /*c350*/  VIADD R3, R3, 0x30850 ;  /* 0x0003085003037836 */ /* 0x000fd60000000000 */
.L_x_247:
        /* <DEDUP_REMOVED lines=12> */
.L_x_236:
[----:B------:R-:W-:Y:S05]  /*c420*/  BSYNC B1 ;  /* 0x0000000000017941 */ /* 0x000fea0003800000 */
.L_x_235:
[----:B------:R-:W2:Y:S01]  /*c430*/  LDL.LU R2, [R1+0x10] ;  /* 0x0000100001027983 */ /* 0x000ea20000300800 */
[----:B------:R-:W-:Y:S02]  /*c440*/  IMAD.MOV.U32 R23, RZ, RZ, R8 ;  /* 0x000000ffff177224 */ /* 0x000fe400078e0008 */
[----:B------:R-:W-:Y:S02]  /*c450*/  IMAD.MOV.U32 R26, RZ, RZ, R9 ;  /* 0x000000ffff1a7224 */ /* 0x000fe400078e0009 */
[----:B--2---:R-:W-:-:S07]  /*c460*/  VIADD R6, R2, 0xfffffffd ;  /* 0xfffffffd02067836 */ /* 0x004fce0000000000 */
.L_x_234:
[----:B------:R-:W-:Y:S05]  /*c470*/  BSYNC B2 ;  /* 0x0000000000027941 */ /* 0x000fea0003800000 */
.L_x_233:
[----:B------:R-:W2:Y:S01]  /*c480*/  LDL.LU R2, [R1+0xc] ;  /* 0x00000c0001027983 */ /* 0x000ea20000300800 */
[----:B------:R-:W-:-:S05]  /*c490*/  IMAD.MOV R7, RZ, RZ, -R7 ;  /* 0x000000ffff077224 */ /* 0x000fca00078e0a07 */
[----:B--2---:R-:W-:-:S13]  /*c4a0*/  ISETP.NE.AND P0, PT, R2, R7, PT ;  /* 0x000000070200720c */ /* 0x004fda0003f05270 */
[----:B------:R-:W-:Y:S05]  /*c4b0*/  @!P0 BRA `(.L_x_232) ;  /* 0x0000000c00988947 */ /* 0x000fea0003800000 */
[----:B------:R-:W-:-:S07]  /*c4c0*/  IMAD.MOV.U32 R4, RZ, RZ, R24 ;  /* 0x000000ffff047224 */ /* 0x000fce00078e0018 */
.L_x_274:
[----:B------:R-:W-:Y:S01]  /*c4d0*/  LOP3.LUT P1, RZ, R29, 0x1, RZ, 0xc0, !PT ;  /* 0x000000011dff7812 */ /* 0x000fe2000782c0ff */
[----:B------:R-:W-:Y:S01]  /*c4e0*/  VIADD R7, R23, 0x1 ;  /* 0x0000000117077836 */ /* 0x000fe20000000000 */
[----:B------:R-:W-:Y:S05]  /*c4f0*/  YIELD ;  /* 0x0000000000007946 */ /* 0x000fea0003800000 */
[----:B------:R-:W-:Y:S01]  /*c500*/  ISETP.NE.AND P0, PT, R7, 0x2, PT ;  /* 0x000000020700780c */ /* 0x000fe20003f05270 */
[----:B------:R-:W-:Y:S03]  /*c510*/  BSSY B1, `(.L_x_248) ;  /* 0x000006c000017945 */ /* 0x000fe60003800000 */
[----:B0-----:R-:W-:-:S02]  /*c520*/  SEL R3, RZ, 0x1, P0 ;  /* 0x00000001ff037807 */ /* 0x001fc40000000000 */
        /* <DEDUP_REMOVED lines=21> */
[----:B------:R-:W-:-:S05]  /*c680*/  IMAD R4, R25, UR7, R4 ;  /* 0x0000000719047c24 */ /* 0x000fca000f8e0204 */
[----:B------:R-:W-:Y:S02]  /*c690*/  IADD3 R3, R4, R3, RZ ;  /* 0x0000000304037210 */ /* 0x000fe40007ffe0ff */
[----:B------:R-:W-:-:S04]  /*c6a0*/  LEA R4, P0, R2, UR4, 0x2 ;  /* 0x0000000402047c11 */ /* 0x000fc8000f8010ff */
[----:B------:R-:W-:-:S05]  /*c6b0*/  LEA.HI.X R5, R2, UR5, R3, 0x2, P0 ;  /* 0x0000000502057c11 */ /* 0x000fca00080f1403 */
[----:B------:R0:W5:Y:S04]  /*c6c0*/  LDG.E R4, desc[UR48][R4.64] ;  /* 0x0000003004047981 */ /* 0x000168000c1e1900 */
.L_x_250:
[----:B------:R-:W-:Y:S01]  /*c6d0*/  IMAD R2, R7, 0x8, R22 ;  /* 0x0000000807027824 */ /* 0x000fe200078e0216 */
[----:B------:R-:W-:Y:S01]  /*c6e0*/  SHF.L.U32 R3, R8, 0x1f, RZ ;  /* 0x0000001f08037819 */ /* 0x000fe200000006ff */
[----:B------:R-:W-:Y:S03]  /*c6f0*/  BSSY B2, `(.L_x_251) ;  /* 0x0000003000027945 */ /* 0x000fe60003800000 */
[----:B------:R-:W1:Y:S02]  /*c700*/  SYNCS.PHASECHK.TRANS64.TRYWAIT P0, [R2+URZ+0x30840], R3 ;  /* 0x03084003020075a7 */ /* 0x000e64000800017f */
[----:B-1----:R-:W-:Y:S05]  /*c710*/  @!P0 BRA `(.L_x_252) ;  /* 0x0000003000608947 */ /* 0x002fea0003800000 */
.L_x_346:
[----:B------:R-:W-:Y:S05]  /*c720*/  BSYNC B2 ;  /* 0x0000000000027941 */ /* 0x000fea0003800000 */
.L_x_251:
        /* <DEDUP_REMOVED lines=12> */
.L_x_254:
[----:B------:R-:W-:Y:S05]  /*c7f0*/  BSYNC B2 ;  /* 0x0000000000027941 */ /* 0x000fea0003800000 */
.L_x_253:
[----:B------:R-:W-:Y:S01]  /*c800*/  IMAD.MOV.U32 R5, RZ, RZ, RZ ;  /* 0x000000ffff057224 */ /* 0x000fe200078e00ff */
[----:B------:R-:W-:Y:S01]  /*c810*/  UIADD3 UR4, UP0, UR38, 0x370, URZ ;  /* 0x0000037026047890 */ /* 0x000fe2000ff1e03f */
[----:B-1----:R-:W-:Y:S01]  /*c820*/  IMAD R3, R7, 0x6000, R22 ;  /* 0x0000600007037824 */ /* 0x002fe200078e0216 */
        /* <DEDUP_REMOVED lines=8> */
.L_x_255:
        /* <DEDUP_REMOVED lines=15> */
.L_x_347:
[----:B------:R-:W-:Y:S05]  /*c9a0*/  BSYNC B2 ;  /* 0x0000000000027941 */ /* 0x000fea0003800000 */
.L_x_256:
[----:B------:R-:W-:Y:S01]  /*c9b0*/  BSSY B2, `(.L_x_258) ;  /* 0x000000b000027945 */ /* 0x000fe20003800000 */
[----:B------:R-:W-:Y:S02]  /*c9c0*/  IMAD.MOV.U32 R2, RZ, RZ, 0x0 ;  /* 0x00000000ff027424 */ /* 0x000fe400078e00ff */
[----:B0-----:R-:W-:Y:S01]  /*c9d0*/  IMAD.MOV.U32 R3, RZ, RZ, 0x14f00000 ;  /* 0x14f00000ff037424 */ /* 0x001fe200078e00ff */
        /* <DEDUP_REMOVED lines=8> */
.L_x_259:
[----:B------:R-:W-:Y:S05]  /*ca60*/  BSYNC B2 ;  /* 0x0000000000027941 */ /* 0x000fea0003800000 */
.L_x_258:
[----:B------:R-:W-:Y:S01]  /*ca70*/  R2UR UR7, R3 ;  /* 0x00000000030772ca */ /* 0x000fe200000e0000 */
[----:B------:R-:W-:Y:S01]  /*ca80*/  IMAD R23, R23, 0x6000, R22 ;  /* 0x0000600017177824 */ /* 0x000fe200078e0216 */
[----:B------:R-:W-:Y:S01]  /*ca90*/  R2UR UR10, R5 ;  /* 0x00000000050a72ca */ /* 0x000fe200000e0000 */
[----:B------:R-:W-:Y:S01]  /*caa0*/  UIADD3 UR4, UP0, UR38, 0x470, URZ ;  /* 0x0000047026047890 */ /* 0x000fe2000ff1e03f */
[----:B------:R-:W-:Y:S01]  /*cab0*/  R2UR UR6, R2 ;  /* 0x00000000020672ca */ /* 0x000fe200000e0000 */
[----:B------:R-:W-:Y:S01]  /*cac0*/  IMAD R2, R27, 0xc0, R28 ;  /* 0x000000c01b027824 */ /* 0x000fe200078e021c */
[----:B------:R-:W-:Y:S01]  /*cad0*/  PLOP3.LUT P0, PT, PT, PT, PT, 0x80, 0x0 ;  /* 0x000000000000781c */ /* 0x000fe20003f0f070 */
[----:B------:R-:W-:Y:S01]  /*cae0*/  VIADD R10, R10, 0x50 ;  /* 0x000000500a0a7836 */ /* 0x000fe20000000000 */
[----:B------:R-:W-:Y:S01]  /*caf0*/  UIADD3.X UR5, URZ, UR39, URZ, UP0, !UPT ;  /* 0x000000273f057290 */ /* 0x000fe200087fe43f */
[----:B------:R-:W-:-:S11]  /*cb00*/  VIADD R23, R23, 0x400 ;  /* 0x0000040017177836 */ /* 0x000fd60000000000 */
.L_x_260:
        /* <DEDUP_REMOVED lines=12> */
.L_x_249:
[----:B------:R-:W-:Y:S05]  /*cbd0*/  BSYNC B1 ;  /* 0x0000000000017941 */ /* 0x000fea0003800000 */
.L_x_248:
        /* <DEDUP_REMOVED lines=9> */
[----:B------:R-:W-:Y:S01]  /*cc70*/  VIADD R9, R6, 0xffffffff ;  /* 0xffffffff06097836 */ /* 0x000fe20000000000 */
        /* <DEDUP_REMOVED lines=21> */
.L_x_263:
[----:B------:R-:W-:Y:S01]  /*cdd0*/  IMAD R2, R23, 0x8, R22 ;  /* 0x0000000817027824 */ /* 0x000fe200078e0216 */
[----:B------:R-:W-:Y:S01]  /*cde0*/  SHF.L.U32 R3, R26, 0x1f, RZ ;  /* 0x0000001f1a037819 */ /* 0x000fe200000006ff */
[----:B------:R-:W-:Y:S03]  /*cdf0*/  BSSY B2, `(.L_x_264) ;  /* 0x0000003000027945 */ /* 0x000fe60003800000 */
[----:B------:R-:W1:Y:S02]  /*ce00*/  SYNCS.PHASECHK.TRANS64.TRYWAIT P0, [R2+URZ+0x30840], R3 ;  /* 0x03084003020075a7 */ /* 0x000e64000800017f */
[----:B-1----:R-:W-:Y:S05]  /*ce10*/  @!P0 BRA `(.L_x_265) ;  /* 0x0000002800c88947 */ /* 0x002fea0003800000 */
.L_x_348:
[----:B------:R-:W-:Y:S05]  /*ce20*/  BSYNC B2 ;  /* 0x0000000000027941 */ /* 0x000fea0003800000 */
.L_x_264:
        /* <DEDUP_REMOVED lines=12> */
.L_x_267:
[----:B------:R-:W-:Y:S05]  /*cef0*/  BSYNC B2 ;  /* 0x0000000000027941 */ /* 0x000fea0003800000 */
.L_x_266:
[----:B------:R-:W-:Y:S01]  /*cf00*/  IMAD.MOV.U32 R5, RZ, RZ, RZ ;  /* 0x000000ffff057224 */ /* 0x000fe200078e00ff */
[----:B------:R-:W-:Y:S01]  /*cf10*/  UIADD3 UR4, UP0, UR38, 0x370, URZ ;  /* 0x0000037026047890 */ /* 0x000fe2000ff1e03f */
[C---:B-1----:R-:W-:Y:S01]  /*cf20*/  IMAD R2, R23.reuse, 0x6000, R22 ;  /* 0x0000600017027824 */ /* 0x042fe200078e0216 */
[----:B------:R-:W-:Y:S01]  /*cf30*/  PLOP3.LUT P0, PT, PT, PT, PT, 0x80, 0x0 ;  /* 0x000000000000781c */ /* 0x000fe20003f0f070 */
[----:B------:R-:W-:Y:S01]  /*cf40*/  IMAD R3, R23, 0x8, R0 ;  /* 0x0000000817037824 */ /* 0x000fe200078e0200 */
[----:B------:R-:W-:Y:S01]  /*cf50*/  R2UR UR10, R5 ;  /* 0x00000000050a72ca */ /* 0x000fe200000e0000 */
[----:B------:R-:W-:Y:S01]  /*cf60*/  VIADD R2, R2, 0x12400 ;  /* 0x0001240002027836 */ /* 0x000fe20000000000 */
[----:B------:R-:W-:Y:S01]  /*cf70*/  UIADD3.X UR5, URZ, UR39, URZ, UP0, !UPT ;  /* 0x000000273f057290 */ /* 0x000fe200087fe43f */
[----:B------:R-:W-:Y:S01]  /*cf80*/  VIADD R3, R3, 0x30 ;  /* 0x0000003003037836 */ /* 0x000fe20000000000 */
[----:B------:R-:W-:Y:S01]  /*cf90*/  UMOV UR6, 0x0 ;  /* 0x0000000000067882 */ /* 0x000fe20000000000 */
[----:B------:R-:W-:Y:S01]  /*cfa0*/  IMAD R10, R9, 0xc0, R28 ;  /* 0x000000c0090a7824 */ /* 0x000fe200078e021c */
[----:B------:R-:W-:-:S09]  /*cfb0*/  UMOV UR7, 0x14f00000 ;  /* 0x14f0000000077882 */ /* 0x000fd20000000000 */
.L_x_268:
        /* <DEDUP_REMOVED lines=15> */
.L_x_349:
[----:B------:R-:W-:Y:S05]  /*d0b0*/  BSYNC B2 ;  /* 0x0000000000027941 */ /* 0x000fea0003800000 */
.L_x_269:
        /* <DEDUP_REMOVED lines=11> */
.L_x_272:
[----:B------:R-:W-:Y:S05]  /*d170*/  BSYNC B2 ;  /* 0x0000000000027941 */ /* 0x000fea0003800000 */
.L_x_271:
[----:B------:R-:W-:Y:S01]  /*d180*/  R2UR UR10, R5 ;  /* 0x00000000050a72ca */ /* 0x000fe200000e0000 */
[----:B------:R-:W-:Y:S01]  /*d190*/  UIADD3 UR4, UP0, UR38, 0x470, URZ ;  /* 0x0000047026047890 */ /* 0x000fe2000ff1e03f */
[----:B------:R-:W-:Y:S01]  /*d1a0*/  R2UR UR6, R2 ;  /* 0x00000000020672ca */ /* 0x000fe200000e0000 */
[----:B------:R-:W-:Y:S01]  /*d1b0*/  IMAD R2, R7, 0x6000, R22 ;  /* 0x0000600007027824 */ /* 0x000fe200078e0216 */
[----:B------:R-:W-:Y:S01]  /*d1c0*/  R2UR UR7, R3 ;  /* 0x00000000030772ca */ /* 0x000fe200000e0000 */
[----:B------:R-:W-:Y:S01]  /*d1d0*/  IMAD R3, R27, 0xc0, R28 ;  /* 0x000000c01b037824 */ /* 0x000fe200078e021c */
[----:B------:R-:W-:Y:S01]  /*d1e0*/  PLOP3.LUT P0, PT, PT, PT, PT, 0x80, 0x0 ;  /* 0x000000000000781c */ /* 0x000fe20003f0f070 */
[----:B------:R-:W-:Y:S01]  /*d1f0*/  VIADD R8, R8, 0x50 ;  /* 0x0000005008087836 */ /* 0x000fe20000000000 */
[----:B------:R-:W-:Y:S01]  /*d200*/  UIADD3.X UR5, URZ, UR39, URZ, UP0, !UPT ;  /* 0x000000273f057290 */ /* 0x000fe200087fe43f */
[----:B------:R-:W-:-:S11]  /*d210*/  VIADD R2, R2, 0x400 ;  /* 0x0000040002027836 */ /* 0x000fd60000000000 */
.L_x_273:
        /* <DEDUP_REMOVED lines=12> */
.L_x_262:
[----:B------:R-:W-:Y:S05]  /*d2e0*/  BSYNC B1 ;  /* 0x0000000000017941 */ /* 0x000fea0003800000 */
.L_x_261:
[C---:B------:R-:W-:Y:S01]  /*d2f0*/  ISETP.GT.AND P0, PT, R6.reuse, 0x1, PT ;  /* 0x000000010600780c */ /* 0x040fe20003f04270 */
[----:B------:R-:W-:-:S12]  /*d300*/  VIADD R6, R6, 0xfffffffe ;  /* 0xfffffffe06067836 */ /* 0x000fd80000000000 */
[----:B------:R-:W-:Y:S05]  /*d310*/  @P0 BRA `(.L_x_274) ;  /* 0xfffffff0006c0947 */ /* 0x000fea000383ffff */
.L_x_232:
[----:B------:R-:W-:Y:S05]  /*d320*/  BSYNC B0 ;  /* 0x0000000000007941 */ /* 0x000fea0003800000 */
.L_x_231:
[----:B------:R-:W1:Y:S01]  /*d330*/  S2R R2, SR_TID.X ;  /* 0x0000000000027919 */ /* 0x000e620000002100 */
[----:B------:R-:W-:Y:S01]  /*d340*/  BSSY B0, `(.L_x_275) ;  /* 0x0000010000007945 */ /* 0x000fe20003800000 */
[----:B-1----:R-:W-:-:S04]  /*d350*/  LOP3.LUT R8, R2, 0x7f, RZ, 0xc0, !PT ;  /* 0x0000007f02087812 */ /* 0x002fc800078ec0ff */
[----:B------:R-:W-:-:S13]  /*d360*/  ISETP.NE.AND P0, PT, R8, RZ, PT ;  /* 0x000000ff0800720c */ /* 0x000fda0003f05270 */
[----:B------:R-:W-:Y:S05]  /*d370*/  @P0 BRA `(.L_x_276) ;  /* 0x0000000000300947 */ /* 0x000fea0003800000 */
[----:B------:R-:W1:Y:S01]  /*d380*/  S2R R5, SR_LANEID ;  /* 0x0000000000057919 */ /* 0x000e620000000000 */
[----:B------:R-:W-:Y:S01]  /*d390*/  VOTEU.ANY UR4, UPT, PT ;  /* 0x0000000000047886 */ /* 0x000fe200038e0100 */
[----:B0-----:R-:W0:Y:S01]  /*d3a0*/  LDC.64 R2, c[0x0][0xc60] ;  /* 0x00031800ff027b82 */ /* 0x001e220000000a00 */
[----:B------:R-:W1:Y:S02]  /*d3b0*/  FLO.U32 R0, UR4 ;  /* 0x0000000400007d00 */ /* 0x000e6400080e0000 */
[----:B-1----:R-:W-:-:S06]  /*d3c0*/  ISETP.EQ.U32.AND P0, PT, R0, R5, PT ;  /* 0x000000050000720c */ /* 0x002fcc0003f02070 */
[----:B------:R-:W0:Y:S07]  /*d3d0*/  POPC R5, UR4 ;  /* 0x0000000400057d09 */ /* 0x000e2e0008000000 */
[----:B0-----:R-:W2:Y:S01]  /*d3e0*/  @P0 ATOMG.E.ADD.STRONG.GPU PT, R3, desc[UR48][R2.64], R5 ;  /* 0x00000005020309a8 */ /* 0x001ea200081ee1f0 */
[----:B------:R-:W0:Y:S02]  /*d3f0*/  S2R R4, SR_LTMASK ;  /* 0x0000000000047919 */ /* 0x000e240000003900 */
[----:B0-----:R-:W-:-:S04]  /*d400*/  LOP3.LUT R4, R4, UR4, RZ, 0xc0, !PT ;  /* 0x0000000404047c12 */ /* 0x001fc8000f8ec0ff */
[----:B------:R-:W0:Y:S01]  /*d410*/  POPC R7, R4 ;  /* 0x0000000400077309 */ /* 0x000e220000000000 */
[----:B--2---:R-:W0:Y:S02]  /*d420*/  SHFL.IDX PT, R0, R3, R0, 0x1f ;  /* 0x00001f0003007589 */ /* 0x004e2400000e0000 */
[----:B0-----:R-:W-:-:S07]  /*d430*/  IADD3 R16, R0, UR37, R7 ;  /* 0x0000002500107c10 */ /* 0x001fce000fffe007 */
.L_x_276:
[----:B------:R-:W-:Y:S05]  /*d440*/  BSYNC B0 ;  /* 0x0000000000007941 */ /* 0x000fea0003800000 */
.L_x_275:
[----:B------:R-:W-:Y:S01]  /*d450*/  LOP3.LUT P0, RZ, R29, 0x1, RZ, 0xc0, !PT ;  /* 0x000000011dff7812 */ /* 0x000fe2000780c0ff */
[----:B------:R-:W-:-:S12]  /*d460*/  BSSY B0, `(.L_x_277) ;  /* 0x0000027000007945 */ /* 0x000fd80003800000 */
[----:B------:R-:W-:Y:S05]  /*d470*/  @!P0 BRA `(.L_x_278) ;  /* 0x0000000000948947 */ /* 0x000fea0003800000 */
[----:B0-----:R-:W-:Y:S01]  /*d480*/  IMAD R3, R23, 0x8, R22 ;  /* 0x0000000817037824 */ /* 0x001fe200078e0216 */
[----:B------:R-:W-:Y:S01]  /*d490*/  SHF.L.U32 R0, R26, 0x1f, RZ ;  /* 0x0000001f1a007819 */ /* 0x000fe200000006ff */
[----:B------:R-:W-:Y:S01]  /*d4a0*/  BSSY B1, `(.L_x_279) ;  /* 0x0000004000017945 */ /* 0x000fe20003800000 */
[----:B------:R-:W-:Y:S02]  /*d4b0*/  ISETP.NE.AND P1, PT, R8, RZ, PT ;  /* 0x000000ff0800720c */ /* 0x000fe40003f25270 */
[----:B------:R-:W0:Y:S02]  /*d4c0*/  SYNCS.PHASECHK.TRANS64.TRYWAIT P0, [R3+URZ+0x30860], R0 ;  /* 0x03086000030075a7 */ /* 0x000e24000800017f */
[----:B0-----:R-:W-:Y:S09]  /*d4d0*/  @!P0 BRA `(.L_x_280) ;  /* 0x0000002400408947 */ /* 0x001ff20003800000 */
.L_x_350:
[----:B------:R-:W-:Y:S05]  /*d4e0*/  BSYNC B1 ;  /* 0x0000000000017941 */ /* 0x000fea0003800000 */
.L_x_279:
        /* <DEDUP_REMOVED lines=9> */
.L_x_282:
[----:B------:R-:W-:Y:S05]  /*d580*/  BSYNC B1 ;  /* 0x0000000000017941 */ /* 0x000fea0003800000 */
.L_x_281:
[----:B0-----:R-:W-:Y:S01]  /*d590*/  IMAD R0, R23, 0x6000, R22 ;  /* 0x0000600017007824 */ /* 0x001fe200078e0216 */
[----:B------:R-:W-:Y:S01]  /*d5a0*/  UIADD3 UR4, UP0, UR38, 0x470, URZ ;  /* 0x0000047026047890 */ /* 0x000fe2000ff1e03f */
[----:B------:R-:W-:Y:S01]  /*d5b0*/  PLOP3.LUT P0, PT, PT, PT, PT, 0x80, 0x0 ;  /* 0x000000000000781c */ /* 0x000fe20003f0f070 */
[----:B------:R-:W-:Y:S01]  /*d5c0*/  IMAD R28, R27, 0xc0, R28 ;  /* 0x000000c01b1c7824 */ /* 0x000fe200078e021c */
[----:B------:R-:W-:Y:S01]  /*d5d0*/  UMOV UR6, 0x0 ;  /* 0x0000000000067882 */ /* 0x000fe20000000000 */
[----:B------:R-:W-:Y:S01]  /*d5e0*/  VIADD R2, R3, 0x30850 ;  /* 0x0003085003027836 */ /* 0x000fe20000000000 */
[----:B------:R-:W-:Y:S01]  /*d5f0*/  UIADD3.X UR5, URZ, UR39, URZ, UP0, !UPT ;  /* 0x000000273f057290 */ /* 0x000fe200087fe43f */
[----:B------:R-:W-:Y:S01]  /*d600*/  VIADD R0, R0, 0x400 ;  /* 0x0000040000007836 */ /* 0x000fe20000000000 */
[----:B------:R-:W-:Y:S01]  /*d610*/  UMOV UR7, 0x14f00000 ;  /* 0x14f0000000077882 */ /* 0x000fe20000000000 */
[----:B------:R-:W-:-:S09]  /*d620*/  UMOV UR10, URZ ;  /* 0x0000003f000a7c82 */ /* 0x000fd20008000000 */
.L_x_283:
        /* <DEDUP_REMOVED lines=10> */
.L_x_278:
[----:B------:R-:W-:Y:S05]  /*d6d0*/  BSYNC B0 ;  /* 0x0000000000007941 */ /* 0x000fea0003800000 */
.L_x_277:
[----:B------:R-:W-:-:S05]  /*d6e0*/  VIADD R23, R23, 0x1 ;  /* 0x0000000117177836 */ /* 0x000fca0000000000 */
[----:B------:R-:W-:-:S04]  /*d6f0*/  ISETP.NE.AND P0, PT, R23, 0x2, PT ;  /* 0x000000021700780c */ /* 0x000fc80003f05270 */
[----:B0-----:R-:W-:Y:S02]  /*d700*/  SEL R3, RZ, 0x1, P0 ;  /* 0x00000001ff037807 */ /* 0x001fe40000000000 */
[----:B------:R-:W-:Y:S02]  /*d710*/  SEL R23, R23, RZ, P0 ;  /* 0x000000ff17177207 */ /* 0x000fe40000000000 */
[----:B------:R-:W-:-:S07]  /*d720*/  LOP3.LUT R26, R26, R3, RZ, 0x3c, !PT ;  /* 0x000000031a1a7212 */ /* 0x000fce00078e3cff */
.L_x_213:
[----:B------:R-:W-:Y:S05]  /*d730*/  BSYNC B7 ;  /* 0x0000000000077941 */ /* 0x000fea0003800000 */
.L_x_211:
[----:B------:R-:W-:-:S13]  /*d740*/  LOP3.LUT P0, RZ, R29, 0x2, RZ, 0xc0, !PT ;  /* 0x000000021dff7812 */ /* 0x000fda000780c0ff */
[----:B------:R-:W-:Y:S05]  /*d750*/  @!P0 BRA `(.L_x_284) ;  /* 0x0000000000248947 */ /* 0x000fea0003800000 */
[----:B------:R-:W-:Y:S05]  /*d760*/  WARPSYNC.ALL ;  /* 0x0000000000007948 */ /* 0x000fea0003800000 */
[----:B------:R-:W1:Y:S08]  /*d770*/  S2UR UR5, SR_CgaCtaId ;  /* 0x00000000000579c3 */ /* 0x000e700000008800 */
[----:B------:R-:W-:Y:S06]  /*d780*/  BAR.SYNC.DEFER_BLOCKING 0x5, 0x200 ;  /* 0x0148000000007b1d */ /* 0x000fec0000010000 */
[----:B------:R-:W-:-:S02]  /*d790*/  UMOV UR4, 0x400 ;  /* 0x0000040000047882 */ /* 0x000fc40000000000 */
[----:B-1----:R-:W-:-:S06]  /*d7a0*/  ULEA UR4, UR5, UR4, 0x18 ;  /* 0x0000000405047291 */ /* 0x002fcc000f8ec03f */
[----:B------:R-:W-:-:S05]  /*d7b0*/  IMAD.U32 R22, RZ, RZ, UR4 ;  /* 0x00000004ff167e24 */ /* 0x000fca000f8e00ff */
[----:B------:R1:W2:Y:S01]  /*d7c0*/  LDS.128 R16, [R22+0x308d0] ;  /* 0x0308d00016107984 */ /* 0x0002a20000000c00 */
[----:B------:R-:W-:Y:S06]  /*d7d0*/  BAR.ARV 0x4, 0x200 ;  /* 0x0108000000007b1d */ /* 0x000fec0000002000 */
[----:B------:R-:W-:Y:S05]  /*d7e0*/  BRA `(.L_x_285) ;  /* 0x0000000800407947 */ /* 0x000fea0003800000 */
.L_x_284:
[----:B------:R-:W0:Y:S01]  /*d7f0*/  S2R R0, SR_TID.X ;  /* 0x0000000000007919 */ /* 0x000e220000002100 */
[----:B------:R-:W-:Y:S01]  /*d800*/  UMOV UR4, 0xffffffff ;  /* 0xffffffff00047882 */ /* 0x000fe20000000000 */
[----:B0-----:R-:W-:-:S04]  /*d810*/  LOP3.LUT R8, R0, 0x1f, RZ, 0xc0, !PT ;  /* 0x0000001f00087812 */ /* 0x001fc800078ec0ff */
[----:B------:R-:W-:Y:S01]  /*d820*/  ISETP.NE.AND P0, PT, R8, 0x1f, PT ;  /* 0x0000001f0800780c */ /* 0x000fe20003f05270 */
[----:B------:R-:W-:-:S12]  /*d830*/  BRA.DIV UR4, `(.L_x_286) ;  /* 0x00000022047c7947 */ /* 0x000fd8000b800000 */
[----:B------:R-:W-:Y:S01]  /*d840*/  IMAD.IADD R5, R19, 0x1, R8 ;  /* 0x0000000113057824 */ /* 0x000fe200078e0208 */
[----:B------:R-:W-:-:S04]  /*d850*/  ULDC UR4, c[0x0][0xc3c] ;  /* 0x00030f0000047ab9 */ /* 0x000fc80000000800 */
[----:B------:R-:W-:-:S13]  /*d860*/  ISETP.GE.OR P1, PT, R5, UR4, !P0 ;  /* 0x0000000405007c0c */ /* 0x000fda000c726670 */
[----:B------:R-:W0:Y:S02]  /*d870*/  @!P1 LDC.64 R2, c[0x0][0xc80] ;  /* 0x00032000ff029b82 */ /* 0x000e240000000a00 */
[----:B0-----:R-:W-:-:S06]  /*d880*/  @!P1 IMAD.WIDE R2, R5, 0x4, R2 ;  /* 0x0000000405029825 */ /* 0x001fcc00078e0202 */
[----:B------:R-:W2:Y:S01]  /*d890*/  @!P1 LDG.E R2, desc[UR48][R2.64] ;  /* 0x0000003002029981 */ /* 0x000ea2000c1e1900 */
[----:B------:R-:W-:Y:S01]  /*d8a0*/  IMAD.MOV.U32 R5, RZ, RZ, RZ ;  /* 0x000000ffff057224 */ /* 0x000fe200078e00ff */
[C---:B------:R-:W-:Y:S02]  /*d8b0*/  ISETP.GE.U32.AND P2, PT, R8.reuse, 0x2, PT ;  /* 0x000000020800780c */ /* 0x040fe40003f46070 */
[C---:B------:R-:W-:Y:S01]  /*d8c0*/  ISETP.GE.U32.AND P3, PT, R8.reuse, 0x4, PT ;  /* 0x000000040800780c */ /* 0x040fe20003f66070 */
[----:B------:R-:W-:Y:S01]  /*d8d0*/  SHFL.IDX PT, R0, R16, RZ, 0x1f ;  /* 0x00001fff10007589 */ /* 0x000fe200000e0000 */
[C---:B------:R-:W-:Y:S02]  /*d8e0*/  ISETP.GE.U32.AND P4, PT, R8.reuse, 0x8, PT ;  /* 0x000000080800780c */ /* 0x040fe40003f86070 */
[C---:B------:R-:W-:Y:S01]  /*d8f0*/  ISETP.GE.U32.AND P5, PT, R8.reuse, 0x10, PT ;  /* 0x000000100800780c */ /* 0x040fe20003fa6070 */
[----:B------:R-:W-:Y:S01]  /*d900*/  SHFL.IDX PT, R4, R16, 0x1, 0x1f ;  /* 0x00201f0010047f89 */ /* 0x000fe200000e0000 */
[----:B--2---:R-:W-:Y:S01]  /*d910*/  @!P1 IMAD.MOV.U32 R5, RZ, RZ, R2 ;  /* 0x000000ffff059224 */ /* 0x004fe200078e0002 */
[----:B------:R-:W-:-:S04]  /*d920*/  ISETP.NE.AND P1, PT, R8, RZ, PT ;  /* 0x000000ff0800720c */ /* 0x000fc80003f25270 */
        /* <DEDUP_REMOVED lines=15> */
[----:B------:R0:W1:Y:S02]  /*da20*/  SHFL.IDX PT, R14, R2, 0x1f, 0x1f ;  /* 0x03e01f00020e7f89 */ /* 0x00006400000e0000 */
.L_x_360:
[----:B------:R-:W-:Y:S02]  /*da30*/  ULDC UR4, c[0x0][0xc38] ;  /* 0x00030e0000047ab9 */ /* 0x000fe40000000800 */
[----:B------:R-:W-:-:S04]  /*da40*/  IMAD.U32 R7, RZ, RZ, UR4 ;  /* 0x00000004ff077e24 */ /* 0x000fc8000f8e00ff */
[----:B-1----:R-:W-:-:S04]  /*da50*/  IMAD R14, R14, R7, RZ ;  /* 0x000000070e0e7224 */ /* 0x002fc800078e02ff */
[----:B------:R-:W-:-:S05]  /*da60*/  IMAD.IADD R9, R4, 0x1, R14 ;  /* 0x0000000104097824 */ /* 0x000fca00078e020e */
[----:B------:R-:W-:-:S13]  /*da70*/  ISETP.GT.AND P6, PT, R9, R0, PT ;  /* 0x000000000900720c */ /* 0x000fda0003fc4270 */
[----:B------:R-:W-:Y:S05]  /*da80*/  @P6 BRA `(.L_x_287) ;  /* 0x00000000009c6947 */ /* 0x000fea0003800000 */
.L_x_292:
[----:B0-----:R-:W0:Y:S01]  /*da90*/  LDC R2, c[0x0][0xc3c] ;  /* 0x00030f00ff027b82 */ /* 0x001e220000000800 */
[----:B------:R-:W-:-:S04]  /*daa0*/  IADD3 R19, R19, 0x1f, RZ ;  /* 0x0000001f13137810 */ /* 0x000fc80007ffe0ff */
[----:B0-----:R-:W-:-:S13]  /*dab0*/  ISETP.GE.AND P6, PT, R19, R2, PT ;  /* 0x000000021300720c */ /* 0x001fda0003fc6270 */
[----:B------:R-:W-:Y:S05]  /*dac0*/  @P6 BRA `(.L_x_288) ;  /* 0x0000000400446947 */ /* 0x000fea0003800000 */
[----:B------:R-:W0:Y:S01]  /*dad0*/  S2R R3, SR_TID.X ;  /* 0x0000000000037919 */ /* 0x000e220000002100 */
[----:B------:R-:W-:Y:S01]  /*dae0*/  BSSY B0, `(.L_x_289) ;  /* 0x0000009000007945 */ /* 0x000fe20003800000 */
[----:B------:R-:W-:Y:S01]  /*daf0*/  IMAD.MOV.U32 R5, RZ, RZ, RZ ;  /* 0x000000ffff057224 */ /* 0x000fe200078e00ff */
[----:B0-----:R-:W-:-:S05]  /*db00*/  LOP3.LUT R3, R3, 0x1f, RZ, 0xc0, !PT ;  /* 0x0000001f03037812 */ /* 0x001fca00078ec0ff */
[----:B------:R-:W-:-:S05]  /*db10*/  IMAD.IADD R7, R19, 0x1, R3 ;  /* 0x0000000113077824 */ /* 0x000fca00078e0203 */
[----:B------:R-:W-:-:S13]  /*db20*/  ISETP.GE.OR P6, PT, R7, R2, !P0 ;  /* 0x000000020700720c */ /* 0x000fda00047c6670 */
[----:B------:R-:W-:Y:S05]  /*db30*/  @P6 BRA `(.L_x_290) ;  /* 0x00000000000c6947 */ /* 0x000fea0003800000 */
[----:B------:R-:W0:Y:S02]  /*db40*/  LDC.64 R2, c[0x0][0xc80] ;  /* 0x00032000ff027b82 */ /* 0x000e240000000a00 */
[----:B0-----:R-:W-:-:S05]  /*db50*/  IMAD.WIDE R2, R7, 0x4, R2 ;  /* 0x0000000407027825 */ /* 0x001fca00078e0202 */
[----:B------:R0:W5:Y:S02]  /*db60*/  LDG.E R5, desc[UR48][R2.64] ;  /* 0x0000003002057981 */ /* 0x000164000c1e1900 */
.L_x_290:
[----:B------:R-:W-:Y:S05]  /*db70*/  BSYNC B0 ;  /* 0x0000000000007941 */ /* 0x000fea0003800000 */
.L_x_289:
[----:B------:R-:W-:-:S03]  /*db80*/  UMOV UR4, 0xffffffff ;  /* 0xffffffff00047882 */ /* 0x000fc60000000000 */
[----:B------:R-:W-:Y:S05]  /*db90*/  BRA.DIV UR4, `(.L_x_291) ;  /* 0x0000002204c87947 */ /* 0x000fea000b800000 */
[----:B-----5:R-:W1:Y:S02]  /*dba0*/  SHFL.UP PT, R14, R5, 0x1, RZ ;  /* 0x04200000050e7989 */ /* 0x020e6400000e00ff */
[----:B-1----:R-:W-:-:S05]  /*dbb0*/  SEL R14, R14, RZ, P1 ;  /* 0x000000ff0e0e7207 */ /* 0x002fca0000800000 */
        /* <DEDUP_REMOVED lines=14> */
.L_x_368:
[----:B------:R-:W-:Y:S02]  /*dca0*/  ULDC UR4, c[0x0][0xc38] ;  /* 0x00030e0000047ab9 */ /* 0x000fe40000000800 */
[----:B------:R-:W-:-:S04]  /*dcb0*/  IMAD.U32 R7, RZ, RZ, UR4 ;  /* 0x00000004ff077e24 */ /* 0x000fc8000f8e00ff */
[----:B-1----:R-:W-:-:S04]  /*dcc0*/  IMAD R14, R14, R7, RZ ;  /* 0x000000070e0e7224 */ /* 0x002fc800078e02ff */
[----:B------:R-:W-:-:S05]  /*dcd0*/  IMAD.IADD R9, R14, 0x1, R9 ;  /* 0x000000010e097824 */ /* 0x000fca00078e0209 */
[----:B------:R-:W-:-:S13]  /*dce0*/  ISETP.GT.AND P6, PT, R9, R0, PT ;  /* 0x000000000900720c */ /* 0x000fda0003fc4270 */
[----:B------:R-:W-:Y:S05]  /*dcf0*/  @!P6 BRA `(.L_x_292) ;  /* 0xfffffffc0064e947 */ /* 0x000fea000383ffff */
.L_x_287:
[----:B------:R-:W-:Y:S01]  /*dd00*/  IMAD.IADD R16, R9, 0x1, -R14 ;  /* 0x0000000109107824 */ /* 0x000fe200078e0a0e */
[----:B------:R-:W-:-:S03]  /*dd10*/  UMOV UR4, 0xffffffff ;  /* 0xffffffff00047882 */ /* 0x000fc60000000000 */
[----:B------:R-:W-:-:S05]  /*dd20*/  IMAD R3, R2, R7, R16 ;  /* 0x0000000702037224 */ /* 0x000fca00078e0210 */
[----:B------:R-:W-:Y:S01]  /*dd30*/  ISETP.GT.AND P6, PT, R3, R0, PT ;  /* 0x000000000300720c */ /* 0x000fe20003fc4270 */
[----:B------:R-:W-:-:S12]  /*dd40*/  BRA.DIV UR4, `(.L_x_293) ;  /* 0x0000002604187947 */ /* 0x000fd8000b800000 */
[----:B------:R-:W-:-:S04]  /*dd50*/  VOTE.ANY R3, PT, !P6 ;  /* 0x0000000000037806 */ /* 0x000fc800070e0100 */
[----:B------:R-:W1:Y:S02]  /*dd60*/  POPC R4, R3 ;  /* 0x0000000300047309 */ /* 0x000e640000000000 */
[----:B-1----:R1:W2:Y:S02]  /*dd70*/  SHFL.IDX PT, R5, R5, R4, 0x1f ;  /* 0x00001f0405057589 */ /* 0x0022a400000e0000 */
.L_x_372:
[----:B------:R-:W-:Y:S01]  /*dd80*/  ISETP.NE.AND P0, PT, R3, RZ, PT ;  /* 0x000000ff0300720c */ /* 0x000fe20003f05270 */
[----:B------:R-:W-:-:S12]  /*dd90*/  IMAD.MOV.U32 R14, RZ, RZ, RZ ;  /* 0x000000ffff0e7224 */ /* 0x000fd800078e00ff */
[----:B------:R-:W-:Y:S05]  /*dda0*/  @!P0 BRA `(.L_x_294) ;  /* 0x0000000000108947 */ /* 0x000fea0003800000 */
[----:B------:R-:W-:Y:S01]  /*ddb0*/  UMOV UR4, 0xffffffff ;  /* 0xffffffff00047882 */ /* 0x000fe20000000000 */
[----:B------:R-:W-:Y:S02]  /*ddc0*/  VIADD R12, R4, 0xffffffff ;  /* 0xffffffff040c7836 */ /* 0x000fe40000000000 */
[----:B------:R-:W-:Y:S05]  /*ddd0*/  BRA.DIV UR4, `(.L_x_295) ;  /* 0x00000026043c7947 */ /* 0x000fea000b800000 */
[----:B------:R3:W4:Y:S02]  /*dde0*/  SHFL.IDX PT, R14, R2, R12, 0x1f ;  /* 0x00001f0c020e7589 */ /* 0x00072400000e0000 */
.L_x_294:
[----:B--2---:R-:W-:Y:S01]  /*ddf0*/  IABS R6, R5 ;  /* 0x0000000500067213 */ /* 0x004fe20000000000 */
[----:B----4-:R-:W-:Y:S02]  /*de00*/  IMAD R16, R14, R7, R16 ;  /* 0x000000070e107224 */ /* 0x010fe400078e0210 */
[----:B------:R-:W-:Y:S01]  /*de10*/  IMAD.IADD R19, R4, 0x1, R19 ;  /* 0x0000000104137824 */ /* 0x000fe200078e0213 */
[----:B------:R-:W2:Y:S01]  /*de20*/  I2F.RP R8, R6 ;  /* 0x0000000600087306 */ /* 0x000ea20000209400 */
[----:B------:R-:W-:-:S07]  /*de30*/  IMAD.IADD R0, R0, 0x1, -R16 ;  /* 0x0000000100007824 */ /* 0x000fce00078e0a10 */
[----:B--2---:R-:W0:Y:S02]  /*de40*/  MUFU.RCP R8, R8 ;  /* 0x0000000800087308 */ /* 0x004e240000001000 */
[----:B0--3--:R-:W-:-:S06]  /*de50*/  VIADD R2, R8, 0xffffffe ;  /* 0x0ffffffe08027836 */ /* 0x009fcc0000000000 */
[----:B------:R0:W2:Y:S02]  /*de60*/  F2I.FTZ.U32.TRUNC.NTZ R3, R2 ;  /* 0x0000000200037305 */ /* 0x0000a4000021f000 */
[----:B0-----:R-:W-:Y:S02]  /*de70*/  IMAD.MOV.U32 R2, RZ, RZ, RZ ;  /* 0x000000ffff027224 */ /* 0x001fe400078e00ff */
[----:B--2---:R-:W-:-:S04]  /*de80*/  IMAD.MOV R7, RZ, RZ, -R3 ;  /* 0x000000ffff077224 */ /* 0x004fc800078e0a03 */
[----:B------:R-:W-:-:S04]  /*de90*/  IMAD R7, R7, R6, RZ ;  /* 0x0000000607077224 */ /* 0x000fc800078e02ff */
[----:B------:R-:W-:Y:S01]  /*dea0*/  IMAD.HI.U32 R3, R3, R7, R2 ;  /* 0x0000000703037227 */ /* 0x000fe200078e0002 */
[----:B------:R-:W-:Y:S02]  /*deb0*/  IABS R7, R5 ;  /* 0x0000000500077213 */ /* 0x000fe40000000000 */
[----:B------:R-:W-:-:S03]  /*dec0*/  IABS R2, R0 ;  /* 0x0000000000027213 */ /* 0x000fc60000000000 */
[----:B------:R-:W-:Y:S02]  /*ded0*/  IMAD.MOV R7, RZ, RZ, -R7 ;  /* 0x000000ffff077224 */ /* 0x000fe400078e0a07 */
[----:B------:R-:W-:-:S04]  /*dee0*/  IMAD.HI.U32 R3, R3, R2, RZ ;  /* 0x0000000203037227 */ /* 0x000fc800078e00ff */
[----:B------:R-:W-:Y:S01]  /*def0*/  IMAD R7, R3, R7, R2 ;  /* 0x0000000703077224 */ /* 0x000fe200078e0202 */
[----:B------:R-:W-:-:S04]  /*df00*/  LOP3.LUT R2, R0, R5, RZ, 0x3c, !PT ;  /* 0x0000000500027212 */ /* 0x000fc800078e3cff */
[----:B------:R-:W-:Y:S02]  /*df10*/  ISETP.GT.U32.AND P1, PT, R6, R7, PT ;  /* 0x000000070600720c */ /* 0x000fe40003f24070 */
[----:B------:R-:W-:-:S11]  /*df20*/  ISETP.GE.AND P2, PT, R2, RZ, PT ;  /* 0x000000ff0200720c */ /* 0x000fd60003f46270 */
[----:B------:R-:W-:Y:S02]  /*df30*/  @!P1 IMAD.IADD R7, R7, 0x1, -R6 ;  /* 0x0000000107079824 */ /* 0x000fe400078e0a06 */
[----:B------:R-:W-:Y:S01]  /*df40*/  @!P1 VIADD R3, R3, 0x1 ;  /* 0x0000000103039836 */ /* 0x000fe20000000000 */
[----:B------:R-:W-:Y:S02]  /*df50*/  ISETP.NE.AND P1, PT, R5, RZ, PT ;  /* 0x000000ff0500720c */ /* 0x000fe40003f25270 */
[----:B------:R-:W-:-:S13]  /*df60*/  ISETP.GE.U32.AND P0, PT, R7, R6, PT ;  /* 0x000000060700720c */ /* 0x000fda0003f06070 */
[----:B------:R-:W-:-:S04]  /*df70*/  @P0 VIADD R3, R3, 0x1 ;  /* 0x0000000103030836 */ /* 0x000fc80000000000 */
[----:B------:R-:W-:Y:S01]  /*df80*/  @!P2 IMAD.MOV R3, RZ, RZ, -R3 ;  /* 0x000000ffff03a224 */ /* 0x000fe200078e0a03 */
[----:B------:R-:W-:-:S05]  /*df90*/  @!P1 LOP3.LUT R3, RZ, R5, RZ, 0x33, !PT ;  /* 0x00000005ff039212 */ /* 0x000fca00078e33ff */
[--C-:B------:R-:W-:Y:S02]  /*dfa0*/  IMAD.MOV R17, RZ, RZ, -R3.reuse ;  /* 0x000000ffff117224 */ /* 0x100fe400078e0a03 */
[----:B------:R-:W-:Y:S02]  /*dfb0*/  IMAD.MOV.U32 R18, RZ, RZ, R3 ;  /* 0x000000ffff127224 */ /* 0x000fe400078e0003 */
[----:B------:R-:W-:Y:S01]  /*dfc0*/  IMAD R17, R5, R17, R0 ;  /* 0x0000001105117224 */ /* 0x000fe200078e0200 */
[----:B------:R-:W-:Y:S06]  /*dfd0*/  BRA `(.L_x_296) ;  /* 0x00000000001c7947 */ /* 0x000fec0003800000 */
.L_x_288:
[----:B------:R-:W-:Y:S01]  /*dfe0*/  UMOV UR4, URZ ;  /* 0x0000003f00047c82 */ /* 0x000fe20008000000 */
[----:B------:R-:W-:Y:S01]  /*dff0*/  UMOV UR5, URZ ;  /* 0x0000003f00057c82 */ /* 0x000fe20008000000 */
[----:B------:R-:W-:Y:S01]  /*e000*/  ULDC UR6, c[0x0][0xc3c] ;  /* 0x00030f0000067ab9 */ /* 0x000fe20000000800 */
[----:B------:R-:W-:Y:S02]  /*e010*/  IMAD.MOV.U32 R16, RZ, RZ, R0 ;  /* 0x000000ffff107224 */ /* 0x000fe400078e0000 */
[----:B------:R-:W-:Y:S02]  /*e020*/  IMAD.U32 R17, RZ, RZ, UR4 ;  /* 0x00000004ff117e24 */ /* 0x000fe4000f8e00ff */
[----:B------:R-:W-:Y:S02]  /*e030*/  IMAD.U32 R18, RZ, RZ, UR5 ;  /* 0x00000005ff127e24 */ /* 0x000fe4000f8e00ff */
[----:B------:R-:W-:-:S07]  /*e040*/  IMAD.U32 R19, RZ, RZ, UR6 ;  /* 0x00000006ff137e24 */ /* 0x000fce000f8e00ff */
.L_x_296:
[----:B------:R-:W0:Y:S01]  /*e050*/  S2R R0, SR_TID.X ;  /* 0x0000000000007919 */ /* 0x000e220000002100 */
[----:B------:R-:W-:Y:S05]  /*e060*/  WARPSYNC.ALL ;  /* 0x0000000000007948 */ /* 0x000fea0003800000 */
[----:B------:R-:W-:Y:S01]  /*e070*/  BAR.SYNC.DEFER_BLOCKING 0x4, 0x200 ;  /* 0x0108000000007b1d */ /* 0x000fe20000010000 */
[----:B0-----:R-:W-:-:S04]  /*e080*/  LOP3.LUT R0, R0, 0x1f, RZ, 0xc0, !PT ;  /* 0x0000001f00007812 */ /* 0x001fc800078ec0ff */
[----:B------:R-:W-:-:S13]  /*e090*/  ISETP.NE.AND P0, PT, R0, RZ, PT ;  /* 0x000000ff0000720c */ /* 0x000fda0003f05270 */
[----:B------:R-:W0:Y:S01]  /*e0a0*/  @!P0 S2R R3, SR_CgaCtaId ;  /* 0x0000000000038919 */ /* 0x000e220000008800 */
[----:B------:R-:W-:-:S04]  /*e0b0*/  @!P0 MOV R0, 0x400 ;  /* 0x0000040000008802 */ /* 0x000fc80000000f00 */
[----:B0-----:R-:W-:-:S05]  /*e0c0*/  @!P0 LEA R22, R3, R0, 0x18 ;  /* 0x0000000003168211 */ /* 0x001fca00078ec0ff */
[----:B------:R3:W-:Y:S01]  /*e0d0*/  @!P0 STS.128 [R22+0x308d0], R16 ;  /* 0x0308d01016008388 */ /* 0x0007e20000000c00 */
[----:B------:R-:W-:Y:S06]  /*e0e0*/  BAR.ARV 0x5, 0x200 ;  /* 0x0148000000007b1d */ /* 0x000fec0000002000 */
.L_x_285:
[----:B------:R-:W-:Y:S02]  /*e0f0*/  ULDC UR4, c[0x0][0xc3c] ;  /* 0x00030f0000047ab9 */ /* 0x000fe40000000800 */
[----:B--2---:R-:W-:-:S13]  /*e100*/  ISETP.GE.AND P0, PT, R19, UR4, PT ;  /* 0x0000000413007c0c */ /* 0x004fda000bf06270 */
[----:B------:R-:W-:Y:S05]  /*e110*/  @!P0 BRA `(.L_x_297) ;  /* 0xffffffbc00008947 */ /* 0x000fea000383ffff */
[----:B------:R-:W-:Y:S05]  /*e120*/  BSYNC B8 ;  /* 0x0000000000087941 */ /* 0x000fea0003800000 */
.L_x_207:
[----:B-1----:R-:W2:Y:S01]  /*e130*/  LDL.LU R0, [R1+0x30] ;  /* 0x0000300001007983 */ /* 0x002ea20000300800 */
[----:B------:R-:W-:Y:S01]  /*e140*/  BSSY B0, `(.L_x_298) ;  /* 0x000000b000007945 */ /* 0x000fe20003800000 */
[----:B------:R-:W1:Y:S01]  /*e150*/  S2R R5, SR_CgaCtaId ;  /* 0x0000000000057919 */ /* 0x000e620000008800 */
[----:B--2---:R-:W-:-:S05]  /*e160*/  VIADD R0, R0, 0x1 ;  /* 0x0000000100007836 */ /* 0x004fca0000000000 */
[----:B------:R-:W-:-:S04]  /*e170*/  LEA.HI R2, R0, R0, RZ, 0x1 ;  /* 0x0000000000027211 */ /* 0x000fc800078f08ff */
[----:B------:R-:W-:Y:S02]  /*e180*/  LOP3.LUT R3, R2, 0xfffffffe, RZ, 0xc0, !PT ;  /* 0xfffffffe02037812 */ /* 0x000fe400078ec0ff */
[----:B------:R-:W-:-:S03]  /*e190*/  MOV R2, 0x400 ;  /* 0x0000040000027802 */ /* 0x000fc60000000f00 */
[----:B------:R-:W-:Y:S01]  /*e1a0*/  IMAD.IADD R0, R0, 0x1, -R3 ;  /* 0x0000000100007824 */ /* 0x000fe200078e0a03 */
[----:B-1----:R-:W-:-:S04]  /*e1b0*/  LEA R9, R5, R2, 0x18 ;  /* 0x0000000205097211 */ /* 0x002fc800078ec0ff */
[----:B------:R-:W-:-:S04]  /*e1c0*/  SHF.L.U32 R0, R0, 0x1f, RZ ;  /* 0x0000001f00007819 */ /* 0x000fc800000006ff */
[----:B------:R-:W1:Y:S02]  /*e1d0*/  SYNCS.PHASECHK.TRANS64.TRYWAIT P0, [R9+URZ+0x30820], R0 ;  /* 0x03082000090075a7 */ /* 0x000e64000800017f */
[----:B-1----:R-:W-:Y:S05]  /*e1e0*/  @!P0 BRA `(.L_x_299) ;  /* 0x00000020005c8947 */ /* 0x002fea0003800000 */
.L_x_375:
[----:B------:R-:W-:Y:S05]  /*e1f0*/  BSYNC B0 ;  /* 0x0000000000007941 */ /* 0x000fea0003800000 */
.L_x_298:
[----:B------:R-:W-:-:S03]  /*e200*/  UMOV UR4, 0xffffffff ;  /* 0xffffffff00047882 */ /* 0x000fc60000000000 */
[----:B------:R-:W-:Y:S05]  /*e210*/  BRA.DIV UR4, `(.L_x_300) ;  /* 0x0000002204647947 */ /* 0x000fea000b800000 */
[----:B-1----:R-:W1:Y:S02]  /*e220*/  S2R R0, SR_TID.X ;  /* 0x0000000000007919 */ /* 0x002e640000002100 */
[----:B-1----:R-:W-:-:S04]  /*e230*/  SHF.R.U32.HI R0, RZ, 0x5, R0 ;  /* 0x00000005ff007819 */ /* 0x002fc80000011600 */
[----:B------:R-:W-:-:S05]  /*e240*/  LOP3.LUT R0, R0, 0x3, RZ, 0xc0, !PT ;  /* 0x0000000300007812 */ /* 0x000fca00078ec0ff */
[----:B------:R1:W2:Y:S02]  /*e250*/  SHFL.IDX PT, R14, R0, RZ, 0x1f ;  /* 0x00001fff000e7589 */ /* 0x0002a400000e0000 */
.L_x_378:
[----:B--2---:R-:W-:Y:S01]  /*e260*/  ISETP.NE.AND P0, PT, R14, RZ, PT ;  /* 0x000000ff0e00720c */ /* 0x004fe20003f05270 */
[----:B------:R-:W-:-:S12]  /*e270*/  BSSY B0, `(.L_x_301) ;  /* 0x0000024000007945 */ /* 0x000fd80003800000 */
[----:B------:R-:W-:Y:S05]  /*e280*/  @P0 BRA `(.L_x_302) ;  /* 0x0000000000880947 */ /* 0x000fea0003800000 */
[----:B------:R-:W-:-:S03]  /*e290*/  UMOV UR4, 0xffffffff ;  /* 0xffffffff00047882 */ /* 0x000fc60000000000 */
[----:B------:R-:W-:Y:S05]  /*e2a0*/  BRA.DIV UR4, `(.L_x_303) ;  /* 0x0000002204747947 */ /* 0x000fea000b800000 */
[----:B------:R-:W-:-:S13]  /*e2b0*/  ELECT P6, URZ, PT ;  /* 0x00000000003f782f */ /* 0x000fda00038c0000 */
.L_x_381:
[----:B------:R-:W-:Y:S05]  /*e2c0*/  @!P6 BRA `(.L_x_302) ;  /* 0x000000000078e947 */ /* 0x000fea0003800000 */
[----:B------:R-:W-:-:S06]  /*e2d0*/  ULOP3.LUT UR4, UR36, 0x2, URZ, 0xfc, !UPT ;  /* 0x0000000224047892 */ /* 0x000fcc000f8efc3f */
[----:B-1----:R-:W-:-:S05]  /*e2e0*/  IMAD.U32 R0, RZ, RZ, UR4 ;  /* 0x00000004ff007e24 */ /* 0x002fca000f8e00ff */
[----:B------:R-:W-:-:S13]  /*e2f0*/  ISETP.NE.AND P2, PT, R0, 0x3, PT ;  /* 0x000000030000780c */ /* 0x000fda0003f45270 */
[----:B------:R-:W-:Y:S05]  /*e300*/  @!P2 BRA `(.L_x_304) ;  /* 0x000000000004a947 */ /* 0x000fea0003800000 */
[----:B------:R-:W-:Y:S01]  /*e310*/  BPT.TRAP 0x1 ;  /* 0x000000040000795c */ /* 0x000fe20000300000 */
.L_x_304:
[----:B------:R-:W-:Y:S01]  /*e320*/  VIADD R0, R9, 0x30840 ;  /* 0x0003084009007836 */ /* 0x000fe20000000000 */
[----:B------:R-:W-:Y:S01]  /*e330*/  SHF.L.U32 R4, R26, 0x1f, RZ ;  /* 0x0000001f1a047819 */ /* 0x000fe200000006ff */
[C---:B------:R-:W-:Y:S02]  /*e340*/  VIADD R2, R23.reuse, 0x1 ;  /* 0x0000000117027836 */ /* 0x040fe40000000000 */
[----:B------:R-:W-:-:S03]  /*e350*/  IMAD R5, R23, 0x8, R0 ;  /* 0x0000000817057824 */ /* 0x000fc600078e0200 */
[C---:B------:R-:W-:Y:S01]  /*e360*/  ISETP.NE.AND P1, PT, R2.reuse, 0x2, PT ;  /* 0x000000020200780c */ /* 0x040fe20003f25270 */
[----:B------:R-:W1:Y:S03]  /*e370*/  SYNCS.PHASECHK.TRANS64.TRYWAIT P0, [R5+URZ], R4 ;  /* 0x00000004050075a7 */ /* 0x000e66000800017f */
[----:B------:R-:W-:Y:S02]  /*e380*/  SEL R3, RZ, 0x1, P1 ;  /* 0x00000001ff037807 */ /* 0x000fe40000800000 */
[----:B------:R-:W-:Y:S02]  /*e390*/  SEL R7, R2, RZ, P1 ;  /* 0x000000ff02077207 */ /* 0x000fe40000800000 */
[----:B------:R-:W-:-:S03]  /*e3a0*/  LOP3.LUT R2, R26, R3, RZ, 0x3c, !PT ;  /* 0x000000031a027212 */ /* 0x000fc600078e3cff */
[----:B------:R-:W-:Y:S01]  /*e3b0*/  IMAD R3, R7, 0x8, R0 ;  /* 0x0000000807037824 */ /* 0x000fe200078e0200 */
[----:B------:R-:W-:Y:S01]  /*e3c0*/  SHF.L.U32 R2, R2, 0x1f, RZ ;  /* 0x0000001f02027819 */ /* 0x000fe200000006ff */
[----:B-1----:R-:W-:Y:S06]  /*e3d0*/  @!P0 BRA `(.L_x_305) ;  /* 0x0000002000488947 */ /* 0x002fec0003800000 */
.L_x_382:
[----:B------:R-:W2:Y:S02]  /*e3e0*/  SYNCS.PHASECHK.TRANS64.TRYWAIT P0, [R3+URZ], R2 ;  /* 0x00000002030075a7 */ /* 0x000ea4000800017f */
[----:B--2---:R-:W-:Y:S05]  /*e3f0*/  @!P0 BRA `(.L_x_306) ;  /* 0x0000002000548947 */ /* 0x004fea0003800000 */
.L_x_383:
[----:B------:R-:W-:Y:S05]  /*e400*/  @!P2 BRA `(.L_x_307) ;  /* 0x000000000004a947 */ /* 0x000fea0003800000 */
[----:B------:R-:W-:Y:S01]  /*e410*/  BPT.TRAP 0x1 ;  /* 0x000000040000795c */ /* 0x000fe20000300000 */
.L_x_307:
[----:B------:R-:W-:-:S04]  /*e420*/  VIADD R0, R9, 0x30860 ;  /* 0x0003086009007836 */ /* 0x000fc80000000000 */
[----:B------:R-:W-:-:S04]  /*e430*/  IMAD R23, R23, 0x8, R0 ;  /* 0x0000000817177824 */ /* 0x000fc800078e0200 */
[----:B------:R-:W4:Y:S02]  /*e440*/  SYNCS.PHASECHK.TRANS64.TRYWAIT P0, [R23+URZ], R4 ;  /* 0x00000004170075a7 */ /* 0x000f24000800017f */
[----:B----4-:R-:W-:Y:S05]  /*e450*/  @!P0 BRA `(.L_x_308) ;  /* 0x0000002000508947 */ /* 0x010fea0003800000 */
.L_x_384:
[----:B------:R-:W-:-:S07]  /*e460*/  IMAD R7, R7, 0x8, R0 ;  /* 0x0000000807077824 */ /* 0x000fce00078e0200 */
.L_x_309:
[----:B------:R0:W0:Y:S02]  /*e470*/  SYNCS.PHASECHK.TRANS64.TRYWAIT P0, [R7+URZ], R2 ;  /* 0x00000002070075a7 */ /* 0x000024000800017f */
[----:B0-----:R-:W-:Y:S05]  /*e480*/  @!P0 NANOSLEEP.SYNCS 0x989680 ;  /* 0x009896800000895d */ /* 0x001fea0003900000 */
[----:B------:R-:W0:Y:S02]  /*e490*/  @!P0 SYNCS.PHASECHK.TRANS64 P0, [R7+URZ], R2 ;  /* 0x00000002070085a7 */ /* 0x000e24000800007f */
[----:B0-----:R-:W-:Y:S05]  /*e4a0*/  @!P0 BRA `(.L_x_309) ;  /* 0xfffffffc00f08947 */ /* 0x001fea000383ffff */
.L_x_302:
[----:B------:R-:W-:Y:S05]  /*e4b0*/  BSYNC B0 ;  /* 0x0000000000007941 */ /* 0x000fea0003800000 */
.L_x_301:
[----:B------:R-:W-:Y:S05]  /*e4c0*/  EXIT ;  /* 0x000000000000794d */ /* 0x000fea0003800000 */
.L_x_171:
[----:B0-----:R-:W-:-:S04]  /*e4d0*/  IMAD.U32 R3, RZ, RZ, UR39 ;  /* 0x00000027ff037e24 */ /* 0x001fc8000f8e00ff */
[----:B------:R0:W1:Y:S03]  /*e4e0*/  SYNCS.PHASECHK.TRANS64.TRYWAIT P1, [R3+URZ+0x30800], R0 ;  /* 0x03080000030075a7 */ /* 0x000066000802017f */
[----:B-1----:R-:W-:Y:S05]  /*e4f0*/  @!P1 NANOSLEEP.SYNCS 0x989680 ;  /* 0x009896800000995d */ /* 0x002fea0003900000 */
[----:B------:R-:W1:Y:S02]  /*e500*/  @!P1 SYNCS.PHASECHK.TRANS64 P1, [R3+URZ+0x30800], R0 ;  /* 0x03080000030095a7 */ /* 0x000e64000802007f */
[----:B-1----:R-:W-:Y:S05]  /*e510*/  @!P1 BRA `(.L_x_171) ;  /* 0xfffffffc00ec9947 */ /* 0x002fea000383ffff */
[----:B------:R-:W-:Y:S05]  /*e520*/  BRA `(.L_x_310) ;  /* 0xffffff3000607947 */ /* 0x000fea000383ffff */
.L_x_175:
[----:B-1----:R1:W2:Y:S02]  /*e530*/  SYNCS.PHASECHK.TRANS64.TRYWAIT P2, [R4+URZ+0x30830], R3 ;  /* 0x03083003040075a7 */ /* 0x0022a4000804017f */
[----:B--2---:R-:W-:Y:S05]  /*e540*/  @!P2 NANOSLEEP.SYNCS 0x989680 ;  /* 0x009896800000a95d */ /* 0x004fea0003900000 */
[----:B------:R-:W2:Y:S02]  /*e550*/  @!P2 SYNCS.PHASECHK.TRANS64 P2, [R4+URZ+0x30830], R3 ;  /* 0x030830030400a5a7 */ /* 0x000ea4000804007f */
[----:B--2---:R-:W-:Y:S05]  /*e560*/  @!P2 BRA `(.L_x_175) ;  /* 0xfffffffc00f0a947 */ /* 0x004fea000383ffff */
[----:B------:R-:W-:Y:S05]  /*e570*/  BRA `(.L_x_174) ;  /* 0xffffff3000887947 */ /* 0x000fea000383ffff */
.L_x_180:
[----:B-1----:R-:W-:-:S04]  /*e580*/  IMAD.U32 R3, RZ, RZ, UR6 ;  /* 0x00000006ff037e24 */ /* 0x002fc8000f8e00ff */
[----:B------:R1:W3:Y:S03]  /*e590*/  SYNCS.PHASECHK.TRANS64.TRYWAIT P2, [R3+URZ+0x30830], R0 ;  /* 0x03083000030075a7 */ /* 0x0002e6000804017f */
[----:B---3--:R-:W-:Y:S05]  /*e5a0*/  @!P2 NANOSLEEP.SYNCS 0x989680 ;  /* 0x009896800000a95d */ /* 0x008fea0003900000 */
[----:B------:R-:W3:Y:S02]  /*e5b0*/  @!P2 SYNCS.PHASECHK.TRANS64 P2, [R3+URZ+0x30830], R0 ;  /* 0x030830000300a5a7 */ /* 0x000ee4000804007f */
[----:B---3--:R-:W-:Y:S05]  /*e5c0*/  @!P2 BRA `(.L_x_180) ;  /* 0xfffffffc00eca947 */ /* 0x008fea000383ffff */
[----:B------:R-:W-:Y:S05]  /*e5d0*/  BRA `(.L_x_177) ;  /* 0xffffff5c00dc7947 */ /* 0x000fea000383ffff */
.L_x_184:
[----:B-1----:R-:W-:-:S04]  /*e5e0*/  IMAD.U32 R3, RZ, RZ, UR6 ;  /* 0x00000006ff037e24 */ /* 0x002fc8000f8e00ff */
[----:B------:R1:W2:Y:S03]  /*e5f0*/  SYNCS.PHASECHK.TRANS64.TRYWAIT P2, [R3+URZ+0x30850], R0 ;  /* 0x03085000030075a7 */ /* 0x0002a6000804017f */
[----:B--2---:R-:W-:Y:S05]  /*e600*/  @!P2 NANOSLEEP.SYNCS 0x989680 ;  /* 0x009896800000a95d */ /* 0x004fea0003900000 */
[----:B------:R-:W2:Y:S02]  /*e610*/  @!P2 SYNCS.PHASECHK.TRANS64 P2, [R3+URZ+0x30850], R0 ;  /* 0x030850000300a5a7 */ /* 0x000ea4000804007f */
[----:B--2---:R-:W-:Y:S05]  /*e620*/  @!P2 BRA `(.L_x_184) ;  /* 0xfffffffc00eca947 */ /* 0x004fea000383ffff */
[----:B------:R-:W-:Y:S05]  /*e630*/  BRA `(.L_x_181) ;  /* 0xffffff6000547947 */ /* 0x000fea000383ffff */
.L_x_189:
[----:B---3--:R-:W-:-:S04]  /*e640*/  IMAD.U32 R5, RZ, RZ, UR12 ;  /* 0x0000000cff057e24 */ /* 0x008fc8000f8e00ff */
[----:B------:R3:W4:Y:S03]  /*e650*/  SYNCS.PHASECHK.TRANS64.TRYWAIT P0, [R5+URZ+0x30850], R4 ;  /* 0x03085004050075a7 */ /* 0x000726000800017f */
[----:B----4-:R-:W-:Y:S05]  /*e660*/  @!P0 NANOSLEEP.SYNCS 0x989680 ;  /* 0x009896800000895d */ /* 0x010fea0003900000 */
[----:B------:R-:W4:Y:S02]  /*e670*/  @!P0 SYNCS.PHASECHK.TRANS64 P0, [R5+URZ+0x30850], R4 ;  /* 0x03085004050085a7 */ /* 0x000f24000800007f */
[----:B----4-:R-:W-:Y:S05]  /*e680*/  @!P0 BRA `(.L_x_189) ;  /* 0xfffffffc00ec8947 */ /* 0x010fea000383ffff */
[----:B------:R-:W-:Y:S05]  /*e690*/  BRA `(.L_x_188) ;  /* 0xffffff8400f87947 */ /* 0x000fea000383ffff */
.L_x_219:
        /* <DEDUP_REMOVED lines=8> */
[----:B0--3--:R-:W-:Y:S05]  /*e720*/  WARPSYNC.COLLECTIVE R15, `(.L_x_312) ;  /* 0x000000000f087348 */ /* 0x009fea0003c00000 */
[----:B------:R1:W2:Y:S02]  /*e730*/  SHFL.IDX P6, R14, R13, R12, R11 ;  /* 0x0000000c0d0e7389 */ /* 0x0002a400000c000b */
[----:B0123--:R-:W-:Y:S01]  /*e740*/  ENDCOLLECTIVE ;  /* 0x000000000000791b */ /* 0x00ffe20003800000 */
.L_x_312:
[----:B------:R-:W-:Y:S05]  /*e750*/  BSYNC B0 ;  /* 0x0000000000007941 */ /* 0x000fea0003800000 */
.L_x_311:
[----:B------:R-:W-:Y:S05]  /*e760*/  BRA `(.L_x_313) ;  /* 0xffffffc000307947 */ /* 0x000fea000383ffff */
.L_x_221:
[----:B------:R-:W-:Y:S01]  /*e770*/  BSSY B0, `(.L_x_314) ;  /* 0x0000006000007945 */ /* 0x000fe20003800000 */
[----:B------:R-:W-:-:S07]  /*e780*/  IMAD.MOV.U32 R15, RZ, RZ, -0x1 ;  /* 0xffffffffff0f7424 */ /* 0x000fce00078e00ff */
[----:B01-3--:R-:W-:Y:S05]  /*e790*/  WARPSYNC.COLLECTIVE R15, `(.L_x_315) ;  /* 0x000000000f0c7348 */ /* 0x00bfea0003c00000 */
[----:B------:R-:W-:Y:S02]  /*e7a0*/  ELECT P6, UR62, PT ;  /* 0x00000000003e782f */ /* 0x000fe400038c0000 */
[----:B------:R-:W-:Y:S01]  /*e7b0*/  MOV R14, UR62 ;  /* 0x0000003e000e7c02 */ /* 0x000fe20008000f00 */
[----:B01-3--:R-:W-:Y:S10]  /*e7c0*/  ENDCOLLECTIVE ;  /* 0x000000000000791b */ /* 0x00bff40003800000 */
.L_x_315:
[----:B------:R-:W-:Y:S05]  /*e7d0*/  BSYNC B0 ;  /* 0x0000000000007941 */ /* 0x000fea0003800000 */
.L_x_314:
[----:B------:R-:W-:Y:S05]  /*e7e0*/  BRA `(.L_x_316) ;  /* 0xffffffc000307947 */ /* 0x000fea000383ffff */
.L_x_223:
[----:B-1----:R1:W2:Y:S02]  /*e7f0*/  SYNCS.PHASECHK.TRANS64.TRYWAIT P0, [R0+URZ+0x30840], R2 ;  /* 0x03084002000075a7 */ /* 0x0022a4000800017f */
[----:B--2---:R-:W-:Y:S05]  /*e800*/  @!P0 NANOSLEEP.SYNCS 0x989680 ;  /* 0x009896800000895d */ /* 0x004fea0003900000 */
[----:B------:R-:W2:Y:S02]  /*e810*/  @!P0 SYNCS.PHASECHK.TRANS64 P0, [R0+URZ+0x30840], R2 ;  /* 0x03084002000085a7 */ /* 0x000ea4000800007f */
[----:B--2---:R-:W-:Y:S05]  /*e820*/  @!P0 BRA `(.L_x_223) ;  /* 0xfffffffc00f08947 */ /* 0x004fea000383ffff */
[----:B------:R-:W-:Y:S05]  /*e830*/  BRA `(.L_x_317) ;  /* 0xffffffc000847947 */ /* 0x000fea000383ffff */
.L_x_227:
[----:B------:R-:W2:Y:S01]  /*e840*/  LDL.LU R11, [R1+0x24] ;  /* 0x00002400010b7983 */ /* 0x000ea20000300800 */
[----:B------:R-:W-:Y:S02]  /*e850*/  IMAD.MOV.U32 R13, RZ, RZ, R4 ;  /* 0x000000ffff0d7224 */ /* 0x000fe400078e0004 */
[----:B------:R-:W-:Y:S02]  /*e860*/  IMAD.MOV.U32 R12, RZ, RZ, RZ ;  /* 0x000000ffff0c7224 */ /* 0x000fe400078e00ff */
[----:B------:R-:W-:Y:S02]  /*e870*/  IMAD.MOV.U32 R15, RZ, RZ, -0x1 ;  /* 0xffffffffff0f7424 */ /* 0x000fe400078e00ff */
[----:B------:R-:W-:-:S04]  /*e880*/  IMAD R17, R17, 0xc0, R21 ;  /* 0x000000c011117824 */ /* 0x000fc800078e0215 */
[----:B------:R-:W-:Y:S02]  /*e890*/  VIADD R8, R17, 0x10 ;  /* 0x0000001011087836 */ /* 0x000fe40000000000 */
[----:B--2---:R-:W-:Y:S01]  /*e8a0*/  IMAD R3, R11, R9, RZ ;  /* 0x000000090b037224 */ /* 0x004fe200078e02ff */
[----:B------:R-:W-:-:S04]  /*e8b0*/  MOV R11, 0x181f ;  /* 0x0000181f000b7802 */ /* 0x000fc80000000f00 */
[----:B------:R-:W-:-:S13]  /*e8c0*/  ISETP.GE.AND P1, PT, R17, R3, PT ;  /* 0x000000031100720c */ /* 0x000fda0003f26270 */
[----:B-----5:R-:W-:Y:S05]  /*e8d0*/  WARPSYNC.COLLECTIVE R15, `(.L_x_318) ;  /* 0x000000000f087348 */ /* 0x020fea0003c00000 */
[----:B------:R0:W1:Y:S02]  /*e8e0*/  SHFL.IDX P6, R14, R13, R12, R11 ;  /* 0x0000000c0d0e7389 */ /* 0x00006400000c000b */
[----:B01---5:R-:W-:Y:S01]  /*e8f0*/  ENDCOLLECTIVE ;  /* 0x000000000000791b */ /* 0x023fe20003800000 */
.L_x_318:
[----:B------:R-:W-:Y:S02]  /*e900*/  IMAD.MOV.U32 R13, RZ, RZ, R0 ;  /* 0x000000ffff0d7224 */ /* 0x000fe400078e0000 */
[----:B------:R-:W-:-:S07]  /*e910*/  IMAD.MOV.U32 R6, RZ, RZ, R14 ;  /* 0x000000ffff067224 */ /* 0x000fce00078e000e */
[----:B------:R-:W-:Y:S05]  /*e920*/  WARPSYNC.COLLECTIVE R15, `(.L_x_319) ;  /* 0x000000000f087348 */ /* 0x000fea0003c00000 */
[----:B------:R0:W1:Y:S02]  /*e930*/  SHFL.IDX P6, R14, R13, R12, R11 ;  /* 0x0000000c0d0e7389 */ /* 0x00006400000c000b */
[----:B01----:R-:W-:Y:S01]  /*e940*/  ENDCOLLECTIVE ;  /* 0x000000000000791b */ /* 0x003fe20003800000 */
.L_x_319:
[----:B------:R-:W-:Y:S02]  /*e950*/  IMAD.MOV.U32 R13, RZ, RZ, R4 ;  /* 0x000000ffff0d7224 */ /* 0x000fe400078e0004 */
[----:B------:R-:W-:Y:S02]  /*e960*/  IMAD.MOV.U32 R12, RZ, RZ, 0x1 ;  /* 0x00000001ff0c7424 */ /* 0x000fe400078e00ff */
[----:B------:R-:W-:-:S07]  /*e970*/  IMAD.MOV.U32 R7, RZ, RZ, R14 ;  /* 0x000000ffff077224 */ /* 0x000fce00078e000e */
[----:B------:R-:W-:Y:S05]  /*e980*/  WARPSYNC.COLLECTIVE R15, `(.L_x_320) ;  /* 0x000000000f087348 */ /* 0x000fea0003c00000 */
[----:B------:R0:W1:Y:S02]  /*e990*/  SHFL.IDX P6, R14, R13, R12, R11 ;  /* 0x0000000c0d0e7389 */ /* 0x00006400000c000b */
[----:B01----:R-:W-:Y:S01]  /*e9a0*/  ENDCOLLECTIVE ;  /* 0x000000000000791b */ /* 0x003fe20003800000 */
.L_x_320:
[----:B------:R-:W-:-:S05]  /*e9b0*/  @!P1 LEA R7, P2, R20, R7, 0x1 ;  /* 0x0000000714079211 */ /* 0x000fca00078408ff */
[----:B------:R-:W-:-:S05]  /*e9c0*/  @!P1 IMAD.X R6, RZ, RZ, R6, P2 ;  /* 0x000000ffff069224 */ /* 0x000fca00010e0606 */
[----:B------:R-:W-:Y:S01]  /*e9d0*/  @!P1 LOP3.LUT R7, R7, R6, RZ, 0x3c, !PT ;  /* 0x0000000607079212 */ /* 0x000fe200078e3cff */
[----:B------:R-:W-:-:S03]  /*e9e0*/  IMAD.MOV.U32 R13, RZ, RZ, R0 ;  /* 0x000000ffff0d7224 */ /* 0x000fc600078e0000 */
[----:B------:R-:W-:-:S04]  /*e9f0*/  @!P1 LOP3.LUT R6, R7, R6, RZ, 0x3c, !PT ;  /* 0x0000000607069212 */ /* 0x000fc800078e3cff */
[----:B------:R-:W-:-:S05]  /*ea00*/  @!P1 LOP3.LUT R7, R7, R6, RZ, 0x3c, !PT ;  /* 0x0000000607079212 */ /* 0x000fca00078e3cff */
[----:B------:R-:W-:Y:S01]  /*ea10*/  @!PT LDS RZ, [RZ] ;  /* 0x00000000fffff984 */ /* 0x000fe20000000800 */
[----:B------:R-:W-:Y:S01]  /*ea20*/  @!PT LDS RZ, [RZ] ;  /* 0x00000000fffff984 */ /* 0x000fe20000000800 */
[----:B------:R-:W-:Y:S01]  /*ea30*/  @!PT LDS RZ, [RZ] ;  /* 0x00000000fffff984 */ /* 0x000fe20000000800 */
[----:B------:R0:W-:Y:S01]  /*ea40*/  @!P1 LDGSTS.E.BYPASS.LTC128B.128 [R10+0xc400], desc[UR48][R6.64], !P0 ;  /* 0x0c400000060a9fae */ /* 0x0001e2000c101d70 */
[----:B------:R-:W-:Y:S01]  /*ea50*/  ISETP.GE.AND P1, PT, R8, R3, PT ;  /* 0x000000030800720c */ /* 0x000fe20003f26270 */
[----:B0-----:R-:W-:-:S12]  /*ea60*/  IMAD.MOV.U32 R6, RZ, RZ, R14 ;  /* 0x000000ffff067224 */ /* 0x001fd800078e000e */
[----:B------:R-:W-:Y:S05]  /*ea70*/  WARPSYNC.COLLECTIVE R15, `(.L_x_321) ;  /* 0x000000000f087348 */ /* 0x000fea0003c00000 */
[----:B------:R0:W1:Y:S02]  /*ea80*/  SHFL.IDX P6, R14, R13, R12, R11 ;  /* 0x0000000c0d0e7389 */ /* 0x00006400000c000b */
[----:B01----:R-:W-:Y:S01]  /*ea90*/  ENDCOLLECTIVE ;  /* 0x000000000000791b */ /* 0x003fe20003800000 */
.L_x_321:
[----:B------:R-:W-:Y:S02]  /*eaa0*/  IMAD.MOV.U32 R13, RZ, RZ, R4 ;  /* 0x000000ffff0d7224 */ /* 0x000fe400078e0004 */
[----:B------:R-:W-:Y:S02]  /*eab0*/  IMAD.MOV.U32 R12, RZ, RZ, 0x2 ;  /* 0x00000002ff0c7424 */ /* 0x000fe400078e00ff */
[----:B------:R-:W-:-:S07]  /*eac0*/  IMAD.MOV.U32 R7, RZ, RZ, R14 ;  /* 0x000000ffff077224 */ /* 0x000fce00078e000e */
[----:B------:R-:W-:Y:S05]  /*ead0*/  WARPSYNC.COLLECTIVE R15, `(.L_x_322) ;  /* 0x000000000f087348 */ /* 0x000fea0003c00000 */
[----:B------:R0:W1:Y:S02]  /*eae0*/  SHFL.IDX P6, R14, R13, R12, R11 ;  /* 0x0000000c0d0e7389 */ /* 0x00006400000c000b */
[----:B01----:R-:W-:Y:S01]  /*eaf0*/  ENDCOLLECTIVE ;  /* 0x000000000000791b */ /* 0x003fe20003800000 */
.L_x_322:
        /* <DEDUP_REMOVED lines=9> */
[----:B------:R0:W-:Y:S02]  /*eb90*/  @!P1 LDGSTS.E.BYPASS.LTC128B.128 [R10+0xcc00], desc[UR48][R6.64], !P0 ;  /* 0x0cc00000060a9fae */ /* 0x0001e4000c101d70 */
[----:B0-----:R-:W-:-:S05]  /*eba0*/  VIADD R6, R17, 0x20 ;  /* 0x0000002011067836 */ /* 0x001fca0000000000 */
[----:B------:R-:W-:Y:S01]  /*ebb0*/  ISETP.GE.AND P1, PT, R6, R3, PT ;  /* 0x000000030600720c */ /* 0x000fe20003f26270 */
[----:B------:R-:W-:-:S12]  /*ebc0*/  IMAD.MOV.U32 R6, RZ, RZ, R14 ;  /* 0x000000ffff067224 */ /* 0x000fd800078e000e */
[----:B------:R-:W-:Y:S05]  /*ebd0*/  WARPSYNC.COLLECTIVE R15, `(.L_x_323) ;  /* 0x000000000f087348 */ /* 0x000fea0003c00000 */
[----:B------:R0:W1:Y:S02]  /*ebe0*/  SHFL.IDX P6, R14, R13, R12, R11 ;  /* 0x0000000c0d0e7389 */ /* 0x00006400000c000b */
[----:B01----:R-:W-:Y:S01]  /*ebf0*/  ENDCOLLECTIVE ;  /* 0x000000000000791b */ /* 0x003fe20003800000 */
.L_x_323:
[----:B------:R-:W-:Y:S02]  /*ec00*/  IMAD.MOV.U32 R13, RZ, RZ, R4 ;  /* 0x000000ffff0d7224 */ /* 0x000fe400078e0004 */
[----:B------:R-:W-:Y:S02]  /*ec10*/  IMAD.MOV.U32 R12, RZ, RZ, 0x3 ;  /* 0x00000003ff0c7424 */ /* 0x000fe400078e00ff */
[----:B------:R-:W-:-:S07]  /*ec20*/  IMAD.MOV.U32 R7, RZ, RZ, R14 ;  /* 0x000000ffff077224 */ /* 0x000fce00078e000e */
[----:B------:R-:W-:Y:S05]  /*ec30*/  WARPSYNC.COLLECTIVE R15, `(.L_x_324) ;  /* 0x000000000f087348 */ /* 0x000fea0003c00000 */
[----:B------:R0:W1:Y:S02]  /*ec40*/  SHFL.IDX P6, R14, R13, R12, R11 ;  /* 0x0000000c0d0e7389 */ /* 0x00006400000c000b */
[----:B01----:R-:W-:Y:S01]  /*ec50*/  ENDCOLLECTIVE ;  /* 0x000000000000791b */ /* 0x003fe20003800000 */
.L_x_324:
        /* <DEDUP_REMOVED lines=16> */
.L_x_325:
[----:B------:R-:W-:Y:S02]  /*ed60*/  IMAD.MOV.U32 R13, RZ, RZ, R4 ;  /* 0x000000ffff0d7224 */ /* 0x000fe400078e0004 */
[----:B------:R-:W-:Y:S02]  /*ed70*/  IMAD.MOV.U32 R12, RZ, RZ, 0x4 ;  /* 0x00000004ff0c7424 */ /* 0x000fe400078e00ff */
[----:B------:R-:W-:-:S07]  /*ed80*/  IMAD.MOV.U32 R7, RZ, RZ, R14 ;  /* 0x000000ffff077224 */ /* 0x000fce00078e000e */
[----:B------:R-:W-:Y:S05]  /*ed90*/  WARPSYNC.COLLECTIVE R15, `(.L_x_326) ;  /* 0x000000000f087348 */ /* 0x000fea0003c00000 */
[----:B------:R0:W1:Y:S02]  /*eda0*/  SHFL.IDX P6, R14, R13, R12, R11 ;  /* 0x0000000c0d0e7389 */ /* 0x00006400000c000b */
[----:B01----:R-:W-:Y:S01]  /*edb0*/  ENDCOLLECTIVE ;  /* 0x000000000000791b */ /* 0x003fe20003800000 */
.L_x_326:
        /* <DEDUP_REMOVED lines=16> */
.L_x_327:
[----:B------:R-:W-:Y:S02]  /*eec0*/  IMAD.MOV.U32 R13, RZ, RZ, R4 ;  /* 0x000000ffff0d7224 */ /* 0x000fe400078e0004 */
[----:B------:R-:W-:Y:S02]  /*eed0*/  IMAD.MOV.U32 R12, RZ, RZ, 0x5 ;  /* 0x00000005ff0c7424 */ /* 0x000fe400078e00ff */
[----:B------:R-:W-:-:S07]  /*eee0*/  IMAD.MOV.U32 R7, RZ, RZ, R14 ;  /* 0x000000ffff077224 */ /* 0x000fce00078e000e */
[----:B------:R-:W-:Y:S05]  /*eef0*/  WARPSYNC.COLLECTIVE R15, `(.L_x_328) ;  /* 0x000000000f087348 */ /* 0x000fea0003c00000 */
[----:B------:R0:W1:Y:S02]  /*ef00*/  SHFL.IDX P6, R14, R13, R12, R11 ;  /* 0x0000000c0d0e7389 */ /* 0x00006400000c000b */
[----:B01----:R-:W-:Y:S01]  /*ef10*/  ENDCOLLECTIVE ;  /* 0x000000000000791b */ /* 0x003fe20003800000 */
.L_x_328:
        /* <DEDUP_REMOVED lines=16> */
.L_x_329:
[----:B------:R-:W-:Y:S02]  /*f020*/  IMAD.MOV.U32 R13, RZ, RZ, R4 ;  /* 0x000000ffff0d7224 */ /* 0x000fe400078e0004 */
[----:B------:R-:W-:Y:S02]  /*f030*/  IMAD.MOV.U32 R12, RZ, RZ, 0x6 ;  /* 0x00000006ff0c7424 */ /* 0x000fe400078e00ff */
[----:B------:R-:W-:-:S07]  /*f040*/  IMAD.MOV.U32 R7, RZ, RZ, R14 ;  /* 0x000000ffff077224 */ /* 0x000fce00078e000e */
[----:B------:R-:W-:Y:S05]  /*f050*/  WARPSYNC.COLLECTIVE R15, `(.L_x_330) ;  /* 0x000000000f087348 */ /* 0x000fea0003c00000 */
[----:B------:R0:W1:Y:S02]  /*f060*/  SHFL.IDX P6, R14, R13, R12, R11 ;  /* 0x0000000c0d0e7389 */ /* 0x00006400000c000b */
[----:B01----:R-:W-:Y:S01]  /*f070*/  ENDCOLLECTIVE ;  /* 0x000000000000791b */ /* 0x003fe20003800000 */
.L_x_330:
        /* <DEDUP_REMOVED lines=16> */
.L_x_331:
[----:B------:R-:W-:Y:S02]  /*f180*/  IMAD.MOV.U32 R13, RZ, RZ, R4 ;  /* 0x000000ffff0d7224 */ /* 0x000fe400078e0004 */
[----:B------:R-:W-:Y:S02]  /*f190*/  IMAD.MOV.U32 R12, RZ, RZ, 0x7 ;  /* 0x00000007ff0c7424 */ /* 0x000fe400078e00ff */
[----:B------:R-:W-:-:S07]  /*f1a0*/  IMAD.MOV.U32 R7, RZ, RZ, R14 ;  /* 0x000000ffff077224 */ /* 0x000fce00078e000e */
[----:B------:R-:W-:Y:S05]  /*f1b0*/  WARPSYNC.COLLECTIVE R15, `(.L_x_332) ;  /* 0x000000000f087348 */ /* 0x000fea0003c00000 */
[----:B------:R0:W1:Y:S02]  /*f1c0*/  SHFL.IDX P6, R14, R13, R12, R11 ;  /* 0x0000000c0d0e7389 */ /* 0x00006400000c000b */
[----:B01----:R-:W-:Y:S01]  /*f1d0*/  ENDCOLLECTIVE ;  /* 0x000000000000791b */ /* 0x003fe20003800000 */
.L_x_332:
[----:B------:R-:W-:-:S05]  /*f1e0*/  @!P1 LEA R7, P2, R20, R7, 0x1 ;  /* 0x0000000714079211 */ /* 0x000fca00078408ff */
[----:B------:R-:W-:-:S05]  /*f1f0*/  @!P1 IMAD.X R6, RZ, RZ, R6, P2 ;  /* 0x000000ffff069224 */ /* 0x000fca00010e0606 */
[-C--:B------:R-:W-:Y:S01]  /*f200*/  @!P1 LOP3.LUT R7, R7, R6.reuse, RZ, 0x3c, !PT ;  /* 0x0000000607079212 */ /* 0x080fe200078e3cff */
[----:B------:R-:W-:Y:S02]  /*f210*/  IMAD.MOV.U32 R13, RZ, RZ, R0 ;  /* 0x000000ffff0d7224 */ /* 0x000fe400078e0000 */
[----:B------:R-:W-:Y:S01]  /*f220*/  VIADD R0, R17, 0x70 ;  /* 0x0000007011007836 */ /* 0x000fe20000000000 */
[----:B------:R-:W-:-:S04]  /*f230*/  @!P1 LOP3.LUT R6, R7, R6, RZ, 0x3c, !PT ;  /* 0x0000000607069212 */ /* 0x000fc800078e3cff */
[----:B------:R-:W-:Y:S02]  /*f240*/  @!P1 LOP3.LUT R7, R7, R6, RZ, 0x3c, !PT ;  /* 0x0000000607079212 */ /* 0x000fe400078e3cff */
[----:B------:R-:W-:-:S07]  /*f250*/  MOV R4, R14 ;  /* 0x0000000e00047202 */ /* 0x000fce0000000f00 */
[----:B------:R-:W-:Y:S05]  /*f260*/  WARPSYNC.COLLECTIVE R15, `(.L_x_333) ;  /* 0x000000000f087348 */ /* 0x000fea0003c00000 */
[----:B------:R0:W1:Y:S02]  /*f270*/  SHFL.IDX P6, R14, R13, R12, R11 ;  /* 0x0000000c0d0e7389 */ /* 0x00006400000c000b */
[----:B01----:R-:W-:Y:S01]  /*f280*/  ENDCOLLECTIVE ;  /* 0x000000000000791b */ /* 0x003fe20003800000 */
.L_x_333:
[----:B------:R-:W-:Y:S01]  /*f290*/  @!PT LDS RZ, [RZ] ;  /* 0x00000000fffff984 */ /* 0x000fe20000000800 */
[----:B------:R-:W-:Y:S01]  /*f2a0*/  @!PT LDS RZ, [RZ] ;  /* 0x00000000fffff984 */ /* 0x000fe20000000800 */
[----:B------:R-:W-:Y:S01]  /*f2b0*/  @!PT LDS RZ, [RZ] ;  /* 0x00000000fffff984 */ /* 0x000fe20000000800 */
[----:B------:R0:W-:Y:S01]  /*f2c0*/  @!P1 LDGSTS.E.BYPASS.LTC128B.128 [R10+0xf400], desc[UR48][R6.64], !P0 ;  /* 0x0f400000060a9fae */ /* 0x0001e2000c101d70 */
[----:B------:R-:W-:Y:S01]  /*f2d0*/  ISETP.GE.AND P1, PT, R0, R3, PT ;  /* 0x000000030000720c */ /* 0x000fe20003f26270 */
[----:B------:R-:W-:-:S05]  /*f2e0*/  VIADD R0, R17, 0x80 ;  /* 0x0000008011007836 */ /* 0x000fca0000000000 */
[----:B------:R-:W-:Y:S01]  /*f2f0*/  ISETP.GE.AND P2, PT, R0, R3, PT ;  /* 0x000000030000720c */ /* 0x000fe20003f46270 */
[----:B------:R-:W-:Y:S02]  /*f300*/  IMAD.MOV.U32 R13, RZ, RZ, R2 ;  /* 0x000000ffff0d7224 */ /* 0x000fe400078e0002 */
[----:B------:R-:W-:Y:S02]  /*f310*/  IMAD.MOV.U32 R12, RZ, RZ, RZ ;  /* 0x000000ffff0c7224 */ /* 0x000fe400078e00ff */
[----:B0-----:R-:W-:-:S08]  /*f320*/  IMAD.MOV.U32 R6, RZ, RZ, R14 ;  /* 0x000000ffff067224 */ /* 0x001fd000078e000e */
[----:B------:R-:W-:Y:S05]  /*f330*/  WARPSYNC.COLLECTIVE R15, `(.L_x_334) ;  /* 0x000000000f087348 */ /* 0x000fea0003c00000 */
[----:B------:R0:W1:Y:S02]  /*f340*/  SHFL.IDX P6, R14, R13, R12, R11 ;  /* 0x0000000c0d0e7389 */ /* 0x00006400000c000b */
[----:B01----:R-:W-:Y:S01]  /*f350*/  ENDCOLLECTIVE ;  /* 0x000000000000791b */ /* 0x003fe20003800000 */
.L_x_334:
[----:B------:R-:W-:-:S05]  /*f360*/  @!P1 LEA R6, P3, R20, R6, 0x1 ;  /* 0x0000000614069211 */ /* 0x000fca00078608ff */
[----:B------:R-:W-:-:S04]  /*f370*/  @!P1 IMAD.X R4, RZ, RZ, R4, P3 ;  /* 0x000000ffff049224 */ /* 0x000fc800018e0604 */
[----:B------:R-:W-:Y:S02]  /*f380*/  @!P1 IMAD.MOV.U32 R7, RZ, RZ, R4 ;  /* 0x000000ffff079224 */ /* 0x000fe400078e0004 */
[----:B------:R-:W-:-:S03]  /*f390*/  IMAD.MOV.U32 R13, RZ, RZ, R5 ;  /* 0x000000ffff0d7224 */ /* 0x000fc600078e0005 */
[----:B------:R-:W-:Y:S01]  /*f3a0*/  @!PT LDS RZ, [RZ] ;  /* 0x00000000fffff984 */ /* 0x000fe20000000800 */
[----:B------:R-:W-:Y:S01]  /*f3b0*/  @!PT LDS RZ, [RZ] ;  /* 0x00000000fffff984 */ /* 0x000fe20000000800 */
[----:B------:R-:W-:Y:S01]  /*f3c0*/  @!PT LDS RZ, [RZ] ;  /* 0x00000000fffff984 */ /* 0x000fe20000000800 */
[----:B------:R0:W-:Y:S01]  /*f3d0*/  @!P1 LDGSTS.E.BYPASS.LTC128B.128 [R10+0xfc00], desc[UR48][R6.64], !P0 ;  /* 0x0fc00000060a9fae */ /* 0x0001e2000c101d70 */
[----:B------:R-:W-:-:S07]  /*f3e0*/  IMAD.MOV.U32 R0, RZ, RZ, R14 ;  /* 0x000000ffff007224 */ /* 0x000fce00078e000e */
[----:B0-----:R-:W-:Y:S05]  /*f3f0*/  WARPSYNC.COLLECTIVE R15, `(.L_x_335) ;  /* 0x000000000f087348 */ /* 0x001fea0003c00000 */
[----:B------:R1:W2:Y:S02]  /*f400*/  SHFL.IDX P6, R14, R13, R12, R11 ;  /* 0x0000000c0d0e7389 */ /* 0x0002a400000c000b */
[----:B012---:R-:W-:Y:S01]  /*f410*/  ENDCOLLECTIVE ;  /* 0x000000000000791b */ /* 0x007fe20003800000 */
.L_x_335:
[----:B------:R-:W-:Y:S02]  /*f420*/  IMAD.MOV.U32 R13, RZ, RZ, R2 ;  /* 0x000000ffff0d7224 */ /* 0x000fe400078e0002 */
[----:B------:R-:W-:Y:S02]  /*f430*/  IMAD.MOV.U32 R12, RZ, RZ, 0x1 ;  /* 0x00000001ff0c7424 */ /* 0x000fe400078e00ff */
[----:B------:R-:W-:-:S07]  /*f440*/  IMAD.MOV.U32 R8, RZ, RZ, R14 ;  /* 0x000000ffff087224 */ /* 0x000fce00078e000e */
[----:B------:R-:W-:Y:S05]  /*f450*/  WARPSYNC.COLLECTIVE R15, `(.L_x_336) ;  /* 0x000000000f087348 */ /* 0x000fea0003c00000 */
[----:B------:R0:W1:Y:S02]  /*f460*/  SHFL.IDX P6, R14, R13, R12, R11 ;  /* 0x0000000c0d0e7389 */ /* 0x00006400000c000b */
[----:B01----:R-:W-:Y:S01]  /*f470*/  ENDCOLLECTIVE ;  /* 0x000000000000791b */ /* 0x003fe20003800000 */
.L_x_336:
[----:B------:R-:W-:-:S05]  /*f480*/  @!P2 LEA R6, P1, R20, R8, 0x1 ;  /* 0x000000081406a211 */ /* 0x000fca00078208ff */
[----:B------:R-:W-:Y:S02]  /*f490*/  @!P2 IMAD.X R7, RZ, RZ, R0, P1 ;  /* 0x000000ffff07a224 */ /* 0x000fe400008e0600 */
[----:B------:R-:W-:-:S03]  /*f4a0*/  VIADD R0, R17, 0x90 ;  /* 0x0000009011007836 */ /* 0x000fc60000000000 */
[----:B------:R-:W-:Y:S01]  /*f4b0*/  @!PT LDS RZ, [RZ] ;  /* 0x00000000fffff984 */ /* 0x000fe20000000800 */
[----:B------:R-:W-:Y:S01]  /*f4c0*/  @!PT LDS RZ, [RZ] ;  /* 0x00000000fffff984 */ /* 0x000fe20000000800 */
[----:B------:R-:W-:Y:S01]  /*f4d0*/  @!PT LDS RZ, [RZ] ;  /* 0x00000000fffff984 */ /* 0x000fe20000000800 */
[----:B------:R0:W-:Y:S01]  /*f4e0*/  @!P2 LDGSTS.E.BYPASS.LTC128B.128 [R10+0x10400], desc[UR48][R6.64], !P0 ;  /* 0x10400000060aafae */ /* 0x0001e2000c101d70 */
[----:B------:R-:W-:Y:S01]  /*f4f0*/  IMAD.MOV.U32 R13, RZ, RZ, R5 ;  /* 0x000000ffff0d7224 */ /* 0x000fe200078e0005 */
[----:B------:R-:W-:Y:S01]  /*f500*/  ISETP.GE.AND P1, PT, R0, R3, PT ;  /* 0x000000030000720c */ /* 0x000fe20003f26270 */
[----:B------:R-:W-:-:S12]  /*f510*/  IMAD.MOV.U32 R0, RZ, RZ, R14 ;  /* 0x000000ffff007224 */ /* 0x000fd800078e000e */
[----:B0-----:R-:W-:Y:S05]  /*f520*/  WARPSYNC.COLLECTIVE R15, `(.L_x_337) ;  /* 0x000000000f087348 */ /* 0x001fea0003c00000 */
[----:B------:R1:W2:Y:S02]  /*f530*/  SHFL.IDX P6, R14, R13, R12, R11 ;  /* 0x0000000c0d0e7389 */ /* 0x0002a400000c000b */
[----:B012---:R-:W-:Y:S01]  /*f540*/  ENDCOLLECTIVE ;  /* 0x000000000000791b */ /* 0x007fe20003800000 */
.L_x_337:
[----:B------:R-:W-:Y:S02]  /*f550*/  IMAD.MOV.U32 R13, RZ, RZ, R2 ;  /* 0x000000ffff0d7224 */ /* 0x000fe400078e0002 */
[----:B------:R-:W-:Y:S01]  /*f560*/  IMAD.MOV.U32 R12, RZ, RZ, 0x2 ;  /* 0x00000002ff0c7424 */ /* 0x000fe200078e00ff */
[----:B------:R-:W-:-:S13]  /*f570*/  @!P1 LEA R4, P2, R20, R14, 0x1 ;  /* 0x0000000e14049211 */ /* 0x000fda00078408ff */
[----:B------:R-:W-:Y:S05]  /*f580*/  WARPSYNC.COLLECTIVE R15, `(.L_x_338) ;  /* 0x000000000f087348 */ /* 0x000fea0003c00000 */
[----:B------:R0:W1:Y:S02]  /*f590*/  SHFL.IDX P6, R14, R13, R12, R11 ;  /* 0x0000000c0d0e7389 */ /* 0x00006400000c000b */
[----:B01----:R-:W-:Y:S01]  /*f5a0*/  ENDCOLLECTIVE ;  /* 0x000000000000791b */ /* 0x003fe20003800000 */
.L_x_338:
[----:B------:R-:W-:Y:S02]  /*f5b0*/  @!P1 IMAD.X R9, RZ, RZ, R0, P2 ;  /* 0x000000ffff099224 */ /* 0x000fe400010e0600 */
[----:B------:R-:W-:Y:S02]  /*f5c0*/  @!P1 IMAD.MOV.U32 R6, RZ, RZ, R4 ;  /* 0x000000ffff069224 */ /* 0x000fe400078e0004 */
[----:B------:R-:W-:-:S05]  /*f5d0*/  @!P1 IMAD.MOV.U32 R7, RZ, RZ, R9 ;  /* 0x000000ffff079224 */ /* 0x000fca00078e0009 */
        /* <DEDUP_REMOVED lines=9> */
.L_x_339:
[----:B------:R-:W-:-:S05]  /*f670*/  VIADD R6, R17, 0xa0 ;  /* 0x000000a011067836 */ /* 0x000fca0000000000 */
[----:B------:R-:W-:Y:S01]  /*f680*/  ISETP.GE.AND P1, PT, R6, R3, PT ;  /* 0x000000030600720c */ /* 0x000fe20003f26270 */
[----:B------:R-:W-:Y:S02]  /*f690*/  IMAD.MOV.U32 R13, RZ, RZ, R2 ;  /* 0x000000ffff0d7224 */ /* 0x000fe400078e0002 */
[----:B------:R-:W-:Y:S02]  /*f6a0*/  IMAD.MOV.U32 R12, RZ, RZ, 0x3 ;  /* 0x00000003ff0c7424 */ /* 0x000fe400078e00ff */
[----:B------:R-:W-:-:S08]  /*f6b0*/  IMAD.MOV.U32 R4, RZ, RZ, R14 ;  /* 0x000000ffff047224 */ /* 0x000fd000078e000e */
[----:B------:R-:W-:Y:S05]  /*f6c0*/  WARPSYNC.COLLECTIVE R15, `(.L_x_340) ;  /* 0x000000000f087348 */ /* 0x000fea0003c00000 */
[----:B------:R0:W1:Y:S02]  /*f6d0*/  SHFL.IDX P6, R14, R13, R12, R11 ;  /* 0x0000000c0d0e7389 */ /* 0x00006400000c000b */
[----:B01----:R-:W-:Y:S01]  /*f6e0*/  ENDCOLLECTIVE ;  /* 0x000000000000791b */ /* 0x003fe20003800000 */
.L_x_340:
[----:B------:R-:W-:-:S05]  /*f6f0*/  @!P1 LEA R6, P2, R20, R4, 0x1 ;  /* 0x0000000414069211 */ /* 0x000fca00078408ff */
        /* <DEDUP_REMOVED lines=10> */
.L_x_341:
[----:B------:R-:W-:Y:S05]  /*f7a0*/  BRA `(.L_x_342) ;  /* 0xffffffc000a87947 */ /* 0x000fea000383ffff */
.L_x_230:
[----:B0-----:R0:W1:Y:S02]  /*f7b0*/  SYNCS.PHASECHK.TRANS64.TRYWAIT P0, [R22+URZ+0x30820], R3 ;  /* 0x03082003160075a7 */ /* 0x001064000800017f */
[----:B-1----:R-:W-:Y:S05]  /*f7c0*/  @!P0 NANOSLEEP.SYNCS 0x989680 ;  /* 0x009896800000895d */ /* 0x002fea0003900000 */
[----:B------:R-:W1:Y:S02]  /*f7d0*/  @!P0 SYNCS.PHASECHK.TRANS64 P0, [R22+URZ+0x30820], R3 ;  /* 0x03082003160085a7 */ /* 0x000e64000800007f */
[----:B-1----:R-:W-:Y:S05]  /*f7e0*/  @!P0 BRA `(.L_x_230) ;  /* 0xfffffffc00f08947 */ /* 0x002fea000383ffff */
[----:B------:R-:W-:Y:S05]  /*f7f0*/  BRA `(.L_x_343) ;  /* 0xffffffc400107947 */ /* 0x000fea000383ffff */
.L_x_239:
[----:B0-----:R0:W2:Y:S02]  /*f800*/  SYNCS.PHASECHK.TRANS64.TRYWAIT P0, [R2+URZ+0x30840], R3 ;  /* 0x03084003020075a7 */ /* 0x0010a4000800017f */
[----:B--2---:R-:W-:Y:S05]  /*f810*/  @!P0 NANOSLEEP.SYNCS 0x989680 ;  /* 0x009896800000895d */ /* 0x004fea0003900000 */
[----:B------:R-:W2:Y:S02]  /*f820*/  @!P0 SYNCS.PHASECHK.TRANS64 P0, [R2+URZ+0x30840], R3 ;  /* 0x03084003020085a7 */ /* 0x000ea4000800007f */
[----:B--2---:R-:W-:Y:S05]  /*f830*/  @!P0 BRA `(.L_x_239) ;  /* 0xfffffffc00f08947 */ /* 0x004fea000383ffff */
[----:B------:R-:W-:Y:S05]  /*f840*/  BRA `(.L_x_344) ;  /* 0xffffffc400c07947 */ /* 0x000fea000383ffff */
.L_x_244:
[----:B0-----:R0:W1:Y:S02]  /*f850*/  SYNCS.PHASECHK.TRANS64.TRYWAIT P0, [R3+URZ+0x60], R2 ;  /* 0x00006002030075a7 */ /* 0x001064000800017f */
[----:B-1----:R-:W-:Y:S05]  /*f860*/  @!P0 NANOSLEEP.SYNCS 0x989680 ;  /* 0x009896800000895d */ /* 0x002fea0003900000 */
[----:B------:R-:W1:Y:S02]  /*f870*/  @!P0 SYNCS.PHASECHK.TRANS64 P0, [R3+URZ+0x60], R2 ;  /* 0x00006002030085a7 */ /* 0x000e64000800007f */
[----:B-1----:R-:W-:Y:S05]  /*f880*/  @!P0 BRA `(.L_x_244) ;  /* 0xfffffffc00f08947 */ /* 0x002fea000383ffff */
[----:B------:R-:W-:Y:S05]  /*f890*/  BRA `(.L_x_345) ;  /* 0xffffffc8004c7947 */ /* 0x000fea000383ffff */
.L_x_252:
[----:B-1----:R1:W2:Y:S02]  /*f8a0*/  SYNCS.PHASECHK.TRANS64.TRYWAIT P0, [R2+URZ+0x30840], R3 ;  /* 0x03084003020075a7 */ /* 0x0022a4000800017f */
[----:B--2---:R-:W-:Y:S05]  /*f8b0*/  @!P0 NANOSLEEP.SYNCS 0x989680 ;  /* 0x009896800000895d */ /* 0x004fea0003900000 */
[----:B------:R-:W2:Y:S02]  /*f8c0*/  @!P0 SYNCS.PHASECHK.TRANS64 P0, [R2+URZ+0x30840], R3 ;  /* 0x03084003020085a7 */ /* 0x000ea4000800007f */
[----:B--2---:R-:W-:Y:S05]  /*f8d0*/  @!P0 BRA `(.L_x_252) ;  /* 0xfffffffc00f08947 */ /* 0x004fea000383ffff */
[----:B------:R-:W-:Y:S05]  /*f8e0*/  BRA `(.L_x_346) ;  /* 0xffffffcc008c7947 */ /* 0x000fea000383ffff */
.L_x_257:
[----:B0-----:R0:W1:Y:S02]  /*f8f0*/  SYNCS.PHASECHK.TRANS64.TRYWAIT P0, [R10+URZ+0x60], R3 ;  /* 0x000060030a0075a7 */ /* 0x001064000800017f */
[----:B-1----:R-:W-:Y:S05]  /*f900*/  @!P0 NANOSLEEP.SYNCS 0x989680 ;  /* 0x009896800000895d */ /* 0x002fea0003900000 */
[----:B------:R-:W1:Y:S02]  /*f910*/  @!P0 SYNCS.PHASECHK.TRANS64 P0, [R10+URZ+0x60], R3 ;  /* 0x000060030a0085a7 */ /* 0x000e64000800007f */
[----:B-1----:R-:W-:Y:S05]  /*f920*/  @!P0 BRA `(.L_x_257) ;  /* 0xfffffffc00f08947 */ /* 0x002fea000383ffff */
[----:B------:R-:W-:Y:S05]  /*f930*/  BRA `(.L_x_347) ;  /* 0xffffffd000187947 */ /* 0x000fea000383ffff */
.L_x_265:
[----:B-1----:R1:W2:Y:S02]  /*f940*/  SYNCS.PHASECHK.TRANS64.TRYWAIT P0, [R2+URZ+0x30840], R3 ;  /* 0x03084003020075a7 */ /* 0x0022a4000800017f */
[----:B--2---:R-:W-:Y:S05]  /*f950*/  @!P0 NANOSLEEP.SYNCS 0x989680 ;  /* 0x009896800000895d */ /* 0x004fea0003900000 */
[----:B------:R-:W2:Y:S02]  /*f960*/  @!P0 SYNCS.PHASECHK.TRANS64 P0, [R2+URZ+0x30840], R3 ;  /* 0x03084003020085a7 */ /* 0x000ea4000800007f */
[----:B--2---:R-:W-:Y:S05]  /*f970*/  @!P0 BRA `(.L_x_265) ;  /* 0xfffffffc00f08947 */ /* 0x004fea000383ffff */
[----:B------:R-:W-:Y:S05]  /*f980*/  BRA `(.L_x_348) ;  /* 0xffffffd400247947 */ /* 0x000fea000383ffff */
.L_x_270:
[----:B0-----:R0:W1:Y:S02]  /*f990*/  SYNCS.PHASECHK.TRANS64.TRYWAIT P0, [R8+URZ+0x60], R3 ;  /* 0x00006003080075a7 */ /* 0x001064000800017f */
[----:B-1----:R-:W-:Y:S05]  /*f9a0*/  @!P0 NANOSLEEP.SYNCS 0x989680 ;  /* 0x009896800000895d */ /* 0x002fea0003900000 */
[----:B------:R-:W1:Y:S02]  /*f9b0*/  @!P0 SYNCS.PHASECHK.TRANS64 P0, [R8+URZ+0x60], R3 ;  /* 0x00006003080085a7 */ /* 0x000e64000800007f */
[----:B-1----:R-:W-:Y:S05]  /*f9c0*/  @!P0 BRA `(.L_x_270) ;  /* 0xfffffffc00f08947 */ /* 0x002fea000383ffff */
[----:B------:R-:W-:Y:S05]  /*f9d0*/  BRA `(.L_x_349) ;  /* 0xffffffd400b47947 */ /* 0x000fea000383ffff */
.L_x_280:
[----:B0-----:R0:W1:Y:S02]  /*f9e0*/  SYNCS.PHASECHK.TRANS64.TRYWAIT P0, [R3+URZ+0x30860], R0 ;  /* 0x03086000030075a7 */ /* 0x001064000800017f */
[----:B-1----:R-:W-:Y:S05]  /*f9f0*/  @!P0 NANOSLEEP.SYNCS 0x989680 ;  /* 0x009896800000895d */ /* 0x002fea0003900000 */
[----:B------:R-:W1:Y:S02]  /*fa00*/  @!P0 SYNCS.PHASECHK.TRANS64 P0, [R3+URZ+0x30860], R0 ;  /* 0x03086000030085a7 */ /* 0x000e64000800007f */
[----:B-1----:R-:W-:Y:S05]  /*fa10*/  @!P0 BRA `(.L_x_280) ;  /* 0xfffffffc00f08947 */ /* 0x002fea000383ffff */
[----:B------:R-:W-:Y:S05]  /*fa20*/  BRA `(.L_x_350) ;  /* 0xffffffd800ac7947 */ /* 0x000fea000383ffff */
.L_x_286:
[----:B------:R-:W-:Y:S01]  /*fa30*/  BSSY B0, `(.L_x_351) ;  /* 0x0000008000007945 */ /* 0x000fe20003800000 */
[----:B------:R-:W-:Y:S02]  /*fa40*/  IMAD.MOV.U32 R13, RZ, RZ, R16 ;  /* 0x000000ffff0d7224 */ /* 0x000fe400078e0010 */
[----:B------:R-:W-:Y:S02]  /*fa50*/  IMAD.MOV.U32 R12, RZ, RZ, RZ ;  /* 0x000000ffff0c7224 */ /* 0x000fe400078e00ff */
[----:B------:R-:W-:Y:S02]  /*fa60*/  IMAD.MOV.U32 R11, RZ, RZ, 0x1f ;  /* 0x0000001fff0b7424 */ /* 0x000fe400078e00ff */
[----:B------:R-:W-:-:S07]  /*fa70*/  IMAD.MOV.U32 R15, RZ, RZ, -0x1 ;  /* 0xffffffffff0f7424 */ /* 0x000fce00078e00ff */
[----:B------:R-:W-:Y:S05]  /*fa80*/  WARPSYNC.COLLECTIVE R15, `(.L_x_352) ;  /* 0x000000000f087348 */ /* 0x000fea0003c00000 */
[----:B------:R0:W1:Y:S02]  /*fa90*/  SHFL.IDX P6, R14, R13, R12, R11 ;  /* 0x0000000c0d0e7389 */ /* 0x00006400000c000b */
[----:B01----:R-:W-:Y:S01]  /*faa0*/  ENDCOLLECTIVE ;  /* 0x000000000000791b */ /* 0x003fe20003800000 */
.L_x_352:
[----:B------:R-:W-:Y:S05]  /*fab0*/  BSYNC B0 ;  /* 0x0000000000007941 */ /* 0x000fea0003800000 */
.L_x_351:
[----:B------:R-:W-:Y:S02]  /*fac0*/  IMAD.MOV.U32 R13, RZ, RZ, R16 ;  /* 0x000000ffff0d7224 */ /* 0x000fe400078e0010 */
[----:B------:R-:W-:Y:S02]  /*fad0*/  IMAD.MOV.U32 R12, RZ, RZ, 0x1 ;  /* 0x00000001ff0c7424 */ /* 0x000fe400078e00ff */
[----:B------:R-:W-:Y:S02]  /*fae0*/  IMAD.MOV.U32 R11, RZ, RZ, 0x1f ;  /* 0x0000001fff0b7424 */ /* 0x000fe400078e00ff */
[----:B------:R-:W-:Y:S02]  /*faf0*/  IMAD.MOV.U32 R15, RZ, RZ, -0x1 ;  /* 0xffffffffff0f7424 */ /* 0x000fe400078e00ff */
[----:B------:R-:W-:Y:S02]  /*fb00*/  IMAD.IADD R5, R19, 0x1, R8 ;  /* 0x0000000113057824 */ /* 0x000fe400078e0208 */
[----:B------:R-:W-:-:S07]  /*fb10*/  IMAD.MOV.U32 R0, RZ, RZ, R14 ;  /* 0x000000ffff007224 */ /* 0x000fce00078e000e */
[----:B------:R-:W-:Y:S05]  /*fb20*/  WARPSYNC.COLLECTIVE R15, `(.L_x_353) ;  /* 0x000000000f087348 */ /* 0x000fea0003c00000 */
[----:B------:R0:W1:Y:S02]  /*fb30*/  SHFL.IDX P6, R14, R13, R12, R11 ;  /* 0x0000000c0d0e7389 */ /* 0x00006400000c000b */
[----:B01----:R-:W-:Y:S01]  /*fb40*/  ENDCOLLECTIVE ;  /* 0x000000000000791b */ /* 0x003fe20003800000 */
.L_x_353:
[----:B------:R-:W-:Y:S02]  /*fb50*/  ULDC UR4, c[0x0][0xc3c] ;  /* 0x00030f0000047ab9 */ /* 0x000fe40000000800 */
[----:B------:R-:W-:-:S13]  /*fb60*/  ISETP.GE.OR P1, PT, R5, UR4, !P0 ;  /* 0x0000000405007c0c */ /* 0x000fda000c726670 */
[----:B------:R-:W0:Y:S01]  /*fb70*/  @!P1 LDC.64 R2, c[0x0][0xc80] ;  /* 0x00032000ff029b82 */ /* 0x000e220000000a00 */
[----:B------:R-:W-:Y:S02]  /*fb80*/  IMAD.MOV.U32 R11, RZ, RZ, RZ ;  /* 0x000000ffff0b7224 */ /* 0x000fe400078e00ff */
[----:B------:R-:W-:Y:S02]  /*fb90*/  IMAD.MOV.U32 R4, RZ, RZ, R14 ;  /* 0x000000ffff047224 */ /* 0x000fe400078e000e */
[----:B0-----:R-:W-:-:S06]  /*fba0*/  @!P1 IMAD.WIDE R2, R5, 0x4, R2 ;  /* 0x0000000405029825 */ /* 0x001fcc00078e0202 */
[----:B------:R-:W2:Y:S01]  /*fbb0*/  @!P1 LDG.E R2, desc[UR48][R2.64] ;  /* 0x0000003002029981 */ /* 0x000ea2000c1e1900 */
[----:B------:R-:W-:Y:S01]  /*fbc0*/  IMAD.MOV.U32 R5, RZ, RZ, RZ ;  /* 0x000000ffff057224 */ /* 0x000fe200078e00ff */
[C---:B------:R-:W-:Y:S02]  /*fbd0*/  ISETP.GE.U32.AND P2, PT, R8.reuse, 0x2, PT ;  /* 0x000000020800780c */ /* 0x040fe40003f46070 */
[C---:B------:R-:W-:Y:S02]  /*fbe0*/  ISETP.GE.U32.AND P3, PT, R8.reuse, 0x4, PT ;  /* 0x000000040800780c */ /* 0x040fe40003f66070 */
[C---:B------:R-:W-:Y:S02]  /*fbf0*/  ISETP.GE.U32.AND P4, PT, R8.reuse, 0x8, PT ;  /* 0x000000080800780c */ /* 0x040fe40003f86070 */
[C---:B------:R-:W-:Y:S01]  /*fc00*/  ISETP.GE.U32.AND P5, PT, R8.reuse, 0x10, PT ;  /* 0x000000100800780c */ /* 0x040fe20003fa6070 */
[----:B--2---:R-:W-:Y:S01]  /*fc10*/  @!P1 IMAD.MOV.U32 R5, RZ, RZ, R2 ;  /* 0x000000ffff059224 */ /* 0x004fe200078e0002 */
[----:B------:R-:W-:-:S03]  /*fc20*/  ISETP.NE.AND P1, PT, R8, RZ, PT ;  /* 0x000000ff0800720c */ /* 0x000fc60003f25270 */
[----:B------:R-:W-:-:S10]  /*fc30*/  IMAD.MOV.U32 R13, RZ, RZ, R5 ;  /* 0x000000ffff0d7224 */ /* 0x000fd400078e0005 */
[----:B------:R-:W-:Y:S05]  /*fc40*/  WARPSYNC.COLLECTIVE R15, `(.L_x_354) ;  /* 0x000000000f087348 */ /* 0x000fea0003c00000 */
[----:B------:R0:W1:Y:S02]  /*fc50*/  SHFL.UP P6, R14, R13, R12, R11 ;  /* 0x0400000c0d0e7389 */ /* 0x00006400000c000b */
[----:B01----:R-:W-:Y:S01]  /*fc60*/  ENDCOLLECTIVE ;  /* 0x000000000000791b */ /* 0x003fe20003800000 */
.L_x_354:
[----:B------:R-:W-:Y:S01]  /*fc70*/  IMAD.MOV.U32 R12, RZ, RZ, 0x2 ;  /* 0x00000002ff0c7424 */ /* 0x000fe200078e00ff */
[----:B------:R-:W-:-:S05]  /*fc80*/  SEL R6, R14, RZ, P1 ;  /* 0x000000ff0e067207 */ /* 0x000fca0000800000 */
[----:B------:R-:W-:-:S04]  /*fc90*/  IMAD.IADD R6, R5, 0x1, R6 ;  /* 0x0000000105067824 */ /* 0x000fc800078e0206 */
[----:B------:R-:W-:-:S07]  /*fca0*/  IMAD.MOV.U32 R13, RZ, RZ, R6 ;  /* 0x000000ffff0d7224 */ /* 0x000fce00078e0006 */
[----:B------:R-:W-:Y:S05]  /*fcb0*/  WARPSYNC.COLLECTIVE R15, `(.L_x_355) ;  /* 0x000000000f087348 */ /* 0x000fea0003c00000 */
[----:B------:R0:W1:Y:S02]  /*fcc0*/  SHFL.UP P6, R14, R13, R12, R11 ;  /* 0x0400000c0d0e7389 */ /* 0x00006400000c000b */
[----:B01----:R-:W-:Y:S01]  /*fcd0*/  ENDCOLLECTIVE ;  /* 0x000000000000791b */ /* 0x003fe20003800000 */
.L_x_355:
[----:B------:R-:W-:Y:S01]  /*fce0*/  IMAD.MOV.U32 R12, RZ, RZ, 0x4 ;  /* 0x00000004ff0c7424 */ /* 0x000fe200078e00ff */
[----:B------:R-:W-:-:S04]  /*fcf0*/  SEL R7, R14, RZ, P2 ;  /* 0x000000ff0e077207 */ /* 0x000fc80001000000 */
[----:B------:R-:W-:-:S05]  /*fd00*/  IADD3 R7, R6, R7, RZ ;  /* 0x0000000706077210 */ /* 0x000fca0007ffe0ff */
[----:B------:R-:W-:-:S07]  /*fd10*/  IMAD.MOV.U32 R13, RZ, RZ, R7 ;  /* 0x000000ffff0d7224 */ /* 0x000fce00078e0007 */
[----:B------:R-:W-:Y:S05]  /*fd20*/  WARPSYNC.COLLECTIVE R15, `(.L_x_356) ;  /* 0x000000000f087348 */ /* 0x000fea0003c00000 */
[----:B------:R0:W1:Y:S02]  /*fd30*/  SHFL.UP P6, R14, R13, R12, R11 ;  /* 0x0400000c0d0e7389 */ /* 0x00006400000c000b */
[----:B01----:R-:W-:Y:S01]  /*fd40*/  ENDCOLLECTIVE ;  /* 0x000000000000791b */ /* 0x003fe20003800000 */
.L_x_356:
[----:B------:R-:W-:Y:S01]  /*fd50*/  IMAD.MOV.U32 R12, RZ, RZ, 0x8 ;  /* 0x00000008ff0c7424 */ /* 0x000fe200078e00ff */
[----:B------:R-:W-:-:S05]  /*fd60*/  SEL R2, R14, RZ, P3 ;  /* 0x000000ff0e027207 */ /* 0x000fca0001800000 */
[----:B------:R-:W-:-:S04]  /*fd70*/  IMAD.IADD R2, R7, 0x1, R2 ;  /* 0x0000000107027824 */ /* 0x000fc800078e0202 */
[----:B------:R-:W-:-:S07]  /*fd80*/  IMAD.MOV.U32 R13, RZ, RZ, R2 ;  /* 0x000000ffff0d7224 */ /* 0x000fce00078e0002 */
[----:B------:R-:W-:Y:S05]  /*fd90*/  WARPSYNC.COLLECTIVE R15, `(.L_x_357) ;  /* 0x000000000f087348 */ /* 0x000fea0003c00000 */
[----:B------:R0:W1:Y:S02]  /*fda0*/  SHFL.UP P6, R14, R13, R12, R11 ;  /* 0x0400000c0d0e7389 */ /* 0x00006400000c000b */
[----:B01----:R-:W-:Y:S01]  /*fdb0*/  ENDCOLLECTIVE ;  /* 0x000000000000791b */ /* 0x003fe20003800000 */
.L_x_357:
[----:B------:R-:W-:Y:S01]  /*fdc0*/  IMAD.MOV.U32 R12, RZ, RZ, 0x10 ;  /* 0x00000010ff0c7424 */ /* 0x000fe200078e00ff */
[----:B------:R-:W-:-:S05]  /*fdd0*/  SEL R3, R14, RZ, P4 ;  /* 0x000000ff0e037207 */ /* 0x000fca0002000000 */
[----:B------:R-:W-:-:S04]  /*fde0*/  IMAD.IADD R3, R2, 0x1, R3 ;  /* 0x0000000102037824 */ /* 0x000fc800078e0203 */
[----:B------:R-:W-:-:S07]  /*fdf0*/  IMAD.MOV.U32 R13, RZ, RZ, R3 ;  /* 0x000000ffff0d7224 */ /* 0x000fce00078e0003 */
[----:B------:R-:W-:Y:S05]  /*fe00*/  WARPSYNC.COLLECTIVE R15, `(.L_x_358) ;  /* 0x000000000f087348 */ /* 0x000fea0003c00000 */
[----:B------:R0:W1:Y:S02]  /*fe10*/  SHFL.UP P6, R14, R13, R12, R11 ;  /* 0x0400000c0d0e7389 */ /* 0x00006400000c000b */
[----:B01----:R-:W-:Y:S01]  /*fe20*/  ENDCOLLECTIVE ;  /* 0x000000000000791b */ /* 0x003fe20003800000 */
.L_x_358:
[----:B------:R-:W-:Y:S02]  /*fe30*/  IMAD.MOV.U32 R12, RZ, RZ, 0x1f ;  /* 0x0000001fff0c7424 */ /* 0x000fe400078e00ff */
[----:B------:R-:W-:Y:S01]  /*fe40*/  IMAD.MOV.U32 R11, RZ, RZ, 0x1f ;  /* 0x0000001fff0b7424 */ /* 0x000fe200078e00ff */
[----:B------:R-:W-:-:S05]  /*fe50*/  SEL R2, R14, RZ, P5 ;  /* 0x000000ff0e027207 */ /* 0x000fca0002800000 */
[----:B------:R-:W-:-:S04]  /*fe60*/  IMAD.IADD R2, R3, 0x1, R2 ;  /* 0x0000000103027824 */ /* 0x000fc800078e0202 */
[----:B------:R-:W-:-:S07]  /*fe70*/  IMAD.MOV.U32 R13, RZ, RZ, R2 ;  /* 0x000000ffff0d7224 */ /* 0x000fce00078e0002 */
[----:B------:R-:W-:Y:S05]  /*fe80*/  WARPSYNC.COLLECTIVE R15, `(.L_x_359) ;  /* 0x000000000f087348 */ /* 0x000fea0003c00000 */
[----:B------:R0:W1:Y:S02]  /*fe90*/  SHFL.IDX P6, R14, R13, R12, R11 ;  /* 0x0000000c0d0e7389 */ /* 0x00006400000c000b */
[----:B01----:R-:W-:Y:S01]  /*fea0*/  ENDCOLLECTIVE ;  /* 0x000000000000791b */ /* 0x003fe20003800000 */
.L_x_359:
[----:B------:R-:W-:Y:S05]  /*feb0*/  BRA `(.L_x_360) ;  /* 0xffffffd800dc7947 */ /* 0x000fea000383ffff */
.L_x_291:
[----:B------:R-:W-:Y:S01]  /*fec0*/  BSSY B0, `(.L_x_361) ;  /* 0x0000008000007945 */ /* 0x000fe20003800000 */
[----:B-----5:R-:W-:Y:S02]  /*fed0*/  IMAD.MOV.U32 R13, RZ, RZ, R5 ;  /* 0x000000ffff0d7224 */ /* 0x020fe400078e0005 */
[----:B------:R-:W-:Y:S02]  /*fee0*/  IMAD.MOV.U32 R12, RZ, RZ, 0x1 ;  /* 0x00000001ff0c7424 */ /* 0x000fe400078e00ff */
[----:B------:R-:W-:Y:S02]  /*fef0*/  IMAD.MOV.U32 R11, RZ, RZ, RZ ;  /* 0x000000ffff0b7224 */ /* 0x000fe400078e00ff */
[----:B------:R-:W-:-:S07]  /*ff00*/  IMAD.MOV.U32 R15, RZ, RZ, -0x1 ;  /* 0xffffffffff0f7424 */ /* 0x000fce00078e00ff */
[----:B0-----:R-:W-:Y:S05]  /*ff10*/  WARPSYNC.COLLECTIVE R15, `(.L_x_362) ;  /* 0x000000000f087348 */ /* 0x001fea0003c00000 */
[----:B------:R1:W2:Y:S02]  /*ff20*/  SHFL.UP P6, R14, R13, R12, R11 ;  /* 0x0400000c0d0e7389 */ /* 0x0002a400000c000b */
[----:B012---:R-:W-:Y:S01]  /*ff30*/  ENDCOLLECTIVE ;  /* 0x000000000000791b */ /* 0x007fe20003800000 */
.L_x_362:
[----:B------:R-:W-:Y:S05]  /*ff40*/  BSYNC B0 ;  /* 0x0000000000007941 */ /* 0x000fea0003800000 */
.L_x_361:
[----:B------:R-:W-:Y:S01]  /*ff50*/  SEL R14, R14, RZ, P1 ;  /* 0x000000ff0e0e7207 */ /* 0x000fe20000800000 */
[----:B------:R-:W-:Y:S02]  /*ff60*/  IMAD.MOV.U32 R12, RZ, RZ, 0x2 ;  /* 0x00000002ff0c7424 */ /* 0x000fe400078e00ff */
[----:B------:R-:W-:Y:S02]  /*ff70*/  IMAD.MOV.U32 R11, RZ, RZ, RZ ;  /* 0x000000ffff0b7224 */ /* 0x000fe400078e00ff */
[----:B------:R-:W-:Y:S02]  /*ff80*/  IMAD.IADD R13, R5, 0x1, R14 ;  /* 0x00000001050d7824 */ /* 0x000fe400078e020e */
[----:B------:R-:W-:-:S07]  /*ff90*/  IMAD.MOV.U32 R15, RZ, RZ, -0x1 ;  /* 0xffffffffff0f7424 */ /* 0x000fce00078e00ff */
[----:B------:R-:W-:Y:S05]  /*ffa0*/  WARPSYNC.COLLECTIVE R15, `(.L_x_363) ;  /* 0x000000000f087348 */ /* 0x000fea0003c00000 */
[----:B------:R0:W1:Y:S02]  /*ffb0*/  SHFL.UP P6, R14, R13, R12, R11 ;  /* 0x0400000c0d0e7389 */ /* 0x00006400000c000b */
[----:B01----:R-:W-:Y:S01]  /*ffc0*/  ENDCOLLECTIVE ;  /* 0x000000000000791b */ /* 0x003fe20003800000 */
.L_x_363:
[----:B------:R-:W-:Y:S01]  /*ffd0*/  IMAD.MOV.U32 R12, RZ, RZ, 0x4 ;  /* 0x00000004ff0c7424 */ /* 0x000fe200078e00ff */
[----:B------:R-:W-:-:S05]  /*ffe0*/  SEL R2, R14, RZ, P2 ;  /* 0x000000ff0e027207 */ /* 0x000fca0001000000 */
[----:B------:R-:W-:-:S04]  /*fff0*/  IMAD.IADD R2, R13, 0x1, R2 ;  /* 0x000000010d027824 */ /* 0x000fc800078e0202 */
[----:B------:R-:W-:-:S07]  /*10000*/  IMAD.MOV.U32 R13, RZ, RZ, R2 ;  /* 0x000000ffff0d7224 */ /* 0x000fce00078e0002 */
[----:B------:R-:W-:Y:S05]  /*10010*/  WARPSYNC.COLLECTIVE R15, `(.L_x_364) ;  /* 0x000000000f087348 */ /* 0x000fea0003c00000 */
[----:B------:R0:W1:Y:S02]  /*10020*/  SHFL.UP P6, R14, R13, R12, R11 ;  /* 0x0400000c0d0e7389 */ /* 0x00006400000c000b */
[----:B01----:R-:W-:Y:S01]  /*10030*/  ENDCOLLECTIVE ;  /* 0x000000000000791b */ /* 0x003fe20003800000 */
.L_x_364:
[----:B------:R-:W-:Y:S01]  /*10040*/  IMAD.MOV.U32 R12, RZ, RZ, 0x8 ;  /* 0x00000008ff0c7424 */ /* 0x000fe200078e00ff */
[----:B------:R-:W-:-:S05]  /*10050*/  SEL R3, R14, RZ, P3 ;  /* 0x000000ff0e037207 */ /* 0x000fca0001800000 */
[----:B------:R-:W-:-:S04]  /*10060*/  IMAD.IADD R3, R2, 0x1, R3 ;  /* 0x0000000102037824 */ /* 0x000fc800078e0203 */
[----:B------:R-:W-:-:S07]  /*10070*/  IMAD.MOV.U32 R13, RZ, RZ, R3 ;  /* 0x000000ffff0d7224 */ /* 0x000fce00078e0003 */
[----:B------:R-:W-:Y:S05]  /*10080*/  WARPSYNC.COLLECTIVE R15, `(.L_x_365) ;  /* 0x000000000f087348 */ /* 0x000fea0003c00000 */
[----:B------:R0:W1:Y:S02]  /*10090*/  SHFL.UP P6, R14, R13, R12, R11 ;  /* 0x0400000c0d0e7389 */ /* 0x00006400000c000b */
[----:B01----:R-:W-:Y:S01]  /*100a0*/  ENDCOLLECTIVE ;  /* 0x000000000000791b */ /* 0x003fe20003800000 */
.L_x_365:
[----:B------:R-:W-:Y:S01]  /*100b0*/  IMAD.MOV.U32 R12, RZ, RZ, 0x10 ;  /* 0x00000010ff0c7424 */ /* 0x000fe200078e00ff */
[----:B------:R-:W-:-:S05]  /*100c0*/  SEL R4, R14, RZ, P4 ;  /* 0x000000ff0e047207 */ /* 0x000fca0002000000 */
[----:B------:R-:W-:-:S04]  /*100d0*/  IMAD.IADD R4, R3, 0x1, R4 ;  /* 0x0000000103047824 */ /* 0x000fc800078e0204 */
[----:B------:R-:W-:-:S07]  /*100e0*/  IMAD.MOV.U32 R13, RZ, RZ, R4 ;  /* 0x000000ffff0d7224 */ /* 0x000fce00078e0004 */
[----:B------:R-:W-:Y:S05]  /*100f0*/  WARPSYNC.COLLECTIVE R15, `(.L_x_366) ;  /* 0x000000000f087348 */ /* 0x000fea0003c00000 */
[----:B------:R0:W1:Y:S02]  /*10100*/  SHFL.UP P6, R14, R13, R12, R11 ;  /* 0x0400000c0d0e7389 */ /* 0x00006400000c000b */
[----:B01----:R-:W-:Y:S01]  /*10110*/  ENDCOLLECTIVE ;  /* 0x000000000000791b */ /* 0x003fe20003800000 */
.L_x_366:
        /* <DEDUP_REMOVED lines=8> */
.L_x_367:
[----:B------:R-:W-:Y:S05]  /*101a0*/  BRA `(.L_x_368) ;  /* 0xffffffd800bc7947 */ /* 0x000fea000383ffff */
.L_x_293:
[----:B------:R-:W-:Y:S01]  /*101b0*/  BSSY B0, `(.L_x_369) ;  /* 0x0000006000007945 */ /* 0x000fe20003800000 */
[----:B------:R-:W-:Y:S01]  /*101c0*/  PLOP3.LUT P6, PT, P6, PT, PT, 0x8, 0x0 ;  /* 0x000000000000781c */ /* 0x000fe200037ce170 */
[----:B------:R-:W-:-:S12]  /*101d0*/  IMAD.MOV.U32 R15, RZ, RZ, -0x1 ;  /* 0xffffffffff0f7424 */ /* 0x000fd800078e00ff */
[----:B0-----:R-:W-:Y:S05]  /*101e0*/  WARPSYNC.COLLECTIVE R15, `(.L_x_370) ;  /* 0x000000000f087348 */ /* 0x001fea0003c00000 */
[----:B------:R-:W-:Y:S01]  /*101f0*/  VOTE.ANY R14, PT, P6 ;  /* 0x00000000000e7806 */ /* 0x000fe200030e0100 */
[----:B0-----:R-:W-:Y:S06]  /*10200*/  ENDCOLLECTIVE ;  /* 0x000000000000791b */ /* 0x001fec0003800000 */
.L_x_370:
[----:B------:R-:W-:Y:S05]  /*10210*/  BSYNC B0 ;  /* 0x0000000000007941 */ /* 0x000fea0003800000 */
.L_x_369:
[----:B------:R-:W-:Y:S02]  /*10220*/  IMAD.MOV.U32 R3, RZ, RZ, R14 ;  /* 0x000000ffff037224 */ /* 0x000fe400078e000e */
[----:B------:R-:W-:Y:S02]  /*10230*/  IMAD.MOV.U32 R13, RZ, RZ, R5 ;  /* 0x000000ffff0d7224 */ /* 0x000fe400078e0005 */
[----:B------:R-:W0:Y:S01]  /*10240*/  POPC R4, R3 ;  /* 0x0000000300047309 */ /* 0x000e220000000000 */
[----:B------:R-:W-:Y:S02]  /*10250*/  IMAD.MOV.U32 R11, RZ, RZ, 0x1f ;  /* 0x0000001fff0b7424 */ /* 0x000fe400078e00ff */
[----:B------:R-:W-:Y:S02]  /*10260*/  IMAD.MOV.U32 R15, RZ, RZ, -0x1 ;  /* 0xffffffffff0f7424 */ /* 0x000fe400078e00ff */
[----:B0-----:R-:W-:-:S07]  /*10270*/  IMAD.MOV.U32 R12, RZ, RZ, R4 ;  /* 0x000000ffff0c7224 */ /* 0x001fce00078e0004 */
[----:B------:R-:W-:Y:S05]  /*10280*/  WARPSYNC.COLLECTIVE R15, `(.L_x_371) ;  /* 0x000000000f087348 */ /* 0x000fea0003c00000 */
[----:B------:R0:W1:Y:S02]  /*10290*/  SHFL.IDX P6, R14, R13, R12, R11 ;  /* 0x0000000c0d0e7389 */ /* 0x00006400000c000b */
[----:B01----:R-:W-:Y:S01]  /*102a0*/  ENDCOLLECTIVE ;  /* 0x000000000000791b */ /* 0x003fe20003800000 */
.L_x_371:
[----:B------:R-:W-:Y:S01]  /*102b0*/  IMAD.MOV.U32 R5, RZ, RZ, R14 ;  /* 0x000000ffff057224 */ /* 0x000fe200078e000e */
[----:B------:R-:W-:Y:S06]  /*102c0*/  BRA `(.L_x_372) ;  /* 0xffffffd800ac7947 */ /* 0x000fec000383ffff */
.L_x_295:
[----:B------:R-:W-:Y:S01]  /*102d0*/  BSSY B0, `(.L_x_373) ;  /* 0x0000007000007945 */ /* 0x000fe20003800000 */
[----:B------:R-:W-:Y:S02]  /*102e0*/  IMAD.MOV.U32 R13, RZ, RZ, R2 ;  /* 0x000000ffff0d7224 */ /* 0x000fe400078e0002 */
[----:B------:R-:W-:Y:S02]  /*102f0*/  IMAD.MOV.U32 R11, RZ, RZ, 0x1f ;  /* 0x0000001fff0b7424 */ /* 0x000fe400078e00ff */
[----:B------:R-:W-:-:S07]  /*10300*/  IMAD.MOV.U32 R15, RZ, RZ, -0x1 ;  /* 0xffffffffff0f7424 */ /* 0x000fce00078e00ff */
[----:B012---:R-:W-:Y:S05]  /*10310*/  WARPSYNC.COLLECTIVE R15, `(.L_x_374) ;  /* 0x000000000f087348 */ /* 0x007fea0003c00000 */
[----:B------:R3:W4:Y:S02]  /*10320*/  SHFL.IDX P6, R14, R13, R12, R11 ;  /* 0x0000000c0d0e7389 */ /* 0x00072400000c000b */
[----:B01234-:R-:W-:Y:S01]  /*10330*/  ENDCOLLECTIVE ;  /* 0x000000000000791b */ /* 0x01ffe20003800000 */
.L_x_374:
[----:B------:R-:W-:Y:S05]  /*10340*/  BSYNC B0 ;  /* 0x0000000000007941 */ /* 0x000fea0003800000 */
.L_x_373:
[----:B------:R-:W-:Y:S05]  /*10350*/  BRA `(.L_x_294) ;  /* 0xffffffd800a47947 */ /* 0x000fea000383ffff */
.L_x_299:
[----:B-1----:R1:W2:Y:S02]  /*10360*/  SYNCS.PHASECHK.TRANS64.TRYWAIT P0, [R9+URZ+0x30820], R0 ;  /* 0x03082000090075a7 */ /* 0x0022a4000800017f */
[----:B--2---:R-:W-:Y:S05]  /*10370*/  @!P0 NANOSLEEP.SYNCS 0x989680 ;  /* 0x009896800000895d */ /* 0x004fea0003900000 */
[----:B------:R-:W2:Y:S02]  /*10380*/  @!P0 SYNCS.PHASECHK.TRANS64 P0, [R9+URZ+0x30820], R0 ;  /* 0x03082000090085a7 */ /* 0x000ea4000800007f */
[----:B--2---:R-:W-:Y:S05]  /*10390*/  @!P0 BRA `(.L_x_299) ;  /* 0xfffffffc00f08947 */ /* 0x004fea000383ffff */
[----:B------:R-:W-:Y:S05]  /*103a0*/  BRA `(.L_x_375) ;  /* 0xffffffdc00907947 */ /* 0x000fea000383ffff */
.L_x_300:
[----:B------:R-:W2:Y:S01]  /*103b0*/  S2R R2, SR_TID.X ;  /* 0x0000000000027919 */ /* 0x000ea20000002100 */
[----:B------:R-:W-:Y:S01]  /*103c0*/  BSSY B0, `(.L_x_376) ;  /* 0x000000a000007945 */ /* 0x000fe20003800000 */
[----:B------:R-:W-:Y:S02]  /*103d0*/  IMAD.MOV.U32 R12, RZ, RZ, RZ ;  /* 0x000000ffff0c7224 */ /* 0x000fe400078e00ff */
[----:B------:R-:W-:Y:S02]  /*103e0*/  IMAD.MOV.U32 R11, RZ, RZ, 0x1f ;  /* 0x0000001fff0b7424 */ /* 0x000fe400078e00ff */
[----:B------:R-:W-:Y:S01]  /*103f0*/  IMAD.MOV.U32 R15, RZ, RZ, -0x1 ;  /* 0xffffffffff0f7424 */ /* 0x000fe200078e00ff */
[----:B--2---:R-:W-:-:S04]  /*10400*/  SHF.R.U32.HI R2, RZ, 0x5, R2 ;  /* 0x00000005ff027819 */ /* 0x004fc80000011602 */
[----:B------:R-:W-:-:S05]  /*10410*/  LOP3.LUT R2, R2, 0x3, RZ, 0xc0, !PT ;  /* 0x0000000302027812 */ /* 0x000fca00078ec0ff */
[----:B------:R-:W-:-:S07]  /*10420*/  IMAD.MOV.U32 R13, RZ, RZ, R2 ;  /* 0x000000ffff0d7224 */ /* 0x000fce00078e0002 */
[----:B01-3--:R-:W-:Y:S05]  /*10430*/  WARPSYNC.COLLECTIVE R15, `(.L_x_377) ;  /* 0x000000000f087348 */ /* 0x00bfea0003c00000 */
[----:B------:R2:W4:Y:S02]  /*10440*/  SHFL.IDX P6, R14, R13, R12, R11 ;  /* 0x0000000c0d0e7389 */ /* 0x00052400000c000b */
[----:B01234-:R-:W-:Y:S01]  /*10450*/  ENDCOLLECTIVE ;  /* 0x000000000000791b */ /* 0x01ffe20003800000 */
.L_x_377:
[----:B------:R-:W-:Y:S05]  /*10460*/  BSYNC B0 ;  /* 0x0000000000007941 */ /* 0x000fea0003800000 */
.L_x_376:
[----:B------:R-:W-:Y:S05]  /*10470*/  BRA `(.L_x_378) ;  /* 0xffffffdc00787947 */ /* 0x000fea000383ffff */
.L_x_303:
[----:B------:R-:W-:Y:S01]  /*10480*/  BSSY B1, `(.L_x_379) ;  /* 0x0000006000017945 */ /* 0x000fe20003800000 */
[----:B------:R-:W-:-:S07]  /*10490*/  IMAD.MOV.U32 R15, RZ, RZ, -0x1 ;  /* 0xffffffffff0f7424 */ /* 0x000fce00078e00ff */
[----:B01-3--:R-:W-:Y:S05]  /*104a0*/  WARPSYNC.COLLECTIVE R15, `(.L_x_380) ;  /* 0x000000000f0c7348 */ /* 0x00bfea0003c00000 */
[----:B------:R-:W-:Y:S02]  /*104b0*/  ELECT P6, UR62, PT ;  /* 0x00000000003e782f */ /* 0x000fe400038c0000 */
[----:B------:R-:W-:Y:S01]  /*104c0*/  MOV R14, UR62 ;  /* 0x0000003e000e7c02 */ /* 0x000fe20008000f00 */
[----:B01-3--:R-:W-:Y:S10]  /*104d0*/  ENDCOLLECTIVE ;  /* 0x000000000000791b */ /* 0x00bff40003800000 */
.L_x_380:
[----:B------:R-:W-:Y:S05]  /*104e0*/  BSYNC B1 ;  /* 0x0000000000017941 */ /* 0x000fea0003800000 */
.L_x_379:
[----:B------:R-:W-:Y:S05]  /*104f0*/  BRA `(.L_x_381) ;  /* 0xffffffdc00707947 */ /* 0x000fea000383ffff */
.L_x_305:
[----:B-1----:R1:W2:Y:S02]  /*10500*/  SYNCS.PHASECHK.TRANS64.TRYWAIT P0, [R5+URZ], R4 ;  /* 0x00000004050075a7 */ /* 0x0022a4000800017f */
[----:B--2---:R-:W-:Y:S05]  /*10510*/  @!P0 NANOSLEEP.SYNCS 0x989680 ;  /* 0x009896800000895d */ /* 0x004fea0003900000 */
[----:B------:R-:W2:Y:S02]  /*10520*/  @!P0 SYNCS.PHASECHK.TRANS64 P0, [R5+URZ], R4 ;  /* 0x00000004050085a7 */ /* 0x000ea4000800007f */
[----:B--2---:R-:W-:Y:S05]  /*10530*/  @!P0 BRA `(.L_x_305) ;  /* 0xfffffffc00f08947 */ /* 0x004fea000383ffff */
[----:B------:R-:W-:Y:S05]  /*10540*/  BRA `(.L_x_382) ;  /* 0xffffffdc00a47947 */ /* 0x000fea000383ffff */
.L_x_306:
[----:B--2---:R2:W4:Y:S02]  /*10550*/  SYNCS.PHASECHK.TRANS64.TRYWAIT P0, [R3+URZ], R2 ;  /* 0x00000002030075a7 */ /* 0x004524000800017f */
[----:B----4-:R-:W-:Y:S05]  /*10560*/  @!P0 NANOSLEEP.SYNCS 0x989680 ;  /* 0x009896800000895d */ /* 0x010fea0003900000 */
[----:B------:R-:W4:Y:S02]  /*10570*/  @!P0 SYNCS.PHASECHK.TRANS64 P0, [R3+URZ], R2 ;  /* 0x00000002030085a7 */ /* 0x000f24000800007f */
[----:B----4-:R-:W-:Y:S05]  /*10580*/  @!P0 BRA `(.L_x_306) ;  /* 0xfffffffc00f08947 */ /* 0x010fea000383ffff */
[----:B------:R-:W-:Y:S05]  /*10590*/  BRA `(.L_x_383) ;  /* 0xffffffdc00987947 */ /* 0x000fea000383ffff */
.L_x_308:
[----:B----4-:R4:W0:Y:S02]  /*105a0*/  SYNCS.PHASECHK.TRANS64.TRYWAIT P0, [R23+URZ], R4 ;  /* 0x00000004170075a7 */ /* 0x010824000800017f */
[----:B0-----:R-:W-:Y:S05]  /*105b0*/  @!P0 NANOSLEEP.SYNCS 0x989680 ;  /* 0x009896800000895d */ /* 0x001fea0003900000 */
[----:B------:R-:W0:Y:S02]  /*105c0*/  @!P0 SYNCS.PHASECHK.TRANS64 P0, [R23+URZ], R4 ;  /* 0x00000004170085a7 */ /* 0x000e24000800007f */
[----:B0-----:R-:W-:Y:S05]  /*105d0*/  @!P0 BRA `(.L_x_308) ;  /* 0xfffffffc00f08947 */ /* 0x001fea000383ffff */
[----:B------:R-:W-:Y:S05]  /*105e0*/  BRA `(.L_x_384) ;  /* 0xffffffdc009c7947 */ /* 0x000fea000383ffff */
.L_x_385:
        /* <DEDUP_REMOVED lines=9> */
.L_x_2642:


//--------------------- .text._ZN7cutlass13device_kernelIN5flash11enable_sm90INS1_16FlashAttnFwdSm90INS1_25CollectiveMainloopFwdSm90ILi2EN4cute5tupleIJNS5_1CILi1EEES8_S8_EEENS6_IJNS7_ILi192EEESA_NS7_ILi64EEEEEELi64ENS_6half_tEfNS_4arch4Sm90ELb0ELb0ELb0ELb1ELb0ELb1ELb0ELb0ELb1ELb1ELb0ELb0EEENS1_21CollectiveEpilogueFwdINS6_IJSA_SB_SA_EEES9_SD_SF_Li384ELb1ELb1ELb0ELb0EEENS1_36VarlenDynamicPersistentTileSchedulerILi192ELi192ELi384ELi128ELb0ELb1ELb1ELb0ELb1ELb1EEEEEEEEEvNT_6ParamsE --------------------------
	.section	.text._ZN7cutlass13device_kernelIN5flash11enable_sm90INS1_16FlashAttnFwdSm90INS1_25CollectiveMainloopFwdSm90ILi2EN4cute5tupleIJNS5_1CILi1EEES8_S8_EEENS6_IJNS7_ILi192EEESA_NS7_ILi64EEEEEELi64ENS_6half_tEfNS_4arch4Sm90ELb0ELb0ELb0ELb1ELb0ELb1ELb0ELb0ELb1ELb1ELb0ELb0EEENS1_21CollectiveEpilogueFwdINS6_IJSA_SB_SA_EEES9_SD_SF_Li384ELb1ELb1ELb0ELb0EEENS1_36VarlenDynamicPersistentTileSchedulerILi192ELi192ELi384ELi128ELb0ELb1ELb1ELb0ELb1ELb1EEEEEEEEEvNT_6ParamsE,"ax",@progbits
	.align	128
.text._ZN7cutlass13device_kernelIN5flash11enable_sm90INS1_16FlashAttnFwdSm90INS1_25CollectiveMainloopFwdSm90ILi2EN4cute5tupleIJNS5_1CILi1EEES8_S8_EEENS6_IJNS7_ILi192EEESA_NS7_ILi64EEEEEELi64ENS_6half_tEfNS_4arch4Sm90ELb0ELb0ELb0ELb1ELb0ELb1ELb0ELb0ELb1ELb1ELb0ELb0EEENS1_21CollectiveEpilogueFwdINS6_IJSA_SB_SA_EEES9_SD_SF_Li384ELb1ELb1ELb0ELb0EEENS1_36VarlenDynamicPersistentTileSchedulerILi192ELi192ELi384ELi128ELb0ELb1ELb1ELb0ELb1ELb1EEEEEEEEEvNT_6ParamsE:
        .type           _ZN7cutlass13device_kernelIN5flash11enable_sm90INS1_16FlashAttnFwdSm90INS1_25CollectiveMainloopFwdSm90ILi2EN4cute5tupleIJNS5_1CILi1EEES8_S8_EEENS6_IJNS7_ILi192EEESA_NS7_ILi64EEEEEELi64ENS_6half_tEfNS_4arch4Sm90ELb0ELb0ELb0ELb1ELb0ELb1ELb0ELb0ELb1ELb1ELb0ELb0EEENS1_21CollectiveEpilogueFwdINS6_IJSA_SB_SA_EEES9_SD_SF_Li384ELb1ELb1ELb0ELb0EEENS1_36VarlenDynamicPersistentTileSchedulerILi192ELi192ELi384ELi128ELb0ELb1ELb1ELb0ELb1ELb1EEEEEEEEEvNT_6ParamsE,@function
        .size           _ZN7cutlass13device_kernelIN5flash11enable_sm90INS1_16FlashAttnFwdSm90INS1_25CollectiveMainloopFwdSm90ILi2EN4cute5tupleIJNS5_1CILi1EEES8_S8_EEENS6_IJNS7_ILi192EEESA_NS7_ILi64EEEEEELi64ENS_6half_tEfNS_4arch4Sm90ELb0ELb0ELb0ELb1ELb0ELb1ELb0ELb0ELb1ELb1ELb0ELb0EEENS1_21CollectiveEpilogueFwdINS6_IJSA_SB_SA_EEES9_SD_SF_Li384ELb1ELb1ELb0ELb0EEENS1_36VarlenDynamicPersistentTileSchedulerILi192ELi192ELi384ELi128ELb0ELb1ELb1ELb0ELb1ELb1EEEEEEEEEvNT_6ParamsE,(.L_x_2643 - _ZN7cutlass13device_kernelIN5flash11enable_sm90INS1_16FlashAttnFwdSm90INS1_25CollectiveMainloopFwdSm90ILi2EN4cute5tupleIJNS5_1CILi1EEES8_S8_EEENS6_IJNS7_ILi192EEESA_NS7_ILi64EEEEEELi64ENS_6half_tEfNS_4arch4Sm90ELb0ELb0ELb0ELb1ELb0ELb1ELb0ELb0ELb1ELb1ELb0ELb0EEENS1_21CollectiveEpilogueFwdINS6_IJSA_SB_SA_EEES9_SD_SF_Li384ELb1ELb1ELb0ELb0EEENS1_36VarlenDynamicPersistentTileSchedulerILi192ELi192ELi384ELi128ELb0ELb1ELb1ELb0ELb1ELb1EEEEEEEEEvNT_6ParamsE)
        .other          _ZN7cutlass13device_kernelIN5flash11enable_sm90INS1_16FlashAttnFwdSm90INS1_25CollectiveMainloopFwdSm90ILi2EN4cute5tupleIJNS5_1CILi1EEES8_S8_EEENS6_IJNS7_ILi192EEESA_NS7_ILi64EEEEEELi64ENS_6half_tEfNS_4arch4Sm90ELb0ELb0ELb0ELb1ELb0ELb1ELb0ELb0ELb1ELb1ELb0ELb0EEENS1_21CollectiveEpilogueFwdINS6_IJSA_SB_SA_EEES9_SD_SF_Li384ELb1ELb1ELb0ELb0EEENS1_36VarlenDynamicPersistentTileSchedulerILi192ELi192ELi384ELi128ELb0ELb1ELb1ELb0ELb1ELb1EEEEEEEEEvNT_6ParamsE,@"STO_CUDA_ENTRY STV_DEFAULT"
_ZN7cutlass13device_kernelIN5flash11enable_sm90INS1_16FlashAttnFwdSm90INS1_25CollectiveMainloopFwdSm90ILi2EN4cute5tupleIJNS5_1CILi1EEES8_S8_EEENS6_IJNS7_ILi192EEESA_NS7_ILi64EEEEEELi64ENS_6half_tEfNS_4arch4Sm90ELb0ELb0ELb0ELb1ELb0ELb1ELb0ELb0ELb1ELb1ELb0ELb0EEENS1_21CollectiveEpilogueFwdINS6_IJSA_SB_SA_EEES9_SD_SF_Li384ELb1ELb1ELb0ELb0EEENS1_36VarlenDynamicPersistentTileSchedulerILi192ELi192ELi384ELi128ELb0ELb1ELb1ELb0ELb1ELb1EEEEEEEEEvNT_6ParamsE:
[----:B------:R-:W0:Y:S02]  /*0000*/  LDC R1, c[0x0][0x28] ;  /* 0x00000a00ff017b82 */ /* 0x000e240000000800 */
[----:B0-----:R-:W-:Y:S01]  /*0010*/  VIADD R1, R1, 0xffffff80 ;  /* 0xffffff8001017836 */ /* 0x001fe20000000000 */
[----:B------:R-:W0:Y:S01]  /*0020*/  S2R R3, SR_TID.X ;  /* 0x0000000000037919 */ /* 0x000e220000002100 */
[----:B------:R-:W-:Y:S01]  /*0030*/  ELECT P0, URZ, PT ;  /* 0x00000000003f782f */ /* 0x000fe20003800000 */
[----:B------:R-:W-:Y:S01]  /*0040*/  BSSY B0, `(.L_x_386) ;  /* 0x0000013000007945 */ /* 0x000fe20003800000 */
[----:B0-----:R-:W-:-:S05]  /*0050*/  SHF.R.U32.HI R0, RZ, 0x5, R3 ;  /* 0x00000005ff007819 */ /* 0x001fca0000011603 */
[----:B------:R-:W0:Y:S02]  /*0060*/  SHFL.IDX PT, R2, R0, RZ, 0x1f ;  /* 0x00001fff00027589 */ /* 0x000e2400000e0000 */
[----:B0-----:R-:W-:-:S13]  /*0070*/  ISETP.EQ.AND P0, PT, R2, RZ, P0 ;  /* 0x000000ff0200720c */ /* 0x001fda0000702270 */
[----:B------:R-:W-:Y:S05]  /*0080*/  @!P0 BRA `(.L_x_387) ;  /* 0x0000000000388947 */ /* 0x000fea0003800000 */
[----:B------:R-:W-:Y:S02]  /*0090*/  ULDC.64 UR4, c[0x0][0x198] ;  /* 0x0000660000047ab9 */ /* 0x000fe40000000a00 */
[----:B------:R-:W-:Y:S02]  /*00a0*/  UIADD3 UR6, UP0, UR4, 0x370, URZ ;  /* 0x0000037004067890 */ /* 0x000fe4000ff1e03f */
[----:B------:R-:W-:Y:S02]  /*00b0*/  UIADD3 UR8, UP1, UR4, 0x470, URZ ;  /* 0x0000047004087890 */ /* 0x000fe4000ff3e03f */
[----:B------:R-:W-:Y:S02]  /*00c0*/  UIADD3 UR10, UP2, UR4, 0x570, URZ ;  /* 0x00000570040a7890 */ /* 0x000fe4000ff5e03f */
[----:B------:R-:W-:Y:S02]  /*00d0*/  UIADD3 UR4, UP3, UR4, 0x670, URZ ;  /* 0x0000067004047890 */ /* 0x000fe4000ff7e03f */
[----:B------:R-:W-:-:S02]  /*00e0*/  UIADD3.X UR7, URZ, UR5, URZ, UP0, !UPT ;  /* 0x000000053f077290 */ /* 0x000fc400087fe43f */
[----:B------:R-:W-:Y:S02]  /*00f0*/  UIADD3.X UR9, URZ, UR5, URZ, UP1, !UPT ;  /* 0x000000053f097290 */ /* 0x000fe40008ffe43f */
[----:B------:R-:W-:Y:S02]  /*0100*/  UIADD3.X UR11, URZ, UR5, URZ, UP2, !UPT ;  /* 0x000000053f0b7290 */ /* 0x000fe400097fe43f */
[----:B------:R-:W-:-:S03]  /*0110*/  UIADD3.X UR5, URZ, UR5, URZ, UP3, !UPT ;  /* 0x000000053f057290 */ /* 0x000fc60009ffe43f */
[----:B------:R0:W-:Y:S02]  /*0120*/  UTMACCTL.PF [UR6] ;  /* 0x00000000060079b9 */ /* 0x0001e40008040000 */
[----:B------:R0:W-:Y:S02]  /*0130*/  UTMACCTL.PF [UR8] ;  /* 0x00000000080079b9 */ /* 0x0001e40008040000 */
[----:B------:R0:W-:Y:S02]  /*0140*/  UTMACCTL.PF [UR10] ;  /* 0x000000000a0079b9 */ /* 0x0001e40008040000 */
[----:B------:R0:W-:Y:S02]  /*0150*/  UTMACCTL.PF [UR4] ;  /* 0x00000000040079b9 */ /* 0x0001e40008040000 */
[----:B0-----:R-:W-:Y:S01]  /*0160*/  NOP ;  /* 0x0000000000007918 */ /* 0x001fe20000000000 */
.L_x_387:
[----:B------:R-:W-:Y:S05]  /*0170*/  BSYNC B0 ;  /* 0x0000000000007941 */ /* 0x000fea0003800000 */
.L_x_386:
[----:B------:R-:W-:Y:S01]  /*0180*/  VOTEU.ANY UP0, P0 ;  /* 0x00000000003f7886 */ /* 0x000fe20000000100 */
[----:B------:R-:W0:Y:S01]  /*0190*/  SHFL.IDX PT, R2, R0, RZ, 0x1f ;  /* 0x00001fff00027589 */ /* 0x000e2200000e0000 */
[----:B------:R-:W-:Y:S01]  /*01a0*/  UMOV UR4, 0x80 ;  /* 0x0000008000047882 */ /* 0x000fe20000000000 */
[----:B------:R-:W-:Y:S01]  /*01b0*/  UMOV UR7, 0x180 ;  /* 0x0000018000077882 */ /* 0x000fe20000000000 */
[----:B------:R-:W-:Y:S01]  /*01c0*/  SHF.R.U32.HI R3, RZ, 0x7, R3 ;  /* 0x00000007ff037819 */ /* 0x000fe20000011603 */
[----:B------:R-:W1:Y:S01]  /*01d0*/  @UP0 S2UR UR8, SR_CgaCtaId ;  /* 0x00000000000809c3 */ /* 0x000e620000008800 */
[----:B------:R-:W-:Y:S01]  /*01e0*/  @UP0 UMOV UR6, 0x400 ;  /* 0x0000040000060882 */ /* 0x000fe20000000000 */
[----:B------:R-:W-:-:S04]  /*01f0*/  @UP0 UIADD3 UR4, -UR4, 0x100000, URZ ;  /* 0x0010000004040890 */ /* 0x000fc8000fffe13f */
[----:B------:R-:W-:Y:S02]  /*0200*/  @UP0 USHF.L.U32 UR5, UR4, 0xb, URZ ;  /* 0x0000000b04050899 */ /* 0x000fe4000800063f */
[----:B------:R-:W-:Y:S01]  /*0210*/  @UP0 USHF.L.U32 UR4, UR4, 0x1, URZ ;  /* 0x0000000104040899 */ /* 0x000fe2000800063f */
[----:B------:R-:W-:Y:S01]  /*0220*/  VOTEU.ANY UP1, P0 ;  /* 0x00000000003f7886 */ /* 0x000fe20000020100 */
[----:B0-----:R-:W-:Y:S02]  /*0230*/  ISETP.NE.AND P1, PT, R2, RZ, PT ;  /* 0x000000ff0200720c */ /* 0x001fe40003f25270 */
[----:B------:R0:W2:Y:S01]  /*0240*/  SHFL.IDX PT, R2, R3, RZ, 0x1f ;  /* 0x00001fff03027589 */ /* 0x0000a200000e0000 */
[----:B-1----:R-:W-:Y:S02]  /*0250*/  @UP0 ULEA UR8, UR8, UR6, 0x18 ;  /* 0x0000000608080291 */ /* 0x002fe4000f8ec03f */
[----:B------:R-:W-:-:S04]  /*0260*/  @UP0 UIADD3 UR6, -UR7, 0x100000, URZ ;  /* 0x0010000007060890 */ /* 0x000fc8000fffe13f */
[----:B------:R-:W-:Y:S02]  /*0270*/  @UP0 USHF.L.U32 UR7, UR6, 0xb, URZ ;  /* 0x0000000b06070899 */ /* 0x000fe4000800063f */
[----:B------:R-:W-:Y:S01]  /*0280*/  @UP0 USHF.L.U32 UR6, UR6, 0x1, URZ ;  /* 0x0000000106060899 */ /* 0x000fe2000800063f */
[----:B------:R-:W-:Y:S01]  /*0290*/  VOTEU.ANY UP0, P0 ;  /* 0x00000000003f7886 */ /* 0x000fe20000000100 */
[----:B------:R-:W1:Y:S04]  /*02a0*/  FENCE.VIEW.ASYNC.S ;  /* 0x00000000000073c6 */ /* 0x000e680000000000 */
[----:B-1----:R0:W1:Y:S06]  /*02b0*/  @UP0 SYNCS.EXCH.64 URZ, [UR8+0x30800], UR4 ;  /* 0x03080004083f05b2 */ /* 0x00206c0008000100 */
[----:B------:R0:W3:Y:S02]  /*02c0*/  @UP1 SYNCS.EXCH.64 URZ, [UR8+0x30820], UR6 ;  /* 0x03082006083f15b2 */ /* 0x0000e40008000100 */
[----:B0-----:R-:W-:Y:S05]  /*02d0*/  @P1 BRA `(.L_x_388) ;  /* 0x0000000000481947 */ /* 0x001fea0003800000 */
[----:B------:R-:W0:Y:S01]  /*02e0*/  S2UR UR5, SR_CgaCtaId ;  /* 0x00000000000579c3 */ /* 0x000e220000008800 */
        /* <DEDUP_REMOVED lines=15> */
[----:B------:R0:W0:Y:S01]  /*03e0*/  SYNCS.EXCH.64 URZ, [UR8+0x30848], UR6 ;  /* 0x03084806083f75b2 */ /* 0x0000220008000100 */
[----:B------:R-:W-:Y:S01]  /*03f0*/  NOP ;  /* 0x0000000000007918 */ /* 0x000fe20000000000 */
.L_x_388:
[----:B------:R-:W5:Y:S01]  /*0400*/  SHFL.IDX PT, R3, R0, RZ, 0x1f ;  /* 0x00001fff00037589 */ /* 0x000f6200000e0000 */
[----:B------:R-:W-:Y:S01]  /*0410*/  NOP ;  /* 0x0000000000007918 */ /* 0x000fe20000000000 */
[----:B-----5:R-:W-:-:S13]  /*0420*/  ISETP.NE.AND P0, PT, R3, RZ, PT ;  /* 0x000000ff0300720c */ /* 0x020fda0003f05270 */
        /* <DEDUP_REMOVED lines=17> */
[----:B------:R0:W0:Y:S01]  /*0540*/  SYNCS.EXCH.64 URZ, [UR8+0x30868], UR6 ;  /* 0x03086806083f75b2 */ /* 0x0000220008000100 */
[----:B------:R-:W-:Y:S01]  /*0550*/  NOP ;  /* 0x0000000000007918 */ /* 0x000fe20000000000 */
.L_x_389:
[----:B------:R-:W5:Y:S01]  /*0560*/  SHFL.IDX PT, R3, R0, RZ, 0x1f ;  /* 0x00001fff00037589 */ /* 0x000f6200000e0000 */
[----:B------:R-:W-:Y:S01]  /*0570*/  NOP ;  /* 0x0000000000007918 */ /* 0x000fe20000000000 */
[----:B-----5:R-:W-:-:S13]  /*0580*/  ISETP.NE.AND P0, PT, R3, RZ, PT ;  /* 0x000000ff0300720c */ /* 0x020fda0003f05270 */
        /* <DEDUP_REMOVED lines=13> */
[----:B------:R0:W0:Y:S01]  /*0660*/  SYNCS.EXCH.64 URZ, [UR6+0x30888], UR4 ;  /* 0x03088804063f75b2 */ /* 0x0000220008000100 */
[----:B------:R-:W-:Y:S01]  /*0670*/  NOP ;  /* 0x0000000000007918 */ /* 0x000fe20000000000 */
.L_x_390:
        /* <DEDUP_REMOVED lines=22> */
.L_x_391:
        /* <DEDUP_REMOVED lines=22> */
.L_x_392:
[----:B--2---:R-:W-:Y:S01]  /*0940*/  ISETP.NE.AND P0, PT, R2, RZ, PT ;  /* 0x000000ff0200720c */ /* 0x004fe20003f05270 */
[----:B------:R-:W-:Y:S01]  /*0950*/  IMAD.MOV.U32 R2, RZ, RZ, 0x1 ;  /* 0x00000001ff027424 */ /* 0x000fe200078e00ff */
[----:B------:R-:W-:Y:S01]  /*0960*/  NOP ;  /* 0x0000000000007918 */ /* 0x000fe20000000000 */
[----:B------:R-:W-:Y:S01]  /*0970*/  ULDC.64 UR56, c[0x0][0x208] ;  /* 0x0000820000387ab9 */ /* 0x000fe20000000a00 */
[----:B------:R-:W-:Y:S02]  /*0980*/  BSSY B9, `(.L_x_393) ;  /* 0x00015be000097945 */ /* 0x000fe40003800000 */
[----:B------:R-:W-:-:S05]  /*0990*/  SEL R2, R2, 0x2, !P0 ;  /* 0x0000000202027807 */ /* 0x000fca0004000000 */
[----:B------:R2:W-:Y:S01]  /*09a0*/  STL [R1+0x4c], R2 ;  /* 0x00004c0201007387 */ /* 0x0005e20000100800 */
[----:B01-34-:R-:W-:Y:S06]  /*09b0*/  BAR.SYNC.DEFER_BLOCKING 0x0 ;  /* 0x0000000000007b1d */ /* 0x01bfec0000010000 */
[----:B------:R-:W-:Y:S05]  /*09c0*/  @!P0 BRA `(.L_x_394) ;  /* 0x000000f8006c8947 */ /* 0x000fea0003800000 */
.L_x_395:
[----:B------:R-:W-:-:S08]  /*09d0*/  NOP ;  /* 0x0000000000007918 */ /* 0x000fd00000000000 */
[----:B------:R-:W0:Y:S02]  /*09e0*/  USETMAXREG.TRY_ALLOC.CTAPOOL UP0, 0xa0 ;  /* 0x000000a0000079c8 */ /* 0x000e240008000600 */
[----:B0-----:R-:W-:-:S13]  /*09f0*/  PLOP3.LUT P0, PT, PT, PT, UP0, 0x80, 0x0 ;  /* 0x000000000000781c */ /* 0x001fda0003f0f008 */
[----:B------:R-:W-:Y:S05]  /*0a00*/  @!P0 BRA `(.L_x_395) ;  /* 0xfffffffc00f08947 */ /* 0x000fea000383ffff */
[----:B------:R-:W3:Y:S01]  /*0a10*/  LDL.LU R0, [R1] ;  /* 0x0000000001007983 */ /* 0x000ee20000300800 */
[----:B--2---:R-:W0:Y:S01]  /*0a20*/  S2R R2, SR_TID.X ;  /* 0x0000000000027919 */ /* 0x004e220000002100 */
[----:B------:R-:W1:Y:S01]  /*0a30*/  S2UR UR5, SR_CgaCtaId ;  /* 0x00000000000579c3 */ /* 0x000e620000008800 */
[----:B------:R-:W-:Y:S01]  /*0a40*/  UMOV UR4, 0x400 ;  /* 0x0000040000047882 */ /* 0x000fe20000000000 */
[----:B0-----:R-:W-:-:S06]  /*0a50*/  SHF.R.U32.HI R2, RZ, 0x7, R2 ;  /* 0x00000007ff027819 */ /* 0x001fcc0000011602 */
[----:B------:R-:W-:Y:S06]  /*0a60*/  BAR.ARV 0x8, 0x200 ;  /* 0x0208000000007b1d */ /* 0x000fec0000002000 */
[----:B------:R-:W-:-:S13]  /*0a70*/  ISETP.NE.AND P0, PT, R2, 0x1, PT ;  /* 0x000000010200780c */ /* 0x000fda0003f05270 */
[----:B------:R-:W-:Y:S08]  /*0a80*/  @!P0 BAR.ARV 0x9, 0x100 ;  /* 0x0244000000008b1d */ /* 0x000ff00000002000 */
[----:B------:R-:W-:Y:S01]  /*0a90*/  BAR.SYNC.DEFER_BLOCKING 0x5, 0x200 ;  /* 0x0148000000007b1d */ /* 0x000fe20000010000 */
[----:B-1----:R-:W-:-:S06]  /*0aa0*/  ULEA UR4, UR5, UR4, 0x18 ;  /* 0x0000000405047291 */ /* 0x002fcc000f8ec03f */
[----:B------:R-:W-:Y:S01]  /*0ab0*/  IMAD.U32 R2, RZ, RZ, UR4 ;  /* 0x00000004ff027e24 */ /* 0x000fe2000f8e00ff */
[----:B------:R-:W-:-:S04]  /*0ac0*/  ULDC UR4, c[0x0][0xc3c] ;  /* 0x00030f0000047ab9 */ /* 0x000fc80000000800 */
[----:B------:R-:W0:Y:S01]  /*0ad0*/  LDS.128 R32, [R2+0x308d0] ;  /* 0x0308d00002207984 */ /* 0x000e220000000c00 */
[----:B------:R-:W-:Y:S06]  /*0ae0*/  BAR.ARV 0x4, 0x200 ;  /* 0x0108000000007b1d */ /* 0x000fec0000002000 */
[----:B---3--:R-:W-:-:S04]  /*0af0*/  LOP3.LUT R0, R0, 0xffffffef, RZ, 0xc0, !PT ;  /* 0xffffffef00007812 */ /* 0x008fc800078ec0ff */
[----:B------:R-:W-:-:S05]  /*0b00*/  @P0 LOP3.LUT R0, R0, 0x10, RZ, 0xfc, !PT ;  /* 0x0000001000000812 */ /* 0x000fca00078efcff */
[----:B------:R1:W-:Y:S01]  /*0b10*/  STL [R1], R0 ;  /* 0x0000000001007387 */ /* 0x0003e20000100800 */
[----:B0-----:R-:W-:-:S13]  /*0b20*/  ISETP.GE.AND P0, PT, R35, UR4, PT ;  /* 0x0000000423007c0c */ /* 0x001fda000bf06270 */
[----:B-1----:R-:W-:Y:S05]  /*0b30*/  @P0 BRA `(.L_x_396) ;  /* 0x0000015800880947 */ /* 0x002fea0003800000 */
[----:B------:R-:W2:Y:S01]  /*0b40*/  LDL.LU R14, [R1+0x4c] ;  /* 0x00004c00010e7983 */ /* 0x000ea20000300800 */
[----:B------:R-:W0:Y:S02]  /*0b50*/  S2R R0, SR_TID.X ;  /* 0x0000000000007919 */ /* 0x000e240000002100 */
[----:B0-----:R-:W-:-:S05]  /*0b60*/  VIADD R13, R0, 0xffffff80 ;  /* 0xffffff80000d7836 */ /* 0x001fca0000000000 */
[----:B------:R-:W-:-:S04]  /*0b70*/  SHF.R.S32.HI R0, RZ, 0x1f, R13 ;  /* 0x0000001fff007819 */ /* 0x000fc8000001140d */
[----:B------:R-:W-:-:S04]  /*0b80*/  LEA.HI R3, R0, R13, RZ, 0x7 ;  /* 0x0000000d00037211 */ /* 0x000fc800078f38ff */
[----:B------:R-:W-:-:S05]  /*0b90*/  LOP3.LUT R4, R3, 0xffffff80, RZ, 0xc0, !PT ;  /* 0xffffff8003047812 */ /* 0x000fca00078ec0ff */
[----:B------:R-:W-:-:S05]  /*0ba0*/  IMAD.IADD R16, R13, 0x1, -R4 ;  /* 0x000000010d107824 */ /* 0x000fca00078e0a04 */
[----:B------:R-:W-:-:S04]  /*0bb0*/  SHF.R.S32.HI R9, RZ, 0x1f, R16 ;  /* 0x0000001fff097819 */ /* 0x000fc80000011410 */
[----:B------:R-:W-:Y:S02]  /*0bc0*/  LEA.HI R10, R9, R16, RZ, 0x2 ;  /* 0x00000010090a7211 */ /* 0x000fe400078f10ff */
[----:B------:R-:W-:Y:S02]  /*0bd0*/  LEA.HI R4, R0, R13, RZ, 0x4 ;  /* 0x0000000d00047211 */ /* 0x000fe400078f20ff */
[--C-:B------:R-:W-:Y:S02]  /*0be0*/  SHF.R.S32.HI R8, RZ, 0x2, R10.reuse ;  /* 0x00000002ff087819 */ /* 0x100fe4000001140a */
[----:B------:R-:W-:Y:S02]  /*0bf0*/  SHF.R.S32.HI R7, RZ, 0x1f, R10 ;  /* 0x0000001fff077819 */ /* 0x000fe4000001140a */
[----:B------:R-:W-:Y:S02]  /*0c00*/  LOP3.LUT R5, R4, 0xfffffff0, RZ, 0xc0, !PT ;  /* 0xfffffff004057812 */ /* 0x000fe400078ec0ff */
[----:B------:R-:W-:-:S02]  /*0c10*/  LEA.HI R7, R7, R8, RZ, 0x3 ;  /* 0x0000000807077211 */ /* 0x000fc400078f18ff */
[----:B------:R-:W-:Y:S02]  /*0c20*/  IADD3 R5, R13, -R5, RZ ;  /* 0x800000050d057210 */ /* 0x000fe40007ffe0ff */
[----:B------:R-:W-:Y:S02]  /*0c30*/  LOP3.LUT R11, R7, 0xfffffff8, RZ, 0xc0, !PT ;  /* 0xfffffff8070b7812 */ /* 0x000fe400078ec0ff */
[----:B------:R-:W-:Y:S02]  /*0c40*/  SHF.R.S32.HI R7, RZ, 0x4, R4 ;  /* 0x00000004ff077819 */ /* 0x000fe40000011404 */
[----:B------:R-:W-:Y:S01]  /*0c50*/  SHF.R.S32.HI R6, RZ, 0x1f, R5 ;  /* 0x0000001fff067819 */ /* 0x000fe20000011405 */
[----:B------:R-:W-:Y:S01]  /*0c60*/  IMAD.IADD R12, R8, 0x1, -R11 ;  /* 0x00000001080c7824 */ /* 0x000fe200078e0a0b */
[----:B------:R-:W-:Y:S02]  /*0c70*/  LEA.HI R8, R0, R13, RZ, 0x5 ;  /* 0x0000000d00087211 */ /* 0x000fe400078f28ff */
[----:B------:R-:W-:-:S02]  /*0c80*/  LEA.HI R4, R4, R7, RZ, 0x1 ;  /* 0x0000000704047211 */ /* 0x000fc400078f08ff */
[----:B------:R-:W-:Y:S02]  /*0c90*/  LEA.HI R6, R6, R5, RZ, 0x3 ;  /* 0x0000000506067211 */ /* 0x000fe400078f18ff */
[----:B------:R-:W-:Y:S02]  /*0ca0*/  SHF.R.S32.HI R18, RZ, 0x5, R8 ;  /* 0x00000005ff127819 */ /* 0x000fe40000011408 */
[----:B------:R-:W-:Y:S02]  /*0cb0*/  LOP3.LUT R8, R4, 0x1ffffffe, RZ, 0xc0, !PT ;  /* 0x1ffffffe04087812 */ /* 0x000fe400078ec0ff */
[----:B------:R-:W-:Y:S02]  /*0cc0*/  LOP3.LUT R4, R6, 0xfffffff8, RZ, 0xc0, !PT ;  /* 0xfffffff806047812 */ /* 0x000fe400078ec0ff */
[----:B------:R-:W-:Y:S01]  /*0cd0*/  LOP3.LUT R10, R10, 0x7ffffffc, RZ, 0xc0, !PT ;  /* 0x7ffffffc0a0a7812 */ /* 0x000fe200078ec0ff */
[----:B------:R-:W-:Y:S02]  /*0ce0*/  IMAD.IADD R8, R7, 0x1, -R8 ;  /* 0x0000000107087824 */ /* 0x000fe400078e0a08 */
[----:B------:R-:W-:-:S02]  /*0cf0*/  IMAD.SHL.U32 R7, R18, 0x400, RZ ;  /* 0x0000040012077824 */ /* 0x000fc400078e00ff */
[C---:B------:R-:W-:Y:S01]  /*0d00*/  IMAD.IADD R4, R5.reuse, 0x1, -R4 ;  /* 0x0000000105047824 */ /* 0x040fe200078e0a04 */
[----:B------:R-:W-:Y:S01]  /*0d10*/  IADD3 R10, R16, -R10, RZ ;  /* 0x8000000a100a7210 */ /* 0x000fe20007ffe0ff */
[----:B------:R-:W-:Y:S01]  /*0d20*/  IMAD R5, R5, 0x40, R7 ;  /* 0x0000004005057824 */ /* 0x000fe200078e0207 */
[----:B------:R-:W-:Y:S01]  /*0d30*/  SHF.R.S32.HI R15, RZ, 0x7, R3 ;  /* 0x00000007ff0f7819 */ /* 0x000fe20000011403 */
[----:B------:R-:W-:Y:S01]  /*0d40*/  IMAD.SHL.U32 R8, R8, 0x8, RZ ;  /* 0x0000000808087824 */ /* 0x000fe200078e00ff */
[----:B------:R-:W-:Y:S01]  /*0d50*/  LEA.HI R9, R9, R16, RZ, 0x5 ;  /* 0x0000001009097211 */ /* 0x000fe200078f28ff */
[----:B------:R-:W-:Y:S01]  /*0d60*/  IMAD.MOV.U32 R11, RZ, RZ, -0x2 ;  /* 0xfffffffeff0b7424 */ /* 0x000fe200078e00ff */
[----:B------:R-:W-:Y:S01]  /*0d70*/  SHF.L.U32 R3, R4, 0x6, RZ ;  /* 0x0000000604037819 */ /* 0x000fe200000006ff */
[----:B------:R-:W-:Y:S01]  /*0d80*/  IMAD.IADD R5, R8, 0x1, R5 ;  /* 0x0000000108057824 */ /* 0x000fe200078e0205 */
[----:B------:R-:W-:Y:S01]  /*0d90*/  R2P PR, R4, 0x6 ;  /* 0x0000000604007804 */ /* 0x000fe20000000000 */
[----:B------:R-:W-:Y:S01]  /*0da0*/  IMAD R4, R10, R11, 0xc0 ;  /* 0x000000c00a047424 */ /* 0x000fe200078e020b */
[----:B------:R-:W-:-:S02]  /*0db0*/  LEA.HI R0, R0, R13, RZ, 0x2 ;  /* 0x0000000d00007211 */ /* 0x000fc400078f10ff */
[----:B------:R-:W-:Y:S02]  /*0dc0*/  SHF.R.S32.HI R9, RZ, 0x5, R9 ;  /* 0x00000005ff097819 */ /* 0x000fe40000011409 */
[----:B------:R-:W-:Y:S01]  /*0dd0*/  LOP3.LUT R3, R3, 0x1c0, RZ, 0xc0, !PT ;  /* 0x000001c003037812 */ /* 0x000fe200078ec0ff */
[----:B------:R-:W-:Y:S01]  /*0de0*/  STL [R1+0x78], R5 ;  /* 0x0000780501007387 */ /* 0x000fe20000100800 */
[----:B------:R-:W-:Y:S01]  /*0df0*/  SHF.R.S32.HI R18, RZ, 0x2, R0 ;  /* 0x00000002ff127819 */ /* 0x000fe20000011400 */
[----:B------:R-:W-:Y:S01]  /*0e00*/  IMAD.SHL.U32 R6, R6, 0x40, RZ ;  /* 0x0000004006067824 */ /* 0x000fe200078e00ff */
[----:B------:R-:W-:Y:S01]  /*0e10*/  LOP3.LUT R8, R3, 0x8, R8, 0xf8, !PT ;  /* 0x0000000803087812 */ /* 0x000fe200078ef808 */
[----:B------:R0:W-:Y:S01]  /*0e20*/  STL [R1+0x70], R4 ;  /* 0x0000700401007387 */ /* 0x0001e20000100800 */
[----:B------:R-:W-:Y:S01]  /*0e30*/  IMAD R12, R9, 0x10, R12 ;  /* 0x00000010090c7824 */ /* 0x000fe200078e020c */
[----:B------:R-:W-:Y:S01]  /*0e40*/  SHF.R.U32.HI R3, RZ, 0x3, R3 ;  /* 0x00000003ff037819 */ /* 0x000fe20000011603 */
[----:B------:R-:W-:Y:S01]  /*0e50*/  IMAD.HI R9, R15, 0x55555556, RZ ;  /* 0x555555560f097827 */ /* 0x000fe200078e02ff */
[----:B------:R-:W-:-:S02]  /*0e60*/  IADD3 R10, R18, 0x60, RZ ;  /* 0x00000060120a7810 */ /* 0x000fc40007ffe0ff */
[----:B------:R-:W-:Y:S02]  /*0e70*/  LOP3.LUT R3, R8, R3, RZ, 0x3c, !PT ;  /* 0x0000000308037212 */ /* 0x000fe400078e3cff */
[----:B0-----:R-:W-:Y:S02]  /*0e80*/  LOP3.LUT R4, R0, 0xfffffffc, RZ, 0xc0, !PT ;  /* 0xfffffffc00047812 */ /* 0x001fe400078ec0ff */
[----:B------:R-:W-:Y:S02]  /*0e90*/  LOP3.LUT R6, R6, 0x7ffffe00, RZ, 0xc0, !PT ;  /* 0x7ffffe0006067812 */ /* 0x000fe400078ec0ff */
[----:B------:R-:W-:Y:S01]  /*0ea0*/  SHF.R.S32.HI R5, RZ, 0x1f, R0 ;  /* 0x0000001fff057819 */ /* 0x000fe20000011400 */
[----:B------:R-:W-:Y:S01]  /*0eb0*/  IMAD.IADD R4, R13, 0x1, -R4 ;  /* 0x000000010d047824 */ /* 0x000fe200078e0a04 */
[----:B------:R-:W-:Y:S02]  /*0ec0*/  SHF.R.S32.HI R8, RZ, 0x1f, R10 ;  /* 0x0000001fff087819 */ /* 0x000fe4000001140a */
[----:B------:R-:W-:-:S02]  /*0ed0*/  LEA.HI R9, R9, R9, RZ, 0x1 ;  /* 0x0000000909097211 */ /* 0x000fc400078f08ff */
[----:B------:R-:W-:Y:S02]  /*0ee0*/  IADD3 R3, R3, R6, R7 ;  /* 0x0000000603037210 */ /* 0x000fe40007ffe007 */
[----:B------:R-:W-:Y:S02]  /*0ef0*/  LEA.HI R5, R5, R18, RZ, 0x3 ;  /* 0x0000001205057211 */ /* 0x000fe400078f18ff */
[----:B------:R-:W-:Y:S01]  /*0f00*/  SHF.R.S32.HI R6, RZ, 0x1f, R18 ;  /* 0x0000001fff067819 */ /* 0x000fe20000011412 */
[----:B------:R-:W-:Y:S01]  /*0f10*/  IMAD.SHL.U32 R6, R10, 0x40, RZ ;  /* 0x000000400a067824 */ /* 0x000fe200078e00ff */
[----:B------:R-:W-:Y:S01]  /*0f20*/  LEA.HI R8, R8, R10, RZ, 0x3 ;  /* 0x0000000a08087211 */ /* 0x000fe200078f18ff */
[----:B------:R-:W-:Y:S01]  /*0f30*/  IMAD R9, R9, -0x3, R15 ;  /* 0xfffffffd09097824 */ /* 0x000fe200078e020f */
[C---:B------:R-:W-:Y:S02]  /*0f40*/  LEA.HI R0, R4.reuse, R4, RZ, 0x1 ;  /* 0x0000000404007211 */ /* 0x040fe400078f08ff */
[----:B------:R-:W-:Y:S01]  /*0f50*/  LOP3.LUT R7, R5, 0xfffffff8, RZ, 0xc0, !PT ;  /* 0xfffffff805077812 */ /* 0x000fe200078ec0ff */
[----:B------:R-:W-:Y:S01]  /*0f60*/  IMAD.SHL.U32 R16, R4, 0x8, RZ ;  /* 0x0000000804107824 */ /* 0x000fe200078e00ff */
[----:B------:R-:W-:Y:S01]  /*0f70*/  LOP3.LUT R5, R0, 0x1ffffffe, RZ, 0xc0, !PT ;  /* 0x1ffffffe00057812 */ /* 0x000fe200078ec0ff */
[----:B------:R-:W-:Y:S01]  /*0f80*/  IMAD.SHL.U32 R8, R8, 0x40, RZ ;  /* 0x0000004008087824 */ /* 0x000fe200078e00ff */
[----:B------:R-:W-:Y:S01]  /*0f90*/  LOP3.LUT R0, R6, 0x1c0, RZ, 0xc0, !PT ;  /* 0x000001c006007812 */ /* 0x000fe200078ec0ff */
[----:B------:R-:W-:Y:S01]  /*0fa0*/  IMAD R12, R9, 0x40, R12 ;  /* 0x00000040090c7824 */ /* 0x000fe200078e020c */
[----:B------:R-:W-:Y:S01]  /*0fb0*/  LEA R157, R3, R2, 0x1 ;  /* 0x00000002039d7211 */ /* 0x000fe200078e08ff */
[----:B------:R-:W-:Y:S01]  /*0fc0*/  IMAD.IADD R7, R18, 0x1, -R7 ;  /* 0x0000000112077824 */ /* 0x000fe200078e0a07 */
[----:B------:R-:W-:Y:S01]  /*0fd0*/  SHF.R.U32.HI R10, RZ, 0x3, R0 ;  /* 0x00000003ff0a7819 */ /* 0x000fe20000011600 */
[----:B------:R-:W-:Y:S01]  /*0fe0*/  IMAD.MOV.U32 R9, RZ, RZ, 0x40 ;  /* 0x00000040ff097424 */ /* 0x000fe200078e00ff */
[----:B------:R-:W-:Y:S01]  /*0ff0*/  LOP3.LUT R3, R0, 0x38, R16, 0xf8, !PT ;  /* 0x0000003800037812 */ /* 0x000fe200078ef810 */
[----:B------:R-:W-:Y:S01]  /*1000*/  STL [R1+0x6c], R12 ;  /* 0x00006c0c01007387 */ /* 0x000fe20000100800 */
[----:B------:R-:W-:-:S03]  /*1010*/  LOP3.LUT R6, R8, 0xfffffe00, RZ, 0xc0, !PT ;  /* 0xfffffe0008067812 */ /* 0x000fc600078ec0ff */
[----:B------:R-:W-:Y:S01]  /*1020*/  STL [R1+0x5c], RZ ;  /* 0x00005cff01007387 */ /* 0x000fe20000100800 */
[----:B------:R-:W-:-:S03]  /*1030*/  VIADD R0, R157, 0x1e800 ;  /* 0x0001e8009d007836 */ /* 0x000fc60000000000 */
[----:B------:R0:W-:Y:S01]  /*1040*/  STL [R1+0x34], R7 ;  /* 0x0000340701007387 */ /* 0x0001e20000100800 */
[C---:B------:R-:W-:Y:S02]  /*1050*/  IMAD.IADD R5, R4.reuse, 0x1, -R5 ;  /* 0x0000000104057824 */ /* 0x040fe400078e0a05 */
[----:B------:R-:W-:Y:S01]  /*1060*/  IMAD.SHL.U32 R22, R4, 0x4, RZ ;  /* 0x0000000404167824 */ /* 0x000fe200078e00ff */
[----:B------:R1:W-:Y:S01]  /*1070*/  STL [R1+0x44], R6 ;  /* 0x0000440601007387 */ /* 0x0003e20000100800 */
[----:B------:R-:W-:Y:S01]  /*1080*/  VIADD R4, R157, 0x1e820 ;  /* 0x0001e8209d047836 */ /* 0x000fe20000000000 */
[----:B0-----:R-:W-:Y:S02]  /*1090*/  LOP3.LUT R7, R6, R3, R10, 0xf6, !PT ;  /* 0x0000000306077212 */ /* 0x001fe400078ef60a */
[----:B------:R-:W-:Y:S01]  /*10a0*/  SEL R3, R9, 0xffffffc0, !P2 ;  /* 0xffffffc009037807 */ /* 0x000fe20005000000 */
[----:B------:R-:W-:Y:S01]  /*10b0*/  @P1 VIADD R4, R0, 0xffffffe0 ;  /* 0xffffffe000041836 */ /* 0x000fe20000000000 */
[----:B-1----:R-:W-:Y:S01]  /*10c0*/  LEA R6, R7, R2, 0x1 ;  /* 0x0000000207067211 */ /* 0x002fe200078e08ff */
[----:B------:R-:W-:-:S02]  /*10d0*/  IMAD R5, R5, 0x8, R12 ;  /* 0x0000000805057824 */ /* 0x000fc400078e020c */
[----:B------:R-:W-:Y:S02]  /*10e0*/  IMAD.IADD R0, R0, 0x1, R3 ;  /* 0x0000000100007824 */ /* 0x000fe400078e0203 */
[----:B------:R-:W-:Y:S04]  /*10f0*/  STL [R1+0x68], R6 ;  /* 0x0000680601007387 */ /* 0x000fe80000100800 */
[----:B------:R-:W-:Y:S04]  /*1100*/  STL [R1+0x48], R4 ;  /* 0x0000480401007387 */ /* 0x000fe80000100800 */
[----:B------:R0:W-:Y:S04]  /*1110*/  STL [R1+0x74], R5 ;  /* 0x0000740501007387 */ /* 0x0001e80000100800 */
[----:B------:R1:W-:Y:S01]  /*1120*/  STL [R1+0x8], R0 ;  /* 0x0000080001007387 */ /* 0x0003e20000100800 */
[----:B0-----:R-:W-:-:S02]  /*1130*/  IMAD.IADD R5, R3, 0x1, R4 ;  /* 0x0000000103057824 */ /* 0x001fc400078e0204 */
[C---:B------:R-:W-:Y:S02]  /*1140*/  VIADD R3, R4.reuse, 0x6000 ;  /* 0x0000600004037836 */ /* 0x040fe40000000000 */
[----:B-1----:R-:W-:Y:S01]  /*1150*/  VIADD R0, R4, 0xc000 ;  /* 0x0000c00004007836 */ /* 0x002fe20000000000 */
[----:B------:R0:W-:Y:S04]  /*1160*/  STL [R1+0x4], R5 ;  /* 0x0000040501007387 */ /* 0x0001e80000100800 */
[----:B------:R0:W-:Y:S04]  /*1170*/  STL [R1+0x4c], R0 ;  /* 0x00004c0001007387 */ /* 0x0001e80000100800 */
[----:B------:R0:W-:Y:S01]  /*1180*/  STL [R1+0x50], R3 ;  /* 0x0000500301007387 */ /* 0x0001e20000100800 */
[----:B------:R-:W-:Y:S01]  /*1190*/  IMAD.MOV.U32 R19, RZ, RZ, RZ ;  /* 0x000000ffff137224 */ /* 0x000fe200078e00ff */
[----:B------:R-:W-:Y:S01]  /*11a0*/  CS2R R152, SRZ ;  /* 0x0000000000987805 */ /* 0x000fe2000001ff00 */
[----:B------:R-:W-:-:S02]  /*11b0*/  IMAD.MOV.U32 R156, RZ, RZ, RZ ;  /* 0x000000ffff9c7224 */ /* 0x000fc400078e00ff */
[----:B------:R-:W-:Y:S01]  /*11c0*/  VIADD R154, R22, 0x10 ;  /* 0x00000010169a7836 */ /* 0x000fe20000000000 */
[----:B0-2---:R-:W-:-:S07]  /*11d0*/  LOP3.LUT R155, R14, 0x1, RZ, 0xfc, !PT ;  /* 0x000000010e9b7812 */ /* 0x005fce00078efcff */
.L_x_516:
[----:B0--3-5:R-:W0:Y:S02]  /*11e0*/  LDC.64 R4, c[0x0][0xc88] ;  /* 0x00032200ff047b82 */ /* 0x029e240000000a00 */
[----:B0-----:R-:W-:-:S05]  /*11f0*/  IMAD.WIDE R4, R35, 0x4, R4 ;  /* 0x0000000423047825 */ /* 0x001fca00078e0204 */
[----:B--2---:R-:W2:Y:S01]  /*1200*/  LDG.E R10, desc[UR56][R4.64] ;  /* 0x00000038040a7981 */ /* 0x004ea2000c1e1900 */
[----:B------:R-:W-:Y:S05]  /*1210*/  YIELD ;  /* 0x0000000000007946 */ /* 0x000fea0003800000 */
[----:B------:R-:W-:Y:S01]  /*1220*/  ULDC.64 UR4, c[0x0][0xa28] ;  /* 0x00028a0000047ab9 */ /* 0x000fe20000000a00 */
[----:B------:R-:W-:Y:S01]  /*1230*/  ULDC.64 UR8, c[0x0][0xa18] ;  /* 0x0002860000087ab9 */ /* 0x000fe20000000a00 */
[----:B------:R-:W-:Y:S01]  /*1240*/  ISETP.NE.U32.AND P1, PT, RZ, UR4, PT ;  /* 0x00000004ff007c0c */ /* 0x000fe2000bf25070 */
[----:B------:R-:W-:Y:S01]  /*1250*/  ULDC.64 UR6, c[0x0][0xa08] ;  /* 0x0002820000067ab9 */ /* 0x000fe20000000a00 */
[----:B------:R-:W-:Y:S01]  /*1260*/  IMAD.MOV.U32 R3, RZ, RZ, RZ ;  /* 0x000000ffff037224 */ /* 0x000fe200078e00ff */
[----:B------:R-:W-:Y:S01]  /*1270*/  ISETP.NE.U32.AND P0, PT, RZ, UR6, PT ;  /* 0x00000006ff007c0c */ /* 0x000fe2000bf05070 */
[----:B------:R-:W-:Y:S01]  /*1280*/  IMAD.MOV.U32 R35, RZ, RZ, RZ ;  /* 0x000000ffff237224 */ /* 0x000fe200078e00ff */
[----:B------:R-:W-:-:S02]  /*1290*/  ISETP.NE.AND.EX P1, PT, RZ, UR5, PT, P1 ;  /* 0x00000005ff007c0c */ /* 0x000fc4000bf25310 */
[----:B------:R-:W-:Y:S02]  /*12a0*/  ISETP.NE.AND.EX P0, PT, RZ, UR7, PT, P0 ;  /* 0x00000007ff007c0c */ /* 0x000fe4000bf05300 */
[----:B--2---:R-:W-:Y:S01]  /*12b0*/  SHF.R.S32.HI R0, RZ, 0x1f, R10 ;  /* 0x0000001fff007819 */ /* 0x004fe2000001140a */
[----:B------:R0:W-:Y:S08]  /*12c0*/  STL [R1+0x54], R10 ;  /* 0x0000540a01007387 */ /* 0x0001f00000100800 */
[----:B------:R-:W-:-:S02]  /*12d0*/  @P1 LEA R6, P2, R10, UR4, 0x2 ;  /* 0x000000040a061c11 */ /* 0x000fc4000f8410ff */
[C---:B------:R-:W-:Y:S02]  /*12e0*/  SHF.L.U32 R32, R10.reuse, 0x2, RZ ;  /* 0x000000020a207819 */ /* 0x040fe400000006ff */
[C-C-:B------:R-:W-:Y:S02]  /*12f0*/  @P1 LEA.HI.X R7, R10.reuse, UR5, R0.reuse, 0x2, P2 ;  /* 0x000000050a071c11 */ /* 0x140fe400090f1400 */
[----:B------:R-:W-:Y:S01]  /*1300*/  ISETP.NE.U32.AND P2, PT, RZ, UR8, PT ;  /* 0x00000008ff007c0c */ /* 0x000fe2000bf45070 */
[----:B------:R-:W-:Y:S01]  /*1310*/  ULDC UR4, c[0x0][0x288] ;  /* 0x0000a20000047ab9 */ /* 0x000fe20000000800 */
[----:B------:R-:W-:Y:S01]  /*1320*/  SHF.L.U64.HI R36, R10, 0x2, R0 ;  /* 0x000000020a247819 */ /* 0x000fe20000010200 */
[----:B------:R0:W5:Y:S01]  /*1330*/  @P1 LDG.E R3, desc[UR56][R6.64] ;  /* 0x0000003806031981 */ /* 0x000162000c1e1900 */
[----:B------:R-:W-:Y:S02]  /*1340*/  ISETP.NE.AND.EX P2, PT, RZ, UR9, PT, P2 ;  /* 0x00000009ff007c0c */ /* 0x000fe4000bf45320 */
[----:B------:R-:W-:Y:S01]  /*1350*/  IADD3 R8, P3, R32, UR6, RZ ;  /* 0x0000000620087c10 */ /* 0x000fe2000ff7e0ff */
[----:B------:R-:W-:Y:S01]  /*1360*/  IMAD.U32 R25, RZ, RZ, UR4 ;  /* 0x00000004ff197e24 */ /* 0x000fe2000f8e00ff */
[----:B------:R-:W-:-:S02]  /*1370*/  ULDC.64 UR4, c[0x0][0x418] ;  /* 0x0001060000047ab9 */ /* 0x000fc40000000a00 */
[----:B------:R-:W-:-:S05]  /*1380*/  IADD3.X R9, R36, UR7, RZ, P3, !PT ;  /* 0x0000000724097c10 */ /* 0x000fca0009ffe4ff */
[----:B------:R0:W5:Y:S02]  /*1390*/  @P0 LDG.E R35, desc[UR56][R8.64] ;  /* 0x0000003808230981 */ /* 0x000164000c1e1900 */
[----:B------:R-:W-:-:S04]  /*13a0*/  @P2 IADD3 R4, P1, R32, UR8, RZ ;  /* 0x0000000820042c10 */ /* 0x000fc8000ff3e0ff */
[----:B------:R-:W-:-:S05]  /*13b0*/  @P2 IADD3.X R5, R36, UR9, RZ, P1, !PT ;  /* 0x0000000924052c10 */ /* 0x000fca0008ffe4ff */
[----:B------:R0:W5:Y:S01]  /*13c0*/  @P2 LDG.E R25, desc[UR56][R4.64] ;  /* 0x0000003804192981 */ /* 0x000162000c1e1900 */
[----:B------:R-:W-:-:S03]  /*13d0*/  UISETP.NE.U32.AND UP0, UPT, UR4, URZ, UPT ;  /* 0x0000003f0400728c */ /* 0x000fc6000bf05070 */
[----:B------:R-:W-:Y:S01]  /*13e0*/  ULDC UR4, c[0x0][0x424] ;  /* 0x0001090000047ab9 */ /* 0x000fe20000000800 */
[----:B------:R-:W-:-:S03]  /*13f0*/  UISETP.NE.AND.EX UP0, UPT, UR5, URZ, UPT, UP0 ;  /* 0x0000003f0500728c */ /* 0x000fc6000bf05300 */
[----:B------:R-:W-:Y:S01]  /*1400*/  ULDC UR5, c[0x0][0x2f0] ;  /* 0x0000bc0000057ab9 */ /* 0x000fe20000000800 */
[----:B------:R-:W-:-:S04]  /*1410*/  USEL UR4, UR4, 0x1, UP0 ;  /* 0x0000000104047887 */ /* 0x000fc80008000000 */
[----:B------:R-:W-:-:S03]  /*1420*/  UIMAD UR4, UR4, UR5, URZ ;  /* 0x00000005040472a4 */ /* 0x000fc6000f8e023f */
[----:B------:R-:W-:Y:S02]  /*1430*/  ULDC UR5, c[0x0][0x348] ;  /* 0x0000d20000057ab9 */ /* 0x000fe40000000800 */
[----:B------:R-:W-:Y:S01]  /*1440*/  IMAD.U32 R29, RZ, RZ, UR5 ;  /* 0x00000005ff1d7e24 */ /* 0x000fe2000f8e00ff */
[----:B------:R-:W-:Y:S01]  /*1450*/  MOV R30, UR4 ;  /* 0x00000004001e7c02 */ /* 0x000fe20008000f00 */
[----:B------:R-:W-:Y:S01]  /*1460*/  IMAD.MOV.U32 R31, RZ, RZ, R10 ;  /* 0x000000ffff1f7224 */ /* 0x000fe200078e000a */
[----:B01----:R-:W-:Y:S06]  /*1470*/  @P2 BRA `(.L_x_397) ;  /* 0x0000000000242947 */ /* 0x003fec0003800000 */
[----:B------:R-:W-:Y:S02]  /*1480*/  ULDC.64 UR4, c[0x0][0xa00] ;  /* 0x0002800000047ab9 */ /* 0x000fe40000000a00 */
[----:B------:R-:W-:-:S04]  /*1490*/  ISETP.NE.U32.AND P1, PT, RZ, UR4, PT ;  /* 0x00000004ff007c0c */ /* 0x000fc8000bf25070 */
[----:B------:R-:W-:-:S13]  /*14a0*/  ISETP.NE.AND.EX P1, PT, RZ, UR5, PT, P1 ;  /* 0x00000005ff007c0c */ /* 0x000fda000bf25310 */
[----:B------:R-:W-:Y:S05]  /*14b0*/  @!P1 BRA `(.L_x_397) ;  /* 0x0000000000149947 */ /* 0x000fea0003800000 */
[----:B------:R-:W0:Y:S02]  /*14c0*/  LDC.64 R4, c[0x0][0xa00] ;  /* 0x00028000ff047b82 */ /* 0x000e240000000a00 */
[----:B0-----:R-:W-:-:S05]  /*14d0*/  IMAD.WIDE R4, R31, 0x4, R4 ;  /* 0x000000041f047825 */ /* 0x001fca00078e0204 */
[----:B-----5:R-:W2:Y:S04]  /*14e0*/  LDG.E R25, desc[UR56][R4.64] ;  /* 0x0000003804197981 */ /* 0x020ea8000c1e1900 */
[----:B------:R-:W2:Y:S02]  /*14f0*/  LDG.E R0, desc[UR56][R4.64+0x4] ;  /* 0x0000043804007981 */ /* 0x000ea4000c1e1900 */
[----:B--2---:R-:W-:-:S07]  /*1500*/  IMAD.IADD R25, R0, 0x1, -R25 ;  /* 0x0000000100197824 */ /* 0x004fce00078e0a19 */
.L_x_397:
[----:B------:R-:W-:Y:S01]  /*1510*/  ULDC.64 UR4, c[0x0][0xa20] ;  /* 0x0002880000047ab9 */ /* 0x000fe20000000a00 */
[----:B------:R0:W-:Y:S01]  /*1520*/  STL [R1+0x60], R33 ;  /* 0x0000602101007387 */ /* 0x0001e20000100800 */
[----:B------:R-:W-:-:S03]  /*1530*/  ISETP.NE.U32.AND P1, PT, RZ, UR4, PT ;  /* 0x00000004ff007c0c */ /* 0x000fc6000bf25070 */
[----:B------:R0:W-:Y:S01]  /*1540*/  STL [R1+0x58], R34 ;  /* 0x0000582201007387 */ /* 0x0001e20000100800 */
[----:B------:R-:W-:-:S13]  /*1550*/  ISETP.NE.AND.EX P1, PT, RZ, UR5, PT, P1 ;  /* 0x00000005ff007c0c */ /* 0x000fda000bf25310 */
[----:B0-----:R-:W-:Y:S05]  /*1560*/  @!P1 BRA `(.L_x_398) ;  /* 0x0000000000109947 */ /* 0x001fea0003800000 */
[----:B------:R-:W-:-:S04]  /*1570*/  IADD3 R4, P0, R32, UR4, RZ ;  /* 0x0000000420047c10 */ /* 0x000fc8000ff1e0ff */
[----:B------:R-:W-:-:S05]  /*1580*/  IADD3.X R5, R36, UR5, RZ, P0, !PT ;  /* 0x0000000524057c10 */ /* 0x000fca00087fe4ff */
[----:B------:R0:W5:Y:S01]  /*1590*/  LDG.E R30, desc[UR56][R4.64] ;  /* 0x00000038041e7981 */ /* 0x000162000c1e1900 */
[----:B------:R-:W-:Y:S05]  /*15a0*/  BRA `(.L_x_399) ;  /* 0x0000000000107947 */ /* 0x000fea0003800000 */
.L_x_398:
[----:B------:R-:W-:Y:S05]  /*15b0*/  @!P0 BRA `(.L_x_399) ;  /* 0x00000000000c8947 */ /* 0x000fea0003800000 */
[----:B------:R-:W2:Y:S04]  /*15c0*/  LDG.E R5, desc[UR56][R8.64] ;  /* 0x0000003808057981 */ /* 0x000ea8000c1e1900 */
[----:B------:R-:W2:Y:S02]  /*15d0*/  LDG.E R30, desc[UR56][R8.64+0x4] ;  /* 0x00000438081e7981 */ /* 0x000ea4000c1e1900 */
[----:B--2---:R-:W-:-:S07]  /*15e0*/  IMAD.IADD R30, R30, 0x1, -R5 ;  /* 0x000000011e1e7824 */ /* 0x004fce00078e0a05 */
.L_x_399:
[----:B------:R-:W-:Y:S02]  /*15f0*/  ULDC.64 UR4, c[0x0][0xa10] ;  /* 0x0002840000047ab9 */ /* 0x000fe40000000a00 */
[----:B------:R-:W-:-:S04]  /*1600*/  ISETP.NE.U32.AND P0, PT, RZ, UR4, PT ;  /* 0x00000004ff007c0c */ /* 0x000fc8000bf05070 */
[----:B------:R-:W-:Y:S01]  /*1610*/  ISETP.NE.AND.EX P0, PT, RZ, UR5, PT, P0 ;  /* 0x00000005ff007c0c */ /* 0x000fe2000bf05300 */
[----:B-----5:R-:W-:Y:S01]  /*1620*/  IMAD.IADD R8, R30, 0x1, -R3 ;  /* 0x000000011e087824 */ /* 0x020fe200078e0a03 */
[----:B------:R-:W-:-:S11]  /*1630*/  ULDC.64 UR4, c[0x0][0xa30] ;  /* 0x00028c0000047ab9 */ /* 0x000fd60000000a00 */
[----:B0-----:R-:W0:Y:S02]  /*1640*/  @P0 LDC.64 R4, c[0x0][0xa10] ;  /* 0x00028400ff040b82 */ /* 0x001e240000000a00 */
[----:B0-----:R-:W-:-:S05]  /*1650*/  @P0 IMAD.WIDE R4, R31, 0x4, R4 ;  /* 0x000000041f040825 */ /* 0x001fca00078e0204 */
[----:B------:R-:W2:Y:S04]  /*1660*/  @P0 LDG.E R0, desc[UR56][R4.64] ;  /* 0x0000003804000981 */ /* 0x000ea8000c1e1900 */
[----:B------:R0:W2:Y:S01]  /*1670*/  @P0 LDG.E R9, desc[UR56][R4.64+0x4] ;  /* 0x0000043804090981 */ /* 0x0000a2000c1e1900 */
[----:B------:R-:W-:Y:S01]  /*1680*/  ISETP.NE.U32.AND P1, PT, RZ, UR4, PT ;  /* 0x00000004ff007c0c */ /* 0x000fe2000bf25070 */
[----:B------:R-:W-:-:S03]  /*1690*/  IMAD.MOV.U32 R24, RZ, RZ, R30 ;  /* 0x000000ffff187224 */ /* 0x000fc600078e001e */
[----:B------:R-:W-:Y:S01]  /*16a0*/  ISETP.NE.AND.EX P1, PT, RZ, UR5, PT, P1 ;  /* 0x00000005ff007c0c */ /* 0x000fe2000bf25310 */
[----:B0-----:R-:W-:-:S05]  /*16b0*/  IMAD.MOV R4, RZ, RZ, -R8 ;  /* 0x000000ffff047224 */ /* 0x001fca00078e0a08 */
[----:B------:R-:W-:-:S07]  /*16c0*/  VIMNMX R4, RZ, R4, !PT ;  /* 0x00000004ff047248 */ /* 0x000fce0007fe0100 */
[----:B------:R-:W-:-:S04]  /*16d0*/  @P1 IADD3 R6, P2, R32, UR4, RZ ;  /* 0x0000000420061c10 */ /* 0x000fc8000ff5e0ff */
[----:B------:R-:W-:-:S05]  /*16e0*/  @P1 IADD3.X R7, R36, UR5, RZ, P2, !PT ;  /* 0x0000000524071c10 */ /* 0x000fca00097fe4ff */
[----:B------:R0:W5:Y:S01]  /*16f0*/  @P1 LDG.E R24, desc[UR56][R6.64] ;  /* 0x0000003806181981 */ /* 0x000162000c1e1900 */
[----:B--2---:R-:W-:-:S05]  /*1700*/  @P0 IMAD.IADD R29, R9, 0x1, -R0 ;  /* 0x00000001091d0824 */ /* 0x004fca00078e0a00 */
[----:B------:R-:W-:-:S05]  /*1710*/  IADD3 R130, R8, R29, RZ ;  /* 0x0000001d08827210 */ /* 0x000fca0007ffe0ff */
[----:B------:R-:W-:-:S04]  /*1720*/  VIADD R0, R130, 0xbf ;  /* 0x000000bf82007836 */ /* 0x000fc80000000000 */
[----:B------:R-:W-:-:S05]  /*1730*/  IMAD.HI R0, R0, 0x2aaaaaab, RZ ;  /* 0x2aaaaaab00007827 */ /* 0x000fca00078e02ff */
[----:B------:R-:W-:-:S04]  /*1740*/  SHF.R.U32.HI R3, RZ, 0x1f, R0 ;  /* 0x0000001fff037819 */ /* 0x000fc80000011600 */
[----:B------:R-:W-:-:S05]  /*1750*/  LEA.HI.SX32 R10, R0, R3, 0x1b ;  /* 0x00000003000a7211 */ /* 0x000fca00078fdaff */
[----:B------:R-:W-:Y:S01]  /*1760*/  IMAD R0, R10, 0xc0, -R8 ;  /* 0x000000c00a007824 */ /* 0x000fe200078e0a08 */
[----:B------:R0:W-:Y:S04]  /*1770*/  STL [R1+0x64], R10 ;  /* 0x0000640a01007387 */ /* 0x0001e80000100800 */
[----:B------:R-:W-:-:S04]  /*1780*/  VIMNMX R3, R0, R29, PT ;  /* 0x0000001d00037248 */ /* 0x000fc80003fe0100 */
[----:B------:R-:W-:Y:S01]  /*1790*/  ISETP.GT.AND P0, PT, R3, R4, PT ;  /* 0x000000040300720c */ /* 0x000fe20003f04270 */
[----:B------:R-:W-:-:S05]  /*17a0*/  IMAD.WIDE.U32 R4, R4, -0x55555555, RZ ;  /* 0xaaaaaaab04047825 */ /* 0x000fca00078e00ff */
[----:B------:R-:W-:-:S05]  /*17b0*/  SHF.R.U32.HI R28, RZ, 0x7, R5 ;  /* 0x00000007ff1c7819 */ /* 0x000fca0000011605 */
[----:B------:R-:W-:Y:S02]  /*17c0*/  IMAD.MOV.U32 R27, RZ, RZ, R28 ;  /* 0x000000ffff1b7224 */ /* 0x000fe400078e001c */
[----:B------:R-:W-:-:S04]  /*17d0*/  @P0 VIADD R0, R3, 0xbf ;  /* 0x000000bf03000836 */ /* 0x000fc80000000000 */
[----:B------:R-:W-:-:S05]  /*17e0*/  @P0 IMAD.HI R0, R0, 0x2aaaaaab, RZ ;  /* 0x2aaaaaab00000827 */ /* 0x000fca00078e02ff */
[----:B------:R-:W-:-:S04]  /*17f0*/  @P0 SHF.R.U32.HI R3, RZ, 0x1f, R0 ;  /* 0x0000001fff030819 */ /* 0x000fc80000011600 */
[----:B------:R-:W-:Y:S02]  /*1800*/  @P0 LEA.HI.SX32 R27, R0, R3, 0x1b ;  /* 0x00000003001b0211 */ /* 0x000fe400078fdaff */
[----:B------:R-:W-:Y:S02]  /*1810*/  PLOP3.LUT P0, PT, PT, PT, PT, 0x80, 0x0 ;  /* 0x000000000000781c */ /* 0x000fe40003f0f070 */
[----:B------:R-:W-:-:S13]  /*1820*/  ISETP.GT.AND P1, PT, R27, R28, PT ;  /* 0x0000001c1b00720c */ /* 0x000fda0003f24270 */
[----:B0-----:R-:W-:Y:S05]  /*1830*/  @!P1 BRA `(.L_x_400) ;  /* 0x0000003c00849947 */ /* 0x001fea0003800000 */
[----:B------:R-:W-:Y:S01]  /*1840*/  VIADD R0, R2, 0x12400 ;  /* 0x0001240002007836 */ /* 0x000fe20000000000 */
[----:B------:R-:W-:Y:S04]  /*1850*/  BSSY B6, `(.L_x_401) ;  /* 0x0000013000067945 */ /* 0x000fe80003800000 */
[----:B------:R-:W-:-:S13]  /*1860*/  LOP3.LUT P0, RZ, R0, 0x3ff, RZ, 0xc0, !PT ;  /* 0x000003ff00ff7812 */ /* 0x000fda000780c0ff */
[----:B------:R-:W-:Y:S05]  /*1870*/  @!P0 BRA `(.L_x_402) ;  /* 0x0000000000408947 */ /* 0x000fea0003800000 */
[----:B------:R-:W-:Y:S01]  /*1880*/  MOV R0, 0x0 ;  /* 0x0000000000007802 */ /* 0x000fe20000000f00 */
[----:B------:R-:W-:Y:S01]  /*1890*/  ULDC.64 UR4, c[0x4][0xa8] ;  /* 0x01002a0000047ab9 */ /* 0x000fe20000000a00 */
[----:B------:R-:W-:Y:S01]  /*18a0*/  ULDC.64 UR6, c[0x4][0x40] ;  /* 0x0100100000067ab9 */ /* 0x000fe20000000a00 */
[----:B------:R-:W-:Y:S01]  /*18b0*/  MOV R4, UR4 ;  /* 0x0000000400047c02 */ /* 0x000fe20008000f00 */
[----:B------:R0:W1:Y:S01]  /*18c0*/  LDC.64 R14, c[0x4][R0] ;  /* 0x01000000000e7b82 */ /* 0x0000620000000a00 */
[----:B------:R-:W-:Y:S01]  /*18d0*/  IMAD.U32 R5, RZ, RZ, UR5 ;  /* 0x00000005ff057e24 */ /* 0x000fe2000f8e00ff */
[----:B------:R-:W-:Y:S01]  /*18e0*/  ULDC.64 UR4, c[0x4][0xb0] ;  /* 0x01002c0000047ab9 */ /* 0x000fe20000000a00 */
[----:B------:R-:W-:Y:S01]  /*18f0*/  IMAD.U32 R10, RZ, RZ, UR6 ;  /* 0x00000006ff0a7e24 */ /* 0x000fe2000f8e00ff */
[----:B------:R-:W-:Y:S01]  /*1900*/  MOV R8, 0x70 ;  /* 0x0000007000087802 */ /* 0x000fe20000000f00 */
[----:B------:R-:W-:Y:S02]  /*1910*/  IMAD.U32 R6, RZ, RZ, UR4 ;  /* 0x00000004ff067e24 */ /* 0x000fe4000f8e00ff */
[----:B------:R-:W-:-:S02]  /*1920*/  IMAD.U32 R7, RZ, RZ, UR5 ;  /* 0x00000005ff077e24 */ /* 0x000fc4000f8e00ff */
[----:B------:R-:W-:Y:S02]  /*1930*/  IMAD.U32 R11, RZ, RZ, UR7 ;  /* 0x00000007ff0b7e24 */ /* 0x000fe4000f8e00ff */
[----:B------:R-:W-:Y:S02]  /*1940*/  IMAD.MOV.U32 R12, RZ, RZ, 0x1 ;  /* 0x00000001ff0c7424 */ /* 0x000fe400078e00ff */
[----:B0-----:R-:W-:-:S07]  /*1950*/  IMAD.MOV.U32 R13, RZ, RZ, RZ ;  /* 0x000000ffff0d7224 */ /* 0x001fce00078e00ff */
[----:B------:R-:W-:-:S07]  /*1960*/  LEPC R20, `(.L_x_402) ;  /* 0x000000001014794e */ /* 0x000fce0000000000 */
[----:B-1---5:R-:W-:Y:S05]  /*1970*/  CALL.ABS.NOINC R14 ;  /* 0x000000000e007343 */ /* 0x022fea0003c00000 */
.L_x_402:
[----:B------:R-:W-:Y:S05]  /*1980*/  BSYNC B6 ;  /* 0x0000000000067941 */ /* 0x000fea0003800000 */
.L_x_401:
[----:B------:R-:W-:Y:S01]  /*1990*/  VIADD R26, R2, 0x400 ;  /* 0x00000400021a7836 */ /* 0x000fe20000000000 */
[----:B------:R-:W-:Y:S04]  /*19a0*/  BSSY B6, `(.L_x_403) ;  /* 0x0000013000067945 */ /* 0x000fe80003800000 */
[----:B------:R-:W-:-:S13]  /*19b0*/  LOP3.LUT P0, RZ, R26, 0x3ff, RZ, 0xc0, !PT ;  /* 0x000003ff1aff7812 */ /* 0x000fda000780c0ff */
[----:B------:R-:W-:Y:S05]  /*19c0*/  @!P0 BRA `(.L_x_404) ;  /* 0x0000000000408947 */ /* 0x000fea0003800000 */
[----:B------:R-:W-:Y:S01]  /*19d0*/  MOV R0, 0x0 ;  /* 0x0000000000007802 */ /* 0x000fe20000000f00 */
[----:B------:R-:W-:Y:S01]  /*19e0*/  ULDC.64 UR4, c[0x4][0xa8] ;  /* 0x01002a0000047ab9 */ /* 0x000fe20000000a00 */
[----:B------:R-:W-:Y:S01]  /*19f0*/  ULDC.64 UR6, c[0x4][0x40] ;  /* 0x0100100000067ab9 */ /* 0x000fe20000000a00 */
[----:B------:R-:W-:Y:S01]  /*1a00*/  IMAD.U32 R4, RZ, RZ, UR4 ;  /* 0x00000004ff047e24 */ /* 0x000fe2000f8e00ff */
[----:B------:R0:W1:Y:S01]  /*1a10*/  LDC.64 R14, c[0x4][R0] ;  /* 0x01000000000e7b82 */ /* 0x0000620000000a00 */
[----:B------:R-:W-:Y:S01]  /*1a20*/  IMAD.U32 R5, RZ, RZ, UR5 ;  /* 0x00000005ff057e24 */ /* 0x000fe2000f8e00ff */
[----:B------:R-:W-:Y:S01]  /*1a30*/  ULDC.64 UR4, c[0x4][0xb0] ;  /* 0x01002c0000047ab9 */ /* 0x000fe20000000a00 */
[----:B------:R-:W-:Y:S01]  /*1a40*/  IMAD.U32 R10, RZ, RZ, UR6 ;  /* 0x00000006ff0a7e24 */ /* 0x000fe2000f8e00ff */
[----:B------:R-:W-:Y:S01]  /*1a50*/  MOV R6, UR4 ;  /* 0x0000000400067c02 */ /* 0x000fe20008000f00 */
[----:B------:R-:W-:Y:S01]  /*1a60*/  IMAD.U32 R7, RZ, RZ, UR5 ;  /* 0x00000005ff077e24 */ /* 0x000fe2000f8e00ff */
[----:B------:R-:W-:Y:S01]  /*1a70*/  MOV R13, RZ ;  /* 0x000000ff000d7202 */ /* 0x000fe20000000f00 */
[----:B------:R-:W-:-:S02]  /*1a80*/  IMAD.U32 R11, RZ, RZ, UR7 ;  /* 0x00000007ff0b7e24 */ /* 0x000fc4000f8e00ff */
[----:B------:R-:W-:Y:S02]  /*1a90*/  IMAD.MOV.U32 R8, RZ, RZ, 0x70 ;  /* 0x00000070ff087424 */ /* 0x000fe400078e00ff */
[----:B0-----:R-:W-:-:S07]  /*1aa0*/  IMAD.MOV.U32 R12, RZ, RZ, 0x1 ;  /* 0x00000001ff0c7424 */ /* 0x001fce00078e00ff */
[----:B------:R-:W-:-:S07]  /*1ab0*/  LEPC R20, `(.L_x_404) ;  /* 0x000000001014794e */ /* 0x000fce0000000000 */
[----:B-1---5:R-:W-:Y:S05]  /*1ac0*/  CALL.ABS.NOINC R14 ;  /* 0x000000000e007343 */ /* 0x022fea0003c00000 */
.L_x_404:
[----:B------:R-:W-:Y:S05]  /*1ad0*/  BSYNC B6 ;  /* 0x0000000000067941 */ /* 0x000fea0003800000 */
.L_x_403:
[----:B------:R-:W2:Y:S01]  /*1ae0*/  LDL R14, [R1+0x34] ;  /* 0x00003400010e7983 */ /* 0x000ea20000100800 */
[----:B------:R-:W-:Y:S01]  /*1af0*/  ULDC.64 UR4, c[0x0][0x9f8] ;  /* 0x00027e0000047ab9 */ /* 0x000fe20000000a00 */
[----:B------:R-:W0:Y:S01]  /*1b00*/  LDC.64 R58, c[0x0][0x300] ;  /* 0x0000c000ff3a7b82 */ /* 0x000e220000000a00 */
[----:B------:R-:W-:Y:S01]  /*1b10*/  ISETP.NE.U32.AND P0, PT, RZ, UR4, PT ;  /* 0x00000004ff007c0c */ /* 0x000fe2000bf05070 */
[----:B------:R-:W-:Y:S01]  /*1b20*/  IMAD.IADD R39, R35, 0x1, R30 ;  /* 0x0000000123277824 */ /* 0x000fe200078e021e */
[----:B------:R-:W-:Y:S02]  /*1b30*/  ULDC.64 UR6, c[0x0][0xa08] ;  /* 0x0002820000067ab9 */ /* 0x000fe40000000a00 */
[----:B------:R-:W-:Y:S01]  /*1b40*/  ISETP.NE.AND.EX P0, PT, RZ, UR5, PT, P0 ;  /* 0x00000005ff007c0c */ /* 0x000fe2000bf05300 */
[----:B------:R-:W1:Y:S01]  /*1b50*/  S2R R20, SR_TID.X ;  /* 0x0000000000147919 */ /* 0x000e620000002100 */
[----:B------:R-:W-:Y:S01]  /*1b60*/  SHF.R.S32.HI R10, RZ, 0x1f, R34 ;  /* 0x0000001fff0a7819 */ /* 0x000fe20000011422 */
[----:B------:R-:W3:Y:S01]  /*1b70*/  LDC.64 R8, c[0x0][0x3f8] ;  /* 0x0000fe00ff087b82 */ /* 0x000ee20000000a00 */
[----:B------:R-:W-:-:S07]  /*1b80*/  SHF.R.S32.HI R17, RZ, 0x1f, R16 ;  /* 0x0000001fff117819 */ /* 0x000fce0000011410 */
[----:B------:R-:W4:Y:S02]  /*1b90*/  LDC R73, c[0x0][0x3f4] ;  /* 0x0000fd00ff497b82 */ /* 0x000f240000000800 */
[----:B------:R-:W-:-:S04]  /*1ba0*/  @P0 IADD3 R4, P1, R32, UR4, RZ ;  /* 0x0000000420040c10 */ /* 0x000fc8000ff3e0ff */
[----:B------:R-:W-:Y:S01]  /*1bb0*/  @P0 IADD3.X R5, R36, UR5, RZ, P1, !PT ;  /* 0x0000000524050c10 */ /* 0x000fe20008ffe4ff */
[----:B------:R-:W-:Y:S01]  /*1bc0*/  ULDC.64 UR4, c[0x0][0x308] ;  /* 0x0000c20000047ab9 */ /* 0x000fe20000000a00 */
[----:B------:R-:W4:Y:S04]  /*1bd0*/  LDL.LU R36, [R1] ;  /* 0x0000000001247983 */ /* 0x000f280000300800 */
[----:B------:R1:W3:Y:S01]  /*1be0*/  @P0 LDG.E R31, desc[UR56][R4.64] ;  /* 0x00000038041f0981 */ /* 0x0002e2000c1e1900 */
[----:B------:R-:W-:Y:S01]  /*1bf0*/  SHF.R.S32.HI R41, RZ, 0x1f, R39 ;  /* 0x0000001fff297819 */ /* 0x000fe20000011427 */
[----:B0-----:R-:W-:Y:S01]  /*1c00*/  IMAD.WIDE.U32 R6, R39, R58, RZ ;  /* 0x0000003a27067225 */ /* 0x001fe200078e00ff */
[----:B------:R-:W-:-:S03]  /*1c10*/  ISETP.NE.U32.AND P0, PT, RZ, UR6, PT ;  /* 0x00000006ff007c0c */ /* 0x000fc6000bf05070 */
[----:B------:R-:W-:Y:S01]  /*1c20*/  IMAD R0, R41, R58, RZ ;  /* 0x0000003a29007224 */ /* 0x000fe200078e02ff */
[----:B------:R-:W-:-:S03]  /*1c30*/  ISETP.NE.AND.EX P0, PT, RZ, UR7, PT, P0 ;  /* 0x00000007ff007c0c */ /* 0x000fc6000bf05300 */
[----:B------:R-:W-:Y:S01]  /*1c40*/  IMAD R3, R39, R59, R0 ;  /* 0x0000003b27037224 */ /* 0x000fe200078e0200 */
[----:B-1----:R-:W-:-:S03]  /*1c50*/  SHF.R.U32.HI R42, RZ, 0x7, R20 ;  /* 0x00000007ff2a7819 */ /* 0x002fc60000011614 */
[----:B------:R-:W-:Y:S01]  /*1c60*/  IMAD.IADD R7, R7, 0x1, R3 ;  /* 0x0000000107077824 */ /* 0x000fe200078e0203 */
[----:B------:R-:W-:Y:S01]  /*1c70*/  ISETP.NE.AND P6, PT, R42, 0x1, PT ;  /* 0x000000012a00780c */ /* 0x000fe20003fc5270 */
[----:B------:R-:W-:Y:S02]  /*1c80*/  IMAD R3, R10, UR4, RZ ;  /* 0x000000040a037c24 */ /* 0x000fe4000f8e02ff */
[----:B------:R-:W-:Y:S01]  /*1c90*/  IMAD.WIDE.U32 R4, R34, UR4, R6 ;  /* 0x0000000422047c25 */ /* 0x000fe2000f8e0006 */
[----:B------:R-:W-:-:S03]  /*1ca0*/  SHF.R.S32.HI R38, RZ, 0x1f, R18 ;  /* 0x0000001fff267819 */ /* 0x000fc60000011412 */
[----:B------:R-:W-:Y:S01]  /*1cb0*/  IMAD R3, R34, UR5, R3 ;  /* 0x0000000522037c24 */ /* 0x000fe2000f8e0203 */
[----:B------:R-:W-:-:S03]  /*1cc0*/  ULDC.64 UR4, c[0x0][0x310] ;  /* 0x0000c40000047ab9 */ /* 0x000fc60000000a00 */
[----:B------:R-:W-:Y:S02]  /*1cd0*/  IMAD.IADD R5, R5, 0x1, R3 ;  /* 0x0000000105057824 */ /* 0x000fe400078e0203 */
[----:B------:R-:W-:Y:S01]  /*1ce0*/  IMAD.WIDE.U32 R6, R18, R58, R16 ;  /* 0x0000003a12067225 */ /* 0x000fe200078e0010 */
[----:B------:R-:W0:Y:S03]  /*1cf0*/  S2R R40, SR_TID.X ;  /* 0x0000000000287919 */ /* 0x000e260000002100 */
[C---:B--2---:R-:W-:Y:S01]  /*1d00*/  IMAD.SHL.U32 R77, R14.reuse, 0x40, RZ ;  /* 0x000000400e4d7824 */ /* 0x044fe200078e00ff */
[----:B------:R-:W-:Y:S02]  /*1d10*/  LOP3.LUT P1, RZ, R14, 0x4, RZ, 0xc0, !PT ;  /* 0x000000040eff7812 */ /* 0x000fe4000782c0ff */
[----:B------:R-:W2:Y:S01]  /*1d20*/  LDL R14, [R1+0x44] ;  /* 0x00004400010e7983 */ /* 0x000ea20000100800 */
[----:B---3--:R-:W-:-:S02]  /*1d30*/  SHF.R.S32.HI R0, RZ, 0x1f, R31 ;  /* 0x0000001fff007819 */ /* 0x008fc4000001141f */
[----:B------:R-:W-:Y:S02]  /*1d40*/  SEL R61, R31, RZ, !P0 ;  /* 0x000000ff1f3d7207 */ /* 0x000fe40004000000 */
[----:B------:R-:W1:Y:S01]  /*1d50*/  LDC.64 R30, c[0x0][0x408] ;  /* 0x00010200ff1e7b82 */ /* 0x000e620000000a00 */
[----:B------:R-:W-:-:S05]  /*1d60*/  SEL R12, R0, RZ, !P0 ;  /* 0x000000ff000c7207 */ /* 0x000fca0004000000 */
[----:B------:R-:W-:Y:S02]  /*1d70*/  IMAD R0, R12, UR4, RZ ;  /* 0x000000040c007c24 */ /* 0x000fe4000f8e02ff */
[----:B------:R-:W-:-:S04]  /*1d80*/  IMAD.WIDE.U32 R4, R61, UR4, R4 ;  /* 0x000000043d047c25 */ /* 0x000fc8000f8e0004 */
[----:B------:R-:W-:Y:S01]  /*1d90*/  IMAD R79, R61, UR5, R0 ;  /* 0x000000053d4f7c24 */ /* 0x000fe2000f8e0200 */
[----:B------:R-:W-:Y:S05]  /*1da0*/  @!P6 WARPSYNC.ALL ;  /* 0x000000000000e948 */ /* 0x000fea0003800000 */
[----:B------:R-:W-:Y:S01]  /*1db0*/  IMAD R0, R38, R58, RZ ;  /* 0x0000003a26007224 */ /* 0x000fe200078e02ff */
[----:B------:R-:W-:Y:S01]  /*1dc0*/  ULDC.64 UR4, c[0x0][0x330] ;  /* 0x0000cc0000047ab9 */ /* 0x000fe20000000a00 */
[----:B------:R-:W-:Y:S01]  /*1dd0*/  IMAD.IADD R79, R5, 0x1, R79 ;  /* 0x00000001054f7824 */ /* 0x000fe200078e024f */
[----:B------:R-:W-:Y:S01]  /*1de0*/  IADD3 R80, P0, R4, R6, RZ ;  /* 0x0000000604507210 */ /* 0x000fe20007f1e0ff */
[----:B------:R-:W-:-:S02]  /*1df0*/  IMAD R3, R10, UR4, RZ ;  /* 0x000000040a037c24 */ /* 0x000fc4000f8e02ff */
[----:B------:R-:W-:Y:S02]  /*1e00*/  IMAD R0, R18, R59, R0 ;  /* 0x0000003b12007224 */ /* 0x000fe400078e0200 */
[C---:B------:R-:W-:Y:S02]  /*1e10*/  IMAD R3, R34.reuse, UR5, R3 ;  /* 0x0000000522037c24 */ /* 0x040fe4000f8e0203 */
[----:B------:R-:W-:Y:S01]  /*1e20*/  IMAD.WIDE.U32 R10, R34, UR4, R16 ;  /* 0x00000004220a7c25 */ /* 0x000fe2000f8e0010 */
[----:B------:R-:W-:Y:S01]  /*1e30*/  IADD3.X R78, R79, R7, R0, P0, !PT ;  /* 0x000000074f4e7210 */ /* 0x000fe200007fe400 */
[----:B------:R-:W-:Y:S02]  /*1e40*/  ULDC.64 UR4, c[0x0][0x338] ;  /* 0x0000ce0000047ab9 */ /* 0x000fe40000000a00 */
[----:B-1----:R-:W-:Y:S02]  /*1e50*/  IMAD R0, R38, R30, RZ ;  /* 0x0000001e26007224 */ /* 0x002fe400078e02ff */
[----:B------:R-:W-:Y:S01]  /*1e60*/  IMAD.IADD R11, R11, 0x1, R3 ;  /* 0x000000010b0b7824 */ /* 0x000fe200078e0203 */
[----:B------:R-:W-:Y:S01]  /*1e70*/  SHF.R.S32.HI R23, RZ, 0x1f, R22 ;  /* 0x0000001fff177819 */ /* 0x000fe20000011416 */
[----:B------:R-:W-:-:S02]  /*1e80*/  IMAD R3, R12, UR4, RZ ;  /* 0x000000040c037c24 */ /* 0x000fc4000f8e02ff */
[----:B------:R-:W-:Y:S02]  /*1e90*/  IMAD R13, R18, R31, R0 ;  /* 0x0000001f120d7224 */ /* 0x000fe400078e0200 */
[-C--:B------:R-:W-:Y:S02]  /*1ea0*/  IMAD R0, R38, R8.reuse, RZ ;  /* 0x0000000826007224 */ /* 0x080fe400078e02ff */
[C---:B------:R-:W-:Y:S02]  /*1eb0*/  IMAD R15, R61.reuse, UR5, R3 ;  /* 0x000000053d0f7c24 */ /* 0x040fe4000f8e0203 */
[----:B------:R-:W-:Y:S01]  /*1ec0*/  IMAD.WIDE.U32 R60, R61, UR4, R10 ;  /* 0x000000043d3c7c25 */ /* 0x000fe2000f8e000a */
[----:B----4-:R-:W-:Y:S01]  /*1ed0*/  ISETP.GE.AND P0, PT, R16, R73, PT ;  /* 0x000000491000720c */ /* 0x010fe20003f06270 */
[----:B------:R-:W-:Y:S02]  /*1ee0*/  ULDC UR4, c[0x0][0x2f4] ;  /* 0x0000bd0000047ab9 */ /* 0x000fe40000000800 */
[----:B------:R-:W-:-:S04]  /*1ef0*/  IMAD.WIDE.U32 R20, R18, R8, R22 ;  /* 0x0000000812147225 */ /* 0x000fc800078e0016 */
[C---:B------:R-:W-:Y:S02]  /*1f00*/  IMAD R7, R18.reuse, R9, R0 ;  /* 0x0000000912077224 */ /* 0x040fe400078e0200 */
[----:B------:R-:W-:-:S04]  /*1f10*/  IMAD.WIDE.U32 R10, R18, R8, R16 ;  /* 0x00000008120a7225 */ /* 0x000fc800078e0010 */
[----:B------:R-:W-:Y:S02]  /*1f20*/  IMAD.IADD R21, R21, 0x1, R7 ;  /* 0x0000000115157824 */ /* 0x000fe400078e0207 */
[----:B------:R-:W-:Y:S01]  /*1f30*/  IMAD.IADD R11, R7, 0x1, R11 ;  /* 0x00000001070b7824 */ /* 0x000fe200078e020b */
[----:B-----5:R-:W-:Y:S02]  /*1f40*/  SHF.R.S32.HI R7, RZ, 0x1f, R24 ;  /* 0x0000001fff077819 */ /* 0x020fe40000011418 */
[----:B------:R-:W-:-:S03]  /*1f50*/  LOP3.LUT R36, R36, 0xfffffffb, RZ, 0xc0, !PT ;  /* 0xfffffffb24247812 */ /* 0x000fc600078ec0ff */
[----:B------:R-:W-:Y:S01]  /*1f60*/  IMAD R6, R7, R30, RZ ;  /* 0x0000001e07067224 */ /* 0x000fe200078e02ff */
[----:B------:R-:W-:Y:S01]  /*1f70*/  SEL R3, R73, RZ, P0 ;  /* 0x000000ff49037207 */ /* 0x000fe20000000000 */
[----:B------:R-:W-:Y:S01]  /*1f80*/  IMAD R7, R7, R8, RZ ;  /* 0x0000000807077224 */ /* 0x000fe200078e02ff */
[----:B------:R-:W-:Y:S01]  /*1f90*/  @P1 LOP3.LUT R36, R36, 0x4, RZ, 0xfc, !PT ;  /* 0x0000000424241812 */ /* 0x000fe200078efcff */
[----:B------:R-:W-:Y:S01]  /*1fa0*/  IMAD R67, R24, R31, R6 ;  /* 0x0000001f18437224 */ /* 0x000fe200078e0206 */
[----:B------:R-:W-:Y:S01]  /*1fb0*/  IADD3 R6, P1, R18, R39, RZ ;  /* 0x0000002712067210 */ /* 0x000fe20007f3e0ff */
[----:B0-----:R-:W-:Y:S02]  /*1fc0*/  VIADD R40, R40, 0xffffff80 ;  /* 0xffffff8028287836 */ /* 0x001fe40000000000 */
[----:B------:R-:W-:Y:S02]  /*1fd0*/  IMAD.IADD R3, R16, 0x1, R3 ;  /* 0x0000000110037824 */ /* 0x000fe400078e0203 */
[----:B------:R-:W-:-:S02]  /*1fe0*/  IMAD R65, R24, R9, R7 ;  /* 0x0000000918417224 */ /* 0x000fc400078e0207 */
[----:B------:R-:W-:Y:S01]  /*1ff0*/  IMAD.X R7, R38, 0x1, R41, P1 ;  /* 0x0000000126077824 */ /* 0x000fe200008e0629 */
[----:B------:R-:W-:Y:S02]  /*2000*/  SHF.R.S32.HI R38, RZ, 0x1f, R40 ;  /* 0x0000001fff267819 */ /* 0x000fe40000011428 */
[----:B------:R-:W-:Y:S02]  /*2010*/  SHF.R.S32.HI R0, RZ, 0x1f, R3 ;  /* 0x0000001fff007819 */ /* 0x000fe40000011403 */
[----:B------:R-:W-:Y:S02]  /*2020*/  LOP3.LUT R77, R77, 0x1c0, RZ, 0xc0, !PT ;  /* 0x000001c04d4d7812 */ /* 0x000fe400078ec0ff */
[----:B------:R-:W-:Y:S02]  /*2030*/  IADD3 R32, R18, 0x60, RZ ;  /* 0x0000006012207810 */ /* 0x000fe40007ffe0ff */
[----:B------:R-:W-:Y:S01]  /*2040*/  LEA.HI R38, R38, R40, RZ, 0x5 ;  /* 0x0000002826267211 */ /* 0x000fe200078f28ff */
[----:B------:R-:W-:Y:S01]  /*2050*/  VIADD R40, R18, 0x60 ;  /* 0x0000006012287836 */ /* 0x000fe20000000000 */
[----:B------:R-:W-:Y:S01]  /*2060*/  LEA.HI R0, R0, R3, RZ, 0x3 ;  /* 0x0000000300007211 */ /* 0x000fe200078f18ff */
[----:B------:R0:W-:Y:S01]  /*2070*/  STL [R1], R36 ;  /* 0x0000002401007387 */ /* 0x0001e20000100800 */
[----:B------:R-:W-:-:S02]  /*2080*/  SHF.R.U32.HI R74, RZ, 0x3, R77 ;  /* 0x00000003ff4a7819 */ /* 0x000fc4000001164d */
[----:B------:R-:W-:Y:S01]  /*2090*/  LOP3.LUT R3, R77, 0x18, R16, 0xf8, !PT ;  /* 0x000000184d037812 */ /* 0x000fe200078ef810 */
[----:B------:R-:W-:Y:S01]  /*20a0*/  IMAD.SHL.U32 R40, R40, 0x40, RZ ;  /* 0x0000004028287824 */ /* 0x000fe200078e00ff */
[----:B------:R-:W-:Y:S01]  /*20b0*/  SHF.R.S32.HI R75, RZ, 0x1f, R32 ;  /* 0x0000001fff4b7819 */ /* 0x000fe20000011420 */
[----:B------:R-:W-:Y:S01]  /*20c0*/  IMAD.SHL.U32 R32, R32, 0x40, RZ ;  /* 0x0000004020207824 */ /* 0x000fe200078e00ff */
[----:B------:R-:W-:Y:S01]  /*20d0*/  LOP3.LUT R3, R3, R74, RZ, 0x3c, !PT ;  /* 0x0000004a03037212 */ /* 0x000fe200078e3cff */
[-C--:B------:R-:W-:Y:S01]  /*20e0*/  IMAD.WIDE.U32 R56, R18, R30.reuse, R22 ;  /* 0x0000001e12387225 */ /* 0x080fe200078e0016 */
[----:B------:R-:W-:Y:S02]  /*20f0*/  SHF.R.S32.HI R38, RZ, 0x5, R38 ;  /* 0x00000005ff267819 */ /* 0x000fe40000011426 */
[----:B------:R-:W-:Y:S01]  /*2100*/  LOP3.LUT R40, R40, 0x1c0, RZ, 0xc0, !PT ;  /* 0x000001c028287812 */ /* 0x000fe200078ec0ff */
[----:B------:R-:W-:Y:S01]  /*2110*/  IMAD.WIDE.U32 R34, R18, R30, R16 ;  /* 0x0000001e12227225 */ /* 0x000fe200078e0010 */
[----:B------:R-:W-:-:S02]  /*2120*/  LOP3.LUT R32, R32, 0x1c0, RZ, 0xc0, !PT ;  /* 0x000001c020207812 */ /* 0x000fc400078ec0ff */
[----:B------:R-:W-:Y:S01]  /*2130*/  IADD3 R57, R57, R13, RZ ;  /* 0x0000000d39397210 */ /* 0x000fe20007ffe0ff */
[----:B------:R-:W-:Y:S01]  /*2140*/  IMAD R69, R38, 0x200, R3 ;  /* 0x0000020026457824 */ /* 0x000fe200078e0203 */
[--C-:B------:R-:W-:Y:S01]  /*2150*/  LOP3.LUT R3, R77, 0x38, R0.reuse, 0xf8, !PT ;  /* 0x000000384d037812 */ /* 0x100fe200078ef800 */
[----:B------:R-:W-:Y:S01]  /*2160*/  IMAD.IADD R35, R13, 0x1, R35 ;  /* 0x000000010d237824 */ /* 0x000fe200078e0223 */
[----:B------:R-:W-:Y:S02]  /*2170*/  LOP3.LUT R12, R40, 0x38, R0, 0xf8, !PT ;  /* 0x00000038280c7812 */ /* 0x000fe400078ef800 */
[----:B------:R-:W-:Y:S01]  /*2180*/  SHF.R.U32.HI R32, RZ, 0x3, R32 ;  /* 0x00000003ff207819 */ /* 0x000fe20000011620 */
[----:B------:R-:W-:Y:S01]  /*2190*/  IMAD R13, R59, 0xc0, RZ ;  /* 0x000000c03b0d7824 */ /* 0x000fe200078e02ff */
[----:B------:R-:W-:Y:S01]  /*21a0*/  LOP3.LUT R3, R3, R74, RZ, 0x3c, !PT ;  /* 0x0000004a03037212 */ /* 0x000fe200078e3cff */
[----:B------:R-:W-:Y:S01]  /*21b0*/  IMAD.WIDE.U32 R20, R24, R8, R20 ;  /* 0x0000000818147225 */ /* 0x000fe200078e0014 */
[----:B------:R-:W-:-:S02]  /*21c0*/  LOP3.LUT R64, R0, 0xfffffff8, RZ, 0xc0, !PT ;  /* 0xfffffff800407812 */ /* 0x000fc400078ec0ff */
[----:B------:R-:W-:Y:S01]  /*21d0*/  LOP3.LUT R12, R12, R32, RZ, 0x3c, !PT ;  /* 0x000000200c0c7212 */ /* 0x000fe200078e3cff */
[----:B------:R-:W-:-:S04]  /*21e0*/  IMAD.WIDE.U32 R58, R58, 0xc0, RZ ;  /* 0x000000c03a3a7825 */ /* 0x000fc800078e00ff */
[----:B------:R-:W-:Y:S02]  /*21f0*/  IMAD R71, R31, 0xc0, RZ ;  /* 0x000000c01f477824 */ /* 0x000fe400078e02ff */
[----:B------:R-:W-:-:S04]  /*2200*/  IMAD.WIDE.U32 R56, R24, R30, R56 ;  /* 0x0000001e18387225 */ /* 0x000fc800078e0038 */
[----:B------:R-:W-:-:S04]  /*2210*/  IMAD.WIDE.U32 R34, R24, R30, R34 ;  /* 0x0000001e18227225 */ /* 0x000fc800078e0022 */
[----:B------:R-:W-:Y:S02]  /*2220*/  IMAD R37, R9, 0xc0, RZ ;  /* 0x000000c009257824 */ /* 0x000fe400078e02ff */
[----:B------:R-:W-:-:S04]  /*2230*/  IMAD.WIDE.U32 R10, R24, R8, R10 ;  /* 0x00000008180a7225 */ /* 0x000fc800078e000a */
[----:B------:R-:W-:Y:S02]  /*2240*/  VIADD R76, R16, 0x20 ;  /* 0x00000020104c7836 */ /* 0x000fe40000000000 */
[----:B------:R-:W-:Y:S01]  /*2250*/  IMAD.WIDE.U32 R30, R30, 0xc0, RZ ;  /* 0x000000c01e1e7825 */ /* 0x000fe200078e00ff */
[----:B------:R-:W-:-:S03]  /*2260*/  IADD3 R66, R21, R65, RZ ;  /* 0x0000004115427210 */ /* 0x000fc60007ffe0ff */
[----:B------:R-:W-:Y:S01]  /*2270*/  IMAD.WIDE.U32 R8, R8, 0xc0, RZ ;  /* 0x000000c008087825 */ /* 0x000fe200078e00ff */
[----:B------:R-:W-:Y:S02]  /*2280*/  SHF.R.S32.HI R63, RZ, 0x3, R0 ;  /* 0x00000003ff3f7819 */ /* 0x000fe40000011400 */
[----:B------:R-:W-:Y:S01]  /*2290*/  IADD3 R72, R59, R13, RZ ;  /* 0x0000000d3b487210 */ /* 0x000fe20007ffe0ff */
[----:B------:R-:W-:Y:S01]  /*22a0*/  IMAD.IADD R68, R57, 0x1, R67 ;  /* 0x0000000139447824 */ /* 0x000fe200078e0243 */
[----:B------:R-:W-:Y:S01]  /*22b0*/  ISETP.GE.AND P1, PT, R16, UR4, PT ;  /* 0x0000000410007c0c */ /* 0x000fe2000bf26270 */
[----:B------:R-:W-:Y:S01]  /*22c0*/  IMAD R32, R38, 0x200, R3 ;  /* 0x0000020026207824 */ /* 0x000fe200078e0203 */
[----:B------:R-:W-:Y:S01]  /*22d0*/  ISETP.GE.AND P2, PT, R76, UR4, PT ;  /* 0x000000044c007c0c */ /* 0x000fe2000bf46270 */
[----:B------:R-:W-:Y:S01]  /*22e0*/  VIADD R94, R42, 0x8 ;  /* 0x000000082a5e7836 */ /* 0x000fe20000000000 */
[----:B------:R-:W-:Y:S01]  /*22f0*/  SHF.R.S32.HI R62, RZ, 0x1f, R64 ;  /* 0x0000001fff3e7819 */ /* 0x000fe20000011440 */
[----:B------:R-:W-:-:S02]  /*2300*/  IMAD.SHL.U32 R73, R73, 0x2, RZ ;  /* 0x0000000249497824 */ /* 0x000fc400078e00ff */
[----:B------:R-:W-:Y:S02]  /*2310*/  IMAD.IADD R71, R31, 0x1, R71 ;  /* 0x000000011f477824 */ /* 0x000fe400078e0247 */
[----:B------:R-:W-:Y:S02]  /*2320*/  IMAD.IADD R70, R9, 0x1, R37 ;  /* 0x0000000109467824 */ /* 0x000fe400078e0225 */
[----:B------:R-:W-:Y:S02]  /*2330*/  IMAD.IADD R67, R67, 0x1, R35 ;  /* 0x0000000143437824 */ /* 0x000fe400078e0223 */
[----:B------:R-:W-:Y:S02]  /*2340*/  IMAD.IADD R65, R65, 0x1, R11 ;  /* 0x0000000141417824 */ /* 0x000fe400078e020b */
[----:B------:R-:W-:Y:S01]  /*2350*/  IMAD.IADD R0, R61, 0x1, R15 ;  /* 0x000000013d007824 */ /* 0x000fe200078e020f */
[----:B--2---:R-:W-:Y:S01]  /*2360*/  IADD3 R3, R14, R12, RZ ;  /* 0x0000000c0e037210 */ /* 0x004fe20007ffe0ff */
[----:B0-----:R-:W-:Y:S06]  /*2370*/  @!P6 BAR.SYNC.DEFER_BLOCKING 0x9, 0x100 ;  /* 0x024400000000eb1d */ /* 0x001fec0000010000 */
.L_x_454:
[----:B------:R-:W2:Y:S01]  /*2380*/  LDL R45, [R1+0x34] ;  /* 0x00003400012d7983 */ /* 0x000ea20000100800 */
[----:B------:R-:W0:Y:S03]  /*2390*/  LDC.64 R82, c[0x0][0x2e8] ;  /* 0x0000ba00ff527b82 */ /* 0x000e260000000a00 */
[----:B------:R-:W3:Y:S01]  /*23a0*/  LDL.LU R44, [R1] ;  /* 0x00000000012c7983 */ /* 0x000ee20000300800 */
[----:B------:R-:W-:Y:S01]  /*23b0*/  VIADD R39, R27, 0xffffffff ;  /* 0xffffffff1b277836 */ /* 0x000fe20000000000 */
[----:B------:R-:W-:Y:S05]  /*23c0*/  YIELD ;  /* 0x0000000000007946 */ /* 0x000fea0003800000 */
[----:B------:R-:W-:Y:S01]  /*23d0*/  SHF.R.S32.HI R38, RZ, 0x1f, R39 ;  /* 0x0000001fff267819 */ /* 0x000fe20000011427 */
[-C--:B------:R-:W-:Y:S01]  /*23e0*/  IMAD R13, R72, R39.reuse, RZ ;  /* 0x00000027480d7224 */ /* 0x080fe200078e02ff */
[----:B------:R-:W1:Y:S01]  /*23f0*/  LDC.64 R88, c[0x0][0x300] ;  /* 0x0000c000ff587b82 */ /* 0x000e620000000a00 */
[----:B------:R-:W-:Y:S01]  /*2400*/  IMAD.WIDE.U32 R14, R58, R39, RZ ;  /* 0x000000273a0e7225 */ /* 0x000fe200078e00ff */
[----:B------:R-:W-:Y:S03]  /*2410*/  BSSY B0, `(.L_x_405) ;  /* 0x00002cb000007945 */ /* 0x000fe60003800000 */
[----:B------:R-:W-:Y:S01]  /*2420*/  IMAD R13, R38, R58, R13 ;  /* 0x0000003a260d7224 */ /* 0x000fe200078e020d */
[----:B------:R-:W-:Y:S01]  /*2430*/  IADD3 R27, P4, R80, R14, RZ ;  /* 0x0000000e501b7210 */ /* 0x000fe20007f9e0ff */
[----:B------:R-:W-:Y:S01]  /*2440*/  IMAD.MOV.U32 R86, RZ, RZ, R14 ;  /* 0x000000ffff567224 */ /* 0x000fe200078e000e */
[----:B------:R-:W4:Y:S01]  /*2450*/  LDC R90, c[0x0][0x3f4] ;  /* 0x0000fd00ff5a7b82 */ /* 0x000f220000000800 */
[----:B------:R-:W-:-:S02]  /*2460*/  IMAD.IADD R87, R15, 0x1, R13 ;  /* 0x000000010f577824 */ /* 0x000fc400078e020d */
[----:B------:R-:W-:Y:S02]  /*2470*/  IMAD R15, R19, 0x3000, R69 ;  /* 0x00003000130f7824 */ /* 0x000fe400078e0245 */
[----:B------:R-:W-:Y:S01]  /*2480*/  IMAD.X R36, R87, 0x1, R78, P4 ;  /* 0x0000000157247824 */ /* 0x000fe200020e064e */
[----:B0-----:R-:W-:Y:S01]  /*2490*/  LEA R42, P4, R27, R82, 0x1 ;  /* 0x000000521b2a7211 */ /* 0x001fe200078808ff */
[----:B------:R-:W-:-:S03]  /*24a0*/  IMAD R92, R15, 0x2, R26 ;  /* 0x000000020f5c7824 */ /* 0x000fc600078e021a */
[----:B------:R-:W-:Y:S01]  /*24b0*/  LEA.HI.X R43, R27, R83, R36, 0x1, P4 ;  /* 0x000000531b2b7211 */ /* 0x000fe200020f0c24 */
[----:B------:R-:W-:Y:S01]  /*24c0*/  IMAD.MOV.U32 R27, RZ, RZ, R39 ;  /* 0x000000ffff1b7224 */ /* 0x000fe200078e0027 */
[----:B------:R-:W-:Y:S01]  /*24d0*/  ISETP.GT.AND P4, PT, R39, R28, PT ;  /* 0x0000001c2700720c */ /* 0x000fe20003f84270 */
[----:B-1----:R-:W-:-:S04]  /*24e0*/  IMAD.WIDE.U32 R12, R88, 0x60, R86 ;  /* 0x00000060580c7825 */ /* 0x002fc800078e0056 */
[----:B------:R-:W-:Y:S01]  /*24f0*/  IMAD R37, R89, 0x60, RZ ;  /* 0x0000006059257824 */ /* 0x000fe200078e02ff */
[----:B------:R-:W-:-:S04]  /*2500*/  IADD3 R12, P3, R80, R12, RZ ;  /* 0x0000000c500c7210 */ /* 0x000fc80007f7e0ff */
[----:B------:R-:W-:Y:S02]  /*2510*/  IADD3.X R14, R78, R13, R37, P3, !PT ;  /* 0x0000000d4e0e7210 */ /* 0x000fe40001ffe425 */
[C---:B------:R-:W-:Y:S02]  /*2520*/  LEA R40, P3, R12.reuse, R82, 0x1 ;  /* 0x000000520c287211 */ /* 0x040fe400078608ff */
[----:B------:R-:W-:Y:S02]  /*2530*/  IADD3 R13, R15, 0x20, RZ ;  /* 0x000000200f0d7810 */ /* 0x000fe40007ffe0ff */
[----:B------:R-:W-:Y:S02]  /*2540*/  LEA.HI.X R41, R12, R83, R14, 0x1, P3 ;  /* 0x000000530c297211 */ /* 0x000fe400018f0c0e */
[----:B----4-:R-:W-:Y:S02]  /*2550*/  ISETP.GE.AND P3, PT, R90, 0x1, PT ;  /* 0x000000015a00780c */ /* 0x010fe40003f66270 */
[----:B--2---:R-:W-:-:S02]  /*2560*/  LOP3.LUT P5, RZ, R45, 0x4, RZ, 0xc0, !PT ;  /* 0x000000042dff7812 */ /* 0x004fc400078ac0ff */
[----:B---3--:R-:W-:-:S04]  /*2570*/  LOP3.LUT R44, R44, 0xfffffffd, RZ, 0xc0, !PT ;  /* 0xfffffffd2c2c7812 */ /* 0x008fc800078ec0ff */
[----:B------:R-:W-:-:S05]  /*2580*/  @P4 LOP3.LUT R44, R44, 0x2, RZ, 0xfc, !PT ;  /* 0x000000022c2c4812 */ /* 0x000fca00078efcff */
[----:B------:R0:W-:Y:S02]  /*2590*/  STL [R1], R44 ;  /* 0x0000002c01007387 */ /* 0x0001e40000100800 */
[----:B------:R-:W-:-:S04]  /*25a0*/  @P5 VIADD R13, R15, 0xffffffe0 ;  /* 0xffffffe00f0d5836 */ /* 0x000fc80000000000 */
[----:B------:R-:W-:Y:S01]  /*25b0*/  IMAD R84, R13, 0x2, R26 ;  /* 0x000000020d547824 */ /* 0x000fe200078e021a */
[----:B------:R-:W-:Y:S06]  /*25c0*/  @!P3 BRA `(.L_x_406) ;  /* 0x000000280054b947 */ /* 0x000fec0003800000 */
[----:B------:R-:W-:Y:S01]  /*25d0*/  ULDC.U8 UR4, c[0x0][0x410] ;  /* 0x0001040000047ab9 */ /* 0x000fe20000000000 */
[-C--:B------:R-:W-:Y:S01]  /*25e0*/  IMAD R15, R71, R39.reuse, RZ ;  /* 0x00000027470f7224 */ /* 0x080fe200078e02ff */
[----:B------:R-:W-:Y:S01]  /*25f0*/  ISETP.NE.AND P3, PT, RZ, UR4, PT ;  /* 0x00000004ff007c0c */ /* 0x000fe2000bf65270 */
[-C--:B------:R-:W-:Y:S02]  /*2600*/  IMAD R13, R70, R39.reuse, RZ ;  /* 0x00000027460d7224 */ /* 0x080fe400078e02ff */
[----:B------:R-:W-:Y:S02]  /*2610*/  IMAD R15, R38, R30, R15 ;  /* 0x0000001e260f7224 */ /* 0x000fe400078e020f */
[----:B------:R-:W-:Y:S02]  /*2620*/  IMAD R85, R27, -0xc0, R29 ;  /* 0xffffff401b557824 */ /* 0x000fe400078e021d */
[----:B------:R-:W-:-:S03]  /*2630*/  IMAD.WIDE.U32 R48, R30, R39, RZ ;  /* 0x000000271e307225 */ /* 0x000fc600078e00ff */
[----:B------:R-:W-:Y:S01]  /*2640*/  VIMNMX R85, R85, 0xc0, PT ;  /* 0x000000c055557848 */ /* 0x000fe20003fe0100 */
[----:B------:R-:W-:Y:S01]  /*2650*/  IMAD R13, R38, R8, R13 ;  /* 0x00000008260d7224 */ /* 0x000fe200078e020d */
[----:B------:R-:W-:Y:S01]  /*2660*/  IADD3 R81, R49, R15, RZ ;  /* 0x0000000f31517210 */ /* 0x000fe20007ffe0ff */
[----:B------:R-:W-:-:S04]  /*2670*/  IMAD.WIDE.U32 R50, R8, R39, RZ ;  /* 0x0000002708327225 */ /* 0x000fc800078e00ff */
[----:B------:R-:W-:Y:S01]  /*2680*/  IMAD.IADD R91, R51, 0x1, R13 ;  /* 0x00000001335b7824 */ /* 0x000fe200078e020d */
[----:B------:R-:W-:Y:S06]  /*2690*/  @!P3 BRA `(.L_x_407) ;  /* 0x0000001000b8b947 */ /* 0x000fec0003800000 */
[----:B------:R-:W-:Y:S01]  /*26a0*/  ISETP.GE.AND P4, PT, R18, R85, PT ;  /* 0x000000551200720c */ /* 0x000fe20003f86270 */
[----:B------:R-:W-:Y:S01]  /*26b0*/  BSSY B1, `(.L_x_408) ;  /* 0x000001e000017945 */ /* 0x000fe20003800000 */
[----:B------:R-:W-:Y:S02]  /*26c0*/  CS2R R36, SRZ ;  /* 0x0000000000247805 */ /* 0x000fe4000001ff00 */
[----:B------:R-:W-:Y:S02]  /*26d0*/  CS2R R52, SRZ ;  /* 0x0000000000347805 */ /* 0x000fe4000001ff00 */
[----:B------:R-:W-:Y:S02]  /*26e0*/  CS2R R82, SRZ ;  /* 0x0000000000527805 */ /* 0x000fe4000001ff00 */
[----:B------:R-:W-:Y:S02]  /*26f0*/  CS2R R54, SRZ ;  /* 0x0000000000367805 */ /* 0x000fe4000001ff00 */
[----:B0-----:R-:W-:-:S02]  /*2700*/  CS2R R44, SRZ ;  /* 0x00000000002c7805 */ /* 0x001fc4000001ff00 */
[----:B------:R-:W-:Y:S02]  /*2710*/  CS2R R38, SRZ ;  /* 0x0000000000267805 */ /* 0x000fe4000001ff00 */
[----:B------:R-:W-:Y:S02]  /*2720*/  CS2R R46, SRZ ;  /* 0x00000000002e7805 */ /* 0x000fe4000001ff00 */
[----:B------:R-:W-:Y:S01]  /*2730*/  CS2R R86, SRZ ;  /* 0x0000000000567805 */ /* 0x000fe2000001ff00 */
[----:B------:R-:W-:Y:S06]  /*2740*/  @P4 BRA `(.L_x_409) ;  /* 0x0000000000504947 */ /* 0x000fec0003800000 */
[----:B------:R-:W-:Y:S01]  /*2750*/  IADD3 R13, P3, R20, R50, RZ ;  /* 0x00000032140d7210 */ /* 0x000fe20007f7e0ff */
[----:B------:R-:W-:Y:S01]  /*2760*/  ULDC.64 UR4, c[0x0][0x3e8] ;  /* 0x0000fa0000047ab9 */ /* 0x000fe20000000a00 */
[----:B------:R-:W-:Y:S02]  /*2770*/  CS2R R82, SRZ ;  /* 0x0000000000527805 */ /* 0x000fe4000001ff00 */
[----:B------:R-:W-:Y:S01]  /*2780*/  CS2R R86, SRZ ;  /* 0x0000000000567805 */ /* 0x000fe2000001ff00 */
[----:B------:R-:W-:Y:S01]  /*2790*/  IMAD.X R14, R91, 0x1, R66, P3 ;  /* 0x000000015b0e7824 */ /* 0x000fe200018e0642 */
[----:B------:R-:W-:-:S05]  /*27a0*/  IADD3 R15, P3, R56, R48, RZ ;  /* 0x00000030380f7210 */ /* 0x000fca0007f7e0ff */
[----:B------:R-:W-:Y:S01]  /*27b0*/  IMAD.X R52, R81, 0x1, R68, P3 ;  /* 0x0000000151347824 */ /* 0x000fe200018e0644 */
[----:B------:R-:W-:-:S04]  /*27c0*/  LEA R12, P3, R13, UR4, 0x1 ;  /* 0x000000040d0c7c11 */ /* 0x000fc8000f8608ff */
[----:B------:R-:W-:Y:S01]  /*27d0*/  LEA.HI.X R13, R13, UR5, R14, 0x1, P3 ;  /* 0x000000050d0d7c11 */ /* 0x000fe200098f0c0e */
[----:B------:R-:W-:Y:S02]  /*27e0*/  ULDC.64 UR4, c[0x0][0x400] ;  /* 0x0001000000047ab9 */ /* 0x000fe40000000a00 */
[----:B------:R-:W-:-:S04]  /*27f0*/  LEA R14, P3, R15, UR4, 0x1 ;  /* 0x000000040f0e7c11 */ /* 0x000fc8000f8608ff */
[----:B------:R-:W-:Y:S02]  /*2800*/  LEA.HI.X R15, R15, UR5, R52, 0x1, P3 ;  /* 0x000000050f0f7c11 */ /* 0x000fe400098f0c34 */
[----:B------:R-:W-:Y:S02]  /*2810*/  ISETP.GE.AND P3, PT, R22, R90, PT ;  /* 0x0000005a1600720c */ /* 0x000fe40003f66270 */
[----:B------:R-:W-:Y:S02]  /*2820*/  CS2R R52, SRZ ;  /* 0x0000000000347805 */ /* 0x000fe4000001ff00 */
[----:B------:R-:W-:-:S09]  /*2830*/  CS2R R54, SRZ ;  /* 0x0000000000367805 */ /* 0x000fd2000001ff00 */
[----:B------:R0:W5:Y:S04]  /*2840*/  @!P3 LDG.E.64 R82, desc[UR56][R12.64] ;  /* 0x000000380c52b981 */ /* 0x000168000c1e1b00 */
[----:B------:R0:W5:Y:S01]  /*2850*/  @!P3 LDG.E.64 R86, desc[UR56][R14.64] ;  /* 0x000000380e56b981 */ /* 0x000162000c1e1b00 */
[----:B------:R-:W-:-:S13]  /*2860*/  ISETP.GE.AND P3, PT, R154, R90, PT ;  /* 0x0000005a9a00720c */ /* 0x000fda0003f66270 */
[----:B------:R0:W5:Y:S04]  /*2870*/  @!P3 LDG.E.64 R52, desc[UR56][R12.64+0x20] ;  /* 0x000020380c34b981 */ /* 0x000168000c1e1b00 */
[----:B------:R0:W5:Y:S02]  /*2880*/  @!P3 LDG.E.64 R54, desc[UR56][R14.64+0x20] ;  /* 0x000020380e36b981 */ /* 0x000164000c1e1b00 */
.L_x_409:
[----:B------:R-:W-:Y:S05]  /*2890*/  BSYNC B1 ;  /* 0x0000000000017941 */ /* 0x000fea0003800000 */
.L_x_408:
[----:B0-----:R-:W-:Y:S01]  /*28a0*/  VIADD R12, R18, 0x60 ;  /* 0x00000060120c7836 */ /* 0x001fe20000000000 */
[----:B------:R-:W-:Y:S01]  /*28b0*/  BSSY B1, `(.L_x_410) ;  /* 0x0000021000017945 */ /* 0x000fe20003800000 */
[----:B-----5:R-:W-:Y:S02]  /*28c0*/  IMAD.MOV.U32 R88, RZ, RZ, R52 ;  /* 0x000000ffff587224 */ /* 0x020fe400078e0034 */
[----:B------:R-:W-:Y:S01]  /*28d0*/  IMAD.MOV.U32 R89, RZ, RZ, R53 ;  /* 0x000000ffff597224 */ /* 0x000fe200078e0035 */
[----:B------:R-:W-:-:S13]  /*28e0*/  ISETP.GE.AND P5, PT, R12, R85, PT ;  /* 0x000000550c00720c */ /* 0x000fda0003fa6270 */
[----:B------:R-:W-:Y:S05]  /*28f0*/  @P5 BRA `(.L_x_411) ;  /* 0x0000000000705947 */ /* 0x000fea0003800000 */
[----:B------:R-:W0:Y:S01]  /*2900*/  LDC.64 R12, c[0x0][0x3f8] ;  /* 0x0000fe00ff0c7b82 */ /* 0x000e220000000a00 */
[----:B------:R-:W-:Y:S01]  /*2910*/  MOV R51, R91 ;  /* 0x0000005b00337202 */ /* 0x000fe20000000f00 */
[----:B------:R-:W-:Y:S01]  /*2920*/  IMAD.MOV.U32 R49, RZ, RZ, R81 ;  /* 0x000000ffff317224 */ /* 0x000fe200078e0051 */
[----:B------:R-:W-:Y:S01]  /*2930*/  ULDC.64 UR4, c[0x0][0x3e8] ;  /* 0x0000fa0000047ab9 */ /* 0x000fe20000000a00 */
[----:B------:R-:W-:Y:S02]  /*2940*/  CS2R R44, SRZ ;  /* 0x00000000002c7805 */ /* 0x000fe4000001ff00 */
[----:B------:R-:W-:Y:S01]  /*2950*/  CS2R R46, SRZ ;  /* 0x00000000002e7805 */ /* 0x000fe2000001ff00 */
[----:B0-----:R-:W-:-:S04]  /*2960*/  IMAD.WIDE.U32 R50, R12, 0x60, R50 ;  /* 0x000000600c327825 */ /* 0x001fc800078e0032 */
[----:B------:R-:W-:Y:S01]  /*2970*/  IMAD R13, R13, 0x60, RZ ;  /* 0x000000600d0d7824 */ /* 0x000fe200078e02ff */
[----:B------:R-:W-:-:S04]  /*2980*/  IADD3 R14, P3, R20, R50, RZ ;  /* 0x00000032140e7210 */ /* 0x000fc80007f7e0ff */
[----:B------:R-:W-:Y:S02]  /*2990*/  IADD3.X R51, R66, R51, R13, P3, !PT ;  /* 0x0000003342337210 */ /* 0x000fe40001ffe40d */
[----:B------:R-:W0:Y:S02]  /*29a0*/  LDC.64 R12, c[0x0][0x408] ;  /* 0x00010200ff0c7b82 */ /* 0x000e240000000a00 */
[----:B0-----:R-:W-:-:S04]  /*29b0*/  IMAD.WIDE.U32 R48, R12, 0x60, R48 ;  /* 0x000000600c307825 */ /* 0x001fc800078e0030 */
[----:B------:R-:W-:Y:S01]  /*29c0*/  IMAD R13, R13, 0x60, RZ ;  /* 0x000000600d0d7824 */ /* 0x000fe200078e02ff */
[----:B------:R-:W-:-:S04]  /*29d0*/  IADD3 R15, P3, R56, R48, RZ ;  /* 0x00000030380f7210 */ /* 0x000fc80007f7e0ff */
[----:B------:R-:W-:Y:S02]  /*29e0*/  IADD3.X R48, R68, R49, R13, P3, !PT ;  /* 0x0000003144307210 */ /* 0x000fe40001ffe40d */
        /* <DEDUP_REMOVED lines=13> */
.L_x_411:
[----:B------:R-:W-:Y:S05]  /*2ac0*/  BSYNC B1 ;  /* 0x0000000000017941 */ /* 0x000fea0003800000 */
.L_x_410:
[----:B0-----:R-:W-:Y:S01]  /*2ad0*/  IMAD.MOV.U32 R12, RZ, RZ, R82 ;  /* 0x000000ffff0c7224 */ /* 0x001fe200078e0052 */
[----:B------:R-:W-:Y:S01]  /*2ae0*/  PRMT R89, R89, 0x5410, R88 ;  /* 0x0000541059597816 */ /* 0x000fe20000000058 */
[----:B------:R-:W-:Y:S01]  /*2af0*/  IMAD.MOV.U32 R13, RZ, RZ, R83 ;  /* 0x000000ffff0d7224 */ /* 0x000fe200078e0053 */
[----:B------:R-:W-:Y:S01]  /*2b00*/  MOV R14, R86 ;  /* 0x00000056000e7202 */ /* 0x000fe20000000f00 */
[----:B------:R-:W-:Y:S01]  /*2b10*/  IMAD.MOV.U32 R15, RZ, RZ, R87 ;  /* 0x000000ffff0f7224 */ /* 0x000fe200078e0057 */
[----:B------:R-:W-:Y:S01]  /*2b20*/  PRMT R95, R12, 0x7610, R95 ;  /* 0x000076100c5f7816 */ /* 0x000fe2000000005f */
[----:B------:R-:W-:Y:S01]  /*2b30*/  IMAD.MOV.U32 R12, RZ, RZ, R54 ;  /* 0x000000ffff0c7224 */ /* 0x000fe200078e0036 */
[----:B------:R-:W-:Y:S01]  /*2b40*/  PRMT R97, R13, 0x7610, R97 ;  /* 0x000076100d617816 */ /* 0x000fe20000000061 */
[----:B------:R-:W-:Y:S01]  /*2b50*/  IMAD.MOV.U32 R13, RZ, RZ, R55 ;  /* 0x000000ffff0d7224 */ /* 0x000fe200078e0037 */
[----:B------:R-:W-:Y:S02]  /*2b60*/  PRMT R88, R89, 0x7610, R88 ;  /* 0x0000761059587816 */ /* 0x000fe40000000058 */
[----:B------:R-:W-:-:S02]  /*2b70*/  ISETP.NE.AND P3, PT, R155, 0x3, PT ;  /* 0x000000039b00780c */ /* 0x000fc40003f65270 */
[----:B------:R-:W-:Y:S01]  /*2b80*/  PRMT R89, R12, 0x7610, R89 ;  /* 0x000076100c597816 */ /* 0x000fe20000000059 */
[----:B-----5:R-:W-:Y:S01]  /*2b90*/  IMAD.MOV.U32 R12, RZ, RZ, R36 ;  /* 0x000000ffff0c7224 */ /* 0x020fe200078e0024 */
[----:B------:R-:W-:Y:S01]  /*2ba0*/  PRMT R88, R88, 0x5410, R13 ;  /* 0x0000541058587816 */ /* 0x000fe2000000000d */
[----:B------:R-:W-:Y:S01]  /*2bb0*/  IMAD.MOV.U32 R13, RZ, RZ, R37 ;  /* 0x000000ffff0d7224 */ /* 0x000fe200078e0025 */
[----:B------:R-:W-:Y:S01]  /*2bc0*/  PRMT R95, R95, 0x5410, R14 ;  /* 0x000054105f5f7816 */ /* 0x000fe2000000000e */
[----:B------:R-:W-:Y:S01]  /*2bd0*/  IMAD.MOV.U32 R14, RZ, RZ, R44 ;  /* 0x000000ffff0e7224 */ /* 0x000fe200078e002c */
[----:B------:R-:W-:Y:S01]  /*2be0*/  PRMT R97, R97, 0x5410, R15 ;  /* 0x0000541061617816 */ /* 0x000fe2000000000f */
[----:B------:R-:W-:Y:S01]  /*2bf0*/  IMAD.MOV.U32 R15, RZ, RZ, R45 ;  /* 0x000000ffff0f7224 */ /* 0x000fe200078e002d */
[----:B------:R-:W-:Y:S01]  /*2c00*/  PRMT R48, R12, 0x5410, R13 ;  /* 0x000054100c307816 */ /* 0x000fe2000000000d */
[----:B------:R-:W-:Y:S01]  /*2c10*/  IMAD.MOV.U32 R13, RZ, RZ, R39 ;  /* 0x000000ffff0d7224 */ /* 0x000fe200078e0027 */
[----:B------:R-:W-:-:S02]  /*2c20*/  MOV R12, R38 ;  /* 0x00000026000c7202 */ /* 0x000fc40000000f00 */
[----:B------:R-:W-:Y:S01]  /*2c30*/  PRMT R50, R14, 0x5410, R15 ;  /* 0x000054100e327816 */ /* 0x000fe2000000000f */
[----:B------:R-:W-:Y:S01]  /*2c40*/  IMAD.MOV.U32 R14, RZ, RZ, R46 ;  /* 0x000000ffff0e7224 */ /* 0x000fe200078e002e */
[----:B------:R-:W-:Y:S01]  /*2c50*/  PRMT R49, R12, 0x5410, R13 ;  /* 0x000054100c317816 */ /* 0x000fe2000000000d */
[----:B------:R-:W-:-:S05]  /*2c60*/  IMAD.MOV.U32 R15, RZ, RZ, R47 ;  /* 0x000000ffff0f7224 */ /* 0x000fca00078e002f */
[----:B------:R-:W-:Y:S01]  /*2c70*/  PRMT R51, R14, 0x5410, R15 ;  /* 0x000054100e337816 */ /* 0x000fe2000000000f */
[----:B------:R-:W-:Y:S06]  /*2c80*/  @!P3 BRA `(.L_x_412) ;  /* 0x000000000004b947 */ /* 0x000fec0003800000 */
[----:B------:R-:W-:Y:S01]  /*2c90*/  BPT.TRAP 0x1 ;  /* 0x000000040000795c */ /* 0x000fe20000300000 */
.L_x_412:
[----:B------:R-:W-:Y:S01]  /*2ca0*/  IMAD R81, R19, 0x8, R2 ;  /* 0x0000000813517824 */ /* 0x000fe200078e0202 */
[----:B------:R-:W-:Y:S01]  /*2cb0*/  SHF.L.U32 R93, R153, 0x1f, RZ ;  /* 0x0000001f995d7819 */ /* 0x000fe200000006ff */
[----:B------:R-:W-:Y:S03]  /*2cc0*/  BSSY B1, `(.L_x_413) ;  /* 0x0000003000017945 */ /* 0x000fe60003800000 */
[----:B------:R-:W0:Y:S02]  /*2cd0*/  SYNCS.PHASECHK.TRANS64.TRYWAIT P6, [R81+URZ+0x30890], R93 ;  /* 0x0308905d510075a7 */ /* 0x000e2400080c017f */
[----:B0-----:R-:W-:Y:S05]  /*2ce0*/  @!P6 BRA `(.L_x_414) ;  /* 0x000001380024e947 */ /* 0x001fea0003800000 */
.L_x_659:
[----:B------:R-:W-:Y:S05]  /*2cf0*/  BSYNC B1 ;  /* 0x0000000000017941 */ /* 0x000fea0003800000 */
.L_x_413:
[----:B------:R-:W-:Y:S04]  /*2d00*/  BSSY B1, `(.L_x_415) ;  /* 0x0000063000017945 */ /* 0x000fe80003800000 */
[----:B------:R-:W-:Y:S05]  /*2d10*/  @P4 BRA `(.L_x_416) ;  /* 0x0000000400844947 */ /* 0x000fea0003800000 */
[----:B------:R-:W-:Y:S04]  /*2d20*/  BSSY B2, `(.L_x_417) ;  /* 0x0000030000027945 */ /* 0x000fe80003800000 */
[----:B------:R-:W-:Y:S05]  /*2d30*/  @P1 BRA `(.L_x_418) ;  /* 0x0000000000b81947 */ /* 0x000fea0003800000 */
[----:B------:R1:W2:Y:S01]  /*2d40*/  LDS.128 R12, [R92+0x12000] ;  /* 0x012000005c0c7984 */ /* 0x0002a20000000c00 */
[----:B------:R-:W-:Y:S01]  /*2d50*/  ISETP.GE.AND P4, PT, R22, R90, PT ;  /* 0x0000005a1600720c */ /* 0x000fe20003f86270 */
[----:B------:R-:W-:-:S12]  /*2d60*/  BSSY B3, `(.L_x_419) ;  /* 0x000002a000037945 */ /* 0x000fd80003800000 */
[----:B-1----:R-:W-:Y:S05]  /*2d70*/  @P4 BRA `(.L_x_420) ;  /* 0x0000000000a04947 */ /* 0x002fea0003800000 */
[----:B------:R-:W-:Y:S02]  /*2d80*/  SHF.R.U64 R91, R82, 0x10, R83 ;  /* 0x00000010525b7819 */ /* 0x000fe40000001253 */
[--C-:B------:R-:W-:Y:S02]  /*2d90*/  SHF.R.U64 R82, R86, 0x10, R87.reuse ;  /* 0x0000001056527819 */ /* 0x100fe40000001257 */
[----:B------:R-:W-:Y:S01]  /*2da0*/  SHF.R.U32.HI R98, RZ, 0x10, R87 ;  /* 0x00000010ff627819 */ /* 0x000fe20000011657 */
[----:B------:R-:W-:Y:S01]  /*2db0*/  HADD2.F32 R86, -RZ, R91.H0_H0 ;  /* 0x2000005bff567230 */ /* 0x000fe20000004100 */
[----:B------:R-:W-:Y:S01]  /*2dc0*/  SHF.R.U32.HI R96, RZ, 0x10, R83 ;  /* 0x00000010ff607819 */ /* 0x000fe20000011653 */
[----:B------:R-:W-:Y:S02]  /*2dd0*/  HADD2.F32 R87, -RZ, R82.H0_H0 ;  /* 0x20000052ff577230 */ /* 0x000fe40000004100 */
[----:B------:R-:W-:Y:S02]  /*2de0*/  HADD2.F32 R98, -RZ, R98.H0_H0 ;  /* 0x20000062ff627230 */ /* 0x000fe40000004100 */
[----:B--2---:R-:W-:-:S02]  /*2df0*/  HADD2.F32 R82, -RZ, R13.H1_H1 ;  /* 0x3000000dff527230 */ /* 0x004fc40000004100 */
[----:B------:R-:W-:Y:S02]  /*2e00*/  HADD2.F32 R83, -RZ, R15.H1_H1 ;  /* 0x3000000fff537230 */ /* 0x000fe40000004100 */
[----:B------:R-:W-:Y:S02]  /*2e10*/  HADD2.F32 R13, -RZ, R13.H0_H0 ;  /* 0x2000000dff0d7230 */ /* 0x000fe40000004100 */
[-C--:B------:R-:W-:Y:S01]  /*2e20*/  FMUL.FTZ R100, R82, R87.reuse ;  /* 0x0000005752647220 */ /* 0x080fe20000410000 */
[----:B------:R-:W-:Y:S02]  /*2e30*/  HADD2.F32 R15, -RZ, R15.H0_H0 ;  /* 0x2000000fff0f7230 */ /* 0x000fe40000004100 */
[----:B------:R-:W-:Y:S01]  /*2e40*/  FMUL.FTZ R102, R83, R98 ;  /* 0x0000006253667220 */ /* 0x000fe20000410000 */
[----:B------:R-:W-:Y:S02]  /*2e50*/  HADD2.F32 R96, -RZ, R96.H0_H0 ;  /* 0x20000060ff607230 */ /* 0x000fe40000004100 */
[C---:B------:R-:W-:Y:S01]  /*2e60*/  FMUL.FTZ R87, R13.reuse, R87 ;  /* 0x000000570d577220 */ /* 0x040fe20000410000 */
[----:B------:R-:W-:Y:S01]  /*2e70*/  FFMA.FTZ R13, R13, R86, -R100 ;  /* 0x000000560d0d7223 */ /* 0x000fe20000010864 */
[----:B------:R-:W-:Y:S01]  /*2e80*/  FMUL.FTZ R98, R15, R98 ;  /* 0x000000620f627220 */ /* 0x000fe20000410000 */
[----:B------:R-:W-:-:S02]  /*2e90*/  HADD2.F32 R91, -RZ, R95.H1_H1 ;  /* 0x3000005fff5b7230 */ /* 0x000fc40000004100 */
[----:B------:R-:W-:Y:S01]  /*2ea0*/  FFMA.FTZ R102, R15, R96, -R102 ;  /* 0x000000600f667223 */ /* 0x000fe20000010866 */
[----:B------:R-:W-:Y:S01]  /*2eb0*/  FFMA.FTZ R82, R82, R86, R87 ;  /* 0x0000005652527223 */ /* 0x000fe20000010057 */
[----:B------:R-:W-:Y:S01]  /*2ec0*/  FFMA.FTZ R99, R83, R96, R98 ;  /* 0x0000006053637223 */ /* 0x000fe20000010062 */
[--C-:B------:R-:W-:Y:S02]  /*2ed0*/  HADD2.F32 R15, -RZ, R12.reuse.H1_H1 ;  /* 0x3000000cff0f7230 */ /* 0x100fe40000004100 */
[----:B------:R-:W-:Y:S01]  /*2ee0*/  HADD2.F32 R86, -RZ, R95.H0_H0 ;  /* 0x2000005fff567230 */ /* 0x000fe20000004100 */
[----:B------:R-:W-:Y:S01]  /*2ef0*/  F2FP.F16.F32.PACK_AB R13, R82, R13 ;  /* 0x0000000d520d723e */ /* 0x000fe200000000ff */
[----:B------:R-:W-:Y:S02]  /*2f00*/  HADD2.F32 R12, -RZ, R12.H0_H0 ;  /* 0x2000000cff0c7230 */ /* 0x000fe40000004100 */
[----:B------:R-:W-:Y:S02]  /*2f10*/  HADD2.F32 R83, -RZ, R14.H1_H1 ;  /* 0x3000000eff537230 */ /* 0x000fe40000004100 */
[----:B------:R-:W-:-:S02]  /*2f20*/  HADD2.F32 R95, -RZ, R97.H1_H1 ;  /* 0x30000061ff5f7230 */ /* 0x000fc40000004100 */
[-C--:B------:R-:W-:Y:S01]  /*2f30*/  FMUL.FTZ R96, R12, R91.reuse ;  /* 0x0000005b0c607220 */ /* 0x080fe20000410000 */
[----:B------:R-:W-:Y:S02]  /*2f40*/  HADD2.F32 R14, -RZ, R14.H0_H0 ;  /* 0x2000000eff0e7230 */ /* 0x000fe40000004100 */
[----:B------:R-:W-:Y:S02]  /*2f50*/  HADD2.F32 R87, -RZ, R97.H0_H0 ;  /* 0x20000061ff577230 */ /* 0x000fe40000004100 */
[----:B------:R-:W-:Y:S01]  /*2f60*/  FMUL.FTZ R97, R15, R91 ;  /* 0x0000005b0f617220 */ /* 0x000fe20000410000 */
[-C--:B------:R-:W-:Y:S01]  /*2f70*/  FMUL.FTZ R91, R83, R95.reuse ;  /* 0x0000005f535b7220 */ /* 0x080fe20000410000 */
[----:B------:R-:W-:Y:S01]  /*2f80*/  FMUL.FTZ R98, R14, R95 ;  /* 0x0000005f0e627220 */ /* 0x000fe20000410000 */
[-C--:B------:R-:W-:Y:S01]  /*2f90*/  FFMA.FTZ R96, R15, R86.reuse, R96 ;  /* 0x000000560f607223 */ /* 0x080fe20000010060 */
[----:B------:R-:W-:Y:S01]  /*2fa0*/  FFMA.FTZ R97, R12, R86, -R97 ;  /* 0x000000560c617223 */ /* 0x000fe20000010861 */
[-C--:B------:R-:W-:Y:S01]  /*2fb0*/  FFMA.FTZ R91, R14, R87.reuse, -R91 ;  /* 0x000000570e5b7223 */ /* 0x080fe2000001085b */
[----:B------:R-:W-:Y:S01]  /*2fc0*/  FFMA.FTZ R98, R83, R87, R98 ;  /* 0x0000005753627223 */ /* 0x000fe20000010062 */
[----:B------:R-:W-:-:S02]  /*2fd0*/  F2FP.F16.F32.PACK_AB R15, R99, R102 ;  /* 0x00000066630f723e */ /* 0x000fc400000000ff */
[----:B------:R-:W-:Y:S02]  /*2fe0*/  F2FP.F16.F32.PACK_AB R12, R96, R97 ;  /* 0x00000061600c723e */ /* 0x000fe400000000ff */
[----:B------:R-:W-:-:S07]  /*2ff0*/  F2FP.F16.F32.PACK_AB R14, R98, R91 ;  /* 0x0000005b620e723e */ /* 0x000fce00000000ff */
.L_x_420:
[----:B------:R-:W-:Y:S05]  /*3000*/  BSYNC B3 ;  /* 0x0000000000037941 */ /* 0x000fea0003800000 */
.L_x_419:
[----:B--2---:R1:W-:Y:S02]  /*3010*/  STG.E.128 desc[UR56][R42.64], R12 ;  /* 0x0000000c2a007986 */ /* 0x0043e4000c101d38 */
.L_x_418:
[----:B------:R-:W-:Y:S05]  /*3020*/  BSYNC B2 ;  /* 0x0000000000027941 */ /* 0x000fea0003800000 */
.L_x_417:
[----:B------:R-:W-:Y:S05]  /*3030*/  @P2 BRA `(.L_x_416) ;  /* 0x0000000000bc2947 */ /* 0x000fea0003800000 */
[----:B-1----:R1:W2:Y:S01]  /*3040*/  LDS.128 R12, [R84+0x12000] ;  /* 0x01200000540c7984 */ /* 0x0022a20000000c00 */
[----:B------:R-:W-:Y:S01]  /*3050*/  ISETP.GE.AND P4, PT, R154, R90, PT ;  /* 0x0000005a9a00720c */ /* 0x000fe20003f86270 */
[----:B------:R-:W-:-:S12]  /*3060*/  BSSY B2, `(.L_x_421) ;  /* 0x000002b000027945 */ /* 0x000fd80003800000 */
[----:B-1----:R-:W-:Y:S05]  /*3070*/  @P4 BRA `(.L_x_422) ;  /* 0x0000000000a44947 */ /* 0x002fea0003800000 */
[--C-:B------:R-:W-:Y:S01]  /*3080*/  SHF.R.U64 R83, R52, 0x10, R53.reuse ;  /* 0x0000001034537819 */ /* 0x100fe20000001235 */
[----:B--2---:R-:W-:Y:S01]  /*3090*/  IMAD.MOV.U32 R52, RZ, RZ, R14 ;  /* 0x000000ffff347224 */ /* 0x004fe200078e000e */
[----:B------:R-:W-:Y:S01]  /*30a0*/  SHF.R.U32.HI R82, RZ, 0x10, R53 ;  /* 0x00000010ff527819 */ /* 0x000fe20000011635 */
[--C-:B------:R-:W-:Y:S01]  /*30b0*/  HADD2.F32 R14, -RZ, R13.reuse.H1_H1 ;  /* 0x3000000dff0e7230 */ /* 0x100fe20000004100 */
[--C-:B------:R-:W-:Y:S01]  /*30c0*/  SHF.R.U64 R53, R54, 0x10, R55.reuse ;  /* 0x0000001036357819 */ /* 0x100fe20000001237 */
[----:B------:R-:W-:Y:S01]  /*30d0*/  HADD2.F32 R13, -RZ, R13.H0_H0 ;  /* 0x2000000dff0d7230 */ /* 0x000fe20000004100 */
[----:B------:R-:W-:Y:S01]  /*30e0*/  SHF.R.U32.HI R86, RZ, 0x10, R55 ;  /* 0x00000010ff567819 */ /* 0x000fe20000011637 */
[----:B------:R-:W-:Y:S02]  /*30f0*/  HADD2.F32 R54, -RZ, R83.H0_H0 ;  /* 0x20000053ff367230 */ /* 0x000fe40000004100 */
[----:B------:R-:W-:Y:S02]  /*3100*/  HADD2.F32 R55, -RZ, R53.H0_H0 ;  /* 0x20000035ff377230 */ /* 0x000fe40000004100 */
[----:B------:R-:W-:-:S02]  /*3110*/  HADD2.F32 R86, -RZ, R86.H0_H0 ;  /* 0x20000056ff567230 */ /* 0x000fc40000004100 */
[--C-:B------:R-:W-:Y:S02]  /*3120*/  HADD2.F32 R53, -RZ, R15.reuse.H1_H1 ;  /* 0x3000000fff357230 */ /* 0x100fe40000004100 */
[-C--:B------:R-:W-:Y:S01]  /*3130*/  FMUL.FTZ R96, R14, R55.reuse ;  /* 0x000000370e607220 */ /* 0x080fe20000410000 */
[----:B------:R-:W-:Y:S02]  /*3140*/  HADD2.F32 R15, -RZ, R15.H0_H0 ;  /* 0x2000000fff0f7230 */ /* 0x000fe40000004100 */
[----:B------:R-:W-:Y:S01]  /*3150*/  FMUL.FTZ R55, R13, R55 ;  /* 0x000000370d377220 */ /* 0x000fe20000410000 */
[----:B------:R-:W-:Y:S02]  /*3160*/  HADD2.F32 R82, -RZ, R82.H0_H0 ;  /* 0x20000052ff527230 */ /* 0x000fe40000004100 */
[----:B------:R-:W-:Y:S01]  /*3170*/  FMUL.FTZ R98, R53, R86 ;  /* 0x0000005635627220 */ /* 0x000fe20000410000 */
[----:B------:R-:W-:Y:S01]  /*3180*/  FFMA.FTZ R96, R13, R54, -R96 ;  /* 0x000000360d607223 */ /* 0x000fe20000010860 */
[----:B------:R-:W-:Y:S01]  /*3190*/  FMUL.FTZ R86, R15, R86 ;  /* 0x000000560f567220 */ /* 0x000fe20000410000 */
[----:B------:R-:W-:-:S02]  /*31a0*/  HADD2.F32 R13, -RZ, R12.H1_H1 ;  /* 0x3000000cff0d7230 */ /* 0x000fc40000004100 */
[----:B------:R-:W-:Y:S01]  /*31b0*/  FFMA.FTZ R98, R15, R82, -R98 ;  /* 0x000000520f627223 */ /* 0x000fe20000010862 */
[--C-:B------:R-:W-:Y:S02]  /*31c0*/  HADD2.F32 R15, -RZ, R89.reuse.H1_H1 ;  /* 0x30000059ff0f7230 */ /* 0x100fe40000004100 */
[----:B------:R-:W-:Y:S01]  /*31d0*/  FFMA.FTZ R87, R14, R54, R55 ;  /* 0x000000360e577223 */ /* 0x000fe20000010037 */
[----:B------:R-:W-:Y:S02]  /*31e0*/  HADD2.F32 R89, -RZ, R89.H0_H0 ;  /* 0x20000059ff597230 */ /* 0x000fe40000004100 */
[----:B------:R-:W-:Y:S01]  /*31f0*/  FFMA.FTZ R91, R53, R82, R86 ;  /* 0x00000052355b7223 */ /* 0x000fe20000010056 */
[----:B------:R-:W-:Y:S02]  /*3200*/  HADD2.F32 R12, -RZ, R12.H0_H0 ;  /* 0x2000000cff0c7230 */ /* 0x000fe40000004100 */
[----:B------:R-:W-:Y:S02]  /*3210*/  HADD2.F32 R55, -RZ, R88.H1_H1 ;  /* 0x30000058ff377230 */ /* 0x000fe40000004100 */
[----:B------:R-:W-:Y:S01]  /*3220*/  FMUL.FTZ R83, R13, R89 ;  /* 0x000000590d537220 */ /* 0x000fe20000410000 */
[----:B------:R-:W-:-:S02]  /*3230*/  HADD2.F32 R14, -RZ, R52.H1_H1 ;  /* 0x30000034ff0e7230 */ /* 0x000fc40000004100 */
[C---:B------:R-:W-:Y:S01]  /*3240*/  FMUL.FTZ R54, R12.reuse, R89 ;  /* 0x000000590c367220 */ /* 0x040fe20000410000 */
[----:B------:R-:W-:Y:S02]  /*3250*/  HADD2.F32 R52, -RZ, R52.H0_H0 ;  /* 0x20000034ff347230 */ /* 0x000fe40000004100 */
[----:B------:R-:W-:Y:S01]  /*3260*/  FFMA.FTZ R83, R12, R15, -R83 ;  /* 0x0000000f0c537223 */ /* 0x000fe20000010853 */
[----:B------:R-:W-:Y:S02]  /*3270*/  HADD2.F32 R53, -RZ, R88.H0_H0 ;  /* 0x20000058ff357230 */ /* 0x000fe40000004100 */
[----:B------:R-:W-:Y:S01]  /*3280*/  FMUL.FTZ R89, R14, R55 ;  /* 0x000000370e597220 */ /* 0x000fe20000410000 */
[----:B------:R-:W-:Y:S01]  /*3290*/  FFMA.FTZ R54, R13, R15, R54 ;  /* 0x0000000f0d367223 */ /* 0x000fe20000010036 */
[C---:B------:R-:W-:Y:S01]  /*32a0*/  FMUL.FTZ R55, R52.reuse, R55 ;  /* 0x0000003734377220 */ /* 0x040fe20000410000 */
[----:B------:R-:W-:Y:S01]  /*32b0*/  F2FP.F16.F32.PACK_AB R13, R87, R96 ;  /* 0x00000060570d723e */ /* 0x000fe200000000ff */
[-C--:B------:R-:W-:Y:S01]  /*32c0*/  FFMA.FTZ R89, R52, R53.reuse, -R89 ;  /* 0x0000003534597223 */ /* 0x080fe20000010859 */
[----:B------:R-:W-:Y:S01]  /*32d0*/  F2FP.F16.F32.PACK_AB R15, R91, R98 ;  /* 0x000000625b0f723e */ /* 0x000fe200000000ff */
[----:B------:R-:W-:Y:S01]  /*32e0*/  FFMA.FTZ R14, R14, R53, R55 ;  /* 0x000000350e0e7223 */ /* 0x000fe20000010037 */
[----:B------:R-:W-:-:S04]  /*32f0*/  F2FP.F16.F32.PACK_AB R12, R54, R83 ;  /* 0x00000053360c723e */ /* 0x000fc800000000ff */
[----:B------:R-:W-:-:S07]  /*3300*/  F2FP.F16.F32.PACK_AB R14, R14, R89 ;  /* 0x000000590e0e723e */ /* 0x000fce00000000ff */
.L_x_422:
[----:B------:R-:W-:Y:S05]  /*3310*/  BSYNC B2 ;  /* 0x0000000000027941 */ /* 0x000fea0003800000 */
.L_x_421:
[----:B--2---:R2:W-:Y:S02]  /*3320*/  STG.E.128 desc[UR56][R42.64+0x40], R12 ;  /* 0x0000400c2a007986 */ /* 0x0045e4000c101d38 */
.L_x_416:
[----:B------:R-:W-:Y:S05]  /*3330*/  BSYNC B1 ;  /* 0x0000000000017941 */ /* 0x000fea0003800000 */
.L_x_415:
[----:B------:R-:W-:Y:S05]  /*3340*/  @P5 BRA `(.L_x_423) ;  /* 0x0000001c005c5947 */ /* 0x000fea0003800000 */
[----:B------:R-:W-:Y:S04]  /*3350*/  BSSY B1, `(.L_x_424) ;  /* 0x0000031000017945 */ /* 0x000fe80003800000 */
[----:B------:R-:W-:Y:S05]  /*3360*/  @P1 BRA `(.L_x_425) ;  /* 0x0000000000bc1947 */ /* 0x000fea0003800000 */
[----:B-12---:R1:W2:Y:S01]  /*3370*/  LDS.128 R12, [R92+0x15000] ;  /* 0x015000005c0c7984 */ /* 0x0062a20000000c00 */
[----:B------:R-:W-:Y:S01]  /*3380*/  ISETP.GE.AND P4, PT, R22, R90, PT ;  /* 0x0000005a1600720c */ /* 0x000fe20003f86270 */
[----:B------:R-:W-:-:S12]  /*3390*/  BSSY B2, `(.L_x_426) ;  /* 0x000002b000027945 */ /* 0x000fd80003800000 */
[----:B-1----:R-:W-:Y:S05]  /*33a0*/  @P4 BRA `(.L_x_427) ;  /* 0x0000000000a44947 */ /* 0x002fea0003800000 */
[--C-:B------:R-:W-:Y:S01]  /*33b0*/  SHF.R.U64 R44, R44, 0x10, R45.reuse ;  /* 0x000000102c2c7819 */ /* 0x100fe2000000122d */
[--C-:B--2---:R-:W-:Y:S01]  /*33c0*/  HADD2.F32 R43, -RZ, R15.reuse.H1_H1 ;  /* 0x3000000fff2b7230 */ /* 0x104fe20000004100 */
[----:B------:R-:W-:Y:S01]  /*33d0*/  SHF.R.U32.HI R53, RZ, 0x10, R45 ;  /* 0x00000010ff357819 */ /* 0x000fe2000001162d */
[----:B------:R-:W-:Y:S01]  /*33e0*/  HADD2.F32 R15, -RZ, R15.H0_H0 ;  /* 0x2000000fff0f7230 */ /* 0x000fe20000004100 */
[--C-:B------:R-:W-:Y:S01]  /*33f0*/  SHF.R.U64 R45, R46, 0x10, R47.reuse ;  /* 0x000000102e2d7819 */ /* 0x100fe2000000122f */
[----:B------:R-:W-:Y:S01]  /*3400*/  HADD2.F32 R44, -RZ, R44.H0_H0 ;  /* 0x2000002cff2c7230 */ /* 0x000fe20000004100 */
[----:B------:R-:W-:Y:S01]  /*3410*/  MOV R42, R14 ;  /* 0x0000000e002a7202 */ /* 0x000fe20000000f00 */
[----:B------:R-:W-:Y:S01]  /*3420*/  HADD2.F32 R14, -RZ, R13.H1_H1 ;  /* 0x3000000dff0e7230 */ /* 0x000fe20000004100 */
[----:B------:R-:W-:Y:S01]  /*3430*/  SHF.R.U32.HI R52, RZ, 0x10, R47 ;  /* 0x00000010ff347819 */ /* 0x000fe2000001162f */
[----:B------:R-:W-:Y:S02]  /*3440*/  HADD2.F32 R45, -RZ, R45.H0_H0 ;  /* 0x2000002dff2d7230 */ /* 0x000fe40000004100 */
[----:B------:R-:W-:-:S02]  /*3450*/  HADD2.F32 R13, -RZ, R13.H0_H0 ;  /* 0x2000000dff0d7230 */ /* 0x000fc40000004100 */
[----:B------:R-:W-:Y:S02]  /*3460*/  HADD2.F32 R52, -RZ, R52.H0_H0 ;  /* 0x20000034ff347230 */ /* 0x000fe40000004100 */
[CC--:B------:R-:W-:Y:S01]  /*3470*/  FMUL.FTZ R54, R14.reuse, R45.reuse ;  /* 0x0000002d0e367220 */ /* 0x0c0fe20000410000 */
[----:B------:R-:W-:Y:S02]  /*3480*/  HADD2.F32 R46, -RZ, R53.H0_H0 ;  /* 0x20000035ff2e7230 */ /* 0x000fe40000004100 */
[C---:B------:R-:W-:Y:S01]  /*3490*/  FMUL.FTZ R45, R13.reuse, R45 ;  /* 0x0000002d0d2d7220 */ /* 0x040fe20000410000 */
[----:B------:R-:W-:Y:S01]  /*34a0*/  FFMA.FTZ R54, R13, R44, -R54 ;  /* 0x0000002c0d367223 */ /* 0x000fe20000010836 */
[----:B------:R-:W-:Y:S02]  /*34b0*/  FMUL.FTZ R82, R43, R52 ;  /* 0x000000342b527220 */ /* 0x000fe40000410000 */
[----:B------:R-:W-:Y:S01]  /*34c0*/  FFMA.FTZ R47, R14, R44, R45 ;  /* 0x0000002c0e2f7223 */ /* 0x000fe2000001002d */
[----:B------:R-:W-:-:S02]  /*34d0*/  HADD2.F32 R44, -RZ, R51.H0_H0 ;  /* 0x20000033ff2c7230 */ /* 0x000fc40000004100 */
[C---:B------:R-:W-:Y:S01]  /*34e0*/  FMUL.FTZ R52, R15.reuse, R52 ;  /* 0x000000340f347220 */ /* 0x040fe20000410000 */
[----:B------:R-:W-:Y:S02]  /*34f0*/  HADD2.F32 R51, -RZ, R51.H1_H1 ;  /* 0x30000033ff337230 */ /* 0x000fe40000004100 */
[-C--:B------:R-:W-:Y:S01]  /*3500*/  FFMA.FTZ R82, R15, R46.reuse, -R82 ;  /* 0x0000002e0f527223 */ /* 0x080fe20000010852 */
[----:B------:R-:W-:Y:S02]  /*3510*/  HADD2.F32 R13, -RZ, R12.H1_H1 ;  /* 0x3000000cff0d7230 */ /* 0x000fe40000004100 */
[----:B------:R-:W-:Y:S01]  /*3520*/  FFMA.FTZ R55, R43, R46, R52 ;  /* 0x0000002e2b377223 */ /* 0x000fe20000010034 */
[----:B------:R-:W-:Y:S02]  /*3530*/  HADD2.F32 R14, -RZ, R42.H1_H1 ;  /* 0x3000002aff0e7230 */ /* 0x000fe40000004100 */
[----:B------:R-:W-:Y:S02]  /*3540*/  HADD2.F32 R12, -RZ, R12.H0_H0 ;  /* 0x2000000cff0c7230 */ /* 0x000fe40000004100 */
[----:B------:R-:W-:Y:S01]  /*3550*/  FMUL.FTZ R45, R13, R44 ;  /* 0x0000002c0d2d7220 */ /* 0x000fe20000410000 */
[----:B------:R-:W-:-:S02]  /*3560*/  HADD2.F32 R42, -RZ, R42.H0_H0 ;  /* 0x2000002aff2a7230 */ /* 0x000fc40000004100 */
[-C--:B------:R-:W-:Y:S01]  /*3570*/  FMUL.FTZ R53, R14, R51.reuse ;  /* 0x000000330e357220 */ /* 0x080fe20000410000 */
[--C-:B------:R-:W-:Y:S02]  /*3580*/  HADD2.F32 R15, -RZ, R50.reuse.H0_H0 ;  /* 0x20000032ff0f7230 */ /* 0x100fe40000004100 */
[----:B------:R-:W-:Y:S01]  /*3590*/  FMUL.FTZ R44, R12, R44 ;  /* 0x0000002c0c2c7220 */ /* 0x000fe20000410000 */
[----:B------:R-:W-:Y:S02]  /*35a0*/  HADD2.F32 R43, -RZ, R50.H1_H1 ;  /* 0x30000032ff2b7230 */ /* 0x000fe40000004100 */
[----:B------:R-:W-:Y:S01]  /*35b0*/  FMUL.FTZ R51, R42, R51 ;  /* 0x000000332a337220 */ /* 0x000fe20000410000 */
[-C--:B------:R-:W-:Y:S01]  /*35c0*/  FFMA.FTZ R45, R12, R15.reuse, -R45 ;  /* 0x0000000f0c2d7223 */ /* 0x080fe2000001082d */
[----:B------:R-:W-:Y:S01]  /*35d0*/  FFMA.FTZ R44, R13, R15, R44 ;  /* 0x0000000f0d2c7223 */ /* 0x000fe2000001002c */
[-C--:B------:R-:W-:Y:S01]  /*35e0*/  FFMA.FTZ R53, R42, R43.reuse, -R53 ;  /* 0x0000002b2a357223 */ /* 0x080fe20000010835 */
[----:B------:R-:W-:Y:S01]  /*35f0*/  FFMA.FTZ R14, R14, R43, R51 ;  /* 0x0000002b0e0e7223 */ /* 0x000fe20000010033 */
[----:B------:R-:W-:-:S02]  /*3600*/  F2FP.F16.F32.PACK_AB R13, R47, R54 ;  /* 0x000000362f0d723e */ /* 0x000fc400000000ff */
[----:B------:R-:W-:Y:S02]  /*3610*/  F2FP.F16.F32.PACK_AB R15, R55, R82 ;  /* 0x00000052370f723e */ /* 0x000fe400000000ff */
[----:B------:R-:W-:Y:S02]  /*3620*/  F2FP.F16.F32.PACK_AB R12, R44, R45 ;  /* 0x0000002d2c0c723e */ /* 0x000fe400000000ff */
[----:B------:R-:W-:-:S07]  /*3630*/  F2FP.F16.F32.PACK_AB R14, R14, R53 ;  /* 0x000000350e0e723e */ /* 0x000fce00000000ff */
.L_x_427:
[----:B------:R-:W-:Y:S05]  /*3640*/  BSYNC B2 ;  /* 0x0000000000027941 */ /* 0x000fea0003800000 */
.L_x_426:
[----:B--2---:R3:W-:Y:S02]  /*3650*/  STG.E.128 desc[UR56][R40.64], R12 ;  /* 0x0000000c28007986 */ /* 0x0047e4000c101d38 */
.L_x_425:
[----:B------:R-:W-:Y:S05]  /*3660*/  BSYNC B1 ;  /* 0x0000000000017941 */ /* 0x000fea0003800000 */
.L_x_424:
[----:B------:R-:W-:Y:S05]  /*3670*/  @P2 BRA `(.L_x_423) ;  /* 0x0000001800902947 */ /* 0x000fea0003800000 */
[----:B-123--:R1:W2:Y:S01]  /*3680*/  LDS.128 R12, [R84+0x15000] ;  /* 0x01500000540c7984 */ /* 0x00e2a20000000c00 */
        /* <DEDUP_REMOVED lines=14> */
[CC--:B------:R-:W-:Y:S01]  /*3770*/  FMUL.FTZ R46, R14.reuse, R39.reuse ;  /* 0x000000270e2e7220 */ /* 0x0c0fe20000410000 */
[C---:B------:R-:W-:Y:S01]  /*3780*/  FMUL.FTZ R39, R13.reuse, R39 ;  /* 0x000000270d277220 */ /* 0x040fe20000410000 */
[----:B------:R-:W-:Y:S02]  /*3790*/  HADD2.F32 R15, -RZ, R15.H0_H0 ;  /* 0x2000000fff0f7230 */ /* 0x000fe40000004100 */
[-C--:B------:R-:W-:Y:S01]  /*37a0*/  FFMA.FTZ R46, R13, R38.reuse, -R46 ;  /* 0x000000260d2e7223 */ /* 0x080fe2000001082e */
[----:B------:R-:W-:Y:S01]  /*37b0*/  FFMA.FTZ R43, R14, R38, R39 ;  /* 0x000000260e2b7223 */ /* 0x000fe20000010027 */
[----:B------:R-:W-:Y:S02]  /*37c0*/  HADD2.F32 R42, -RZ, R42.H0_H0 ;  /* 0x2000002aff2a7230 */ /* 0x000fe40000004100 */
[----:B------:R-:W-:Y:S01]  /*37d0*/  FMUL.FTZ R50, R37, R44 ;  /* 0x0000002c25327220 */ /* 0x000fe20000410000 */
        /* <DEDUP_REMOVED lines=23> */
.L_x_429:
[----:B------:R-:W-:Y:S05]  /*3950*/  BSYNC B1 ;  /* 0x0000000000017941 */ /* 0x000fea0003800000 */
.L_x_428:
[----:B--2---:R1:W-:Y:S01]  /*3960*/  STG.E.128 desc[UR56][R40.64+0x40], R12 ;  /* 0x0000400c28007986 */ /* 0x0043e2000c101d38 */
[----:B------:R-:W-:Y:S05]  /*3970*/  BRA `(.L_x_423) ;  /* 0x0000001400d07947 */ /* 0x000fea0003800000 */
.L_x_407:
[C---:B------:R-:W-:Y:S02]  /*3980*/  ISETP.GE.AND P3, PT, R18.reuse, R85, PT ;  /* 0x000000551200720c */ /* 0x040fe40003f66270 */
[----:B------:R-:W-:Y:S02]  /*3990*/  CS2R R38, SRZ ;  /* 0x0000000000267805 */ /* 0x000fe4000001ff00 */
[----:B------:R-:W-:Y:S01]  /*39a0*/  CS2R R36, SRZ ;  /* 0x0000000000247805 */ /* 0x000fe2000001ff00 */
[----:B0-----:R-:W-:Y:S01]  /*39b0*/  VIADD R44, R18, 0x60 ;  /* 0x00000060122c7836 */ /* 0x001fe20000000000 */
[----:B------:R-:W-:-:S13]  /*39c0*/  ISETP.GE.OR P3, PT, R16, R90, P3 ;  /* 0x0000005a1000720c */ /* 0x000fda0001f66670 */
[----:B------:R-:W0:Y:S01]  /*39d0*/  @!P3 LDC.64 R40, c[0x0][0x3e8] ;  /* 0x0000fa00ff28bb82 */ /* 0x000e220000000a00 */
[----:B------:R-:W-:-:S05]  /*39e0*/  @!P3 IADD3 R14, P4, R10, R50, RZ ;  /* 0x000000320a0eb210 */ /* 0x000fca0007f9e0ff */
[----:B------:R-:W-:Y:S01]  /*39f0*/  @!P3 IMAD.X R15, R91, 0x1, R65, P4 ;  /* 0x000000015b0fb824 */ /* 0x000fe200020e0641 */
[----:B------:R-:W-:Y:S01]  /*3a00*/  @!P3 IADD3 R12, P4, R34, R48, RZ ;  /* 0x00000030220cb210 */ /* 0x000fe20007f9e0ff */
[----:B------:R-:W1:Y:S04]  /*3a10*/  @!P3 LDC.64 R42, c[0x0][0x400] ;  /* 0x00010000ff2abb82 */ /* 0x000e680000000a00 */
[----:B------:R-:W-:Y:S01]  /*3a20*/  @!P3 IMAD.X R13, R81, 0x1, R67, P4 ;  /* 0x00000001510db824 */ /* 0x000fe200020e0643 */
[----:B0-----:R-:W-:-:S04]  /*3a30*/  @!P3 LEA R40, P4, R14, R40, 0x1 ;  /* 0x000000280e28b211 */ /* 0x001fc800078808ff */
[----:B------:R-:W-:Y:S02]  /*3a40*/  @!P3 LEA.HI.X R41, R14, R41, R15, 0x1, P4 ;  /* 0x000000290e29b211 */ /* 0x000fe400020f0c0f */
[----:B------:R-:W-:Y:S02]  /*3a50*/  CS2R R14, SRZ ;  /* 0x00000000000e7805 */ /* 0x000fe4000001ff00 */
[----:B-1----:R-:W-:-:S04]  /*3a60*/  @!P3 LEA R42, P4, R12, R42, 0x1 ;  /* 0x0000002a0c2ab211 */ /* 0x002fc800078808ff */
[----:B------:R-:W-:Y:S02]  /*3a70*/  @!P3 LEA.HI.X R43, R12, R43, R13, 0x1, P4 ;  /* 0x0000002b0c2bb211 */ /* 0x000fe400020f0c0d */
[----:B------:R-:W-:-:S03]  /*3a80*/  CS2R R12, SRZ ;  /* 0x00000000000c7805 */ /* 0x000fc6000001ff00 */
[----:B------:R0:W5:Y:S04]  /*3a90*/  @!P3 LDG.E.128 R36, desc[UR56][R42.64] ;  /* 0x000000382a24b981 */ /* 0x000168000c1e1d00 */
[----:B------:R1:W5:Y:S01]  /*3aa0*/  @!P3 LDG.E.128 R12, desc[UR56][R40.64] ;  /* 0x00000038280cb981 */ /* 0x000362000c1e1d00 */
[----:B------:R-:W-:-:S04]  /*3ab0*/  ISETP.GE.AND P3, PT, R44, R85, PT ;  /* 0x000000552c00720c */ /* 0x000fc80003f66270 */
[CC--:B------:R-:W-:Y:S01]  /*3ac0*/  ISETP.GE.OR P3, PT, R16.reuse, R90.reuse, P3 ;  /* 0x0000005a1000720c */ /* 0x0c0fe20001f66670 */
[----:B------:R-:W-:Y:S01]  /*3ad0*/  BSSY B1, `(.L_x_430) ;  /* 0x000001b000017945 */ /* 0x000fe20003800000 */
[----:B0-----:R-:W-:Y:S02]  /*3ae0*/  CS2R R42, SRZ ;  /* 0x00000000002a7805 */ /* 0x001fe4000001ff00 */
[----:B------:R-:W-:Y:S02]  /*3af0*/  CS2R R46, SRZ ;  /* 0x00000000002e7805 */ /* 0x000fe4000001ff00 */
[----:B------:R-:W-:Y:S02]  /*3b00*/  CS2R R44, SRZ ;  /* 0x00000000002c7805 */ /* 0x000fe4000001ff00 */
[----:B-1----:R-:W-:Y:S02]  /*3b10*/  CS2R R40, SRZ ;  /* 0x0000000000287805 */ /* 0x002fe4000001ff00 */
[----:B------:R-:W-:-:S03]  /*3b20*/  ISETP.GE.AND P4, PT, R16, R90, PT ;  /* 0x0000005a1000720c */ /* 0x000fc60003f86270 */
[----:B------:R-:W-:Y:S10]  /*3b30*/  @P3 BRA `(.L_x_431) ;  /* 0x0000000000503947 */ /* 0x000ff40003800000 */
[----:B------:R-:W0:Y:S01]  /*3b40*/  LDC.64 R40, c[0x0][0x3f8] ;  /* 0x0000fe00ff287b82 */ /* 0x000e220000000a00 */
[----:B------:R-:W-:Y:S01]  /*3b50*/  IMAD.MOV.U32 R51, RZ, RZ, R91 ;  /* 0x000000ffff337224 */ /* 0x000fe200078e005b */
[----:B------:R-:W-:Y:S01]  /*3b60*/  MOV R49, R81 ;  /* 0x0000005100317202 */ /* 0x000fe20000000f00 */
[----:B------:R-:W-:Y:S01]  /*3b70*/  ULDC.64 UR4, c[0x0][0x3e8] ;  /* 0x0000fa0000047ab9 */ /* 0x000fe20000000a00 */
        /* <DEDUP_REMOVED lines=14> */
[----:B------:R-:W5:Y:S04]  /*3c60*/  LDG.E.128 R40, desc[UR56][R40.64] ;  /* 0x0000003828287981 */ /* 0x000f68000c1e1d00 */
[----:B------:R-:W5:Y:S03]  /*3c70*/  LDG.E.128 R44, desc[UR56][R44.64] ;  /* 0x000000382c2c7981 */ /* 0x000f66000c1e1d00 */
.L_x_431:
[----:B------:R-:W-:Y:S05]  /*3c80*/  BSYNC B1 ;  /* 0x0000000000017941 */ /* 0x000fea0003800000 */
.L_x_430:
[----:B-----5:R-:W-:Y:S01]  /*3c90*/  IMAD.MOV.U32 R48, RZ, RZ, R42 ;  /* 0x000000ffff307224 */ /* 0x020fe200078e002a */
[----:B------:R-:W-:Y:S01]  /*3ca0*/  ISETP.NE.AND P3, PT, R155, 0x3, PT ;  /* 0x000000039b00780c */ /* 0x000fe20003f65270 */
[----:B------:R-:W-:Y:S02]  /*3cb0*/  IMAD.MOV.U32 R49, RZ, RZ, R43 ;  /* 0x000000ffff317224 */ /* 0x000fe400078e002b */
[----:B------:R-:W-:Y:S02]  /*3cc0*/  IMAD.MOV.U32 R50, RZ, RZ, R40 ;  /* 0x000000ffff327224 */ /* 0x000fe400078e0028 */
[----:B------:R-:W-:Y:S01]  /*3cd0*/  IMAD.MOV.U32 R51, RZ, RZ, R41 ;  /* 0x000000ffff337224 */ /* 0x000fe200078e0029 */
[----:B------:R-:W-:Y:S01]  /*3ce0*/  PRMT R101, R48, 0x5410, R49 ;  /* 0x0000541030657816 */ /* 0x000fe20000000031 */
[----:B------:R-:W-:Y:S01]  /*3cf0*/  IMAD.MOV.U32 R48, RZ, RZ, R46 ;  /* 0x000000ffff307224 */ /* 0x000fe200078e002e */
[----:B------:R-:W-:Y:S02]  /*3d00*/  MOV R49, R47 ;  /* 0x0000002f00317202 */ /* 0x000fe40000000f00 */
[----:B------:R-:W-:Y:S01]  /*3d10*/  PRMT R103, R50, 0x5410, R51 ;  /* 0x0000541032677816 */ /* 0x000fe20000000033 */
[----:B------:R-:W-:Y:S01]  /*3d20*/  IMAD.MOV.U32 R50, RZ, RZ, R44 ;  /* 0x000000ffff327224 */ /* 0x000fe200078e002c */
[----:B------:R-:W-:Y:S01]  /*3d30*/  PRMT R104, R48, 0x5410, R49 ;  /* 0x0000541030687816 */ /* 0x000fe20000000031 */
[----:B------:R-:W-:-:S02]  /*3d40*/  IMAD.MOV.U32 R51, RZ, RZ, R45 ;  /* 0x000000ffff337224 */ /* 0x000fc400078e002d */
        /* <DEDUP_REMOVED lines=13> */
[----:B------:R-:W-:-:S02]  /*3e20*/  PRMT R107, R48, 0x7610, R107 ;  /* 0x00007610306b7816 */ /* 0x000fc4000000006b */
[----:B------:R-:W-:Y:S02]  /*3e30*/  PRMT R110, R49, 0x7610, R110 ;  /* 0x00007610316e7816 */ /* 0x000fe4000000006e */
[----:B------:R-:W-:Y:S02]  /*3e40*/  PRMT R109, R50, 0x7610, R109 ;  /* 0x00007610326d7816 */ /* 0x000fe4000000006d */
[----:B------:R-:W-:Y:S01]  /*3e50*/  PRMT R113, R51, 0x7610, R113 ;  /* 0x0000761033717816 */ /* 0x000fe20000000071 */
[----:B------:R-:W-:Y:S06]  /*3e60*/  @!P3 BRA `(.L_x_432) ;  /* 0x000000000004b947 */ /* 0x000fec0003800000 */
[----:B------:R-:W-:Y:S01]  /*3e70*/  BPT.TRAP 0x1 ;  /* 0x000000040000795c */ /* 0x000fe20000300000 */
.L_x_432:
[----:B------:R-:W-:Y:S01]  /*3e80*/  IMAD R81, R19, 0x8, R2 ;  /* 0x0000000813517824 */ /* 0x000fe200078e0202 */
[----:B------:R-:W-:Y:S01]  /*3e90*/  SHF.L.U32 R93, R153, 0x1f, RZ ;  /* 0x0000001f995d7819 */ /* 0x000fe200000006ff */
[----:B------:R-:W0:Y:S01]  /*3ea0*/  LDC R96, c[0x0][0x2f4] ;  /* 0x0000bd00ff607b82 */ /* 0x000e220000000800 */
[----:B------:R-:W-:Y:S02]  /*3eb0*/  BSSY B1, `(.L_x_433) ;  /* 0x0000004000017945 */ /* 0x000fe40003800000 */
[----:B------:R-:W1:Y:S01]  /*3ec0*/  SYNCS.PHASECHK.TRANS64.TRYWAIT P5, [R81+URZ+0x30890], R93 ;  /* 0x0308905d510075a7 */ /* 0x000e6200080a017f */
[----:B0-----:R-:W-:Y:S01]  /*3ed0*/  IADD3 R98, -R73, R96, RZ ;  /* 0x0000006049627210 */ /* 0x001fe20007ffe1ff */
[----:B-1----:R-:W-:Y:S06]  /*3ee0*/  @!P5 BRA `(.L_x_434) ;  /* 0x0000012400b8d947 */ /* 0x002fec0003800000 */
.L_x_660:
[----:B------:R-:W-:Y:S05]  /*3ef0*/  BSYNC B1 ;  /* 0x0000000000017941 */ /* 0x000fea0003800000 */
.L_x_433:
[----:B------:R-:W-:Y:S01]  /*3f00*/  ISETP.GE.OR P5, PT, R18, R85, P1 ;  /* 0x000000551200720c */ /* 0x000fe20000fa6670 */
[----:B------:R-:W-:-:S12]  /*3f10*/  BSSY B1, `(.L_x_435) ;  /* 0x000007e000017945 */ /* 0x000fd80003800000 */
[----:B------:R-:W-:Y:S05]  /*3f20*/  @P5 BRA `(.L_x_436) ;  /* 0x0000000400f05947 */ /* 0x000fea0003800000 */
[----:B------:R-:W1:Y:S01]  /*3f30*/  S2R R50, SR_TID.X ;  /* 0x0000000000327919 */ /* 0x000e620000002100 */
[----:B------:R-:W-:Y:S01]  /*3f40*/  SHF.R.S32.HI R48, RZ, 0x1f, R18 ;  /* 0x0000001fff307819 */ /* 0x000fe20000011412 */
[-C--:B------:R-:W-:Y:S01]  /*3f50*/  IMAD.WIDE.U32 R90, R18, R88.reuse, R86 ;  /* 0x00000058125a7225 */ /* 0x080fe200078e0056 */
[----:B------:R-:W-:Y:S03]  /*3f60*/  BSSY B2, `(.L_x_437) ;  /* 0x000006c000027945 */ /* 0x000fe60003800000 */
[----:B------:R-:W-:Y:S01]  /*3f70*/  IMAD R48, R48, R88, RZ ;  /* 0x0000005830307224 */ /* 0x000fe200078e02ff */
[----:B------:R-:W-:-:S03]  /*3f80*/  IADD3 R95, P5, P6, R4, R90, R64 ;  /* 0x0000005a045f7210 */ /* 0x000fc60007ebe040 */
[----:B------:R-:W-:Y:S01]  /*3f90*/  IMAD R49, R18, R89, R48 ;  /* 0x0000005912317224 */ /* 0x000fe200078e0230 */
[----:B------:R-:W-:-:S03]  /*3fa0*/  SEL R48, R73, R98, !P0 ;  /* 0x0000006249307207 */ /* 0x000fc60004000000 */
[----:B------:R-:W-:Y:S01]  /*3fb0*/  IMAD.IADD R102, R49, 0x1, R91 ;  /* 0x0000000131667824 */ /* 0x000fe200078e025b */
[----:B------:R-:W-:-:S04]  /*3fc0*/  SHF.R.S32.HI R49, RZ, 0x1f, R48 ;  /* 0x0000001fff317819 */ /* 0x000fc80000011430 */
[----:B------:R-:W-:Y:S02]  /*3fd0*/  LEA.HI R48, R49, R48, RZ, 0x4 ;  /* 0x0000003031307211 */ /* 0x000fe400078f20ff */
[----:B------:R-:W-:Y:S02]  /*3fe0*/  IADD3.X R100, R79, R102, R62, P5, P6 ;  /* 0x000000664f647210 */ /* 0x000fe40002fec43e */
[----:B------:R-:W-:-:S05]  /*3ff0*/  LEA.HI.SX32 R48, R48, R63, 0x1c ;  /* 0x0000003f30307211 */ /* 0x000fca00078fe2ff */
[----:B------:R-:W-:Y:S02]  /*4000*/  IMAD.SHL.U32 R97, R48, 0x8, RZ ;  /* 0x0000000830617824 */ /* 0x000fe400078e00ff */
[----:B-1----:R-:W-:-:S03]  /*4010*/  VIADD R51, R50, 0xffffff80 ;  /* 0xffffff8032337836 */ /* 0x002fc60000000000 */
[----:B------:R-:W-:Y:S02]  /*4020*/  LOP3.LUT R49, R77, 0x38, R97, 0xf8, !PT ;  /* 0x000000384d317812 */ /* 0x000fe400078ef861 */
[----:B------:R-:W-:Y:S02]  /*4030*/  SHF.R.S32.HI R50, RZ, 0x1f, R51 ;  /* 0x0000001fff327819 */ /* 0x000fe40000011433 */
[----:B------:R-:W-:Y:S02]  /*4040*/  LOP3.LUT R49, R49, R74, RZ, 0x3c, !PT ;  /* 0x0000004a31317212 */ /* 0x000fe400078e3cff */
[----:B------:R-:W-:-:S04]  /*4050*/  LEA.HI R50, R50, R51, RZ, 0x5 ;  /* 0x0000003332327211 */ /* 0x000fc800078f28ff */
[----:B------:R-:W-:-:S05]  /*4060*/  SHF.R.S32.HI R50, RZ, 0x5, R50 ;  /* 0x00000005ff327819 */ /* 0x000fca0000011432 */
[----:B------:R-:W-:Y:S02]  /*4070*/  IMAD R48, R50, 0x200, R49 ;  /* 0x0000020032307824 */ /* 0x000fe400078e0231 */
[C---:B------:R-:W-:Y:S02]  /*4080*/  IMAD R49, R19.reuse, 0x3000, R32 ;  /* 0x0000300013317824 */ /* 0x040fe400078e0220 */
[----:B------:R-:W-:Y:S02]  /*4090*/  IMAD R51, R19, 0x3000, R48 ;  /* 0x0000300013337824 */ /* 0x000fe400078e0230 */
[----:B------:R-:W-:-:S03]  /*40a0*/  IMAD R49, R49, 0x2, R2 ;  /* 0x0000000231317824 */ /* 0x000fc600078e0202 */
[----:B------:R-:W-:-:S03]  /*40b0*/  LEA R52, R51, R2, 0x1 ;  /* 0x0000000233347211 */ /* 0x000fc600078e08ff */
[----:B------:R-:W1:Y:S04]  /*40c0*/  LDS.128 R48, [R49+0x12400] ;  /* 0x0124000031307984 */ /* 0x000e680000000c00 */
[----:B------:R-:W2:Y:S01]  /*40d0*/  LDS.128 R52, [R52+0x12400] ;  /* 0x0124000034347984 */ /* 0x000ea20000000c00 */
[----:B------:R-:W-:Y:S05]  /*40e0*/  @P4 BRA `(.L_x_438) ;  /* 0x00000004004c4947 */ /* 0x000fea0003800000 */
[--C-:B------:R-:W-:Y:S01]  /*40f0*/  SHF.R.U64 R12, R12, 0x10, R13.reuse ;  /* 0x000000100c0c7819 */ /* 0x100fe2000000120d */
[----:B------:R-:W-:Y:S01]  /*4100*/  HADD2.F32 R113, -RZ, R113.H0_H0 ;  /* 0x20000071ff717230 */ /* 0x000fe20000004100 */
[----:B------:R-:W-:Y:S01]  /*4110*/  SHF.R.U32.HI R99, RZ, 0x10, R13 ;  /* 0x00000010ff637819 */ /* 0x000fe2000001160d */
[----:B--2---:R-:W-:Y:S01]  /*4120*/  HADD2.F32 R106, -RZ, R53.H0_H0 ;  /* 0x20000035ff6a7230 */ /* 0x004fe20000004100 */
[----:B------:R-:W-:Y:S01]  /*4130*/  SHF.R.U64 R13, R36, 0x10, R37 ;  /* 0x00000010240d7819 */ /* 0x000fe20000001225 */
[----:B-1----:R-:W-:Y:S01]  /*4140*/  HADD2.F32 R108, -RZ, R49.H0_H0 ;  /* 0x20000031ff6c7230 */ /* 0x002fe20000004100 */
[--C-:B------:R-:W-:Y:S01]  /*4150*/  SHF.R.U64 R14, R14, 0x10, R15.reuse ;  /* 0x000000100e0e7819 */ /* 0x100fe2000000120f */
[----:B------:R-:W-:Y:S01]  /*4160*/  HADD2.F32 R111, -RZ, R111.H0_H0 ;  /* 0x2000006fff6f7230 */ /* 0x000fe20000004100 */
[----:B------:R-:W-:Y:S01]  /*4170*/  SHF.R.U32.HI R36, RZ, 0x10, R15 ;  /* 0x00000010ff247819 */ /* 0x000fe2000001160f */
[----:B------:R-:W-:Y:S01]  /*4180*/  HADD2.F32 R53, -RZ, R53.H1_H1 ;  /* 0x30000035ff357230 */ /* 0x000fe20000004100 */
[--C-:B------:R-:W-:Y:S01]  /*4190*/  SHF.R.U64 R15, R38, 0x10, R39.reuse ;  /* 0x00000010260f7819 */ /* 0x100fe20000001227 */
[----:B------:R-:W-:Y:S01]  /*41a0*/  HADD2.F32 R49, -RZ, R49.H1_H1 ;  /* 0x30000031ff317230 */ /* 0x000fe20000004100 */
[----:B------:R-:W-:Y:S01]  /*41b0*/  SHF.R.U32.HI R38, RZ, 0x10, R39 ;  /* 0x00000010ff267819 */ /* 0x000fe20000011627 */
[-C--:B------:R-:W-:Y:S01]  /*41c0*/  FMUL.FTZ R39, R106, R113.reuse ;  /* 0x000000716a277220 */ /* 0x080fe20000410000 */
[----:B------:R-:W-:Y:S01]  /*41d0*/  SHF.R.U32.HI R37, RZ, 0x10, R37 ;  /* 0x00000010ff257819 */ /* 0x000fe20000011625 */
[----:B------:R-:W-:Y:S01]  /*41e0*/  FMUL.FTZ R113, R108, R113 ;  /* 0x000000716c717220 */ /* 0x000fe20000410000 */
[----:B------:R-:W-:-:S02]  /*41f0*/  HADD2.F32 R114, -RZ, R99.H0_H0 ;  /* 0x20000063ff727230 */ /* 0x000fc40000004100 */
[-C--:B------:R-:W-:Y:S01]  /*4200*/  FFMA.FTZ R39, R108, R111.reuse, -R39 ;  /* 0x0000006f6c277223 */ /* 0x080fe20000010827 */
[----:B------:R-:W-:Y:S02]  /*4210*/  HADD2.F32 R110, -RZ, R110.H0_H0 ;  /* 0x2000006eff6e7230 */ /* 0x000fe40000004100 */
[----:B------:R-:W-:Y:S02]  /*4220*/  HADD2.F32 R108, -RZ, R37.H0_H0 ;  /* 0x20000025ff6c7230 */ /* 0x000fe40000004100 */
[----:B------:R-:W-:Y:S01]  /*4230*/  FFMA.FTZ R37, R106, R111, R113 ;  /* 0x0000006f6a257223 */ /* 0x000fe20000010071 */
[----:B------:R-:W-:Y:S02]  /*4240*/  HADD2.F32 R112, -RZ, R112.H0_H0 ;  /* 0x20000070ff707230 */ /* 0x000fe40000004100 */
[----:B------:R-:W-:Y:S02]  /*4250*/  HADD2.F32 R13, -RZ, R13.H0_H0 ;  /* 0x2000000dff0d7230 */ /* 0x000fe40000004100 */
[-C--:B------:R-:W-:Y:S01]  /*4260*/  FMUL.FTZ R106, R53, R108.reuse ;  /* 0x0000006c356a7220 */ /* 0x080fe20000410000 */
[----:B------:R-:W-:-:S03]  /*4270*/  FMUL.FTZ R108, R49, R108 ;  /* 0x0000006c316c7220 */ /* 0x000fc60000410000 */
[-C--:B------:R-:W-:Y:S01]  /*4280*/  FFMA.FTZ R106, R49, R114.reuse, -R106 ;  /* 0x00000072316a7223 */ /* 0x080fe2000001086a */
[----:B------:R-:W-:Y:S02]  /*4290*/  HADD2.F32 R49, -RZ, R55.H0_H0 ;  /* 0x20000037ff317230 */ /* 0x000fe40000004100 */
[----:B------:R-:W-:Y:S01]  /*42a0*/  FFMA.FTZ R108, R53, R114, R108 ;  /* 0x00000072356c7223 */ /* 0x000fe2000001006c */
[----:B------:R-:W-:Y:S02]  /*42b0*/  HADD2.F32 R53, -RZ, R51.H0_H0 ;  /* 0x20000033ff357230 */ /* 0x000fe40000004100 */
[----:B------:R-:W-:Y:S02]  /*42c0*/  HADD2.F32 R55, -RZ, R55.H1_H1 ;  /* 0x30000037ff377230 */ /* 0x000fe40000004100 */
[-C--:B------:R-:W-:Y:S01]  /*42d0*/  FMUL.FTZ R116, R49, R110.reuse ;  /* 0x0000006e31747220 */ /* 0x080fe20000410000 */
[----:B------:R-:W-:Y:S02]  /*42e0*/  HADD2.F32 R114, -RZ, R38.H0_H0 ;  /* 0x20000026ff727230 */ /* 0x000fe40000004100 */
[----:B------:R-:W-:Y:S01]  /*42f0*/  FMUL.FTZ R118, R53, R110 ;  /* 0x0000006e35767220 */ /* 0x000fe20000410000 */
[----:B------:R-:W-:-:S02]  /*4300*/  HADD2.F32 R51, -RZ, R51.H1_H1 ;  /* 0x30000033ff337230 */ /* 0x000fc40000004100 */
[----:B------:R-:W-:Y:S01]  /*4310*/  FFMA.FTZ R38, R53, R112, -R116 ;  /* 0x0000007035267223 */ /* 0x000fe20000010874 */
[----:B------:R-:W-:Y:S02]  /*4320*/  HADD2.F32 R110, -RZ, R36.H0_H0 ;  /* 0x20000024ff6e7230 */ /* 0x000fe40000004100 */
[----:B------:R-:W-:Y:S01]  /*4330*/  FMUL.FTZ R116, R55, R114 ;  /* 0x0000007237747220 */ /* 0x000fe20000410000 */
[----:B------:R-:W-:Y:S01]  /*4340*/  FFMA.FTZ R36, R49, R112, R118 ;  /* 0x0000007031247223 */ /* 0x000fe20000010076 */
[C---:B------:R-:W-:Y:S01]  /*4350*/  FMUL.FTZ R114, R51.reuse, R114 ;  /* 0x0000007233727220 */ /* 0x040fe20000410000 */
[--C-:B------:R-:W-:Y:S02]  /*4360*/  HADD2.F32 R53, -RZ, R109.reuse.H1_H1 ;  /* 0x3000006dff357230 */ /* 0x100fe40000004100 */
[-C--:B------:R-:W-:Y:S01]  /*4370*/  FFMA.FTZ R49, R51, R110.reuse, -R116 ;  /* 0x0000006e33317223 */ /* 0x080fe20000010874 */
[----:B------:R-:W-:Y:S02]  /*4380*/  HADD2.F32 R109, -RZ, R109.H0_H0 ;  /* 0x2000006dff6d7230 */ /* 0x000fe40000004100 */
[----:B------:R-:W-:Y:S01]  /*4390*/  FFMA.FTZ R51, R55, R110, R114 ;  /* 0x0000006e37337223 */ /* 0x000fe20000010072 */
[----:B------:R-:W-:Y:S01]  /*43a0*/  HADD2.F32 R110, -RZ, R52.H0_H0 ;  /* 0x20000034ff6e7230 */ /* 0x000fe20000004100 */
[----:B------:R-:W-:Y:S01]  /*43b0*/  F2FP.F16.F32.PACK_AB R39, R106, R39 ;  /* 0x000000276a27723e */ /* 0x000fe200000000ff */
[----:B------:R-:W-:Y:S01]  /*43c0*/  HADD2.F32 R112, -RZ, R48.H0_H0 ;  /* 0x20000030ff707230 */ /* 0x000fe20000004100 */
[----:B------:R-:W-:Y:S01]  /*43d0*/  F2FP.F16.F32.PACK_AB R38, R49, R38 ;  /* 0x000000263126723e */ /* 0x000fe200000000ff */
[----:B------:R-:W-:-:S02]  /*43e0*/  HADD2.F32 R52, -RZ, R52.H1_H1 ;  /* 0x30000034ff347230 */ /* 0x000fc40000004100 */
[-C--:B------:R-:W-:Y:S01]  /*43f0*/  FMUL.FTZ R99, R110, R109.reuse ;  /* 0x0000006d6e637220 */ /* 0x080fe20000410000 */
[----:B------:R-:W-:Y:S02]  /*4400*/  HADD2.F32 R48, -RZ, R48.H1_H1 ;  /* 0x30000030ff307230 */ /* 0x000fe40000004100 */
[----:B------:R-:W-:Y:S01]  /*4410*/  FMUL.FTZ R109, R112, R109 ;  /* 0x0000006d706d7220 */ /* 0x000fe20000410000 */
[----:B------:R-:W-:Y:S02]  /*4420*/  HADD2.F32 R55, -RZ, R12.H0_H0 ;  /* 0x2000000cff377230 */ /* 0x000fe40000004100 */
[----:B------:R-:W-:Y:S01]  /*4430*/  FMUL.FTZ R111, R52, R13 ;  /* 0x0000000d346f7220 */ /* 0x000fe20000410000 */
[----:B------:R-:W-:Y:S01]  /*4440*/  FFMA.FTZ R12, R112, R53, -R99 ;  /* 0x00000035700c7223 */ /* 0x000fe20000010863 */
[----:B------:R-:W-:Y:S01]  /*4450*/  FMUL.FTZ R113, R48, R13 ;  /* 0x0000000d30717220 */ /* 0x000fe20000410000 */
[----:B------:R-:W-:Y:S01]  /*4460*/  FFMA.FTZ R13, R110, R53, R109 ;  /* 0x000000356e0d7223 */ /* 0x000fe2000001006d */
[----:B------:R-:W-:Y:S01]  /*4470*/  FFMA.FTZ R53, R48, R55, -R111 ;  /* 0x0000003730357223 */ /* 0x000fe2000001086f */
[----:B------:R-:W-:-:S02]  /*4480*/  HADD2.F32 R48, -RZ, R107.H1_H1 ;  /* 0x3000006bff307230 */ /* 0x000fc40000004100 */
[----:B------:R-:W-:Y:S01]  /*4490*/  FFMA.FTZ R52, R52, R55, R113 ;  /* 0x0000003734347223 */ /* 0x000fe20000010071 */
[----:B------:R-:W-:Y:S01]  /*44a0*/  HADD2.F32 R110, -RZ, R107.H0_H0 ;  /* 0x2000006bff6e7230 */ /* 0x000fe20000004100 */
[----:B------:R-:W-:Y:S01]  /*44b0*/  F2FP.F16.F32.PACK_AB R37, R108, R37 ;  /* 0x000000256c25723e */ /* 0x000fe200000000ff */
[----:B------:R-:W-:Y:S02]  /*44c0*/  HADD2.F32 R107, -RZ, R15.H0_H0 ;  /* 0x2000000fff6b7230 */ /* 0x000fe40000004100 */
[----:B------:R-:W-:Y:S01]  /*44d0*/  HADD2.F32 R55, -RZ, R54.H0_H0 ;  /* 0x20000036ff377230 */ /* 0x000fe20000004100 */
[----:B------:R-:W-:Y:S01]  /*44e0*/  F2FP.F16.F32.PACK_AB R52, R52, R13 ;  /* 0x0000000d3434723e */ /* 0x000fe200000000ff */
[----:B------:R-:W-:Y:S02]  /*44f0*/  HADD2.F32 R15, -RZ, R50.H0_H0 ;  /* 0x20000032ff0f7230 */ /* 0x000fe40000004100 */
[----:B------:R-:W-:Y:S02]  /*4500*/  HADD2.F32 R54, -RZ, R54.H1_H1 ;  /* 0x30000036ff367230 */ /* 0x000fe40000004100 */
[----:B------:R-:W-:-:S02]  /*4510*/  HADD2.F32 R50, -RZ, R50.H1_H1 ;  /* 0x30000032ff327230 */ /* 0x000fc40000004100 */
[----:B------:R-:W-:Y:S02]  /*4520*/  HADD2.F32 R99, -RZ, R14.H0_H0 ;  /* 0x2000000eff637230 */ /* 0x000fe40000004100 */
[-C--:B------:R-:W-:Y:S01]  /*4530*/  FMUL.FTZ R14, R55, R110.reuse ;  /* 0x0000006e370e7220 */ /* 0x080fe20000410000 */
[-C--:B------:R-:W-:Y:S01]  /*4540*/  FMUL.FTZ R109, R54, R107.reuse ;  /* 0x0000006b366d7220 */ /* 0x080fe20000410000 */
[C---:B------:R-:W-:Y:S01]  /*4550*/  FMUL.FTZ R110, R15.reuse, R110 ;  /* 0x0000006e0f6e7220 */ /* 0x040fe20000410000 */
[C---:B------:R-:W-:Y:S01]  /*4560*/  FMUL.FTZ R107, R50.reuse, R107 ;  /* 0x0000006b326b7220 */ /* 0x040fe20000410000 */
[-C--:B------:R-:W-:Y:S01]  /*4570*/  FFMA.FTZ R14, R15, R48.reuse, -R14 ;  /* 0x000000300f0e7223 */ /* 0x080fe2000001080e */
[-C--:B------:R-:W-:Y:S01]  /*4580*/  FFMA.FTZ R109, R50, R99.reuse, -R109 ;  /* 0x00000063326d7223 */ /* 0x080fe2000001086d */
[----:B------:R-:W-:Y:S01]  /*4590*/  FFMA.FTZ R110, R55, R48, R110 ;  /* 0x00000030376e7223 */ /* 0x000fe2000001006e */
[----:B------:R-:W-:Y:S01]  /*45a0*/  FFMA.FTZ R107, R54, R99, R107 ;  /* 0x00000063366b7223 */ /* 0x000fe2000001006b */
[----:B------:R-:W-:Y:S01]  /*45b0*/  F2FP.F16.F32.PACK_AB R55, R51, R36 ;  /* 0x000000243337723e */ /* 0x000fe200000000ff */
[----:B------:R-:W-:Y:S01]  /*45c0*/  IMAD.MOV.U32 R49, RZ, RZ, R39 ;  /* 0x000000ffff317224 */ /* 0x000fe200078e0027 */
[----:B------:R-:W-:Y:S01]  /*45d0*/  F2FP.F16.F32.PACK_AB R48, R53, R12 ;  /* 0x0000000c3530723e */ /* 0x000fe200000000ff */
[----:B------:R-:W-:Y:S01]  /*45e0*/  IMAD.MOV.U32 R53, RZ, RZ, R37 ;  /* 0x000000ffff357224 */ /* 0x000fe200078e0025 */
[----:B------:R-:W-:Y:S01]  /*45f0*/  F2FP.F16.F32.PACK_AB R50, R109, R14 ;  /* 0x0000000e6d32723e */ /* 0x000fe200000000ff */
[----:B------:R-:W-:Y:S01]  /*4600*/  IMAD.MOV.U32 R51, RZ, RZ, R38 ;  /* 0x000000ffff337224 */ /* 0x000fe200078e0026 */
[----:B------:R-:W-:-:S07]  /*4610*/  F2FP.F16.F32.PACK_AB R54, R107, R110 ;  /* 0x0000006e6b36723e */ /* 0x000fce00000000ff */
.L_x_438:
[----:B------:R-:W-:Y:S05]  /*4620*/  BSYNC B2 ;  /* 0x0000000000027941 */ /* 0x000fea0003800000 */
.L_x_437:
[----:B------:R-:W-:Y:S02]  /*4630*/  ISETP.GE.AND P5, PT, R97, R96, PT ;  /* 0x000000606100720c */ /* 0x000fe40003fa6270 */
[----:B------:R-:W-:-:S11]  /*4640*/  P2R R13, PR, RZ, 0x1 ;  /* 0x00000001ff0d7803 */ /* 0x000fd60000000000 */
[--C-:B------:R-:W-:Y:S02]  /*4650*/  @!P5 SHF.R.S32.HI R12, RZ, 0x1f, R97.reuse ;  /* 0x0000001fff0cd819 */ /* 0x100fe40000011461 */
[----:B------:R-:W-:-:S04]  /*4660*/  @!P5 IADD3 R90, P0, P6, R4, R90, R97 ;  /* 0x0000005a045ad210 */ /* 0x000fc80007e1e061 */
[----:B------:R-:W-:Y:S02]  /*4670*/  @!P5 IADD3.X R102, R79, R102, R12, P0, P6 ;  /* 0x000000664f66d210 */ /* 0x000fe400007ec40c */
[-C--:B------:R-:W-:Y:S02]  /*4680*/  LEA R12, P6, R95, R82.reuse, 0x1 ;  /* 0x000000525f0c7211 */ /* 0x080fe400078c08ff */
[----:B------:R-:W-:Y:S02]  /*4690*/  ISETP.NE.AND P0, PT, R13, RZ, PT ;  /* 0x000000ff0d00720c */ /* 0x000fe40003f05270 */
[----:B------:R-:W-:Y:S02]  /*46a0*/  LEA.HI.X R13, R95, R83, R100, 0x1, P6 ;  /* 0x000000535f0d7211 */ /* 0x000fe400030f0c64 */
[----:B------:R-:W-:-:S03]  /*46b0*/  @!P5 LEA R14, P6, R90, R82, 0x1 ;  /* 0x000000525a0ed211 */ /* 0x000fc600078c08ff */
[----:B-1----:R1:W-:Y:S01]  /*46c0*/  STG.E.128 desc[UR56][R12.64], R48 ;  /* 0x000000300c007986 */ /* 0x0023e2000c101d38 */
[----:B------:R-:W-:-:S05]  /*46d0*/  @!P5 LEA.HI.X R15, R90, R83, R102, 0x1, P6 ;  /* 0x000000535a0fd211 */ /* 0x000fca00030f0c66 */
[----:B--2---:R1:W-:Y:S04]  /*46e0*/  @!P5 STG.E.128 desc[UR56][R14.64], R52 ;  /* 0x000000340e00d986 */ /* 0x0043e8000c101d38 */
.L_x_436:
[----:B------:R-:W-:Y:S05]  /*46f0*/  BSYNC B1 ;  /* 0x0000000000017941 */ /* 0x000fea0003800000 */
.L_x_435:
[----:B-1----:R-:W-:Y:S02]  /*4700*/  VIADD R13, R18, 0x60 ;  /* 0x00000060120d7836 */ /* 0x002fe40000000000 */
[-C--:B------:R-:W-:Y:S02]  /*4710*/  IMAD R12, R75, R88.reuse, RZ ;  /* 0x000000584b0c7224 */ /* 0x080fe400078e02ff */
[C---:B------:R-:W-:Y:S01]  /*4720*/  IMAD.WIDE.U32 R86, R13.reuse, R88, R86 ;  /* 0x000000580d567225 */ /* 0x040fe200078e0056 */
[----:B------:R-:W-:-:S03]  /*4730*/  ISETP.GE.OR P5, PT, R13, R85, P1 ;  /* 0x000000550d00720c */ /* 0x000fc60000fa6670 */
[----:B------:R-:W-:-:S10]  /*4740*/  IMAD R89, R13, R89, R12 ;  /* 0x000000590d597224 */ /* 0x000fd400078e020c */
[----:B------:R-:W-:Y:S05]  /*4750*/  @P5 BRA `(.L_x_423) ;  /* 0x0000000800585947 */ /* 0x000fea0003800000 */
[----:B------:R-:W2:Y:S01]  /*4760*/  LDL R14, [R1+0x44] ;  /* 0x00004400010e7983 */ /* 0x000ea20000100800 */
[----:B------:R-:W-:Y:S01]  /*4770*/  IMAD.IADD R50, R87, 0x1, R89 ;  /* 0x0000000157327824 */ /* 0x000fe200078e0259 */
[----:B------:R-:W-:Y:S01]  /*4780*/  IADD3 R12, P5, P6, R4, R86, R64 ;  /* 0x00000056040c7210 */ /* 0x000fe20007ebe040 */
[----:B------:R-:W-:Y:S01]  /*4790*/  VIADD R36, R18, 0x60 ;  /* 0x0000006012247836 */ /* 0x000fe20000000000 */
[----:B------:R-:W-:Y:S01]  /*47a0*/  SEL R98, R73, R98, !P0 ;  /* 0x0000006249627207 */ /* 0x000fe20004000000 */
[----:B------:R-:W-:Y:S01]  /*47b0*/  BSSY B1, `(.L_x_439) ;  /* 0x000006c000017945 */ /* 0x000fe20003800000 */
[----:B------:R-:W-:Y:S01]  /*47c0*/  IADD3.X R13, R79, R50, R62, P5, P6 ;  /* 0x000000324f0d7210 */ /* 0x000fe20002fec43e */
[----:B------:R-:W-:Y:S01]  /*47d0*/  IMAD.SHL.U32 R36, R36, 0x40, RZ ;  /* 0x0000004024247824 */ /* 0x000fe200078e00ff */
[----:B------:R-:W-:Y:S02]  /*47e0*/  LEA R48, P5, R12, R82, 0x1 ;  /* 0x000000520c307211 */ /* 0x000fe400078a08ff */
[----:B------:R-:W-:-:S02]  /*47f0*/  IADD3 R15, R18, 0x60, RZ ;  /* 0x00000060120f7810 */ /* 0x000fc40007ffe0ff */
[----:B------:R-:W-:Y:S02]  /*4800*/  LEA.HI.X R49, R12, R83, R13, 0x1, P5 ;  /* 0x000000530c317211 */ /* 0x000fe400028f0c0d */
[----:B------:R-:W-:Y:S01]  /*4810*/  SHF.R.S32.HI R13, RZ, 0x1f, R98 ;  /* 0x0000001fff0d7819 */ /* 0x000fe20000011462 */
[----:B------:R-:W-:Y:S01]  /*4820*/  IMAD.SHL.U32 R15, R15, 0x40, RZ ;  /* 0x000000400f0f7824 */ /* 0x000fe200078e00ff */
[----:B------:R-:W-:Y:S02]  /*4830*/  LOP3.LUT R36, R36, 0x1c0, RZ, 0xc0, !PT ;  /* 0x000001c024247812 */ /* 0x000fe400078ec0ff */
[----:B------:R-:W-:Y:S01]  /*4840*/  LEA.HI R98, R13, R98, RZ, 0x4 ;  /* 0x000000620d627211 */ /* 0x000fe200078f20ff */
[----:B------:R-:W-:Y:S01]  /*4850*/  IMAD R13, R19, 0x3000, R3 ;  /* 0x00003000130d7824 */ /* 0x000fe200078e0203 */
[----:B------:R-:W-:Y:S02]  /*4860*/  LOP3.LUT R15, R15, 0x1c0, RZ, 0xc0, !PT ;  /* 0x000001c00f0f7812 */ /* 0x000fe400078ec0ff */
[----:B------:R-:W-:-:S02]  /*4870*/  LEA.HI.SX32 R51, R98, R63, 0x1c ;  /* 0x0000003f62337211 */ /* 0x000fc400078fe2ff */
[----:B------:R-:W-:Y:S02]  /*4880*/  SHF.R.U32.HI R15, RZ, 0x3, R15 ;  /* 0x00000003ff0f7819 */ /* 0x000fe4000001160f */
[----:B------:R-:W-:Y:S01]  /*4890*/  LEA R13, R13, R2, 0x1 ;  /* 0x000000020d0d7211 */ /* 0x000fe200078e08ff */
[----:B------:R-:W-:-:S05]  /*48a0*/  IMAD.SHL.U32 R51, R51, 0x8, RZ ;  /* 0x0000000833337824 */ /* 0x000fca00078e00ff */
[----:B------:R-:W-:-:S04]  /*48b0*/  LOP3.LUT R12, R36, 0x38, R51, 0xf8, !PT ;  /* 0x00000038240c7812 */ /* 0x000fc800078ef833 */
[----:B------:R-:W-:-:S05]  /*48c0*/  LOP3.LUT R12, R12, R15, RZ, 0x3c, !PT ;  /* 0x0000000f0c0c7212 */ /* 0x000fca00078e3cff */
[----:B--2---:R-:W-:-:S04]  /*48d0*/  IMAD.IADD R12, R14, 0x1, R12 ;  /* 0x000000010e0c7824 */ /* 0x004fc800078e020c */
[----:B------:R-:W-:-:S04]  /*48e0*/  IMAD R15, R19, 0x3000, R12 ;  /* 0x00003000130f7824 */ /* 0x000fc800078e020c */
[----:B------:R-:W-:Y:S02]  /*48f0*/  IMAD R36, R15, 0x2, R2 ;  /* 0x000000020f247824 */ /* 0x000fe400078e0202 */
[----:B------:R-:W1:Y:S04]  /*4900*/  LDS.128 R12, [R13+0x12400] ;  /* 0x012400000d0c7984 */ /* 0x000e680000000c00 */
[----:B------:R-:W2:Y:S01]  /*4910*/  LDS.128 R36, [R36+0x12400] ;  /* 0x0124000024247984 */ /* 0x000ea20000000c00 */
[----:B------:R-:W-:Y:S05]  /*4920*/  @P4 BRA `(.L_x_440) ;  /* 0x0000000400504947 */ /* 0x000fea0003800000 */
[----:B------:R-:W-:Y:S01]  /*4930*/  SHF.R.U64 R44, R44, 0x10, R45 ;  /* 0x000000102c2c7819 */ /* 0x000fe2000000122d */
[----:B--2---:R-:W-:Y:S01]  /*4940*/  IMAD.MOV.U32 R53, RZ, RZ, R39 ;  /* 0x000000ffff357224 */ /* 0x004fe200078e0027 */
[----:B------:R-:W-:Y:S01]  /*4950*/  SHF.R.U32.HI R55, RZ, 0x10, R45 ;  /* 0x00000010ff377819 */ /* 0x000fe2000001162d */
[----:B------:R-:W-:Y:S01]  /*4960*/  IMAD.MOV.U32 R45, RZ, RZ, R37 ;  /* 0x000000ffff2d7224 */ /* 0x000fe200078e0025 */
[----:B------:R-:W-:Y:S01]  /*4970*/  SHF.R.U64 R40, R40, 0x10, R41 ;  /* 0x0000001028287819 */ /* 0x000fe20000001229 */
[----:B-1----:R-:W-:Y:S01]  /*4980*/  IMAD.MOV.U32 R37, RZ, RZ, R15 ;  /* 0x000000ffff257224 */ /* 0x002fe200078e000f */
[----:B------:R-:W-:Y:S01]  /*4990*/  SHF.R.U32.HI R54, RZ, 0x10, R41 ;  /* 0x00000010ff367819 */ /* 0x000fe20000011629 */
[----:B------:R-:W-:Y:S01]  /*49a0*/  HADD2.F32 R88, -RZ, R105.H1_H1 ;  /* 0x30000069ff587230 */ /* 0x000fe20000004100 */
[----:B------:R-:W-:Y:S01]  /*49b0*/  SHF.R.U64 R41, R42, 0x10, R43 ;  /* 0x000000102a297819 */ /* 0x000fe2000000122b */
[----:B------:R-:W-:Y:S01]  /*49c0*/  HADD2.F32 R39, -RZ, R45.H0_H0 ;  /* 0x2000002dff277230 */ /* 0x000fe20000004100 */
[--C-:B------:R-:W-:Y:S01]  /*49d0*/  SHF.R.U64 R42, R46, 0x10, R47.reuse ;  /* 0x000000102e2a7819 */ /* 0x100fe2000000122f */
[----:B------:R-:W-:Y:S01]  /*49e0*/  HADD2.F32 R15, -RZ, R13.H0_H0 ;  /* 0x2000000dff0f7230 */ /* 0x000fe20000004100 */
[----:B------:R-:W-:Y:S01]  /*49f0*/  SHF.R.U32.HI R47, RZ, 0x10, R47 ;  /* 0x00000010ff2f7819 */ /* 0x000fe2000001162f */
[----:B------:R-:W-:-:S02]  /*4a00*/  HADD2.F32 R55, -RZ, R55.H0_H0 ;  /* 0x20000037ff377230 */ /* 0x000fc40000004100 */
[-C--:B------:R-:W-:Y:S01]  /*4a10*/  FMUL.FTZ R90, R39, R88.reuse ;  /* 0x00000058275a7220 */ /* 0x080fe20000410000 */
[----:B------:R-:W-:Y:S02]  /*4a20*/  HADD2.F32 R46, -RZ, R13.H1_H1 ;  /* 0x3000000dff2e7230 */ /* 0x000fe40000004100 */
[C---:B------:R-:W-:Y:S01]  /*4a30*/  FMUL.FTZ R88, R15.reuse, R88 ;  /* 0x000000580f587220 */ /* 0x040fe20000410000 */
[----:B------:R-:W-:Y:S01]  /*4a40*/  HADD2.F32 R52, -RZ, R103.H1_H1 ;  /* 0x30000067ff347230 */ /* 0x000fe20000004100 */
[----:B------:R-:W-:Y:S01]  /*4a50*/  SHF.R.U32.HI R43, RZ, 0x10, R43 ;  /* 0x00000010ff2b7819 */ /* 0x000fe2000001162b */
[----:B------:R-:W-:Y:S02]  /*4a60*/  HADD2.F32 R45, -RZ, R45.H1_H1 ;  /* 0x3000002dff2d7230 */ /* 0x000fe40000004100 */
[-C--:B------:R-:W-:Y:S01]  /*4a70*/  FMUL.FTZ R98, R46, R55.reuse ;  /* 0x000000372e627220 */ /* 0x080fe20000410000 */
[----:B------:R-:W-:Y:S02]  /*4a80*/  HADD2.F32 R54, -RZ, R54.H0_H0 ;  /* 0x20000036ff367230 */ /* 0x000fe40000004100 */
[-C--:B------:R-:W-:Y:S01]  /*4a90*/  FFMA.FTZ R13, R15, R52.reuse, -R90 ;  /* 0x000000340f0d7223 */ /* 0x080fe2000001085a */
[----:B------:R-:W-:Y:S01]  /*4aa0*/  FFMA.FTZ R15, R39, R52, R88 ;  /* 0x00000034270f7223 */ /* 0x000fe20000010058 */
[----:B------:R-:W-:Y:S01]  /*4ab0*/  FMUL.FTZ R89, R45, R55 ;  /* 0x000000372d597220 */ /* 0x000fe20000410000 */
[----:B------:R-:W-:-:S02]  /*4ac0*/  HADD2.F32 R90, -RZ, R104.H1_H1 ;  /* 0x30000068ff5a7230 */ /* 0x000fc40000004100 */
[-C--:B------:R-:W-:Y:S01]  /*4ad0*/  FFMA.FTZ R52, R45, R54.reuse, R98 ;  /* 0x000000362d347223 */ /* 0x080fe20000010062 */
[----:B------:R-:W-:Y:S02]  /*4ae0*/  HADD2.F32 R45, -RZ, R53.H0_H0 ;  /* 0x20000035ff2d7230 */ /* 0x000fe40000004100 */
[----:B------:R-:W-:Y:S01]  /*4af0*/  FFMA.FTZ R46, R46, R54, -R89 ;  /* 0x000000362e2e7223 */ /* 0x000fe20000010859 */
[----:B------:R-:W-:Y:S02]  /*4b00*/  HADD2.F32 R39, -RZ, R37.H0_H0 ;  /* 0x20000025ff277230 */ /* 0x000fe40000004100 */
[----:B------:R-:W-:Y:S02]  /*4b10*/  HADD2.F32 R53, -RZ, R53.H1_H1 ;  /* 0x30000035ff357230 */ /* 0x000fe40000004100 */
[-C--:B------:R-:W-:Y:S01]  /*4b20*/  FMUL.FTZ R98, R45, R90.reuse ;  /* 0x0000005a2d627220 */ /* 0x080fe20000410000 */
[----:B------:R-:W-:Y:S02]  /*4b30*/  HADD2.F32 R47, -RZ, R47.H0_H0 ;  /* 0x2000002fff2f7230 */ /* 0x000fe40000004100 */
[----:B------:R-:W-:Y:S01]  /*4b40*/  FMUL.FTZ R90, R39, R90 ;  /* 0x0000005a275a7220 */ /* 0x000fe20000410000 */
[----:B------:R-:W-:Y:S01]  /*4b50*/  HADD2.F32 R54, -RZ, R37.H1_H1 ;  /* 0x30000025ff367230 */ /* 0x000fe20000004100 */
[----:B------:R-:W-:Y:S01]  /*4b60*/  F2FP.F16.F32.PACK_AB R13, R46, R13 ;  /* 0x0000000d2e0d723e */ /* 0x000fe200000000ff */
[----:B------:R-:W-:-:S02]  /*4b70*/  HADD2.F32 R88, -RZ, R101.H1_H1 ;  /* 0x30000065ff587230 */ /* 0x000fc40000004100 */
[-C--:B------:R-:W-:Y:S01]  /*4b80*/  FMUL.FTZ R55, R53, R47.reuse ;  /* 0x0000002f35377220 */ /* 0x080fe20000410000 */
[----:B------:R-:W-:Y:S02]  /*4b90*/  HADD2.F32 R43, -RZ, R43.H0_H0 ;  /* 0x2000002bff2b7230 */ /* 0x000fe40000004100 */
[C---:B------:R-:W-:Y:S01]  /*4ba0*/  FMUL.FTZ R100, R54.reuse, R47 ;  /* 0x0000002f36647220 */ /* 0x040fe20000410000 */
[----:B------:R-:W-:Y:S02]  /*4bb0*/  HADD2.F32 R47, -RZ, R44.H0_H0 ;  /* 0x2000002cff2f7230 */ /* 0x000fe40000004100 */
[-C--:B------:R-:W-:Y:S01]  /*4bc0*/  FFMA.FTZ R37, R39, R88.reuse, -R98 ;  /* 0x0000005827257223 */ /* 0x080fe20000010862 */
[----:B------:R-:W-:Y:S01]  /*4bd0*/  FFMA.FTZ R39, R45, R88, R90 ;  /* 0x000000582d277223 */ /* 0x000fe2000001005a */
[-C--:B------:R-:W-:Y:S01]  /*4be0*/  FFMA.FTZ R54, R54, R43.reuse, -R55 ;  /* 0x0000002b36367223 */ /* 0x080fe20000010837 */
[----:B------:R-:W-:Y:S01]  /*4bf0*/  FFMA.FTZ R88, R53, R43, R100 ;  /* 0x0000002b35587223 */ /* 0x000fe20000010064 */
[----:B------:R-:W-:-:S02]  /*4c00*/  HADD2.F32 R105, -RZ, R105.H0_H0 ;  /* 0x20000069ff697230 */ /* 0x000fc40000004100 */
[----:B------:R-:W-:Y:S01]  /*4c10*/  HADD2.F32 R44, -RZ, R36.H0_H0 ;  /* 0x20000024ff2c7230 */ /* 0x000fe20000004100 */
[----:B------:R-:W-:Y:S01]  /*4c20*/  F2FP.F16.F32.PACK_AB R54, R54, R37 ;  /* 0x000000253636723e */ /* 0x000fe200000000ff */
[----:B------:R-:W-:Y:S01]  /*4c30*/  HADD2.F32 R43, -RZ, R12.H0_H0 ;  /* 0x2000000cff2b7230 */ /* 0x000fe20000004100 */
[----:B------:R-:W-:Y:S01]  /*4c40*/  F2FP.F16.F32.PACK_AB R37, R52, R15 ;  /* 0x0000000f3425723e */ /* 0x000fe200000000ff */
[----:B------:R-:W-:Y:S01]  /*4c50*/  HADD2.F32 R36, -RZ, R36.H1_H1 ;  /* 0x30000024ff247230 */ /* 0x000fe20000004100 */
[----:B------:R-:W-:Y:S01]  /*4c60*/  F2FP.F16.F32.PACK_AB R39, R88, R39 ;  /* 0x000000275827723e */ /* 0x000fe200000000ff */
[----:B------:R-:W-:Y:S02]  /*4c70*/  HADD2.F32 R12, -RZ, R12.H1_H1 ;  /* 0x3000000cff0c7230 */ /* 0x000fe40000004100 */
[----:B------:R-:W-:Y:S02]  /*4c80*/  HADD2.F32 R45, -RZ, R40.H0_H0 ;  /* 0x20000028ff2d7230 */ /* 0x000fe40000004100 */
[----:B------:R-:W-:Y:S01]  /*4c90*/  FMUL.FTZ R40, R44, R105 ;  /* 0x000000692c287220 */ /* 0x000fe20000410000 */
[----:B------:R-:W-:-:S02]  /*4ca0*/  HADD2.F32 R103, -RZ, R103.H0_H0 ;  /* 0x20000067ff677230 */ /* 0x000fc40000004100 */
[C---:B------:R-:W-:Y:S01]  /*4cb0*/  FMUL.FTZ R105, R43.reuse, R105 ;  /* 0x000000692b697220 */ /* 0x040fe20000410000 */
[-C--:B------:R-:W-:Y:S01]  /*4cc0*/  FMUL.FTZ R53, R36, R47.reuse ;  /* 0x0000002f24357220 */ /* 0x080fe20000410000 */
[----:B------:R-:W-:Y:S01]  /*4cd0*/  FMUL.FTZ R47, R12, R47 ;  /* 0x0000002f0c2f7220 */ /* 0x000fe20000410000 */
[----:B------:R-:W-:Y:S02]  /*4ce0*/  HADD2.F32 R101, -RZ, R101.H0_H0 ;  /* 0x20000065ff657230 */ /* 0x000fe40000004100 */
[-C--:B------:R-:W-:Y:S01]  /*4cf0*/  FFMA.FTZ R105, R44, R103.reuse, R105 ;  /* 0x000000672c697223 */ /* 0x080fe20000010069 */
[----:B------:R-:W-:Y:S01]  /*4d00*/  FFMA.FTZ R40, R43, R103, -R40 ;  /* 0x000000672b287223 */ /* 0x000fe20000010828 */
[-C--:B------:R-:W-:Y:S01]  /*4d10*/  FFMA.FTZ R44, R36, R45.reuse, R47 ;  /* 0x0000002d242c7223 */ /* 0x080fe2000001002f */
[----:B------:R-:W-:Y:S01]  /*4d20*/  FFMA.FTZ R53, R12, R45, -R53 ;  /* 0x0000002d0c357223 */ /* 0x000fe20000010835 */
[----:B------:R-:W-:Y:S02]  /*4d30*/  HADD2.F32 R36, -RZ, R38.H0_H0 ;  /* 0x20000026ff247230 */ /* 0x000fe40000004100 */
[----:B------:R-:W-:-:S02]  /*4d40*/  HADD2.F32 R43, -RZ, R104.H0_H0 ;  /* 0x20000068ff2b7230 */ /* 0x000fc40000004100 */
[----:B------:R-:W-:Y:S02]  /*4d50*/  HADD2.F32 R45, -RZ, R42.H0_H0 ;  /* 0x2000002aff2d7230 */ /* 0x000fe40000004100 */
[----:B------:R-:W-:Y:S02]  /*4d60*/  HADD2.F32 R12, -RZ, R14.H0_H0 ;  /* 0x2000000eff0c7230 */ /* 0x000fe40000004100 */
[-C--:B------:R-:W-:Y:S01]  /*4d70*/  FMUL.FTZ R47, R36, R43.reuse ;  /* 0x0000002b242f7220 */ /* 0x080fe20000410000 */
[----:B------:R-:W-:Y:S02]  /*4d80*/  HADD2.F32 R38, -RZ, R38.H1_H1 ;  /* 0x30000026ff267230 */ /* 0x000fe40000004100 */
[----:B------:R-:W-:Y:S02]  /*4d90*/  HADD2.F32 R14, -RZ, R14.H1_H1 ;  /* 0x3000000eff0e7230 */ /* 0x000fe40000004100 */
[----:B------:R-:W-:Y:S01]  /*4da0*/  FMUL.FTZ R43, R12, R43 ;  /* 0x0000002b0c2b7220 */ /* 0x000fe20000410000 */
[----:B------:R-:W-:-:S02]  /*4db0*/  HADD2.F32 R41, -RZ, R41.H0_H0 ;  /* 0x20000029ff297230 */ /* 0x000fc40000004100 */
[----:B------:R-:W-:Y:S01]  /*4dc0*/  FMUL.FTZ R55, R38, R45 ;  /* 0x0000002d26377220 */ /* 0x000fe20000410000 */
[----:B------:R-:W-:Y:S01]  /*4dd0*/  FFMA.FTZ R47, R12, R101, -R47 ;  /* 0x000000650c2f7223 */ /* 0x000fe2000001082f */
[----:B------:R-:W-:Y:S01]  /*4de0*/  FMUL.FTZ R45, R14, R45 ;  /* 0x0000002d0e2d7220 */ /* 0x000fe20000410000 */
[----:B------:R-:W-:Y:S01]  /*4df0*/  FFMA.FTZ R43, R36, R101, R43 ;  /* 0x00000065242b7223 */ /* 0x000fe2000001002b */
[-C--:B------:R-:W-:Y:S01]  /*4e00*/  FFMA.FTZ R14, R14, R41.reuse, -R55 ;  /* 0x000000290e0e7223 */ /* 0x080fe20000010837 */
[----:B------:R-:W-:Y:S01]  /*4e10*/  F2FP.F16.F32.PACK_AB R12, R53, R40 ;  /* 0x00000028350c723e */ /* 0x000fe200000000ff */
[----:B------:R-:W-:Y:S01]  /*4e20*/  FFMA.FTZ R38, R38, R41, R45 ;  /* 0x0000002926267223 */ /* 0x000fe2000001002d */
[----:B------:R-:W-:Y:S01]  /*4e30*/  F2FP.F16.F32.PACK_AB R36, R44, R105 ;  /* 0x000000692c24723e */ /* 0x000fe200000000ff */
[----:B------:R-:W-:Y:S01]  /*4e40*/  IMAD.MOV.U32 R15, RZ, RZ, R54 ;  /* 0x000000ffff0f7224 */ /* 0x000fe200078e0036 */
[----:B------:R-:W-:Y:S02]  /*4e50*/  F2FP.F16.F32.PACK_AB R14, R14, R47 ;  /* 0x0000002f0e0e723e */ /* 0x000fe400000000ff */
[----:B------:R-:W-:-:S07]  /*4e60*/  F2FP.F16.F32.PACK_AB R38, R38, R43 ;  /* 0x0000002b2626723e */ /* 0x000fce00000000ff */
.L_x_440:
[----:B------:R-:W-:Y:S05]  /*4e70*/  BSYNC B1 ;  /* 0x0000000000017941 */ /* 0x000fea0003800000 */
.L_x_439:
[----:B-1----:R3:W-:Y:S01]  /*4e80*/  STG.E.128 desc[UR56][R48.64], R12 ;  /* 0x0000000c30007986 */ /* 0x0027e2000c101d38 */
[----:B------:R-:W-:-:S13]  /*4e90*/  ISETP.GE.AND P4, PT, R51, R96, PT ;  /* 0x000000603300720c */ /* 0x000fda0003f86270 */
[----:B------:R-:W-:Y:S05]  /*4ea0*/  @P4 BRA `(.L_x_423) ;  /* 0x0000000000844947 */ /* 0x000fea0003800000 */
[--C-:B---3--:R-:W-:Y:S02]  /*4eb0*/  SHF.R.S32.HI R12, RZ, 0x1f, R51.reuse ;  /* 0x0000001fff0c7819 */ /* 0x108fe40000011433 */
[----:B------:R-:W-:-:S04]  /*4ec0*/  IADD3 R51, P4, P5, R4, R86, R51 ;  /* 0x0000005604337210 */ /* 0x000fc80007d9e033 */
[----:B------:R-:W-:Y:S02]  /*4ed0*/  IADD3.X R50, R79, R50, R12, P4, P5 ;  /* 0x000000324f327210 */ /* 0x000fe400027ea40c */
[----:B------:R-:W-:-:S04]  /*4ee0*/  LEA R82, P4, R51, R82, 0x1 ;  /* 0x0000005233527211 */ /* 0x000fc800078808ff */
[----:B------:R-:W-:-:S05]  /*4ef0*/  LEA.HI.X R83, R51, R83, R50, 0x1, P4 ;  /* 0x0000005333537211 */ /* 0x000fca00020f0c32 */
[----:B--2---:R4:W-:Y:S01]  /*4f00*/  STG.E.128 desc[UR56][R82.64], R36 ;  /* 0x0000002452007986 */ /* 0x0049e2000c101d38 */
[----:B------:R-:W-:Y:S05]  /*4f10*/  BRA `(.L_x_423) ;  /* 0x0000000000687947 */ /* 0x000fea0003800000 */
.L_x_406:
[----:B------:R-:W-:-:S13]  /*4f20*/  ISETP.NE.AND P3, PT, R155, 0x3, PT ;  /* 0x000000039b00780c */ /* 0x000fda0003f65270 */
[----:B------:R-:W-:Y:S05]  /*4f30*/  @!P3 BRA `(.L_x_441) ;  /* 0x000000000004b947 */ /* 0x000fea0003800000 */
[----:B------:R-:W-:Y:S01]  /*4f40*/  BPT.TRAP 0x1 ;  /* 0x000000040000795c */ /* 0x000fe20000300000 */
.L_x_441:
[----:B------:R-:W-:Y:S01]  /*4f50*/  LEA R81, R19, R2, 0x3 ;  /* 0x0000000213517211 */ /* 0x000fe200078e18ff */
[----:B------:R-:W-:Y:S01]  /*4f60*/  IMAD R85, R27, -0xc0, R29 ;  /* 0xffffff401b557824 */ /* 0x000fe200078e021d */
[----:B------:R-:W-:Y:S01]  /*4f70*/  SHF.L.U32 R93, R153, 0x1f, RZ ;  /* 0x0000001f995d7819 */ /* 0x000fe200000006ff */
[----:B------:R-:W-:Y:S03]  /*4f80*/  BSSY B1, `(.L_x_442) ;  /* 0x0000004000017945 */ /* 0x000fe60003800000 */
[----:B------:R-:W1:Y:S01]  /*4f90*/  SYNCS.PHASECHK.TRANS64.TRYWAIT P4, [R81+URZ+0x30890], R93 ;  /* 0x0308905d510075a7 */ /* 0x000e62000808017f */
[----:B------:R-:W-:Y:S01]  /*4fa0*/  VIMNMX R85, R85, 0xc0, PT ;  /* 0x000000c055557848 */ /* 0x000fe20003fe0100 */
[----:B-1----:R-:W-:Y:S06]  /*4fb0*/  @!P4 BRA `(.L_x_443) ;  /* 0x000001140098c947 */ /* 0x002fec0003800000 */
.L_x_661:
[----:B------:R-:W-:Y:S05]  /*4fc0*/  BSYNC B1 ;  /* 0x0000000000017941 */ /* 0x000fea0003800000 */
.L_x_442:
[----:B------:R-:W-:Y:S01]  /*4fd0*/  ISETP.GE.AND P4, PT, R18, R85, PT ;  /* 0x000000551200720c */ /* 0x000fe20003f86270 */
[----:B------:R-:W-:-:S12]  /*4fe0*/  BSSY B1, `(.L_x_444) ;  /* 0x0000006000017945 */ /* 0x000fd80003800000 */
[----:B------:R-:W-:Y:S05]  /*4ff0*/  @P4 BRA `(.L_x_445) ;  /* 0x0000000000104947 */ /* 0x000fea0003800000 */
[----:B------:R-:W2:Y:S04]  /*5000*/  @!P1 LDS.128 R12, [R92+0x12000] ;  /* 0x012000005c0c9984 */ /* 0x000ea80000000c00 */
[----:B------:R-:W3:Y:S04]  /*5010*/  @!P2 LDS.128 R36, [R84+0x12000] ;  /* 0x012000005424a984 */ /* 0x000ee80000000c00 */
[----:B--2---:R2:W-:Y:S04]  /*5020*/  @!P1 STG.E.128 desc[UR56][R42.64], R12 ;  /* 0x0000000c2a009986 */ /* 0x0045e8000c101d38 */
[----:B---3--:R2:W-:Y:S02]  /*5030*/  @!P2 STG.E.128 desc[UR56][R42.64+0x40], R36 ;  /* 0x000040242a00a986 */ /* 0x0085e4000c101d38 */
.L_x_445:
[----:B------:R-:W-:Y:S05]  /*5040*/  BSYNC B1 ;  /* 0x0000000000017941 */ /* 0x000fea0003800000 */
.L_x_444:
[----:B--2---:R-:W-:-:S05]  /*5050*/  VIADD R12, R18, 0x60 ;  /* 0x00000060120c7836 */ /* 0x004fca0000000000 */
[----:B------:R-:W-:-:S13]  /*5060*/  ISETP.GE.AND P4, PT, R12, R85, PT ;  /* 0x000000550c00720c */ /* 0x000fda0003f86270 */
[----:B------:R-:W-:Y:S05]  /*5070*/  @P4 BRA `(.L_x_423) ;  /* 0x0000000000104947 */ /* 0x000fea0003800000 */
[----:B------:R-:W2:Y:S04]  /*5080*/  @!P1 LDS.128 R12, [R92+0x15000] ;  /* 0x015000005c0c9984 */ /* 0x000ea80000000c00 */
[----:B------:R-:W3:Y:S04]  /*5090*/  @!P2 LDS.128 R36, [R84+0x15000] ;  /* 0x015000005424a984 */ /* 0x000ee80000000c00 */
[----:B--2---:R2:W-:Y:S04]  /*50a0*/  @!P1 STG.E.128 desc[UR56][R40.64], R12 ;  /* 0x0000000c28009986 */ /* 0x0045e8000c101d38 */
[----:B---3--:R2:W-:Y:S02]  /*50b0*/  @!P2 STG.E.128 desc[UR56][R40.64+0x40], R36 ;  /* 0x000040242800a986 */ /* 0x0085e4000c101d38 */
.L_x_423:
[----:B------:R-:W-:Y:S05]  /*50c0*/  BSYNC B0 ;  /* 0x0000000000007941 */ /* 0x000fea0003800000 */
.L_x_405:
[----:B-123--:R-:W1:Y:S01]  /*50d0*/  S2R R12, SR_TID.X ;  /* 0x00000000000c7919 */ /* 0x00ee620000002100 */
[----:B------:R-:W-:Y:S01]  /*50e0*/  @!PT LDS RZ, [RZ] ;  /* 0x00000000fffff984 */ /* 0x000fe20000000800 */
[----:B------:R-:W-:Y:S01]  /*50f0*/  @!PT LDS RZ, [RZ] ;  /* 0x00000000fffff984 */ /* 0x000fe20000000800 */
[----:B------:R-:W-:Y:S01]  /*5100*/  @!PT LDS RZ, [RZ] ;  /* 0x00000000fffff984 */ /* 0x000fe20000000800 */
[----:B------:R-:W-:Y:S01]  /*5110*/  @!PT LDS RZ, [RZ] ;  /* 0x00000000fffff984 */ /* 0x000fe20000000800 */
[----:B------:R2:W-:Y:S06]  /*5120*/  MEMBAR.ALL.CTA ;  /* 0x0000000000007992 */ /* 0x0005ec0000008000 */
[----:B--2---:R-:W2:Y:S01]  /*5130*/  FENCE.VIEW.ASYNC.S ;  /* 0x00000000000073c6 */ /* 0x004ea20000000000 */
[----:B------:R-:W-:Y:S05]  /*5140*/  WARPSYNC.ALL ;  /* 0x0000000000007948 */ /* 0x000fea0003800000 */
[----:B------:R-:W-:Y:S01]  /*5150*/  BSSY B0, `(.L_x_446) ;  /* 0x0000009000007945 */ /* 0x000fe20003800000 */
[----:B-1----:R-:W-:Y:S01]  /*5160*/  LOP3.LUT R12, R12, 0x7f, RZ, 0xc0, !PT ;  /* 0x0000007f0c0c7812 */ /* 0x002fe200078ec0ff */
[----:B--2---:R1:W-:Y:S03]  /*5170*/  BAR.SYNC.DEFER_BLOCKING R94, 0x80 ;  /* 0x0002005e0000751d */ /* 0x0043e60000010000 */
[----:B------:R-:W-:-:S13]  /*5180*/  ISETP.NE.AND P4, PT, R12, RZ, PT ;  /* 0x000000ff0c00720c */ /* 0x000fda0003f85270 */
[----:B------:R-:W-:-:S05]  /*5190*/  @!P4 VIADD R12, R81, 0x308a0 ;  /* 0x000308a0510cc836 */ /* 0x000fca0000000000 */
[----:B------:R-:W-:-:S04]  /*51a0*/  @!P4 PRMT R12, RZ, 0x654, R12 ;  /* 0x00000654ff0cc816 */ /* 0x000fc8000000000c */
[----:B------:R1:W-:Y:S01]  /*51b0*/  @!P4 SYNCS.ARRIVE.TRANS64.RED.A1T0 RZ, [R12+URZ], RZ ;  /* 0x000000ff0cffc9a7 */ /* 0x0003e2000810043f */
[----:B------:R-:W-:Y:S05]  /*51c0*/  @!P3 BRA `(.L_x_447) ;  /* 0x000000000004b947 */ /* 0x000fea0003800000 */
[----:B------:R-:W-:Y:S01]  /*51d0*/  BPT.TRAP 0x1 ;  /* 0x000000040000795c */ /* 0x000fe20000300000 */
.L_x_447:
[----:B------:R-:W-:Y:S05]  /*51e0*/  BSYNC B0 ;  /* 0x0000000000007941 */ /* 0x000fea0003800000 */
.L_x_446:
[----:B------:R-:W2:Y:S01]  /*51f0*/  SYNCS.PHASECHK.TRANS64.TRYWAIT P3, [R81+URZ+0x308b0], R93 ;  /* 0x0308b05d510075a7 */ /* 0x000ea2000806017f */
[----:B------:R-:W-:Y:S01]  /*5200*/  ULDC UR58, c[0x0][0x2f4] ;  /* 0x0000bd00003a7ab9 */ /* 0x000fe20000000800 */
[----:B------:R-:W-:Y:S01]  /*5210*/  ULDC.64 UR38, c[0x0][0x328] ;  /* 0x0000ca0000267ab9 */ /* 0x000fe20000000a00 */
[----:B------:R-:W-:Y:S01]  /*5220*/  ULDC.64 UR36, c[0x0][0x318] ;  /* 0x0000c60000247ab9 */ /* 0x000fe20000000a00 */
[----:B------:R-:W-:Y:S01]  /*5230*/  BSSY B0, `(.L_x_448) ;  /* 0x0000003000007945 */ /* 0x000fe20003800000 */
[----:B----4-:R-:W-:-:S03]  /*5240*/  IMAD.WIDE R36, R27, 0xc0, R6 ;  /* 0x000000c01b247825 */ /* 0x010fc600078e0206 */
[----:B--2---:R-:W-:Y:S05]  /*5250*/  @!P3 BRA `(.L_x_449) ;  /* 0x000001140004b947 */ /* 0x004fea0003800000 */
.L_x_662:
[----:B------:R-:W-:Y:S05]  /*5260*/  BSYNC B0 ;  /* 0x0000000000007941 */ /* 0x000fea0003800000 */
.L_x_448:
[----:B------:R-:W-:Y:S01]  /*5270*/  ISETP.GE.AND P3, PT, R18, R85, PT ;  /* 0x000000551200720c */ /* 0x000fe20003f66270 */
[----:B------:R-:W-:-:S12]  /*5280*/  BSSY B0, `(.L_x_450) ;  /* 0x0000010000007945 */ /* 0x000fd80003800000 */
[----:B------:R-:W-:Y:S05]  /*5290*/  @P3 BRA `(.L_x_451) ;  /* 0x0000000000383947 */ /* 0x000fea0003800000 */
[----:B------:R-:W-:Y:S02]  /*52a0*/  IMAD R15, R37, UR38, RZ ;  /* 0x00000026250f7c24 */ /* 0x000fe4000f8e02ff */
[----:B-1----:R-:W-:Y:S02]  /*52b0*/  IMAD.MOV.U32 R12, RZ, RZ, R60 ;  /* 0x000000ffff0c7224 */ /* 0x002fe400078e003c */
[----:B------:R-:W-:Y:S02]  /*52c0*/  IMAD.MOV.U32 R13, RZ, RZ, R0 ;  /* 0x000000ffff0d7224 */ /* 0x000fe400078e0000 */
[C---:B------:R-:W-:Y:S02]  /*52d0*/  IMAD R15, R36.reuse, UR39, R15 ;  /* 0x00000027240f7c24 */ /* 0x040fe4000f8e020f */
[----:B------:R-:W-:-:S04]  /*52e0*/  IMAD.WIDE.U32 R12, R36, UR38, R12 ;  /* 0x00000026240c7c25 */ /* 0x000fc8000f8e000c */
[----:B------:R-:W-:Y:S01]  /*52f0*/  IMAD.IADD R13, R13, 0x1, R15 ;  /* 0x000000010d0d7824 */ /* 0x000fe200078e020f */
[----:B------:R-:W-:-:S04]  /*5300*/  LEA R38, P3, R12, UR36, 0x1 ;  /* 0x000000240c267c11 */ /* 0x000fc8000f8608ff */
[----:B------:R-:W-:Y:S02]  /*5310*/  LEA.HI.X R39, R12, UR37, R13, 0x1, P3 ;  /* 0x000000250c277c11 */ /* 0x000fe400098f0c0d */
[----:B------:R-:W-:-:S13]  /*5320*/  ISETP.GE.AND P3, PT, R16, UR58, PT ;  /* 0x0000003a10007c0c */ /* 0x000fda000bf66270 */
[----:B------:R-:W1:Y:S04]  /*5330*/  @!P3 LDS.128 R12, [R92] ;  /* 0x000000005c0cb984 */ /* 0x000e680000000c00 */
[----:B-1----:R-:W-:Y:S01]  /*5340*/  @!P3 STG.E.128 desc[UR56][R38.64], R12 ;  /* 0x0000000c2600b986 */ /* 0x002fe2000c101d38 */
[----:B------:R-:W-:-:S13]  /*5350*/  ISETP.GE.AND P3, PT, R76, UR58, PT ;  /* 0x0000003a4c007c0c */ /* 0x000fda000bf66270 */
[----:B------:R-:W1:Y:S04]  /*5360*/  @!P3 LDS.128 R12, [R84] ;  /* 0x00000000540cb984 */ /* 0x000e680000000c00 */
[----:B-1----:R3:W-:Y:S02]  /*5370*/  @!P3 STG.E.128 desc[UR56][R38.64+0x40], R12 ;  /* 0x0000400c2600b986 */ /* 0x0027e4000c101d38 */
.L_x_451:
[----:B------:R-:W-:Y:S05]  /*5380*/  BSYNC B0 ;  /* 0x0000000000007941 */ /* 0x000fea0003800000 */
.L_x_450:
[----:B-1-3--:R-:W-:Y:S01]  /*5390*/  IADD3 R12, R18, 0x60, RZ ;  /* 0x00000060120c7810 */ /* 0x00afe20007ffe0ff */
[----:B------:R-:W-:Y:S03]  /*53a0*/  BSSY B0, `(.L_x_452) ;  /* 0x0000013000007945 */ /* 0x000fe60003800000 */
[----:B------:R-:W-:-:S13]  /*53b0*/  ISETP.GE.AND P3, PT, R12, R85, PT ;  /* 0x000000550c00720c */ /* 0x000fda0003f66270 */
[----:B------:R-:W-:Y:S05]  /*53c0*/  @P3 BRA `(.L_x_453) ;  /* 0x0000000000403947 */ /* 0x000fea0003800000 */
[----:B------:R-:W-:Y:S01]  /*53d0*/  IADD3 R15, P3, R36, 0x60, RZ ;  /* 0x00000060240f7810 */ /* 0x000fe20007f7e0ff */
[----:B------:R-:W-:Y:S02]  /*53e0*/  IMAD.MOV.U32 R12, RZ, RZ, R60 ;  /* 0x000000ffff0c7224 */ /* 0x000fe400078e003c */
[----:B------:R-:W-:Y:S02]  /*53f0*/  IMAD.MOV.U32 R13, RZ, RZ, R0 ;  /* 0x000000ffff0d7224 */ /* 0x000fe400078e0000 */
[----:B------:R-:W-:Y:S02]  /*5400*/  IMAD.X R36, RZ, RZ, R37, P3 ;  /* 0x000000ffff247224 */ /* 0x000fe400018e0625 */
[----:B------:R-:W-:-:S04]  /*5410*/  IMAD.WIDE.U32 R12, R15, UR38, R12 ;  /* 0x000000260f0c7c25 */ /* 0x000fc8000f8e000c */
[----:B------:R-:W-:-:S04]  /*5420*/  IMAD R36, R36, UR38, RZ ;  /* 0x0000002624247c24 */ /* 0x000fc8000f8e02ff */
[----:B------:R-:W-:Y:S01]  /*5430*/  IMAD R15, R15, UR39, R36 ;  /* 0x000000270f0f7c24 */ /* 0x000fe2000f8e0224 */
[----:B------:R-:W-:-:S03]  /*5440*/  LEA R36, P3, R12, UR36, 0x1 ;  /* 0x000000240c247c11 */ /* 0x000fc6000f8608ff */
[----:B------:R-:W-:-:S05]  /*5450*/  IMAD.IADD R13, R13, 0x1, R15 ;  /* 0x000000010d0d7824 */ /* 0x000fca00078e020f */
[----:B------:R-:W-:Y:S02]  /*5460*/  LEA.HI.X R37, R12, UR37, R13, 0x1, P3 ;  /* 0x000000250c257c11 */ /* 0x000fe400098f0c0d */
[----:B------:R-:W-:-:S13]  /*5470*/  ISETP.GE.AND P3, PT, R16, UR58, PT ;  /* 0x0000003a10007c0c */ /* 0x000fda000bf66270 */
[----:B------:R-:W1:Y:S04]  /*5480*/  @!P3 LDS.128 R12, [R92+0x3000] ;  /* 0x003000005c0cb984 */ /* 0x000e680000000c00 */
[----:B-1----:R-:W-:Y:S01]  /*5490*/  @!P3 STG.E.128 desc[UR56][R36.64], R12 ;  /* 0x0000000c2400b986 */ /* 0x002fe2000c101d38 */
[----:B------:R-:W-:-:S13]  /*54a0*/  ISETP.GE.AND P3, PT, R76, UR58, PT ;  /* 0x0000003a4c007c0c */ /* 0x000fda000bf66270 */
[----:B------:R-:W1:Y:S04]  /*54b0*/  @!P3 LDS.128 R12, [R84+0x3000] ;  /* 0x00300000540cb984 */ /* 0x000e680000000c00 */
[----:B-1----:R1:W-:Y:S02]  /*54c0*/  @!P3 STG.E.128 desc[UR56][R36.64+0x40], R12 ;  /* 0x0000400c2400b986 */ /* 0x0023e4000c101d38 */
.L_x_453:
[----:B------:R-:W-:Y:S05]  /*54d0*/  BSYNC B0 ;  /* 0x0000000000007941 */ /* 0x000fea0003800000 */
.L_x_452:
[----:B-1----:R-:W3:Y:S01]  /*54e0*/  LDL R12, [R1] ;  /* 0x00000000010c7983 */ /* 0x002ee20000100800 */
[----:B0-2---:R-:W-:Y:S01]  /*54f0*/  @!P4 VIADD R81, R81, 0x308c0 ;  /* 0x000308c05151c836 */ /* 0x005fe20000000000 */
[----:B------:R-:W-:Y:S01]  /*5500*/  IADD3 R19, R19, 0x1, RZ ;  /* 0x0000000113137810 */ /* 0x000fe20007ffe0ff */
[----:B------:R-:W-:Y:S01]  /*5510*/  @!PT LDS RZ, [RZ] ;  /* 0x00000000fffff984 */ /* 0x000fe20000000800 */
[----:B------:R-:W-:Y:S01]  /*5520*/  @!PT LDS RZ, [RZ] ;  /* 0x00000000fffff984 */ /* 0x000fe20000000800 */
[----:B------:R-:W-:Y:S01]  /*5530*/  @!PT LDS RZ, [RZ] ;  /* 0x00000000fffff984 */ /* 0x000fe20000000800 */
[----:B------:R-:W-:Y:S01]  /*5540*/  @!PT LDS RZ, [RZ] ;  /* 0x00000000fffff984 */ /* 0x000fe20000000800 */
[----:B------:R0:W-:Y:S06]  /*5550*/  MEMBAR.ALL.CTA ;  /* 0x0000000000007992 */ /* 0x0001ec0000008000 */
[----:B0-----:R-:W0:Y:S02]  /*5560*/  FENCE.VIEW.ASYNC.S ;  /* 0x00000000000073c6 */ /* 0x001e240000000000 */
[----:B0-----:R0:W-:Y:S01]  /*5570*/  BAR.SYNC.DEFER_BLOCKING R94, 0x80 ;  /* 0x0002005e0000751d */ /* 0x0011e20000010000 */
[----:B------:R-:W-:-:S02]  /*5580*/  ISETP.NE.AND P3, PT, R19, 0x2, PT ;  /* 0x000000021300780c */ /* 0x000fc40003f65270 */
[----:B------:R-:W-:Y:S02]  /*5590*/  @!P4 PRMT R81, RZ, 0x654, R81 ;  /* 0x00000654ff51c816 */ /* 0x000fe40000000051 */
[----:B------:R-:W-:Y:S02]  /*55a0*/  SEL R19, R19, RZ, P3 ;  /* 0x000000ff13137207 */ /* 0x000fe40001800000 */
[----:B------:R0:W-:Y:S01]  /*55b0*/  @!P4 SYNCS.ARRIVE.TRANS64.RED.A1T0 RZ, [R81+URZ], RZ ;  /* 0x000000ff51ffc9a7 */ /* 0x0001e2000810043f */
[----:B---3--:R-:W-:Y:S02]  /*55c0*/  LOP3.LUT P5, RZ, R12, 0x2, RZ, 0xc0, !PT ;  /* 0x000000020cff7812 */ /* 0x008fe400078ac0ff */
[----:B------:R-:W-:-:S04]  /*55d0*/  SEL R12, RZ, 0x1, P3 ;  /* 0x00000001ff0c7807 */ /* 0x000fc80001800000 */
[----:B------:R-:W-:-:S07]  /*55e0*/  LOP3.LUT R153, R153, R12, RZ, 0x3c, !PT ;  /* 0x0000000c99997212 */ /* 0x000fce00078e3cff */
[----:B0-----:R-:W-:Y:S05]  /*55f0*/  @P5 BRA `(.L_x_454) ;  /* 0xffffffcc00605947 */ /* 0x001fea000383ffff */
[----:B------:R-:W0:Y:S01]  /*5600*/  S2R R13, SR_TID.X ;  /* 0x00000000000d7919 */ /* 0x000e220000002100 */
[----:B------:R-:W-:Y:S02]  /*5610*/  PLOP3.LUT P0, PT, PT, PT, PT, 0x8, 0x0 ;  /* 0x000000000000781c */ /* 0x000fe40003f0e170 */
[----:B0-----:R-:W-:-:S04]  /*5620*/  SHF.R.U32.HI R13, RZ, 0x7, R13 ;  /* 0x00000007ff0d7819 */ /* 0x001fc8000001160d */
[----:B------:R-:W-:-:S13]  /*5630*/  ISETP.NE.AND P5, PT, R13, 0x1, PT ;  /* 0x000000010d00780c */ /* 0x000fda0003fa5270 */
[----:B------:R-:W-:Y:S06]  /*5640*/  @!P5 BAR.ARV 0x9, 0x100 ;  /* 0x024400000000db1d */ /* 0x000fec0000002000 */
.L_x_400:
[----:B------:R-:W-:Y:S01]  /*5650*/  ISETP.GE.AND P2, PT, R130, 0x1, PT ;  /* 0x000000018200780c */ /* 0x000fe20003f46270 */
[----:B------:R-:W-:Y:S01]  /*5660*/  IMAD.MOV.U32 R31, RZ, RZ, RZ ;  /* 0x000000ffff1f7224 */ /* 0x000fe200078e00ff */
[----:B------:R-:W-:Y:S02]  /*5670*/  PLOP3.LUT P1, PT, PT, PT, PT, 0x80, 0x0 ;  /* 0x000000000000781c */ /* 0x000fe40003f2f070 */
[----:B------:R-:W-:Y:S01]  /*5680*/  CS2R R36, SRZ ;  /* 0x0000000000247805 */ /* 0x000fe2000001ff00 */
[----:B------:R-:W-:Y:S01]  /*5690*/  IMAD.MOV.U32 R151, RZ, RZ, RZ ;  /* 0x000000ffff977224 */ /* 0x000fe200078e00ff */
[----:B------:R-:W-:Y:S01]  /*56a0*/  CS2R R26, SRZ ;  /* 0x00000000001a7805 */ /* 0x000fe2000001ff00 */
[----:B------:R-:W-:Y:S01]  /*56b0*/  IMAD.MOV.U32 R0, RZ, RZ, RZ ;  /* 0x000000ffff007224 */ /* 0x000fe200078e00ff */
        /* <DEDUP_REMOVED lines=10> */
[----:B------:R-:W-:Y:S01]  /*5760*/  CS2R R14, SRZ ;  /* 0x00000000000e7805 */ /* 0x000fe2000001ff00 */
[----:B------:R-:W-:Y:S01]  /*5770*/  IMAD.MOV.U32 R58, RZ, RZ, RZ ;  /* 0x000000ffff3a7224 */ /* 0x000fe200078e00ff */
[----:B------:R-:W-:Y:S01]  /*5780*/  MOV R60, RZ ;  /* 0x000000ff003c7202 */ /* 0x000fe20000000f00 */
[----:B------:R-:W-:Y:S01]  /*5790*/  IMAD.MOV.U32 R13, RZ, RZ, RZ ;  /* 0x000000ffff0d7224 */ /* 0x000fe200078e00ff */
[----:B------:R-:W-:Y:S06]  /*57a0*/  @P0 BRA `(.L_x_455) ;  /* 0x00000000000c0947 */ /* 0x000fec0003800000 */
[----:B------:R-:W0:Y:S01]  /*57b0*/  FENCE.VIEW.ASYNC.G ;  /* 0x00000000000073c6 */ /* 0x000e220000000100 */
[----:B------:R-:W-:Y:S05]  /*57c0*/  WARPSYNC.ALL ;  /* 0x0000000000007948 */ /* 0x000fea0003800000 */
[----:B0-----:R-:W-:Y:S06]  /*57d0*/  BAR.ARV 0xc, 0x200 ;  /* 0x0308000000007b1d */ /* 0x001fec0000002000 */
.L_x_455:
[----:B------:R-:W-:Y:S02]  /*57e0*/  IMAD.MOV.U32 R12, RZ, RZ, RZ ;  /* 0x000000ffff0c7224 */ /* 0x000fe400078e00ff */
[----:B------:R-:W-:Y:S01]  /*57f0*/  IMAD.MOV.U32 R59, RZ, RZ, RZ ;  /* 0x000000ffff3b7224 */ /* 0x000fe200078e00ff */
[----:B------:R-:W-:Y:S06]  /*5800*/  @!P2 BRA `(.L_x_456) ;  /* 0x000000900084a947 */ /* 0x000fec0003800000 */
[----:B------:R-:W-:-:S03]  /*5810*/  UMOV UR4, 0xffffffff ;  /* 0xffffffff00047882 */ /* 0x000fc60000000000 */
[----:B------:R-:W-:Y:S05]  /*5820*/  BRA.DIV UR4, `(.L_x_457) ;  /* 0x0000010e04a47947 */ /* 0x000fea000b800000 */
[----:B------:R-:W0:Y:S02]  /*5830*/  S2R R0, SR_TID.X ;  /* 0x0000000000007919 */ /* 0x000e240000002100 */
[----:B0-----:R-:W-:-:S05]  /*5840*/  VIADD R3, R0, 0xffffff80 ;  /* 0xffffff8000037836 */ /* 0x001fca0000000000 */
[----:B------:R-:W-:-:S04]  /*5850*/  SHF.R.S32.HI R0, RZ, 0x1f, R3 ;  /* 0x0000001fff007819 */ /* 0x000fc80000011403 */
[----:B------:R-:W-:-:S04]  /*5860*/  LEA.HI R0, R0, R3, RZ, 0x7 ;  /* 0x0000000300007211 */ /* 0x000fc800078f38ff */
[----:B------:R-:W-:-:S06]  /*5870*/  SHF.R.S32.HI R0, RZ, 0x7, R0 ;  /* 0x00000007ff007819 */ /* 0x000fcc0000011400 */
[----:B------:R-:W0:Y:S04]  /*5880*/  SHFL.IDX PT, R0, R0, RZ, 0x1f ;  /* 0x00001fff00007589 */ /* 0x000e2800000e0000 */
[----:B0-----:R0:W-:Y:S02]  /*5890*/  STL [R1+0x3c], R0 ;  /* 0x00003c0001007387 */ /* 0x0011e40000100800 */
.L_x_665:
[----:B------:R-:W0:Y:S01]  /*58a0*/  LDL R4, [R1+0x3c] ;  /* 0x00003c0001047983 */ /* 0x000e220000100800 */
[----:B------:R-:W-:Y:S01]  /*58b0*/  VIADD R3, R2, 0x1e800 ;  /* 0x0001e80002037836 */ /* 0x000fe20000000000 */
[----:B------:R-:W-:Y:S04]  /*58c0*/  BSSY B6, `(.L_x_458) ;  /* 0x0000016000067945 */ /* 0x000fe80003800000 */
[----:B------:R-:W-:Y:S01]  /*58d0*/  LOP3.LUT P0, RZ, R3, 0x3ff, RZ, 0xc0, !PT ;  /* 0x000003ff03ff7812 */ /* 0x000fe2000780c0ff */
[----:B0-----:R-:W-:-:S05]  /*58e0*/  IMAD.HI R0, R4, 0x55555556, RZ ;  /* 0x5555555604007827 */ /* 0x001fca00078e02ff */
[----:B------:R-:W-:-:S05]  /*58f0*/  LEA.HI R29, R0, R0, RZ, 0x1 ;  /* 0x00000000001d7211 */ /* 0x000fca00078f08ff */
[----:B------:R-:W-:Y:S02]  /*5900*/  IMAD R29, R29, -0x3, R4 ;  /* 0xfffffffd1d1d7824 */ /* 0x000fe400078e0204 */
[----:B------:R-:W-:Y:S05]  /*5910*/  @!P0 BRA `(.L_x_459) ;  /* 0x0000000000408947 */ /* 0x000fea0003800000 */
[----:B------:R-:W-:Y:S01]  /*5920*/  MOV R0, 0x0 ;  /* 0x0000000000007802 */ /* 0x000fe20000000f00 */
[----:B------:R-:W-:Y:S01]  /*5930*/  ULDC.64 UR4, c[0x4][0xa8] ;  /* 0x01002a0000047ab9 */ /* 0x000fe20000000a00 */
[----:B------:R-:W-:Y:S01]  /*5940*/  ULDC.64 UR6, c[0x4][0xb0] ;  /* 0x01002c0000067ab9 */ /* 0x000fe20000000a00 */
[----:B------:R-:W-:Y:S01]  /*5950*/  IMAD.U32 R4, RZ, RZ, UR4 ;  /* 0x00000004ff047e24 */ /* 0x000fe2000f8e00ff */
[----:B-1----:R0:W1:Y:S01]  /*5960*/  LDC.64 R14, c[0x4][R0] ;  /* 0x01000000000e7b82 */ /* 0x0020620000000a00 */
[----:B------:R-:W-:Y:S01]  /*5970*/  MOV R5, UR5 ;  /* 0x0000000500057c02 */ /* 0x000fe20008000f00 */
        /* <DEDUP_REMOVED lines=10> */
.L_x_459:
[----:B------:R-:W-:Y:S05]  /*5a20*/  BSYNC B6 ;  /* 0x0000000000067941 */ /* 0x000fea0003800000 */
.L_x_458:
[----:B------:R-:W-:Y:S02]  /*5a30*/  ULDC UR4, c[0x0][0x3f4] ;  /* 0x0000fd0000047ab9 */ /* 0x000fe40000000800 */
[----:B------:R-:W-:-:S13]  /*5a40*/  ISETP.LT.AND P0, PT, RZ, UR4, PT ;  /* 0x00000004ff007c0c */ /* 0x000fda000bf01270 */
[----:B------:R-:W-:Y:S05]  /*5a50*/  @P0 BRA `(.L_x_460) ;  /* 0x0000000000400947 */ /* 0x000fea0003800000 */
[----:B------:R-:W2:Y:S02]  /*5a60*/  LDL R20, [R1+0x5c] ;  /* 0x00005c0001147983 */ /* 0x000ea40000100800 */
[----:B--2---:R-:W-:-:S04]  /*5a70*/  LEA.HI R0, R20, R20, RZ, 0x1 ;  /* 0x0000001414007211 */ /* 0x004fc800078f08ff */
[----:B------:R-:W-:-:S05]  /*5a80*/  LOP3.LUT R0, R0, 0xfffffffe, RZ, 0xc0, !PT ;  /* 0xfffffffe00007812 */ /* 0x000fca00078ec0ff */
[----:B------:R-:W-:-:S05]  /*5a90*/  IMAD.IADD R0, R20, 0x1, -R0 ;  /* 0x0000000114007824 */ /* 0x000fca00078e0a00 */
[----:B------:R-:W-:-:S04]  /*5aa0*/  SHF.L.U32 R3, R0, 0x1f, RZ ;  /* 0x0000001f00037819 */ /* 0x000fc800000006ff */
[----:B------:R0:W2:Y:S03]  /*5ab0*/  SYNCS.PHASECHK.TRANS64.TRYWAIT P0, [R2+URZ+0x30800], R3 ;  /* 0x03080003020075a7 */ /* 0x0000a6000800017f */
[----:B--2---:R-:W-:Y:S05]  /*5ac0*/  @!P0 NANOSLEEP.SYNCS 0x989680 ;  /* 0x009896800000895d */ /* 0x004fea0003900000 */
[----:B------:R-:W2:Y:S01]  /*5ad0*/  @!P0 SYNCS.PHASECHK.TRANS64 P0, [R2+URZ+0x30800], R3 ;  /* 0x03080003020085a7 */ /* 0x000ea2000800007f */
[----:B------:R-:W-:Y:S04]  /*5ae0*/  BSSY B0, `(.L_x_461) ;  /* 0x0000006000007945 */ /* 0x000fe80003800000 */
[----:B--2---:R-:W-:Y:S05]  /*5af0*/  @P0 BRA `(.L_x_462) ;  /* 0x0000000000100947 */ /* 0x004fea0003800000 */
.L_x_463:
[----:B--2---:R2:W3:Y:S02]  /*5b00*/  SYNCS.PHASECHK.TRANS64.TRYWAIT P0, [R2+URZ+0x30800], R3 ;  /* 0x03080003020075a7 */ /* 0x0044e4000800017f */
[----:B---3--:R-:W-:Y:S05]  /*5b10*/  @!P0 NANOSLEEP.SYNCS 0x989680 ;  /* 0x009896800000895d */ /* 0x008fea0003900000 */
[----:B------:R-:W3:Y:S02]  /*5b20*/  @!P0 SYNCS.PHASECHK.TRANS64 P0, [R2+URZ+0x30800], R3 ;  /* 0x03080003020085a7 */ /* 0x000ee4000800007f */
[----:B---3--:R-:W-:Y:S05]  /*5b30*/  @!P0 BRA `(.L_x_463) ;  /* 0xfffffffc00f08947 */ /* 0x008fea000383ffff */
.L_x_462:
[----:B------:R-:W-:Y:S05]  /*5b40*/  BSYNC B0 ;  /* 0x0000000000007941 */ /* 0x000fea0003800000 */
.L_x_461:
[----:B------:R-:W-:Y:S05]  /*5b50*/  BRA `(.L_x_464) ;  /* 0x0000002000f87947 */ /* 0x000fea0003800000 */
.L_x_460:
[----:B-----5:R-:W-:Y:S01]  /*5b60*/  SHF.R.S32.HI R0, RZ, 0x1f, R24 ;  /* 0x0000001fff007819 */ /* 0x020fe20000011418 */
[----:B------:R-:W-:Y:S01]  /*5b70*/  VIADD R4, R2, 0xc400 ;  /* 0x0000c40002047836 */ /* 0x000fe20000000000 */
[----:B------:R-:W-:Y:S01]  /*5b80*/  ULDC.64 UR4, c[0x0][0x3f8] ;  /* 0x0000fe0000047ab9 */ /* 0x000fe20000000a00 */
[----:B------:R-:W-:Y:S01]  /*5b90*/  ULDC.64 UR6, c[0x0][0x408] ;  /* 0x0001020000067ab9 */ /* 0x000fe20000000a00 */
[----:B------:R-:W-:Y:S01]  /*5ba0*/  BSSY B6, `(.L_x_465) ;  /* 0x0000021000067945 */ /* 0x000fe20003800000 */
[----:B------:R-:W-:Y:S01]  /*5bb0*/  IMAD R3, R0, UR4, RZ ;  /* 0x0000000400037c24 */ /* 0x000fe2000f8e02ff */
[----:B------:R-:W-:Y:S01]  /*5bc0*/  LOP3.LUT P0, RZ, R4, 0x3ff, RZ, 0xc0, !PT ;  /* 0x000003ff04ff7812 */ /* 0x000fe2000780c0ff */
[----:B------:R-:W-:Y:S02]  /*5bd0*/  IMAD R9, R0, UR6, RZ ;  /* 0x0000000600097c24 */ /* 0x000fe4000f8e02ff */
[----:B------:R-:W-:-:S04]  /*5be0*/  IMAD.WIDE.U32 R4, R24, UR4, RZ ;  /* 0x0000000418047c25 */ /* 0x000fc8000f8e00ff */
[C---:B------:R-:W-:Y:S01]  /*5bf0*/  IMAD R3, R24.reuse, UR5, R3 ;  /* 0x0000000518037c24 */ /* 0x040fe2000f8e0203 */
[----:B------:R-:W-:Y:S01]  /*5c00*/  ULDC.64 UR4, c[0x0][0x3e8] ;  /* 0x0000fa0000047ab9 */ /* 0x000fe20000000a00 */
[----:B------:R-:W-:-:S04]  /*5c10*/  IMAD.WIDE.U32 R6, R24, UR6, RZ ;  /* 0x0000000618067c25 */ /* 0x000fc8000f8e00ff */
[----:B------:R-:W-:Y:S01]  /*5c20*/  IMAD R9, R24, UR7, R9 ;  /* 0x0000000718097c24 */ /* 0x000fe2000f8e0209 */
[----:B------:R-:W-:Y:S01]  /*5c30*/  ULDC.64 UR6, c[0x0][0x400] ;  /* 0x0001000000067ab9 */ /* 0x000fe20000000a00 */
[----:B------:R-:W-:Y:S01]  /*5c40*/  IMAD.IADD R5, R3, 0x1, R5 ;  /* 0x0000000103057824 */ /* 0x000fe200078e0205 */
[----:B------:R-:W-:Y:S01]  /*5c50*/  LEA R24, P1, R4, UR4, 0x1 ;  /* 0x0000000404187c11 */ /* 0x000fe2000f8208ff */
[----:B------:R-:W-:Y:S01]  /*5c60*/  IMAD.IADD R3, R9, 0x1, R7 ;  /* 0x0000000109037824 */ /* 0x000fe200078e0207 */
[----:B------:R-:W-:Y:S02]  /*5c70*/  LEA R27, P2, R6, UR6, 0x1 ;  /* 0x00000006061b7c11 */ /* 0x000fe4000f8408ff */
[----:B------:R-:W-:Y:S02]  /*5c80*/  LEA.HI.X R26, R4, UR5, R5, 0x1, P1 ;  /* 0x00000005041a7c11 */ /* 0x000fe400088f0c05 */
[----:B------:R-:W-:Y:S01]  /*5c90*/  LEA.HI.X R28, R6, UR7, R3, 0x1, P2 ;  /* 0x00000007061c7c11 */ /* 0x000fe200090f0c03 */
[----:B------:R-:W-:Y:S08]  /*5ca0*/  @!P0 BRA `(.L_x_466) ;  /* 0x0000000000408947 */ /* 0x000ff00003800000 */
[----:B------:R-:W-:Y:S01]  /*5cb0*/  MOV R0, 0x0 ;  /* 0x0000000000007802 */ /* 0x000fe20000000f00 */
[----:B------:R-:W-:Y:S01]  /*5cc0*/  ULDC.64 UR4, c[0x4][0xa8] ;  /* 0x01002a0000047ab9 */ /* 0x000fe20000000a00 */
[----:B------:R-:W-:Y:S01]  /*5cd0*/  ULDC.64 UR6, c[0x4][0xb0] ;  /* 0x01002c0000067ab9 */ /* 0x000fe20000000a00 */
[----:B------:R-:W-:Y:S01]  /*5ce0*/  MOV R4, UR4 ;  /* 0x0000000400047c02 */ /* 0x000fe20008000f00 */
[----:B-1----:R0:W1:Y:S01]  /*5cf0*/  LDC.64 R14, c[0x4][R0] ;  /* 0x01000000000e7b82 */ /* 0x0020620000000a00 */
        /* <DEDUP_REMOVED lines=10> */
[----:B-1----:R-:W-:Y:S05]  /*5da0*/  CALL.ABS.NOINC R14 ;  /* 0x000000000e007343 */ /* 0x002fea0003c00000 */
.L_x_466:
[----:B------:R-:W-:Y:S05]  /*5db0*/  BSYNC B6 ;  /* 0x0000000000067941 */ /* 0x000fea0003800000 */
.L_x_465:
[----:B------:R-:W-:Y:S01]  /*5dc0*/  ULDC.U8 UR4, c[0x0][0x410] ;  /* 0x0001040000047ab9 */ /* 0x000fe20000000000 */
[----:B------:R-:W-:Y:S01]  /*5dd0*/  BSSY B0, `(.L_x_467) ;  /* 0x000020e000007945 */ /* 0x000fe20003800000 */
[----:B------:R-:W-:Y:S01]  /*5de0*/  ISETP.NE.AND P0, PT, RZ, UR4, PT ;  /* 0x00000004ff007c0c */ /* 0x000fe2000bf05270 */
[----:B------:R-:W-:-:S12]  /*5df0*/  IMAD R4, R33, 0xc0, R18 ;  /* 0x000000c021047824 */ /* 0x000fd800078e0212 */
[----:B------:R-:W-:Y:S05]  /*5e00*/  @!P0 BRA `(.L_x_468) ;  /* 0x00000010002c8947 */ /* 0x000fea0003800000 */
[----:B------:R-:W-:-:S03]  /*5e10*/  UMOV UR4, 0xffffffff ;  /* 0xffffffff00047882 */ /* 0x000fc60000000000 */
[----:B------:R-:W-:Y:S05]  /*5e20*/  BRA.DIV UR4, `(.L_x_469) ;  /* 0x0000010a04647947 */ /* 0x000fea000b800000 */
[----:B------:R0:W2:Y:S04]  /*5e30*/  SHFL.IDX PT, R3, R26, RZ, 0x1c1f ;  /* 0x001c1fff1a037589 */ /* 0x0000a800000e0000 */
[----:B------:R0:W3:Y:S04]  /*5e40*/  SHFL.IDX PT, R0, R24, RZ, 0x1c1f ;  /* 0x001c1fff18007589 */ /* 0x0000e800000e0000 */
[----:B------:R0:W4:Y:S04]  /*5e50*/  SHFL.IDX PT, R5, R28, RZ, 0x1c1f ;  /* 0x001c1fff1c057589 */ /* 0x00012800000e0000 */
[----:B-1----:R0:W1:Y:S02]  /*5e60*/  SHFL.IDX PT, R14, R27, RZ, 0x1c1f ;  /* 0x001c1fff1b0e7589 */ /* 0x00206400000e0000 */
.L_x_671:
[----:B------:R-:W5:Y:S01]  /*5e70*/  LDL R30, [R1+0x34] ;  /* 0x00003400011e7983 */ /* 0x000f620000100800 */
[----:B------:R-:W-:-:S03]  /*5e80*/  ULDC UR4, c[0x0][0x448] ;  /* 0x0001120000047ab9 */ /* 0x000fc60000000800 */
[----:B------:R-:W2:Y:S01]  /*5e90*/  LDL R12, [R1+0x5c] ;  /* 0x00005c00010c7983 */ /* 0x000ea20000100800 */
[----:B------:R-:W-:-:S05]  /*5ea0*/  IMAD R25, R25, UR4, RZ ;  /* 0x0000000419197c24 */ /* 0x000fca000f8e02ff */
[----:B------:R-:W-:Y:S01]  /*5eb0*/  ISETP.GE.AND P0, PT, R4, R25, PT ;  /* 0x000000190400720c */ /* 0x000fe20003f06270 */
[----:B------:R-:W-:Y:S01]  /*5ec0*/  BSSY B1, `(.L_x_470) ;  /* 0x0000026000017945 */ /* 0x000fe20003800000 */
[----:B0-----:R-:W-:Y:S01]  /*5ed0*/  IMAD R26, R33, -0xc0, R25 ;  /* 0xffffff40211a7824 */ /* 0x001fe200078e0219 */
[----:B------:R-:W-:Y:S01]  /*5ee0*/  CS2R R10, SRZ ;  /* 0x00000000000a7805 */ /* 0x000fe2000001ff00 */
[----:B-----5:R-:W-:-:S05]  /*5ef0*/  IMAD.SHL.U32 R6, R30, 0x40, RZ ;  /* 0x000000401e067824 */ /* 0x020fca00078e00ff */
[----:B------:R-:W-:Y:S02]  /*5f00*/  LOP3.LUT R7, R6, 0x1c0, RZ, 0xc0, !PT ;  /* 0x000001c006077812 */ /* 0x000fe400078ec0ff */
[----:B--2---:R-:W-:Y:S02]  /*5f10*/  LEA.HI R6, R12, R12, RZ, 0x1 ;  /* 0x0000000c0c067211 */ /* 0x004fe400078f08ff */
[----:B------:R-:W-:Y:S02]  /*5f20*/  LOP3.LUT R8, R7, 0x18, R16, 0xf8, !PT ;  /* 0x0000001807087812 */ /* 0x000fe400078ef810 */
[----:B------:R-:W-:Y:S02]  /*5f30*/  LOP3.LUT R4, R6, 0xfffffffe, RZ, 0xc0, !PT ;  /* 0xfffffffe06047812 */ /* 0x000fe400078ec0ff */
[----:B------:R-:W-:-:S03]  /*5f40*/  SHF.R.U32.HI R7, RZ, 0x3, R7 ;  /* 0x00000003ff077819 */ /* 0x000fc60000011607 */
[----:B------:R-:W-:Y:S01]  /*5f50*/  IMAD.IADD R27, R12, 0x1, -R4 ;  /* 0x000000010c1b7824 */ /* 0x000fe200078e0a04 */
[----:B------:R-:W-:Y:S02]  /*5f60*/  LOP3.LUT R28, R8, R7, RZ, 0x3c, !PT ;  /* 0x00000007081c7212 */ /* 0x000fe400078e3cff */
[----:B------:R-:W-:Y:S02]  /*5f70*/  CS2R R6, SRZ ;  /* 0x0000000000067805 */ /* 0x000fe4000001ff00 */
[----:B------:R-:W-:Y:S02]  /*5f80*/  CS2R R8, SRZ ;  /* 0x0000000000087805 */ /* 0x000fe4000001ff00 */
[----:B------:R-:W-:Y:S01]  /*5f90*/  CS2R R12, SRZ ;  /* 0x00000000000c7805 */ /* 0x000fe2000001ff00 */
[----:B------:R-:W-:Y:S06]  /*5fa0*/  @P0 BRA `(.L_x_471) ;  /* 0x00000000005c0947 */ /* 0x000fec0003800000 */
[----:B------:R-:W-:Y:S01]  /*5fb0*/  ULDC UR4, c[0x0][0x3f4] ;  /* 0x0000fd0000047ab9 */ /* 0x000fe20000000800 */
[C---:B------:R-:W-:Y:S01]  /*5fc0*/  IMAD.SHL.U32 R9, R154.reuse, 0x2, RZ ;  /* 0x000000029a097824 */ /* 0x040fe200078e00ff */
[----:B------:R-:W-:Y:S01]  /*5fd0*/  ISETP.GE.AND P3, PT, R154, UR4, PT ;  /* 0x000000049a007c0c */ /* 0x000fe2000bf66270 */
[----:B------:R-:W-:Y:S01]  /*5fe0*/  IMAD.MOV.U32 R7, RZ, RZ, R3 ;  /* 0x000000ffff077224 */ /* 0x000fe200078e0003 */
[----:B------:R-:W-:Y:S02]  /*5ff0*/  ISETP.GE.AND P2, PT, R22, UR4, PT ;  /* 0x0000000416007c0c */ /* 0x000fe4000bf46270 */
[----:B------:R-:W-:Y:S02]  /*6000*/  SHF.R.S32.HI R13, RZ, 0x1f, R154 ;  /* 0x0000001fff0d7819 */ /* 0x000fe4000001149a */
[----:B---3--:R-:W-:Y:S02]  /*6010*/  MOV R6, R0 ;  /* 0x0000000000067202 */ /* 0x008fe40000000f00 */
[----:B------:R-:W-:-:S02]  /*6020*/  CS2R R10, SRZ ;  /* 0x00000000000a7805 */ /* 0x000fc4000001ff00 */
[----:B------:R-:W-:Y:S01]  /*6030*/  SHF.L.U64.HI R8, R154, 0x1, R13 ;  /* 0x000000019a087819 */ /* 0x000fe2000001020d */
[----:B----4-:R-:W-:Y:S02]  /*6040*/  IMAD.MOV.U32 R15, RZ, RZ, R5 ;  /* 0x000000ffff0f7224 */ /* 0x010fe400078e0005 */
[-C--:B------:R-:W-:Y:S02]  /*6050*/  @!P3 IADD3 R24, P0, R0, R9.reuse, RZ ;  /* 0x000000090018b210 */ /* 0x080fe40007f1e0ff */
[----:B-1----:R-:W-:Y:S01]  /*6060*/  @!P3 IADD3 R4, P1, R14, R9, RZ ;  /* 0x000000090e04b210 */ /* 0x002fe20007f3e0ff */
[C---:B------:R-:W-:Y:S01]  /*6070*/  @!P2 IMAD.WIDE R20, R22.reuse, 0x2, R6 ;  /* 0x000000021614a825 */ /* 0x040fe200078e0206 */
[----:B------:R-:W-:Y:S02]  /*6080*/  CS2R R6, SRZ ;  /* 0x0000000000067805 */ /* 0x000fe4000001ff00 */
[----:B------:R-:W-:Y:S01]  /*6090*/  CS2R R12, SRZ ;  /* 0x00000000000c7805 */ /* 0x000fe2000001ff00 */
[--C-:B------:R-:W-:Y:S01]  /*60a0*/  @!P3 IMAD.X R25, R3, 0x1, R8.reuse, P0 ;  /* 0x000000010319b824 */ /* 0x100fe200000e0608 */
[----:B------:R0:W5:Y:S01]  /*60b0*/  @!P2 LD.E.64 R10, desc[UR56][R20.64] ;  /* 0x00000038140aa980 */ /* 0x000162000c101b00 */
[----:B------:R-:W-:Y:S01]  /*60c0*/  @!P3 IMAD.X R5, R5, 0x1, R8, P1 ;  /* 0x000000010505b824 */ /* 0x000fe200008e0608 */
[----:B------:R-:W-:Y:S01]  /*60d0*/  CS2R R8, SRZ ;  /* 0x0000000000087805 */ /* 0x000fe2000001ff00 */
[----:B------:R-:W-:Y:S01]  /*60e0*/  @!P2 IMAD.WIDE R14, R22, 0x2, R14 ;  /* 0x00000002160ea825 */ /* 0x000fe200078e020e */
[----:B------:R0:W5:Y:S04]  /*60f0*/  @!P3 LD.E.64 R12, desc[UR56][R24.64] ;  /* 0x00000038180cb980 */ /* 0x000168000c101b00 */
[----:B------:R0:W5:Y:S04]  /*6100*/  @!P2 LD.E.64 R6, desc[UR56][R14.64] ;  /* 0x000000380e06a980 */ /* 0x000168000c101b00 */
[----:B------:R0:W5:Y:S02]  /*6110*/  @!P3 LD.E.64 R8, desc[UR56][R4.64] ;  /* 0x000000380408b980 */ /* 0x000164000c101b00 */
.L_x_471:
[----:B------:R-:W-:Y:S05]  /*6120*/  BSYNC B1 ;  /* 0x0000000000017941 */ /* 0x000fea0003800000 */
.L_x_470:
[----:B---3--:R-:W2:Y:S01]  /*6130*/  S2R R0, SR_TID.X ;  /* 0x0000000000007919 */ /* 0x008ea20000002100 */
[----:B0---4-:R-:W-:Y:S01]  /*6140*/  SHF.L.U32 R5, R27, 0x1f, RZ ;  /* 0x0000001f1b057819 */ /* 0x011fe200000006ff */
[--C-:B-1---5:R-:W-:Y:S01]  /*6150*/  IMAD.MOV.U32 R14, RZ, RZ, R11.reuse ;  /* 0x000000ffff0e7224 */ /* 0x122fe200078e000b */
[----:B------:R-:W-:Y:S01]  /*6160*/  LOP3.LUT P1, RZ, R30, 0x4, RZ, 0xc0, !PT ;  /* 0x000000041eff7812 */ /* 0x000fe2000782c0ff */
[----:B------:R-:W-:Y:S01]  /*6170*/  BSSY B1, `(.L_x_472) ;  /* 0x0000025000017945 */ /* 0x000fe20003800000 */
[----:B------:R-:W0:Y:S01]  /*6180*/  SYNCS.PHASECHK.TRANS64.TRYWAIT P0, [R2+URZ+0x30800], R5 ;  /* 0x03080005020075a7 */ /* 0x000e22000800017f */
[--C-:B------:R-:W-:Y:S02]  /*6190*/  SHF.R.U64 R35, R10, 0x10, R11.reuse ;  /* 0x000000100a237819 */ /* 0x100fe4000000120b */
[----:B------:R-:W-:Y:S01]  /*61a0*/  SHF.R.U32.HI R15, RZ, 0x10, R11 ;  /* 0x00000010ff0f7819 */ /* 0x000fe2000001160b */
[----:B------:R-:W-:Y:S01]  /*61b0*/  IMAD.MOV.U32 R11, RZ, RZ, R12 ;  /* 0x000000ffff0b7224 */ /* 0x000fe200078e000c */
[----:B------:R-:W-:Y:S01]  /*61c0*/  MOV R34, R10 ;  /* 0x0000000a00227202 */ /* 0x000fe20000000f00 */
[--C-:B------:R-:W-:Y:S01]  /*61d0*/  IMAD.MOV.U32 R10, RZ, RZ, R13.reuse ;  /* 0x000000ffff0a7224 */ /* 0x100fe200078e000d */
[----:B------:R-:W-:Y:S01]  /*61e0*/  SHF.R.U64 R20, R12, 0x10, R13 ;  /* 0x000000100c147819 */ /* 0x000fe2000000120d */
[----:B------:R-:W-:Y:S01]  /*61f0*/  IMAD.MOV.U32 R12, RZ, RZ, R7 ;  /* 0x000000ffff0c7224 */ /* 0x000fe200078e0007 */
[----:B------:R-:W-:-:S02]  /*6200*/  MOV R32, R6 ;  /* 0x0000000600207202 */ /* 0x000fc40000000f00 */
[--C-:B------:R-:W-:Y:S01]  /*6210*/  SHF.R.U64 R36, R6, 0x10, R7.reuse ;  /* 0x0000001006247819 */ /* 0x100fe20000001207 */
[----:B------:R-:W-:Y:S01]  /*6220*/  IMAD.MOV.U32 R6, RZ, RZ, R8 ;  /* 0x000000ffff067224 */ /* 0x000fe200078e0008 */
[----:B------:R-:W-:Y:S01]  /*6230*/  SHF.R.U32.HI R21, RZ, 0x10, R7 ;  /* 0x00000010ff157819 */ /* 0x000fe20000011607 */
[----:B------:R-:W-:Y:S01]  /*6240*/  IMAD.MOV.U32 R7, RZ, RZ, R9 ;  /* 0x000000ffff077224 */ /* 0x000fe200078e0009 */
[----:B------:R-:W-:Y:S02]  /*6250*/  SHF.R.U32.HI R13, RZ, 0x10, R13 ;  /* 0x00000010ff0d7819 */ /* 0x000fe4000001160d */
[----:B------:R-:W-:Y:S02]  /*6260*/  VIMNMX R33, R26, 0xc0, PT ;  /* 0x000000c01a217848 */ /* 0x000fe40003fe0100 */
[--C-:B------:R-:W-:Y:S02]  /*6270*/  SHF.R.U64 R24, R8, 0x10, R9.reuse ;  /* 0x0000001008187819 */ /* 0x100fe40000001209 */
[----:B------:R-:W-:-:S02]  /*6280*/  SHF.R.U32.HI R25, RZ, 0x10, R9 ;  /* 0x00000010ff197819 */ /* 0x000fc40000011609 */
[----:B------:R-:W-:Y:S02]  /*6290*/  PRMT R8, R10, 0x5410, R13 ;  /* 0x000054100a087816 */ /* 0x000fe4000000000d */
[----:B------:R-:W-:Y:S01]  /*62a0*/  PRMT R34, R34, 0x5410, R14 ;  /* 0x0000541022227816 */ /* 0x000fe2000000000e */
[----:B--2---:R-:W-:Y:S01]  /*62b0*/  VIADD R3, R0, 0xffffff80 ;  /* 0xffffff8000037836 */ /* 0x004fe20000000000 */
[----:B------:R-:W-:Y:S02]  /*62c0*/  PRMT R35, R35, 0x5410, R15 ;  /* 0x0000541023237816 */ /* 0x000fe4000000000f */
[----:B------:R-:W-:Y:S02]  /*62d0*/  PRMT R10, R20, 0x7610, R10 ;  /* 0x00007610140a7816 */ /* 0x000fe4000000000a */
[----:B------:R-:W-:Y:S02]  /*62e0*/  SHF.R.S32.HI R0, RZ, 0x1f, R3 ;  /* 0x0000001fff007819 */ /* 0x000fe40000011403 */
[----:B------:R-:W-:-:S02]  /*62f0*/  PRMT R32, R32, 0x5410, R12 ;  /* 0x0000541020207816 */ /* 0x000fc4000000000c */
[----:B------:R-:W-:Y:S02]  /*6300*/  LEA.HI R0, R0, R3, RZ, 0x5 ;  /* 0x0000000300007211 */ /* 0x000fe400078f28ff */
[----:B------:R-:W-:Y:S02]  /*6310*/  PRMT R36, R36, 0x5410, R21 ;  /* 0x0000541024247816 */ /* 0x000fe40000000015 */
[----:B------:R-:W-:Y:S02]  /*6320*/  SHF.R.S32.HI R0, RZ, 0x5, R0 ;  /* 0x00000005ff007819 */ /* 0x000fe40000011400 */
[----:B------:R-:W-:Y:S02]  /*6330*/  PRMT R11, R11, 0x5410, R6 ;  /* 0x000054100b0b7816 */ /* 0x000fe40000000006 */
[----:B------:R-:W-:Y:S01]  /*6340*/  PRMT R9, R7, 0x7610, R9 ;  /* 0x0000761007097816 */ /* 0x000fe20000000009 */
[----:B------:R-:W-:-:S04]  /*6350*/  IMAD R3, R0, 0x200, R28 ;  /* 0x0000020000037824 */ /* 0x000fc800078e021c */
[----:B------:R-:W-:-:S04]  /*6360*/  IMAD R3, R3, 0x2, R2 ;  /* 0x0000000203037824 */ /* 0x000fc800078e0202 */
[C---:B------:R-:W-:Y:S02]  /*6370*/  VIADD R4, R3.reuse, 0xc400 ;  /* 0x0000c40003047836 */ /* 0x040fe40000000000 */
[----:B------:R-:W-:-:S03]  /*6380*/  VIADD R0, R3, 0xc440 ;  /* 0x0000c44003007836 */ /* 0x000fc60000000000 */
[----:B------:R-:W-:Y:S02]  /*6390*/  @P1 IADD3 R0, R4, -0x40, RZ ;  /* 0xffffffc004001810 */ /* 0x000fe40007ffe0ff */
[----:B------:R-:W-:Y:S01]  /*63a0*/  ISETP.GE.AND P1, PT, R18, R33, PT ;  /* 0x000000211200720c */ /* 0x000fe20003f26270 */
[----:B0-----:R-:W-:-:S12]  /*63b0*/  @!P0 BRA `(.L_x_473) ;  /* 0x0000010400708947 */ /* 0x001fd80003800000 */
.L_x_672:
[----:B------:R-:W-:Y:S05]  /*63c0*/  BSYNC B1 ;  /* 0x0000000000017941 */ /* 0x000fea0003800000 */
.L_x_472:
[----:B------:R-:W-:Y:S01]  /*63d0*/  BSSY B1, `(.L_x_474) ;  /* 0x0000057000017945 */ /* 0x000fe20003800000 */
[----:B------:R-:W-:Y:S02]  /*63e0*/  PRMT R10, R10, 0x5410, R24 ;  /* 0x000054100a0a7816 */ /* 0x000fe40000000018 */
[----:B------:R-:W-:Y:S01]  /*63f0*/  PRMT R9, R9, 0x5410, R25 ;  /* 0x0000541009097816 */ /* 0x000fe20000000019 */
[----:B------:R-:W-:Y:S06]  /*6400*/  @P1 BRA `(.L_x_475) ;  /* 0x00000004004c1947 */ /* 0x000fec0003800000 */
[----:B0-----:R-:W0:Y:S01]  /*6410*/  LDC R5, c[0x0][0x3f4] ;  /* 0x0000fd00ff057b82 */ /* 0x001e220000000800 */
[----:B------:R-:W-:Y:S01]  /*6420*/  BSSY B2, `(.L_x_476) ;  /* 0x000002a000027945 */ /* 0x000fe20003800000 */
[-C--:B0-----:R-:W-:Y:S02]  /*6430*/  ISETP.GE.AND P0, PT, R22, R5.reuse, PT ;  /* 0x000000051600720c */ /* 0x081fe40003f06270 */
[----:B------:R-:W-:-:S11]  /*6440*/  ISETP.GE.AND P1, PT, R154, R5, PT ;  /* 0x000000059a00720c */ /* 0x000fd60003f26270 */
[----:B------:R-:W-:Y:S05]  /*6450*/  @P0 BRA `(.L_x_477) ;  /* 0x0000000000980947 */ /* 0x000fea0003800000 */
[----:B------:R-:W0:Y:S01]  /*6460*/  LDS.128 R4, [R3+0xc400] ;  /* 0x00c4000003047984 */ /* 0x000e220000000c00 */
[----:B------:R-:W-:Y:S02]  /*6470*/  HADD2.F32 R25, -RZ, R32.H0_H0 ;  /* 0x20000020ff197230 */ /* 0x000fe40000004100 */
[----:B------:R-:W-:Y:S02]  /*6480*/  HADD2.F32 R21, -RZ, R34.H0_H0 ;  /* 0x20000022ff157230 */ /* 0x000fe40000004100 */
[----:B------:R-:W-:Y:S02]  /*6490*/  HADD2.F32 R20, -RZ, R35.H0_H0 ;  /* 0x20000023ff147230 */ /* 0x000fe40000004100 */
[----:B------:R-:W-:Y:S02]  /*64a0*/  HADD2.F32 R24, -RZ, R36.H0_H0 ;  /* 0x20000024ff187230 */ /* 0x000fe40000004100 */
[--C-:B0-----:R-:W-:Y:S02]  /*64b0*/  HADD2.F32 R12, -RZ, R4.reuse.H0_H0 ;  /* 0x20000004ff0c7230 */ /* 0x101fe40000004100 */
[----:B------:R-:W-:-:S02]  /*64c0*/  HADD2.F32 R4, -RZ, R4.H1_H1 ;  /* 0x30000004ff047230 */ /* 0x000fc40000004100 */
[--C-:B------:R-:W-:Y:S02]  /*64d0*/  HADD2.F32 R13, -RZ, R5.reuse.H0_H0 ;  /* 0x20000005ff0d7230 */ /* 0x100fe40000004100 */
[----:B------:R-:W-:Y:S02]  /*64e0*/  HADD2.F32 R5, -RZ, R5.H1_H1 ;  /* 0x30000005ff057230 */ /* 0x000fe40000004100 */
[C---:B------:R-:W-:Y:S01]  /*64f0*/  FMUL.FTZ R27, R4.reuse, R25 ;  /* 0x00000019041b7220 */ /* 0x040fe20000410000 */
[-C--:B------:R-:W-:Y:S01]  /*6500*/  FMUL.FTZ R4, R4, R21.reuse ;  /* 0x0000001504047220 */ /* 0x080fe20000410000 */
[--C-:B------:R-:W-:Y:S02]  /*6510*/  HADD2.F32 R14, -RZ, R6.reuse.H0_H0 ;  /* 0x20000006ff0e7230 */ /* 0x100fe40000004100 */
[----:B------:R-:W-:Y:S02]  /*6520*/  HADD2.F32 R15, -RZ, R7.H0_H0 ;  /* 0x20000007ff0f7230 */ /* 0x000fe40000004100 */
[C---:B------:R-:W-:Y:S01]  /*6530*/  FMUL.FTZ R28, R5.reuse, R24 ;  /* 0x00000018051c7220 */ /* 0x040fe20000410000 */
[C---:B------:R-:W-:Y:S01]  /*6540*/  FFMA.FTZ R27, R12.reuse, R21, -R27 ;  /* 0x000000150c1b7223 */ /* 0x040fe2000001081b */
[----:B------:R-:W-:Y:S01]  /*6550*/  FFMA.FTZ R26, R12, R25, R4 ;  /* 0x000000190c1a7223 */ /* 0x000fe20000010004 */
[----:B------:R-:W-:Y:S01]  /*6560*/  FMUL.FTZ R30, R5, R20 ;  /* 0x00000014051e7220 */ /* 0x000fe20000410000 */
[----:B------:R-:W-:-:S02]  /*6570*/  HADD2.F32 R6, -RZ, R6.H1_H1 ;  /* 0x30000006ff067230 */ /* 0x000fc40000004100 */
[C---:B------:R-:W-:Y:S01]  /*6580*/  FFMA.FTZ R28, R13.reuse, R20, -R28 ;  /* 0x000000140d1c7223 */ /* 0x040fe2000001081c */
[----:B------:R-:W-:Y:S02]  /*6590*/  HADD2.F32 R7, -RZ, R7.H1_H1 ;  /* 0x30000007ff077230 */ /* 0x000fe40000004100 */
[----:B------:R-:W-:Y:S01]  /*65a0*/  FFMA.FTZ R13, R13, R24, R30 ;  /* 0x000000180d0d7223 */ /* 0x000fe2000001001e */
[----:B------:R-:W-:Y:S02]  /*65b0*/  HADD2.F32 R21, -RZ, R32.H1_H1 ;  /* 0x30000020ff157230 */ /* 0x000fe40000004100 */
[----:B------:R-:W-:Y:S02]  /*65c0*/  HADD2.F32 R5, -RZ, R34.H1_H1 ;  /* 0x30000022ff057230 */ /* 0x000fe40000004100 */
[----:B------:R-:W-:Y:S02]  /*65d0*/  HADD2.F32 R12, -RZ, R36.H1_H1 ;  /* 0x30000024ff0c7230 */ /* 0x000fe40000004100 */
[----:B------:R-:W-:Y:S01]  /*65e0*/  FMUL.FTZ R25, R6, R21 ;  /* 0x0000001506197220 */ /* 0x000fe20000410000 */
[----:B------:R-:W-:-:S02]  /*65f0*/  HADD2.F32 R4, -RZ, R35.H1_H1 ;  /* 0x30000023ff047230 */ /* 0x000fc40000004100 */
[-C--:B------:R-:W-:Y:S01]  /*6600*/  FMUL.FTZ R20, R6, R5.reuse ;  /* 0x0000000506147220 */ /* 0x080fe20000410000 */
[C---:B------:R-:W-:Y:S01]  /*6610*/  FMUL.FTZ R24, R7.reuse, R12 ;  /* 0x0000000c07187220 */ /* 0x040fe20000410000 */
[C---:B------:R-:W-:Y:S01]  /*6620*/  FFMA.FTZ R6, R14.reuse, R5, -R25 ;  /* 0x000000050e067223 */ /* 0x040fe20000010819 */
[-C--:B------:R-:W-:Y:S01]  /*6630*/  FMUL.FTZ R31, R7, R4.reuse ;  /* 0x00000004071f7220 */ /* 0x080fe20000410000 */
[----:B------:R-:W-:Y:S01]  /*6640*/  FFMA.FTZ R21, R14, R21, R20 ;  /* 0x000000150e157223 */ /* 0x000fe20000010014 */
[C---:B------:R-:W-:Y:S01]  /*6650*/  FFMA.FTZ R7, R15.reuse, R4, -R24 ;  /* 0x000000040f077223 */ /* 0x040fe20000010818 */
[----:B------:R-:W-:Y:S01]  /*6660*/  F2FP.F16.F32.PACK_AB R4, R26, R27 ;  /* 0x0000001b1a04723e */ /* 0x000fe200000000ff */
[----:B------:R-:W-:Y:S01]  /*6670*/  FFMA.FTZ R12, R15, R12, R31 ;  /* 0x0000000c0f0c7223 */ /* 0x000fe2000001001f */
[----:B------:R-:W-:Y:S02]  /*6680*/  F2FP.F16.F32.PACK_AB R5, R13, R28 ;  /* 0x0000001c0d05723e */ /* 0x000fe400000000ff */
[----:B------:R-:W-:-:S02]  /*6690*/  F2FP.F16.F32.PACK_AB R6, R21, R6 ;  /* 0x000000061506723e */ /* 0x000fc400000000ff */
[----:B------:R-:W-:-:S05]  /*66a0*/  F2FP.F16.F32.PACK_AB R7, R12, R7 ;  /* 0x000000070c07723e */ /* 0x000fca00000000ff */
[----:B------:R0:W-:Y:S02]  /*66b0*/  STS.128 [R3+0xc400], R4 ;  /* 0x00c4000403007388 */ /* 0x0001e40000000c00 */
.L_x_477:
[----:B------:R-:W-:Y:S05]  /*66c0*/  BSYNC B2 ;  /* 0x0000000000027941 */ /* 0x000fea0003800000 */
.L_x_476:
[----:B------:R-:W-:Y:S05]  /*66d0*/  @P1 BRA `(.L_x_475) ;  /* 0x0000000000981947 */ /* 0x000fea0003800000 */
[----:B0-----:R-:W0:Y:S01]  /*66e0*/  LDS.128 R4, [R0] ;  /* 0x0000000000047984 */ /* 0x001e220000000c00 */
[--C-:B------:R-:W-:Y:S02]  /*66f0*/  HADD2.F32 R25, -RZ, R11.reuse.H1_H1 ;  /* 0x3000000bff197230 */ /* 0x100fe40000004100 */
[----:B------:R-:W-:Y:S02]  /*6700*/  HADD2.F32 R21, -RZ, R11.H0_H0 ;  /* 0x2000000bff157230 */ /* 0x000fe40000004100 */
[--C-:B------:R-:W-:Y:S02]  /*6710*/  HADD2.F32 R20, -RZ, R10.reuse.H0_H0 ;  /* 0x2000000aff147230 */ /* 0x100fe40000004100 */
[----:B------:R-:W-:Y:S02]  /*6720*/  HADD2.F32 R24, -RZ, R10.H1_H1 ;  /* 0x3000000aff187230 */ /* 0x000fe40000004100 */
        /* <DEDUP_REMOVED lines=16> */
[--C-:B------:R-:W-:Y:S02]  /*6830*/  HADD2.F32 R21, -RZ, R9.reuse.H0_H0 ;  /* 0x20000009ff157230 */ /* 0x100fe40000004100 */
[--C-:B------:R-:W-:Y:S02]  /*6840*/  HADD2.F32 R5, -RZ, R8.reuse.H0_H0 ;  /* 0x20000008ff057230 */ /* 0x100fe40000004100 */
        /* <DEDUP_REMOVED lines=14> */
[----:B------:R1:W-:Y:S02]  /*6930*/  STS.128 [R0], R4 ;  /* 0x0000000400007388 */ /* 0x0003e40000000c00 */
.L_x_475:
[----:B------:R-:W-:Y:S05]  /*6940*/  BSYNC B1 ;  /* 0x0000000000017941 */ /* 0x000fea0003800000 */
.L_x_474:
[----:B01----:R-:W-:-:S05]  /*6950*/  VIADD R4, R18, 0x60 ;  /* 0x0000006012047836 */ /* 0x003fca0000000000 */
[----:B------:R-:W-:-:S13]  /*6960*/  ISETP.GE.AND P0, PT, R4, R33, PT ;  /* 0x000000210400720c */ /* 0x000fda0003f06270 */
[----:B------:R-:W-:Y:S05]  /*6970*/  @P0 BRA `(.L_x_478) ;  /* 0x00000014004c0947 */ /* 0x000fea0003800000 */
[----:B------:R-:W0:Y:S01]  /*6980*/  LDC R5, c[0x0][0x3f4] ;  /* 0x0000fd00ff057b82 */ /* 0x000e220000000800 */
        /* <DEDUP_REMOVED lines=9> */
[----:B------:R-:W-:Y:S02]  /*6a20*/  HADD2.F32 R28, -RZ, R32.H1_H1 ;  /* 0x30000020ff1c7230 */ /* 0x000fe40000004100 */
[----:B------:R-:W-:-:S02]  /*6a30*/  HADD2.F32 R33, -RZ, R36.H1_H1 ;  /* 0x30000024ff217230 */ /* 0x000fc40000004100 */
[--C-:B0-----:R-:W-:Y:S02]  /*6a40*/  HADD2.F32 R12, -RZ, R4.reuse.H0_H0 ;  /* 0x20000004ff0c7230 */ /* 0x101fe40000004100 */
[----:B------:R-:W-:Y:S02]  /*6a50*/  HADD2.F32 R4, -RZ, R4.H1_H1 ;  /* 0x30000004ff047230 */ /* 0x000fe40000004100 */
[--C-:B------:R-:W-:Y:S02]  /*6a60*/  HADD2.F32 R13, -RZ, R5.reuse.H0_H0 ;  /* 0x20000005ff0d7230 */ /* 0x100fe40000004100 */
[----:B------:R-:W-:Y:S02]  /*6a70*/  HADD2.F32 R5, -RZ, R5.H1_H1 ;  /* 0x30000005ff057230 */ /* 0x000fe40000004100 */
[-C--:B------:R-:W-:Y:S01]  /*6a80*/  FMUL.FTZ R21, R26, R4.reuse ;  /* 0x000000041a157220 */ /* 0x080fe20000410000 */
[----:B------:R-:W-:Y:S01]  /*6a90*/  FMUL.FTZ R25, R24, R4 ;  /* 0x0000000418197220 */ /* 0x000fe20000410000 */
[----:B------:R-:W-:-:S02]  /*6aa0*/  HADD2.F32 R14, -RZ, R6.H0_H0 ;  /* 0x20000006ff0e7230 */ /* 0x000fc40000004100 */
[-C--:B------:R-:W-:Y:S01]  /*6ab0*/  FMUL.FTZ R20, R31, R5.reuse ;  /* 0x000000051f147220 */ /* 0x080fe20000410000 */
[-C--:B------:R-:W-:Y:S01]  /*6ac0*/  FFMA.FTZ R4, R24, R12.reuse, -R21 ;  /* 0x0000000c18047223 */ /* 0x080fe20000010815 */
[----:B------:R-:W-:Y:S01]  /*6ad0*/  FFMA.FTZ R25, R26, R12, R25 ;  /* 0x0000000c1a197223 */ /* 0x000fe20000010019 */
[C---:B------:R-:W-:Y:S01]  /*6ae0*/  FMUL.FTZ R12, R27.reuse, R5 ;  /* 0x000000051b0c7220 */ /* 0x040fe20000410000 */
[--C-:B------:R-:W-:Y:S02]  /*6af0*/  HADD2.F32 R15, -RZ, R7.reuse.H0_H0 ;  /* 0x20000007ff0f7230 */ /* 0x100fe40000004100 */
[-C--:B------:R-:W-:Y:S01]  /*6b00*/  FFMA.FTZ R5, R27, R13.reuse, -R20 ;  /* 0x0000000d1b057223 */ /* 0x080fe20000010814 */
[----:B------:R-:W-:Y:S02]  /*6b10*/  HADD2.F32 R6, -RZ, R6.H1_H1 ;  /* 0x30000006ff067230 */ /* 0x000fe40000004100 */
[----:B------:R-:W-:Y:S01]  /*6b20*/  FFMA.FTZ R12, R31, R13, R12 ;  /* 0x0000000d1f0c7223 */ /* 0x000fe2000001000c */
[----:B------:R-:W-:Y:S01]  /*6b30*/  HADD2.F32 R7, -RZ, R7.H1_H1 ;  /* 0x30000007ff077230 */ /* 0x000fe20000004100 */
[----:B------:R-:W-:Y:S01]  /*6b40*/  F2FP.F16.F32.PACK_AB R4, R25, R4 ;  /* 0x000000041904723e */ /* 0x000fe200000000ff */
[----:B------:R-:W-:-:S02]  /*6b50*/  HADD2.F32 R26, -RZ, R34.H1_H1 ;  /* 0x30000022ff1a7230 */ /* 0x000fc40000004100 */
[-C--:B------:R-:W-:Y:S01]  /*6b60*/  FMUL.FTZ R13, R28, R6.reuse ;  /* 0x000000061c0d7220 */ /* 0x080fe20000410000 */
[----:B------:R-:W-:Y:S02]  /*6b70*/  HADD2.F32 R27, -RZ, R35.H1_H1 ;  /* 0x30000023ff1b7230 */ /* 0x000fe40000004100 */
[----:B------:R-:W-:Y:S01]  /*6b80*/  FMUL.FTZ R20, R33, R7 ;  /* 0x0000000721147220 */ /* 0x000fe20000410000 */
[----:B------:R-:W-:Y:S01]  /*6b90*/  F2FP.F16.F32.PACK_AB R5, R12, R5 ;  /* 0x000000050c05723e */ /* 0x000fe200000000ff */
[C---:B------:R-:W-:Y:S01]  /*6ba0*/  FMUL.FTZ R21, R26.reuse, R6 ;  /* 0x000000061a157220 */ /* 0x040fe20000410000 */
[-C--:B------:R-:W-:Y:S01]  /*6bb0*/  FFMA.FTZ R6, R26, R14.reuse, -R13 ;  /* 0x0000000e1a067223 */ /* 0x080fe2000001080d */
[C---:B------:R-:W-:Y:S01]  /*6bc0*/  FMUL.FTZ R24, R27.reuse, R7 ;  /* 0x000000071b187220 */ /* 0x040fe20000410000 */
[-C--:B------:R-:W-:Y:S01]  /*6bd0*/  FFMA.FTZ R7, R27, R15.reuse, -R20 ;  /* 0x0000000f1b077223 */ /* 0x080fe20000010814 */
[----:B------:R-:W-:Y:S02]  /*6be0*/  FFMA.FTZ R21, R28, R14, R21 ;  /* 0x0000000e1c157223 */ /* 0x000fe40000010015 */
[----:B------:R-:W-:-:S03]  /*6bf0*/  FFMA.FTZ R24, R33, R15, R24 ;  /* 0x0000000f21187223 */ /* 0x000fc60000010018 */
[----:B------:R-:W-:Y:S02]  /*6c00*/  F2FP.F16.F32.PACK_AB R6, R21, R6 ;  /* 0x000000061506723e */ /* 0x000fe400000000ff */
[----:B------:R-:W-:-:S05]  /*6c10*/  F2FP.F16.F32.PACK_AB R7, R24, R7 ;  /* 0x000000071807723e */ /* 0x000fca00000000ff */
[----:B------:R0:W-:Y:S02]  /*6c20*/  STS.128 [R3+0xf400], R4 ;  /* 0x00f4000403007388 */ /* 0x0001e40000000c00 */
.L_x_480:
[----:B------:R-:W-:Y:S05]  /*6c30*/  BSYNC B1 ;  /* 0x0000000000017941 */ /* 0x000fea0003800000 */
.L_x_479:
[----:B------:R-:W-:Y:S05]  /*6c40*/  @P1 BRA `(.L_x_478) ;  /* 0x0000001000981947 */ /* 0x000fea0003800000 */
[----:B0-----:R-:W0:Y:S01]  /*6c50*/  LDS.128 R4, [R0+0x3000] ;  /* 0x0030000000047984 */ /* 0x001e220000000c00 */
[--C-:B------:R-:W-:Y:S02]  /*6c60*/  HADD2.F32 R21, -RZ, R11.reuse.H1_H1 ;  /* 0x3000000bff157230 */ /* 0x100fe40000004100 */
[--C-:B------:R-:W-:Y:S02]  /*6c70*/  HADD2.F32 R24, -RZ, R10.reuse.H0_H0 ;  /* 0x2000000aff187230 */ /* 0x100fe40000004100 */
[----:B------:R-:W-:Y:S02]  /*6c80*/  HADD2.F32 R26, -RZ, R10.H1_H1 ;  /* 0x3000000aff1a7230 */ /* 0x000fe40000004100 */
[----:B------:R-:W-:Y:S02]  /*6c90*/  HADD2.F32 R15, -RZ, R11.H0_H0 ;  /* 0x2000000bff0f7230 */ /* 0x000fe40000004100 */
[----:B------:R-:W-:Y:S02]  /*6ca0*/  HADD2.F32 R25, -RZ, R9.H0_H0 ;  /* 0x20000009ff197230 */ /* 0x000fe40000004100 */
[----:B0-----:R-:W-:-:S02]  /*6cb0*/  HADD2.F32 R3, -RZ, R4.H0_H0 ;  /* 0x20000004ff037230 */ /* 0x001fc40000004100 */
[----:B------:R-:W-:Y:S02]  /*6cc0*/  HADD2.F32 R4, -RZ, R4.H1_H1 ;  /* 0x30000004ff047230 */ /* 0x000fe40000004100 */
[--C-:B------:R-:W-:Y:S02]  /*6cd0*/  HADD2.F32 R10, -RZ, R5.reuse.H0_H0 ;  /* 0x20000005ff0a7230 */ /* 0x100fe40000004100 */
[----:B------:R-:W-:Y:S02]  /*6ce0*/  HADD2.F32 R5, -RZ, R5.H1_H1 ;  /* 0x30000005ff057230 */ /* 0x000fe40000004100 */
[-C--:B------:R-:W-:Y:S01]  /*6cf0*/  FMUL.FTZ R14, R21, R4.reuse ;  /* 0x00000004150e7220 */ /* 0x080fe20000410000 */
[C---:B------:R-:W-:Y:S01]  /*6d00*/  FMUL.FTZ R20, R15.reuse, R4 ;  /* 0x000000040f147220 */ /* 0x040fe20000410000 */
[----:B------:R-:W-:Y:S02]  /*6d10*/  HADD2.F32 R11, -RZ, R6.H0_H0 ;  /* 0x20000006ff0b7230 */ /* 0x000fe40000004100 */
[----:B------:R-:W-:Y:S01]  /*6d20*/  FMUL.FTZ R13, R26, R5 ;  /* 0x000000051a0d7220 */ /* 0x000fe20000410000 */
[----:B------:R-:W-:Y:S01]  /*6d30*/  FFMA.FTZ R4, R15, R3, -R14 ;  /* 0x000000030f047223 */ /* 0x000fe2000001080e */
[----:B------:R-:W-:Y:S01]  /*6d40*/  FMUL.FTZ R15, R24, R5 ;  /* 0x00000005180f7220 */ /* 0x000fe20000410000 */
[----:B------:R-:W-:-:S02]  /*6d50*/  HADD2.F32 R12, -RZ, R7.H0_H0 ;  /* 0x20000007ff0c7230 */ /* 0x000fc40000004100 */
[-C--:B------:R-:W-:Y:S01]  /*6d60*/  FFMA.FTZ R5, R24, R10.reuse, -R13 ;  /* 0x0000000a18057223 */ /* 0x080fe2000001080d */
[----:B------:R-:W-:Y:S02]  /*6d70*/  HADD2.F32 R6, -RZ, R6.H1_H1 ;  /* 0x30000006ff067230 */ /* 0x000fe40000004100 */
[----:B------:R-:W-:Y:S01]  /*6d80*/  FFMA.FTZ R3, R21, R3, R20 ;  /* 0x0000000315037223 */ /* 0x000fe20000010014 */
[----:B------:R-:W-:Y:S02]  /*6d90*/  HADD2.F32 R7, -RZ, R7.H1_H1 ;  /* 0x30000007ff077230 */ /* 0x000fe40000004100 */
[----:B------:R-:W-:Y:S01]  /*6da0*/  FFMA.FTZ R10, R26, R10, R15 ;  /* 0x0000000a1a0a7223 */ /* 0x000fe2000001000f */
[----:B------:R-:W-:Y:S02]  /*6db0*/  HADD2.F32 R24, -RZ, R9.H1_H1 ;  /* 0x30000009ff187230 */ /* 0x000fe40000004100 */
[--C-:B------:R-:W-:Y:S01]  /*6dc0*/  HADD2.F32 R21, -RZ, R8.reuse.H0_H0 ;  /* 0x20000008ff157230 */ /* 0x100fe20000004100 */
[----:B------:R-:W-:Y:S01]  /*6dd0*/  F2FP.F16.F32.PACK_AB R4, R3, R4 ;  /* 0x000000040304723e */ /* 0x000fe200000000ff */
[----:B------:R-:W-:-:S02]  /*6de0*/  HADD2.F32 R20, -RZ, R8.H1_H1 ;  /* 0x30000008ff147230 */ /* 0x000fc40000004100 */
[-C--:B------:R-:W-:Y:S01]  /*6df0*/  FMUL.FTZ R8, R25, R6.reuse ;  /* 0x0000000619087220 */ /* 0x080fe20000410000 */
[----:B------:R-:W-:Y:S01]  /*6e00*/  FMUL.FTZ R9, R24, R7 ;  /* 0x0000000718097220 */ /* 0x000fe20000410000 */
[C---:B------:R-:W-:Y:S01]  /*6e10*/  FMUL.FTZ R14, R21.reuse, R6 ;  /* 0x00000006150e7220 */ /* 0x040fe20000410000 */
[----:B------:R-:W-:Y:S01]  /*6e20*/  F2FP.F16.F32.PACK_AB R5, R10, R5 ;  /* 0x000000050a05723e */ /* 0x000fe200000000ff */
[C---:B------:R-:W-:Y:S01]  /*6e30*/  FMUL.FTZ R13, R20.reuse, R7 ;  /* 0x00000007140d7220 */ /* 0x040fe20000410000 */
[-C--:B------:R-:W-:Y:S01]  /*6e40*/  FFMA.FTZ R6, R21, R11.reuse, -R8 ;  /* 0x0000000b15067223 */ /* 0x080fe20000010808 */
[-C--:B------:R-:W-:Y:S01]  /*6e50*/  FFMA.FTZ R7, R20, R12.reuse, -R9 ;  /* 0x0000000c14077223 */ /* 0x080fe20000010809 */
[----:B------:R-:W-:Y:S01]  /*6e60*/  FFMA.FTZ R11, R25, R11, R14 ;  /* 0x0000000b190b7223 */ /* 0x000fe2000001000e */
[----:B------:R-:W-:-:S04]  /*6e70*/  FFMA.FTZ R12, R24, R12, R13 ;  /* 0x0000000c180c7223 */ /* 0x000fc8000001000d */
[----:B------:R-:W-:Y:S02]  /*6e80*/  F2FP.F16.F32.PACK_AB R6, R11, R6 ;  /* 0x000000060b06723e */ /* 0x000fe400000000ff */
[----:B------:R-:W-:-:S05]  /*6e90*/  F2FP.F16.F32.PACK_AB R7, R12, R7 ;  /* 0x000000070c07723e */ /* 0x000fca00000000ff */
[----:B------:R1:W-:Y:S01]  /*6ea0*/  STS.128 [R0+0x3000], R4 ;  /* 0x0030000400007388 */ /* 0x0003e20000000c00 */
[----:B------:R-:W-:Y:S05]  /*6eb0*/  BRA `(.L_x_478) ;  /* 0x0000000c00fc7947 */ /* 0x000fea0003800000 */
.L_x_468:
[----:B------:R-:W-:-:S03]  /*6ec0*/  UMOV UR4, 0xffffffff ;  /* 0xffffffff00047882 */ /* 0x000fc60000000000 */
[----:B------:R-:W-:Y:S05]  /*6ed0*/  BRA.DIV UR4, `(.L_x_481) ;  /* 0x000000fa04bc7947 */ /* 0x000fea000b800000 */
[----:B------:R0:W2:Y:S04]  /*6ee0*/  SHFL.IDX PT, R0, R26, RZ, 0x1c1f ;  /* 0x001c1fff1a007589 */ /* 0x0000a800000e0000 */
[----:B------:R0:W3:Y:S04]  /*6ef0*/  SHFL.IDX PT, R3, R24, RZ, 0x1c1f ;  /* 0x001c1fff18037589 */ /* 0x0000e800000e0000 */
[----:B------:R0:W4:Y:S04]  /*6f00*/  SHFL.IDX PT, R20, R28, RZ, 0x1c1f ;  /* 0x001c1fff1c147589 */ /* 0x00012800000e0000 */
[----:B-1----:R0:W1:Y:S02]  /*6f10*/  SHFL.IDX PT, R14, R27, RZ, 0x1c1f ;  /* 0x001c1fff1b0e7589 */ /* 0x00206400000e0000 */
.L_x_678:
[----:B------:R-:W5:Y:S01]  /*6f20*/  LDL R6, [R1+0x5c] ;  /* 0x00005c0001067983 */ /* 0x000f620000100800 */
[----:B------:R-:W-:Y:S01]  /*6f30*/  ULDC UR4, c[0x0][0x448] ;  /* 0x0001120000047ab9 */ /* 0x000fe20000000800 */
[----:B------:R-:W-:Y:S01]  /*6f40*/  BSSY B1, `(.L_x_482) ;  /* 0x000001a000017945 */ /* 0x000fe20003800000 */
[----:B------:R-:W-:Y:S01]  /*6f50*/  IMAD R21, R25, UR4, RZ ;  /* 0x0000000419157c24 */ /* 0x000fe2000f8e02ff */
[----:B------:R-:W-:Y:S02]  /*6f60*/  CS2R R8, SRZ ;  /* 0x0000000000087805 */ /* 0x000fe4000001ff00 */
[----:B------:R-:W-:Y:S02]  /*6f70*/  CS2R R10, SRZ ;  /* 0x00000000000a7805 */ /* 0x000fe4000001ff00 */
[----:B------:R-:W-:Y:S01]  /*6f80*/  ISETP.GE.AND P0, PT, R4, R21, PT ;  /* 0x000000150400720c */ /* 0x000fe20003f06270 */
[----:B------:R-:W-:Y:S01]  /*6f90*/  IMAD R21, R33, -0xc0, R21 ;  /* 0xffffff4021157824 */ /* 0x000fe200078e0215 */
[----:B-----5:R-:W-:-:S04]  /*6fa0*/  LEA.HI R5, R6, R6, RZ, 0x1 ;  /* 0x0000000606057211 */ /* 0x020fc800078f08ff */
[----:B------:R-:W-:-:S05]  /*6fb0*/  LOP3.LUT R5, R5, 0xfffffffe, RZ, 0xc0, !PT ;  /* 0xfffffffe05057812 */ /* 0x000fca00078ec0ff */
[----:B------:R-:W-:Y:S01]  /*6fc0*/  IMAD.IADD R25, R6, 0x1, -R5 ;  /* 0x0000000106197824 */ /* 0x000fe200078e0a05 */
[----:B------:R-:W-:Y:S02]  /*6fd0*/  CS2R R4, SRZ ;  /* 0x0000000000047805 */ /* 0x000fe4000001ff00 */
[----:B------:R-:W-:Y:S02]  /*6fe0*/  CS2R R6, SRZ ;  /* 0x0000000000067805 */ /* 0x000fe4000001ff00 */
[----:B------:R-:W-:Y:S01]  /*6ff0*/  SHF.L.U32 R25, R25, 0x1f, RZ ;  /* 0x0000001f19197819 */ /* 0x000fe200000006ff */
[----:B------:R-:W-:Y:S06]  /*7000*/  @P0 BRA `(.L_x_483) ;  /* 0x0000000000340947 */ /* 0x000fec0003800000 */
[----:B------:R-:W-:Y:S01]  /*7010*/  ULDC UR4, c[0x0][0x3f4] ;  /* 0x0000fd0000047ab9 */ /* 0x000fe20000000800 */
[C---:B------:R-:W-:Y:S01]  /*7020*/  IMAD.SHL.U32 R15, R16.reuse, 0x2, RZ ;  /* 0x00000002100f7824 */ /* 0x040fe200078e00ff */
[C---:B------:R-:W-:Y:S02]  /*7030*/  ISETP.GE.AND P2, PT, R16.reuse, UR4, PT ;  /* 0x0000000410007c0c */ /* 0x040fe4000bf46270 */
[----:B------:R-:W-:Y:S02]  /*7040*/  SHF.R.S32.HI R5, RZ, 0x1f, R16 ;  /* 0x0000001fff057819 */ /* 0x000fe40000011410 */
[----:B---3--:R-:W-:Y:S02]  /*7050*/  IADD3 R12, P0, R3, R15, RZ ;  /* 0x0000000f030c7210 */ /* 0x008fe40007f1e0ff */
[----:B------:R-:W-:Y:S02]  /*7060*/  SHF.L.U64.HI R3, R16, 0x1, R5 ;  /* 0x0000000110037819 */ /* 0x000fe40000010205 */
[----:B------:R-:W-:-:S02]  /*7070*/  CS2R R4, SRZ ;  /* 0x0000000000047805 */ /* 0x000fc4000001ff00 */
[----:B-1----:R-:W-:Y:S01]  /*7080*/  IADD3 R14, P1, R14, R15, RZ ;  /* 0x0000000f0e0e7210 */ /* 0x002fe20007f3e0ff */
[----:B--2---:R-:W-:-:S04]  /*7090*/  IMAD.X R13, R0, 0x1, R3, P0 ;  /* 0x00000001000d7824 */ /* 0x004fc800000e0603 */
[----:B----4-:R-:W-:Y:S01]  /*70a0*/  IMAD.X R15, R20, 0x1, R3, P1 ;  /* 0x00000001140f7824 */ /* 0x010fe200008e0603 */
[----:B------:R-:W-:Y:S07]  /*70b0*/  @P2 BRA `(.L_x_483) ;  /* 0x0000000000082947 */ /* 0x000fee0003800000 */
[----:B------:R1:W5:Y:S04]  /*70c0*/  LD.E.128 R4, desc[UR56][R12.64] ;  /* 0x000000380c047980 */ /* 0x000368000c101d00 */
[----:B------:R1:W5:Y:S02]  /*70d0*/  LD.E.128 R8, desc[UR56][R14.64] ;  /* 0x000000380e087980 */ /* 0x000364000c101d00 */
.L_x_483:
[----:B------:R-:W-:Y:S05]  /*70e0*/  BSYNC B1 ;  /* 0x0000000000017941 */ /* 0x000fea0003800000 */
.L_x_482:
[----:B------:R-:W0:Y:S01]  /*70f0*/  SYNCS.PHASECHK.TRANS64.TRYWAIT P1, [R2+URZ+0x30800], R25 ;  /* 0x03080019020075a7 */ /* 0x000e22000802017f */
[----:B----45:R-:W-:Y:S01]  /*7100*/  MOV R20, R4 ;  /* 0x0000000400147202 */ /* 0x030fe20000000f00 */
[----:B---3--:R-:W-:Y:S01]  /*7110*/  IMAD.MOV.U32 R3, RZ, RZ, R9 ;  /* 0x000000ffff037224 */ /* 0x008fe200078e0009 */
[--C-:B-1----:R-:W-:Y:S01]  /*7120*/  SHF.R.U64 R13, R4, 0x10, R5.reuse ;  /* 0x00000010040d7819 */ /* 0x102fe20000001205 */
[----:B------:R-:W-:Y:S01]  /*7130*/  IMAD.MOV.U32 R15, RZ, RZ, R5 ;  /* 0x000000ffff0f7224 */ /* 0x000fe200078e0005 */
[----:B------:R-:W-:Y:S01]  /*7140*/  MOV R14, R10 ;  /* 0x0000000a000e7202 */ /* 0x000fe20000000f00 */
[----:B------:R-:W-:Y:S01]  /*7150*/  IMAD.MOV.U32 R12, RZ, RZ, R6 ;  /* 0x000000ffff0c7224 */ /* 0x000fe200078e0006 */
[----:B------:R-:W-:Y:S01]  /*7160*/  SHF.R.U64 R10, R10, 0x10, R11 ;  /* 0x000000100a0a7819 */ /* 0x000fe2000000120b */
[----:B------:R-:W-:Y:S01]  /*7170*/  IMAD.MOV.U32 R44, RZ, RZ, R8 ;  /* 0x000000ffff2c7224 */ /* 0x000fe200078e0008 */
[----:B------:R-:W-:Y:S01]  /*7180*/  SHF.R.U64 R6, R6, 0x10, R7 ;  /* 0x0000001006067819 */ /* 0x000fe20000001207 */
[----:B------:R-:W-:Y:S01]  /*7190*/  IMAD.MOV.U32 R4, RZ, RZ, R11 ;  /* 0x000000ffff047224 */ /* 0x000fe200078e000b */
[----:B------:R-:W-:Y:S01]  /*71a0*/  SHF.R.U64 R8, R8, 0x10, R9 ;  /* 0x0000001008087819 */ /* 0x000fe20000001209 */
[----:B--2---:R-:W-:Y:S01]  /*71b0*/  IMAD.MOV.U32 R0, RZ, RZ, R7 ;  /* 0x000000ffff007224 */ /* 0x004fe200078e0007 */
[----:B------:R-:W-:Y:S01]  /*71c0*/  SHF.R.U32.HI R11, RZ, 0x10, R11 ;  /* 0x00000010ff0b7819 */ /* 0x000fe2000001160b */
[----:B0-----:R-:W-:Y:S01]  /*71d0*/  VIADD R24, R18, 0x60 ;  /* 0x0000006012187836 */ /* 0x001fe20000000000 */
[----:B------:R-:W-:Y:S01]  /*71e0*/  VIMNMX R21, R21, 0xc0, PT ;  /* 0x000000c015157848 */ /* 0x000fe20003fe0100 */
[----:B------:R-:W0:Y:S01]  /*71f0*/  LDC R27, c[0x0][0x3f4] ;  /* 0x0000fd00ff1b7b82 */ /* 0x000e220000000800 */
[----:B------:R-:W-:Y:S01]  /*7200*/  SHF.R.U32.HI R5, RZ, 0x10, R5 ;  /* 0x00000010ff057819 */ /* 0x000fe20000011605 */
[----:B------:R-:W-:Y:S01]  /*7210*/  BSSY B1, `(.L_x_484) ;  /* 0x0000010000017945 */ /* 0x000fe20003800000 */
[----:B------:R-:W-:-:S02]  /*7220*/  SHF.R.U32.HI R7, RZ, 0x10, R7 ;  /* 0x00000010ff077819 */ /* 0x000fc40000011607 */
[----:B------:R-:W-:Y:S02]  /*7230*/  SHF.R.U32.HI R9, RZ, 0x10, R9 ;  /* 0x00000010ff097819 */ /* 0x000fe40000011609 */
[----:B------:R-:W-:Y:S02]  /*7240*/  PRMT R20, R3, 0x5410, R20 ;  /* 0x0000541003147816 */ /* 0x000fe40000000014 */
[----:B------:R-:W-:Y:S02]  /*7250*/  PRMT R15, R15, 0x5410, R13 ;  /* 0x000054100f0f7816 */ /* 0x000fe4000000000d */
[----:B------:R-:W-:Y:S02]  /*7260*/  PRMT R3, R4, 0x5410, R11 ;  /* 0x0000541004037816 */ /* 0x000fe4000000000b */
[----:B------:R-:W-:Y:S02]  /*7270*/  PRMT R13, R10, 0x5410, R5 ;  /* 0x000054100a0d7816 */ /* 0x000fe40000000005 */
[----:B------:R-:W-:-:S02]  /*7280*/  PRMT R12, R6, 0x5410, R12 ;  /* 0x00005410060c7816 */ /* 0x000fc4000000000c */
[----:B------:R-:W-:Y:S02]  /*7290*/  PRMT R0, R7, 0x5410, R0 ;  /* 0x0000541007007816 */ /* 0x000fe40000000000 */
[----:B------:R-:W-:Y:S02]  /*72a0*/  PRMT R44, R44, 0x5410, R8 ;  /* 0x000054102c2c7816 */ /* 0x000fe40000000008 */
[----:B------:R-:W-:Y:S02]  /*72b0*/  PRMT R14, R14, 0x5410, R9 ;  /* 0x000054100e0e7816 */ /* 0x000fe40000000009 */
[C---:B0-----:R-:W-:Y:S01]  /*72c0*/  ISETP.GE.AND P0, PT, R16.reuse, R27, PT ;  /* 0x0000001b1000720c */ /* 0x041fe20003f06270 */
[----:B------:R-:W-:-:S03]  /*72d0*/  IMAD.IADD R4, R16, 0x1, R27 ;  /* 0x0000000110047824 */ /* 0x000fc600078e021b */
[-C--:B------:R-:W-:Y:S02]  /*72e0*/  ISETP.GE.OR P2, PT, R18, R21.reuse, P0 ;  /* 0x000000151200720c */ /* 0x080fe40000746670 */
[----:B------:R-:W-:Y:S01]  /*72f0*/  ISETP.GE.OR P0, PT, R24, R21, P0 ;  /* 0x000000151800720c */ /* 0x000fe20000706670 */
[----:B------:R-:W-:-:S12]  /*7300*/  @!P1 BRA `(.L_x_485) ;  /* 0x000000f800209947 */ /* 0x000fd80003800000 */
.L_x_679:
[----:B------:R-:W-:Y:S05]  /*7310*/  BSYNC B1 ;  /* 0x0000000000017941 */ /* 0x000fea0003800000 */
.L_x_484:
[----:B------:R-:W-:Y:S01]  /*7320*/  BSSY B1, `(.L_x_486) ;  /* 0x000005f000017945 */ /* 0x000fe20003800000 */
[----:B------:R-:W-:-:S03]  /*7330*/  LOP3.LUT R21, R4, 0x38, RZ, 0xc0, !PT ;  /* 0x0000003804157812 */ /* 0x000fc600078ec0ff */
[----:B------:R-:W-:Y:S05]  /*7340*/  @P2 BRA `(.L_x_487) ;  /* 0x0000000400702947 */ /* 0x000fea0003800000 */
[----:B------:R-:W2:Y:S01]  /*7350*/  LDL R6, [R1+0x34] ;  /* 0x0000340001067983 */ /* 0x000ea20000100800 */
[----:B------:R-:W1:Y:S02]  /*7360*/  S2R R5, SR_TID.X ;  /* 0x0000000000057919 */ /* 0x000e640000002100 */
[----:B-1----:R-:W-:-:S05]  /*7370*/  VIADD R5, R5, 0xffffff80 ;  /* 0xffffff8005057836 */ /* 0x002fca0000000000 */
[----:B------:R-:W-:-:S04]  /*7380*/  SHF.R.S32.HI R9, RZ, 0x1f, R5 ;  /* 0x0000001fff097819 */ /* 0x000fc80000011405 */
[----:B------:R-:W-:-:S04]  /*7390*/  LEA.HI R9, R9, R5, RZ, 0x5 ;  /* 0x0000000509097211 */ /* 0x000fc800078f28ff */
[----:B------:R-:W-:Y:S01]  /*73a0*/  SHF.R.S32.HI R9, RZ, 0x5, R9 ;  /* 0x00000005ff097819 */ /* 0x000fe20000011409 */
[----:B------:R-:W-:Y:S02]  /*73b0*/  HADD2.F32 R35, -RZ, R44.H0_H0 ;  /* 0x2000002cff237230 */ /* 0x000fe40000004100 */
[----:B------:R-:W-:Y:S02]  /*73c0*/  HADD2.F32 R33, -RZ, R20.H1_H1 ;  /* 0x30000014ff217230 */ /* 0x000fe40000004100 */
[----:B------:R-:W-:Y:S02]  /*73d0*/  HADD2.F32 R37, -RZ, R44.H1_H1 ;  /* 0x3000002cff257230 */ /* 0x000fe40000004100 */
[----:B------:R-:W-:Y:S02]  /*73e0*/  HADD2.F32 R34, -RZ, R14.H1_H1 ;  /* 0x3000000eff227230 */ /* 0x000fe40000004100 */
[----:B--2---:R-:W-:-:S05]  /*73f0*/  IMAD.SHL.U32 R4, R6, 0x40, RZ ;  /* 0x0000004006047824 */ /* 0x004fca00078e00ff */
[----:B------:R-:W-:-:S04]  /*7400*/  LOP3.LUT R8, R4, 0x1c0, RZ, 0xc0, !PT ;  /* 0x000001c004087812 */ /* 0x000fc800078ec0ff */
[----:B------:R-:W-:Y:S02]  /*7410*/  LOP3.LUT R4, R8, 0x38, R16, 0xf8, !PT ;  /* 0x0000003808047812 */ /* 0x000fe400078ef810 */
[----:B------:R-:W-:-:S04]  /*7420*/  SHF.R.U32.HI R7, RZ, 0x3, R8 ;  /* 0x00000003ff077819 */ /* 0x000fc80000011608 */
[----:B------:R-:W-:Y:S02]  /*7430*/  LOP3.LUT R4, R4, R7, RZ, 0x3c, !PT ;  /* 0x0000000704047212 */ /* 0x000fe400078e3cff */
[----:B------:R-:W-:Y:S02]  /*7440*/  LOP3.LUT R8, R7, R21, R8, 0x1e, !PT ;  /* 0x0000001507087212 */ /* 0x000fe400078e1e08 */
[----:B------:R-:W-:-:S03]  /*7450*/  LEA R5, R9, R4, 0x9 ;  /* 0x0000000409057211 */ /* 0x000fc600078e48ff */
[----:B------:R-:W-:-:S04]  /*7460*/  IMAD R9, R9, 0x200, R8 ;  /* 0x0000020009097824 */ /* 0x000fc800078e0208 */
[--C-:B------:R-:W-:Y:S02]  /*7470*/  IMAD R42, R9, 0x2, R2.reuse ;  /* 0x00000002092a7824 */ /* 0x100fe400078e0202 */
[----:B------:R-:W-:-:S03]  /*7480*/  IMAD R40, R5, 0x2, R2 ;  /* 0x0000000205287824 */ /* 0x000fc600078e0202 */
[----:B------:R-:W1:Y:S04]  /*7490*/  LDS.128 R8, [R42+0xc400] ;  /* 0x00c400002a087984 */ /* 0x000e680000000c00 */
[----:B------:R-:W2:Y:S01]  /*74a0*/  LDS.128 R4, [R40+0xc400] ;  /* 0x00c4000028047984 */ /* 0x000ea20000000c00 */
[----:B-1----:R-:W-:Y:S02]  /*74b0*/  HADD2.F32 R28, -RZ, R8.H0_H0 ;  /* 0x20000008ff1c7230 */ /* 0x002fe40000004100 */
[----:B--2---:R-:W-:-:S03]  /*74c0*/  HADD2.F32 R24, -RZ, R4.H0_H0 ;  /* 0x20000004ff187230 */ /* 0x004fc60000004100 */
[C---:B------:R-:W-:Y:S01]  /*74d0*/  FMUL.FTZ R39, R28.reuse, R35 ;  /* 0x000000231c277220 */ /* 0x040fe20000410000 */
[----:B------:R-:W-:Y:S02]  /*74e0*/  HADD2.F32 R8, -RZ, R8.H1_H1 ;  /* 0x30000008ff087230 */ /* 0x000fe40000004100 */
[-C--:B------:R-:W-:Y:S01]  /*74f0*/  FMUL.FTZ R41, R28, R33.reuse ;  /* 0x000000211c297220 */ /* 0x080fe20000410000 */
[C---:B------:R-:W-:Y:S01]  /*7500*/  FFMA.FTZ R39, R24.reuse, R33, -R39 ;  /* 0x0000002118277223 */ /* 0x040fe20000010827 */
[----:B------:R-:W-:Y:S02]  /*7510*/  HADD2.F32 R33, -RZ, R15.H1_H1 ;  /* 0x3000000fff217230 */ /* 0x000fe40000004100 */
[----:B------:R-:W-:Y:S01]  /*7520*/  FFMA.FTZ R41, R24, R35, R41 ;  /* 0x0000002318297223 */ /* 0x000fe20000010029 */
[----:B------:R-:W-:Y:S02]  /*7530*/  HADD2.F32 R4, -RZ, R4.H1_H1 ;  /* 0x30000004ff047230 */ /* 0x000fe40000004100 */
[----:B------:R-:W-:Y:S01]  /*7540*/  FMUL.FTZ R43, R8, R37 ;  /* 0x00000025082b7220 */ /* 0x000fe20000410000 */
[----:B------:R-:W-:-:S02]  /*7550*/  HADD2.F32 R30, -RZ, R9.H0_H0 ;  /* 0x20000009ff1e7230 */ /* 0x000fc40000004100 */
[----:B------:R-:W-:Y:S02]  /*7560*/  HADD2.F32 R28, -RZ, R20.H0_H0 ;  /* 0x20000014ff1c7230 */ /* 0x000fe40000004100 */
[----:B------:R-:W-:Y:S02]  /*7570*/  HADD2.F32 R24, -RZ, R15.H0_H0 ;  /* 0x2000000fff187230 */ /* 0x000fe40000004100 */
[-C--:B------:R-:W-:Y:S01]  /*7580*/  FMUL.FTZ R35, R8, R33.reuse ;  /* 0x0000002108237220 */ /* 0x080fe20000410000 */
[----:B0-----:R-:W-:Y:S02]  /*7590*/  HADD2.F32 R25, -RZ, R5.H0_H0 ;  /* 0x20000005ff197230 */ /* 0x001fe40000004100 */
[----:B------:R-:W-:Y:S01]  /*75a0*/  FFMA.FTZ R36, R4, R33, -R43 ;  /* 0x0000002104247223 */ /* 0x000fe2000001082b */
[C---:B------:R-:W-:Y:S01]  /*75b0*/  FMUL.FTZ R8, R30.reuse, R28 ;  /* 0x0000001c1e087220 */ /* 0x040fe20000410000 */
[----:B------:R-:W-:Y:S01]  /*75c0*/  FMUL.FTZ R43, R30, R24 ;  /* 0x000000181e2b7220 */ /* 0x000fe20000410000 */
[----:B------:R-:W-:Y:S01]  /*75d0*/  FFMA.FTZ R30, R4, R37, R35 ;  /* 0x00000025041e7223 */ /* 0x000fe20000010023 */
[----:B------:R-:W-:-:S02]  /*75e0*/  HADD2.F32 R9, -RZ, R9.H1_H1 ;  /* 0x30000009ff097230 */ /* 0x000fc40000004100 */
[----:B------:R-:W-:Y:S02]  /*75f0*/  HADD2.F32 R4, -RZ, R13.H1_H1 ;  /* 0x3000000dff047230 */ /* 0x000fe40000004100 */
[C---:B------:R-:W-:Y:S01]  /*7600*/  FFMA.FTZ R33, R25.reuse, R24, -R8 ;  /* 0x0000001819217223 */ /* 0x040fe20000010808 */
[----:B------:R-:W-:Y:S02]  /*7610*/  HADD2.F32 R31, -RZ, R10.H0_H0 ;  /* 0x2000000aff1f7230 */ /* 0x000fe40000004100 */
[----:B------:R-:W-:Y:S01]  /*7620*/  FFMA.FTZ R43, R25, R28, R43 ;  /* 0x0000001c192b7223 */ /* 0x000fe2000001002b */
[----:B------:R-:W-:Y:S02]  /*7630*/  HADD2.F32 R24, -RZ, R14.H0_H0 ;  /* 0x2000000eff187230 */ /* 0x000fe40000004100 */
[C---:B------:R-:W-:Y:S01]  /*7640*/  FMUL.FTZ R28, R9.reuse, R34 ;  /* 0x00000022091c7220 */ /* 0x040fe20000410000 */
[----:B------:R-:W-:Y:S02]  /*7650*/  HADD2.F32 R5, -RZ, R5.H1_H1 ;  /* 0x30000005ff057230 */ /* 0x000fe40000004100 */
[----:B------:R-:W-:Y:S01]  /*7660*/  FMUL.FTZ R38, R9, R4 ;  /* 0x0000000409267220 */ /* 0x000fe20000410000 */
[----:B------:R-:W-:-:S02]  /*7670*/  HADD2.F32 R8, -RZ, R12.H1_H1 ;  /* 0x3000000cff087230 */ /* 0x000fc40000004100 */
[----:B------:R-:W-:Y:S02]  /*7680*/  HADD2.F32 R10, -RZ, R10.H1_H1 ;  /* 0x3000000aff0a7230 */ /* 0x000fe40000004100 */
[----:B------:R-:W-:Y:S02]  /*7690*/  HADD2.F32 R25, -RZ, R13.H0_H0 ;  /* 0x2000000dff197230 */ /* 0x000fe40000004100 */
[----:B------:R-:W-:Y:S01]  /*76a0*/  FMUL.FTZ R35, R31, R24 ;  /* 0x000000181f237220 */ /* 0x000fe20000410000 */
[--C-:B------:R-:W-:Y:S02]  /*76b0*/  HADD2.F32 R26, -RZ, R6.reuse.H0_H0 ;  /* 0x20000006ff1a7230 */ /* 0x100fe40000004100 */
[----:B------:R-:W-:Y:S01]  /*76c0*/  FFMA.FTZ R28, R5, R4, -R28 ;  /* 0x00000004051c7223 */ /* 0x000fe2000001081c */
[----:B------:R-:W-:Y:S02]  /*76d0*/  HADD2.F32 R6, -RZ, R6.H1_H1 ;  /* 0x30000006ff067230 */ /* 0x000fe40000004100 */
[----:B------:R-:W-:Y:S01]  /*76e0*/  FMUL.FTZ R31, R31, R8 ;  /* 0x000000081f1f7220 */ /* 0x000fe20000410000 */
[----:B------:R-:W-:-:S02]  /*76f0*/  HADD2.F32 R9, -RZ, R12.H0_H0 ;  /* 0x2000000cff097230 */ /* 0x000fc40000004100 */
[----:B------:R-:W-:Y:S01]  /*7700*/  FFMA.FTZ R38, R5, R34, R38 ;  /* 0x0000002205267223 */ /* 0x000fe20000010026 */
[----:B------:R-:W-:Y:S01]  /*7710*/  FMUL.FTZ R5, R10, R25 ;  /* 0x000000190a057220 */ /* 0x000fe20000410000 */
[----:B------:R-:W-:Y:S01]  /*7720*/  FFMA.FTZ R31, R26, R24, R31 ;  /* 0x000000181a1f7223 */ /* 0x000fe2000001001f */
[--C-:B------:R-:W-:Y:S02]  /*7730*/  HADD2.F32 R32, -RZ, R11.reuse.H0_H0 ;  /* 0x2000000bff207230 */ /* 0x100fe40000004100 */
[-C--:B------:R-:W-:Y:S01]  /*7740*/  FMUL.FTZ R37, R10, R9.reuse ;  /* 0x000000090a257220 */ /* 0x080fe20000410000 */
[----:B------:R-:W-:Y:S01]  /*7750*/  FFMA.FTZ R24, R6, R9, -R5 ;  /* 0x0000000906187223 */ /* 0x000fe20000010805 */
[----:B------:R-:W-:Y:S02]  /*7760*/  HADD2.F32 R11, -RZ, R11.H1_H1 ;  /* 0x3000000bff0b7230 */ /* 0x000fe40000004100 */
[----:B------:R-:W-:Y:S01]  /*7770*/  FFMA.FTZ R35, R26, R8, -R35 ;  /* 0x000000081a237223 */ /* 0x000fe20000010823 */
[----:B------:R-:W-:-:S02]  /*7780*/  HADD2.F32 R5, -RZ, R3.H0_H0 ;  /* 0x20000003ff057230 */ /* 0x000fc40000004100 */
[----:B------:R-:W-:Y:S02]  /*7790*/  HADD2.F32 R10, -RZ, R3.H1_H1 ;  /* 0x30000003ff0a7230 */ /* 0x000fe40000004100 */
[--C-:B------:R-:W-:Y:S02]  /*77a0*/  HADD2.F32 R4, -RZ, R0.reuse.H1_H1 ;  /* 0x30000000ff047230 */ /* 0x100fe40000004100 */
[----:B------:R-:W-:Y:S02]  /*77b0*/  HADD2.F32 R8, -RZ, R0.H0_H0 ;  /* 0x20000000ff087230 */ /* 0x000fe40000004100 */
[----:B------:R-:W-:Y:S01]  /*77c0*/  FFMA.FTZ R26, R6, R25, R37 ;  /* 0x00000019061a7223 */ /* 0x000fe20000010025 */
[--C-:B------:R-:W-:Y:S02]  /*77d0*/  HADD2.F32 R27, -RZ, R7.reuse.H0_H0 ;  /* 0x20000007ff1b7230 */ /* 0x100fe40000004100 */
[----:B------:R-:W-:Y:S01]  /*77e0*/  FMUL.FTZ R6, R32, R5 ;  /* 0x0000000520067220 */ /* 0x000fe20000410000 */
[----:B------:R-:W-:-:S02]  /*77f0*/  HADD2.F32 R7, -RZ, R7.H1_H1 ;  /* 0x30000007ff077230 */ /* 0x000fc40000004100 */
[C---:B------:R-:W-:Y:S01]  /*7800*/  FMUL.FTZ R34, R11.reuse, R10 ;  /* 0x0000000a0b227220 */ /* 0x040fe20000410000 */
[----:B------:R-:W-:Y:S01]  /*7810*/  FMUL.FTZ R32, R32, R4 ;  /* 0x0000000420207220 */ /* 0x000fe20000410000 */
[----:B------:R-:W-:Y:S01]  /*7820*/  FMUL.FTZ R9, R11, R8 ;  /* 0x000000080b097220 */ /* 0x000fe20000410000 */
[----:B------:R-:W-:Y:S01]  /*7830*/  FFMA.FTZ R11, R27, R4, -R6 ;  /* 0x000000041b0b7223 */ /* 0x000fe20000010806 */
[----:B------:R-:W-:Y:S01]  /*7840*/  FFMA.FTZ R34, R7, R8, -R34 ;  /* 0x0000000807227223 */ /* 0x000fe20000010822 */
[----:B------:R-:W-:Y:S01]  /*7850*/  FFMA.FTZ R32, R27, R5, R32 ;  /* 0x000000051b207223 */ /* 0x000fe20000010020 */
[----:B------:R-:W-:Y:S01]  /*7860*/  FFMA.FTZ R25, R7, R10, R9 ;  /* 0x0000000a07197223 */ /* 0x000fe20000010009 */
[----:B------:R-:W-:Y:S02]  /*7870*/  F2FP.F16.F32.PACK_AB R4, R36, R39 ;  /* 0x000000272404723e */ /* 0x000fe400000000ff */
[----:B------:R-:W-:Y:S02]  /*7880*/  F2FP.F16.F32.PACK_AB R5, R28, R33 ;  /* 0x000000211c05723e */ /* 0x000fe400000000ff */
[----:B------:R-:W-:-:S02]  /*7890*/  F2FP.F16.F32.PACK_AB R6, R24, R35 ;  /* 0x000000231806723e */ /* 0x000fc400000000ff */
[----:B------:R-:W-:Y:S02]  /*78a0*/  F2FP.F16.F32.PACK_AB R7, R34, R11 ;  /* 0x0000000b2207723e */ /* 0x000fe400000000ff */
[----:B------:R-:W-:Y:S02]  /*78b0*/  F2FP.F16.F32.PACK_AB R8, R30, R41 ;  /* 0x000000291e08723e */ /* 0x000fe400000000ff */
[----:B------:R-:W-:Y:S02]  /*78c0*/  F2FP.F16.F32.PACK_AB R9, R38, R43 ;  /* 0x0000002b2609723e */ /* 0x000fe400000000ff */
[----:B------:R-:W-:Y:S02]  /*78d0*/  F2FP.F16.F32.PACK_AB R10, R26, R31 ;  /* 0x0000001f1a0a723e */ /* 0x000fe400000000ff */
[----:B------:R-:W-:Y:S01]  /*78e0*/  F2FP.F16.F32.PACK_AB R11, R25, R32 ;  /* 0x00000020190b723e */ /* 0x000fe200000000ff */
[----:B------:R1:W-:Y:S04]  /*78f0*/  STS.128 [R40+0xc400], R4 ;  /* 0x00c4000428007388 */ /* 0x0003e80000000c00 */
[----:B------:R1:W-:Y:S02]  /*7900*/  STS.128 [R42+0xc400], R8 ;  /* 0x00c400082a007388 */ /* 0x0003e40000000c00 */
.L_x_487:
[----:B------:R-:W-:Y:S05]  /*7910*/  BSYNC B1 ;  /* 0x0000000000017941 */ /* 0x000fea0003800000 */
.L_x_486:
[----:B------:R-:W-:Y:S05]  /*7920*/  @P0 BRA `(.L_x_478) ;  /* 0x0000000400600947 */ /* 0x000fea0003800000 */
[----:B-1----:R-:W2:Y:S01]  /*7930*/  LDL R8, [R1+0x44] ;  /* 0x0000440001087983 */ /* 0x002ea20000100800 */
[C---:B------:R-:W-:Y:S01]  /*7940*/  VIADD R4, R18.reuse, 0x60 ;  /* 0x0000006012047836 */ /* 0x040fe20000000000 */
[----:B------:R-:W-:Y:S02]  /*7950*/  IADD3 R5, R18, 0x60, RZ ;  /* 0x0000006012057810 */ /* 0x000fe40007ffe0ff */
[----:B------:R-:W3:Y:S01]  /*7960*/  LDL R40, [R1+0x68] ;  /* 0x0000680001287983 */ /* 0x000ee20000100800 */
[----:B------:R-:W-:Y:S02]  /*7970*/  IMAD.SHL.U32 R4, R4, 0x40, RZ ;  /* 0x0000004004047824 */ /* 0x000fe400078e00ff */
[----:B------:R-:W-:-:S03]  /*7980*/  IMAD.SHL.U32 R5, R5, 0x40, RZ ;  /* 0x0000004005057824 */ /* 0x000fc600078e00ff */
[----:B------:R-:W-:Y:S02]  /*7990*/  LOP3.LUT R4, R4, 0x1c0, RZ, 0xc0, !PT ;  /* 0x000001c004047812 */ /* 0x000fe400078ec0ff */
[----:B------:R-:W-:Y:S02]  /*79a0*/  LOP3.LUT R5, R5, 0x1c0, RZ, 0xc0, !PT ;  /* 0x000001c005057812 */ /* 0x000fe400078ec0ff */
[----:B------:R-:W-:-:S04]  /*79b0*/  SHF.R.U32.HI R4, RZ, 0x3, R4 ;  /* 0x00000003ff047819 */ /* 0x000fc80000011604 */
[----:B------:R-:W-:Y:S01]  /*79c0*/  LOP3.LUT R21, R4, R21, R5, 0x1e, !PT ;  /* 0x0000001504157212 */ /* 0x000fe200078e1e05 */
[----:B------:R-:W-:Y:S02]  /*79d0*/  HADD2.F32 R34, -RZ, R20.H1_H1 ;  /* 0x30000014ff227230 */ /* 0x000fe40000004100 */
[--C-:B------:R-:W-:Y:S02]  /*79e0*/  HADD2.F32 R36, -RZ, R44.reuse.H0_H0 ;  /* 0x2000002cff247230 */ /* 0x100fe40000004100 */
[----:B------:R-:W-:Y:S02]  /*79f0*/  HADD2.F32 R38, -RZ, R44.H1_H1 ;  /* 0x3000002cff267230 */ /* 0x000fe40000004100 */
[----:B------:R-:W-:Y:S02]  /*7a00*/  HADD2.F32 R39, -RZ, R15.H0_H0 ;  /* 0x2000000fff277230 */ /* 0x000fe40000004100 */
[----:B------:R-:W-:Y:S02]  /*7a10*/  HADD2.F32 R41, -RZ, R20.H0_H0 ;  /* 0x20000014ff297230 */ /* 0x000fe40000004100 */
[----:B--2---:R-:W-:-:S04]  /*7a20*/  IMAD.IADD R21, R8, 0x1, R21 ;  /* 0x0000000108157824 */ /* 0x004fc800078e0215 */
[----:B------:R-:W-:Y:S01]  /*7a30*/  IMAD R21, R21, 0x2, R2 ;  /* 0x0000000215157824 */ /* 0x000fe200078e0202 */
[----:B---3--:R-:W-:Y:S04]  /*7a40*/  LDS.128 R4, [R40+0xc400] ;  /* 0x00c4000028047984 */ /* 0x008fe80000000c00 */
[----:B------:R-:W1:Y:S02]  /*7a50*/  LDS.128 R8, [R21+0xc400] ;  /* 0x00c4000015087984 */ /* 0x000e640000000c00 */
[--C-:B-1----:R-:W-:Y:S02]  /*7a60*/  HADD2.F32 R28, -RZ, R8.reuse.H0_H0 ;  /* 0x20000008ff1c7230 */ /* 0x102fe40000004100 */
[----:B------:R-:W-:Y:S02]  /*7a70*/  HADD2.F32 R8, -RZ, R8.H1_H1 ;  /* 0x30000008ff087230 */ /* 0x000fe40000004100 */
[----:B------:R-:W-:-:S02]  /*7a80*/  HADD2.F32 R24, -RZ, R4.H0_H0 ;  /* 0x20000004ff187230 */ /* 0x000fc40000004100 */
[-C--:B------:R-:W-:Y:S01]  /*7a90*/  FMUL.FTZ R33, R36, R28.reuse ;  /* 0x0000001c24217220 */ /* 0x080fe20000410000 */
[----:B------:R-:W-:Y:S01]  /*7aa0*/  FMUL.FTZ R35, R34, R28 ;  /* 0x0000001c22237220 */ /* 0x000fe20000410000 */
[----:B------:R-:W-:Y:S02]  /*7ab0*/  HADD2.F32 R28, -RZ, R15.H1_H1 ;  /* 0x3000000fff1c7230 */ /* 0x000fe40000004100 */
[-C--:B------:R-:W-:Y:S01]  /*7ac0*/  FMUL.FTZ R37, R38, R8.reuse ;  /* 0x0000000826257220 */ /* 0x080fe20000410000 */
[----:B------:R-:W-:Y:S02]  /*7ad0*/  HADD2.F32 R4, -RZ, R4.H1_H1 ;  /* 0x30000004ff047230 */ /* 0x000fe40000004100 */
[--C-:B------:R-:W-:Y:S02]  /*7ae0*/  HADD2.F32 R30, -RZ, R9.reuse.H0_H0 ;  /* 0x20000009ff1e7230 */ /* 0x100fe40000004100 */
[----:B------:R-:W-:Y:S01]  /*7af0*/  FMUL.FTZ R15, R28, R8 ;  /* 0x000000081c0f7220 */ /* 0x000fe20000410000 */
[----:B------:R-:W-:-:S02]  /*7b00*/  HADD2.F32 R9, -RZ, R9.H1_H1 ;  /* 0x30000009ff097230 */ /* 0x000fc40000004100 */
[-C--:B------:R-:W-:Y:S01]  /*7b10*/  FFMA.FTZ R8, R28, R4.reuse, -R37 ;  /* 0x000000041c087223 */ /* 0x080fe20000010825 */
[--C-:B------:R-:W-:Y:S02]  /*7b20*/  HADD2.F32 R37, -RZ, R14.reuse.H1_H1 ;  /* 0x3000000eff257230 */ /* 0x100fe40000004100 */
[----:B------:R-:W-:Y:S01]  /*7b30*/  FFMA.FTZ R20, R38, R4, R15 ;  /* 0x0000000426147223 */ /* 0x000fe2000001000f */
[----:B0-----:R-:W-:Y:S02]  /*7b40*/  HADD2.F32 R25, -RZ, R5.H0_H0 ;  /* 0x20000005ff197230 */ /* 0x001fe40000004100 */
[----:B------:R-:W-:Y:S02]  /*7b50*/  HADD2.F32 R15, -RZ, R13.H1_H1 ;  /* 0x3000000dff0f7230 */ /* 0x000fe40000004100 */
[----:B------:R-:W-:Y:S01]  /*7b60*/  FMUL.FTZ R4, R37, R9 ;  /* 0x0000000925047220 */ /* 0x000fe20000410000 */
[----:B------:R-:W-:Y:S02]  /*7b70*/  HADD2.F32 R5, -RZ, R5.H1_H1 ;  /* 0x30000005ff057230 */ /* 0x000fe40000004100 */
[----:B------:R-:W-:Y:S01]  /*7b80*/  FFMA.FTZ R33, R34, R24, -R33 ;  /* 0x0000001822217223 */ /* 0x000fe20000010821 */
[----:B------:R-:W-:-:S02]  /*7b90*/  HADD2.F32 R34, -RZ, R14.H0_H0 ;  /* 0x2000000eff227230 */ /* 0x000fc40000004100 */
[C---:B------:R-:W-:Y:S01]  /*7ba0*/  FMUL.FTZ R14, R15.reuse, R9 ;  /* 0x000000090f0e7220 */ /* 0x040fe20000410000 */
[--C-:B------:R-:W-:Y:S02]  /*7bb0*/  HADD2.F32 R31, -RZ, R10.reuse.H0_H0 ;  /* 0x2000000aff1f7230 */ /* 0x100fe40000004100 */
[----:B------:R-:W-:Y:S01]  /*7bc0*/  FFMA.FTZ R9, R15, R5, -R4 ;  /* 0x000000050f097223 */ /* 0x000fe20000010804 */
[----:B------:R-:W-:Y:S02]  /*7bd0*/  HADD2.F32 R10, -RZ, R10.H1_H1 ;  /* 0x3000000aff0a7230 */ /* 0x000fe40000004100 */
[----:B------:R-:W-:Y:S01]  /*7be0*/  FFMA.FTZ R35, R36, R24, R35 ;  /* 0x0000001824237223 */ /* 0x000fe20000010023 */
[----:B------:R-:W-:Y:S02]  /*7bf0*/  HADD2.F32 R4, -RZ, R13.H0_H0 ;  /* 0x2000000dff047230 */ /* 0x000fe40000004100 */
[----:B------:R-:W-:Y:S01]  /*7c00*/  FMUL.FTZ R24, R41, R30 ;  /* 0x0000001e29187220 */ /* 0x000fe20000410000 */
[----:B------:R-:W-:-:S02]  /*7c10*/  HADD2.F32 R28, -RZ, R12.H1_H1 ;  /* 0x3000000cff1c7230 */ /* 0x000fc40000004100 */
[----:B------:R-:W-:Y:S01]  /*7c20*/  FMUL.FTZ R30, R39, R30 ;  /* 0x0000001e271e7220 */ /* 0x000fe20000410000 */
[----:B------:R-:W-:Y:S02]  /*7c30*/  HADD2.F32 R26, -RZ, R6.H0_H0 ;  /* 0x20000006ff1a7230 */ /* 0x000fe40000004100 */
[----:B------:R-:W-:Y:S01]  /*7c40*/  FFMA.FTZ R13, R37, R5, R14 ;  /* 0x00000005250d7223 */ /* 0x000fe2000001000e */
[----:B------:R-:W-:Y:S02]  /*7c50*/  HADD2.F32 R12, -RZ, R12.H0_H0 ;  /* 0x2000000cff0c7230 */ /* 0x000fe40000004100 */
[----:B------:R-:W-:Y:S01]  /*7c60*/  FMUL.FTZ R5, R4, R10 ;  /* 0x0000000a04057220 */ /* 0x000fe20000410000 */
[----:B------:R-:W-:Y:S02]  /*7c70*/  HADD2.F32 R6, -RZ, R6.H1_H1 ;  /* 0x30000006ff067230 */ /* 0x000fe40000004100 */
[-C--:B------:R-:W-:Y:S01]  /*7c80*/  FFMA.FTZ R24, R39, R25.reuse, -R24 ;  /* 0x0000001927187223 */ /* 0x080fe20000010818 */
[----:B------:R-:W-:Y:S01]  /*7c90*/  FFMA.FTZ R30, R41, R25, R30 ;  /* 0x00000019291e7223 */ /* 0x000fe2000001001e */
[----:B------:R-:W-:-:S02]  /*7ca0*/  HADD2.F32 R32, -RZ, R11.H0_H0 ;  /* 0x2000000bff207230 */ /* 0x000fc40000004100 */
[C---:B------:R-:W-:Y:S01]  /*7cb0*/  FMUL.FTZ R25, R12.reuse, R10 ;  /* 0x0000000a0c197220 */ /* 0x040fe20000410000 */
[----:B------:R-:W-:Y:S02]  /*7cc0*/  HADD2.F32 R11, -RZ, R11.H1_H1 ;  /* 0x3000000bff0b7230 */ /* 0x000fe40000004100 */
[----:B------:R-:W-:Y:S01]  /*7cd0*/  FFMA.FTZ R10, R12, R6, -R5 ;  /* 0x000000060c0a7223 */ /* 0x000fe20000010805 */
[--C-:B------:R-:W-:Y:S02]  /*7ce0*/  HADD2.F32 R39, -RZ, R3.reuse.H0_H0 ;  /* 0x20000003ff277230 */ /* 0x100fe40000004100 */
[----:B------:R-:W-:Y:S02]  /*7cf0*/  HADD2.F32 R41, -RZ, R3.H1_H1 ;  /* 0x30000003ff297230 */ /* 0x000fe40000004100 */
[--C-:B------:R-:W-:Y:S02]  /*7d00*/  HADD2.F32 R5, -RZ, R0.reuse.H1_H1 ;  /* 0x30000000ff057230 */ /* 0x100fe40000004100 */
[----:B------:R-:W-:-:S02]  /*7d10*/  HADD2.F32 R37, -RZ, R0.H0_H0 ;  /* 0x20000000ff257230 */ /* 0x000fc40000004100 */
[----:B------:R-:W-:Y:S01]  /*7d20*/  FFMA.FTZ R0, R4, R6, R25 ;  /* 0x0000000604007223 */ /* 0x000fe20000010019 */
[--C-:B------:R-:W-:Y:S02]  /*7d30*/  HADD2.F32 R27, -RZ, R7.reuse.H0_H0 ;  /* 0x20000007ff1b7230 */ /* 0x100fe40000004100 */
[----:B------:R-:W-:Y:S01]  /*7d40*/  FMUL.FTZ R15, R34, R31 ;  /* 0x0000001f220f7220 */ /* 0x000fe20000410000 */
[----:B------:R-:W-:Y:S02]  /*7d50*/  HADD2.F32 R7, -RZ, R7.H1_H1 ;  /* 0x30000007ff077230 */ /* 0x000fe40000004100 */
[-C--:B------:R-:W-:Y:S01]  /*7d60*/  FMUL.FTZ R4, R39, R32.reuse ;  /* 0x0000002027047220 */ /* 0x080fe20000410000 */
[----:B------:R-:W-:Y:S01]  /*7d70*/  FMUL.FTZ R6, R41, R11 ;  /* 0x0000000b29067220 */ /* 0x000fe20000410000 */
[C---:B------:R-:W-:Y:S01]  /*7d80*/  FMUL.FTZ R31, R28.reuse, R31 ;  /* 0x0000001f1c1f7220 */ /* 0x040fe20000410000 */
[----:B------:R-:W-:Y:S01]  /*7d90*/  FMUL.FTZ R32, R5, R32 ;  /* 0x0000002005207220 */ /* 0x000fe20000410000 */
[----:B------:R-:W-:Y:S01]  /*7da0*/  FMUL.FTZ R14, R37, R11 ;  /* 0x0000000b250e7220 */ /* 0x000fe20000410000 */
[-C--:B------:R-:W-:Y:S01]  /*7db0*/  FFMA.FTZ R15, R28, R26.reuse, -R15 ;  /* 0x0000001a1c0f7223 */ /* 0x080fe2000001080f */
[----:B------:R-:W-:Y:S01]  /*7dc0*/  FFMA.FTZ R3, R5, R27, -R4 ;  /* 0x0000001b05037223 */ /* 0x000fe20000010804 */
[----:B------:R-:W-:Y:S01]  /*7dd0*/  FFMA.FTZ R12, R37, R7, -R6 ;  /* 0x00000007250c7223 */ /* 0x000fe20000010806 */
[----:B------:R-:W-:Y:S01]  /*7de0*/  FFMA.FTZ R31, R34, R26, R31 ;  /* 0x0000001a221f7223 */ /* 0x000fe2000001001f */
[----:B------:R-:W-:Y:S01]  /*7df0*/  FFMA.FTZ R11, R39, R27, R32 ;  /* 0x0000001b270b7223 */ /* 0x000fe20000010020 */
[----:B------:R-:W-:Y:S01]  /*7e00*/  FFMA.FTZ R14, R41, R7, R14 ;  /* 0x00000007290e7223 */ /* 0x000fe2000001000e */
[----:B------:R-:W-:-:S02]  /*7e10*/  F2FP.F16.F32.PACK_AB R4, R8, R33 ;  /* 0x000000210804723e */ /* 0x000fc400000000ff */
[----:B------:R-:W-:Y:S02]  /*7e20*/  F2FP.F16.F32.PACK_AB R5, R9, R24 ;  /* 0x000000180905723e */ /* 0x000fe400000000ff */
[----:B------:R-:W-:Y:S02]  /*7e30*/  F2FP.F16.F32.PACK_AB R6, R10, R15 ;  /* 0x0000000f0a06723e */ /* 0x000fe400000000ff */
[----:B------:R-:W-:Y:S02]  /*7e40*/  F2FP.F16.F32.PACK_AB R7, R12, R3 ;  /* 0x000000030c07723e */ /* 0x000fe400000000ff */
[----:B------:R-:W-:Y:S02]  /*7e50*/  F2FP.F16.F32.PACK_AB R8, R20, R35 ;  /* 0x000000231408723e */ /* 0x000fe400000000ff */
[----:B------:R-:W-:Y:S02]  /*7e60*/  F2FP.F16.F32.PACK_AB R9, R13, R30 ;  /* 0x0000001e0d09723e */ /* 0x000fe400000000ff */
[----:B------:R-:W-:-:S02]  /*7e70*/  F2FP.F16.F32.PACK_AB R10, R0, R31 ;  /* 0x0000001f000a723e */ /* 0x000fc400000000ff */
[----:B------:R-:W-:Y:S01]  /*7e80*/  F2FP.F16.F32.PACK_AB R11, R14, R11 ;  /* 0x0000000b0e0b723e */ /* 0x000fe200000000ff */
[----:B------:R2:W-:Y:S04]  /*7e90*/  STS.128 [R40+0xc400], R4 ;  /* 0x00c4000428007388 */ /* 0x0005e80000000c00 */
[----:B------:R2:W-:Y:S02]  /*7ea0*/  STS.128 [R21+0xc400], R8 ;  /* 0x00c4000815007388 */ /* 0x0005e40000000c00 */
.L_x_478:
[----:B------:R-:W-:Y:S05]  /*7eb0*/  BSYNC B0 ;  /* 0x0000000000007941 */ /* 0x000fea0003800000 */
.L_x_467:
[----:B------:R-:W-:Y:S01]  /*7ec0*/  @!PT LDS RZ, [RZ] ;  /* 0x00000000fffff984 */ /* 0x000fe20000000800 */
[----:B------:R-:W-:Y:S01]  /*7ed0*/  @!PT LDS RZ, [RZ] ;  /* 0x00000000fffff984 */ /* 0x000fe20000000800 */
[----:B------:R-:W-:Y:S01]  /*7ee0*/  @!PT LDS RZ, [RZ] ;  /* 0x00000000fffff984 */ /* 0x000fe20000000800 */
[----:B------:R-:W-:Y:S01]  /*7ef0*/  @!PT LDS RZ, [RZ] ;  /* 0x00000000fffff984 */ /* 0x000fe20000000800 */
[----:B------:R3:W-:Y:S06]  /*7f00*/  MEMBAR.ALL.CTA ;  /* 0x0000000000007992 */ /* 0x0007ec0000008000 */
[----:B---3--:R-:W3:Y:S01]  /*7f10*/  FENCE.VIEW.ASYNC.S ;  /* 0x00000000000073c6 */ /* 0x008ee20000000000 */
[----:B------:R-:W-:Y:S05]  /*7f20*/  WARPSYNC.ALL ;  /* 0x0000000000007948 */ /* 0x000fea0003800000 */
[----:B---3--:R-:W-:Y:S06]  /*7f30*/  BAR.SYNC.DEFER_BLOCKING 0xd, 0x180 ;  /* 0x0346000000007b1d */ /* 0x008fec0000010000 */
.L_x_464:
[----:B------:R-:W-:-:S13]  /*7f40*/  ISETP.NE.AND P0, PT, R155, 0x3, PT ;  /* 0x000000039b00780c */ /* 0x000fda0003f05270 */
[----:B------:R-:W-:Y:S05]  /*7f50*/  @!P0 BRA `(.L_x_488) ;  /* 0x0000000000048947 */ /* 0x000fea0003800000 */
[----:B------:R-:W-:Y:S01]  /*7f60*/  BPT.TRAP 0x1 ;  /* 0x000000040000795c */ /* 0x000fe20000300000 */
.L_x_488:
[----:B012---:R-:W-:Y:S01]  /*7f70*/  IMAD R4, R152, 0x8, R2 ;  /* 0x0000000898047824 */ /* 0x007fe200078e0202 */
[----:B------:R-:W-:-:S04]  /*7f80*/  SHF.L.U32 R5, R156, 0x1f, RZ ;  /* 0x0000001f9c057819 */ /* 0x000fc800000006ff */
[----:B------:R0:W1:Y:S01]  /*7f90*/  SYNCS.PHASECHK.TRANS64.TRYWAIT P1, [R4+URZ+0x30830], R5 ;  /* 0x03083005040075a7 */ /* 0x000062000802017f */
[----:B------:R-:W-:Y:S05]  /*7fa0*/  @!P0 BRA `(.L_x_489) ;  /* 0x0000000000048947 */ /* 0x000fea0003800000 */
[----:B------:R-:W-:Y:S01]  /*7fb0*/  BPT.TRAP 0x1 ;  /* 0x000000040000795c */ /* 0x000fe20000300000 */
.L_x_489:
[----:B------:R-:W-:Y:S01]  /*7fc0*/  VIADD R0, R2, 0x12400 ;  /* 0x0001240002007836 */ /* 0x000fe20000000000 */
[----:B------:R-:W-:-:S04]  /*7fd0*/  LEA R3, R29, R2, 0xd ;  /* 0x000000021d037211 */ /* 0x000fc800078e68ff */
[----:B------:R-:W-:Y:S01]  /*7fe0*/  SHF.R.U32.HI R0, RZ, 0x4, R0 ;  /* 0x00000004ff007819 */ /* 0x000fe20000011600 */
[----:B------:R2:W-:Y:S03]  /*7ff0*/  STL [R1+0x38], R3 ;  /* 0x0000380301007387 */ /* 0x0005e60000100800 */
[----:B------:R-:W-:-:S04]  /*8000*/  LOP3.LUT R0, R0, 0x3fff, RZ, 0xc0, !PT ;  /* 0x00003fff00007812 */ /* 0x000fc800078ec0ff */
[----:B------:R-:W-:Y:S01]  /*8010*/  LOP3.LUT R0, R0, 0x10000, RZ, 0xfc, !PT ;  /* 0x0001000000007812 */ /* 0x000fe200078efcff */
[----:B--2---:R-:W-:-:S04]  /*8020*/  VIADD R3, R3, 0xc400 ;  /* 0x0000c40003037836 */ /* 0x004fc80000000000 */
[----:B------:R2:W-:Y:S01]  /*8030*/  STL [R1+0x40], R0 ;  /* 0x0000400001007387 */ /* 0x0005e20000100800 */
[----:B------:R-:W-:-:S04]  /*8040*/  SHF.R.U32.HI R3, RZ, 0x4, R3 ;  /* 0x00000004ff037819 */ /* 0x000fc80000011603 */
[----:B------:R-:W-:Y:S01]  /*8050*/  LOP3.LUT R3, R3, 0x3fff, RZ, 0xc0, !PT ;  /* 0x00003fff03037812 */ /* 0x000fe200078ec0ff */
[----:B-1----:R-:W-:Y:S06]  /*8060*/  @P1 BRA `(.L_x_490) ;  /* 0x0000000000081947 */ /* 0x002fec0003800000 */
[----:B------:R-:W1:Y:S02]  /*8070*/  SYNCS.PHASECHK.TRANS64.TRYWAIT P1, [R4+URZ+0x30830], R5 ;  /* 0x03083005040075a7 */ /* 0x000e64000802017f */
[----:B-1----:R-:W-:Y:S05]  /*8080*/  @!P1 BRA `(.L_x_491) ;  /* 0x000000e800d49947 */ /* 0x002fea0003800000 */
.L_x_490:
[----:B------:R-:W3:Y:S01]  /*8090*/  LDL R6, [R1+0x40] ;  /* 0x0000400001067983 */ /* 0x000ee20000100800 */
[----:B------:R-:W-:Y:S01]  /*80a0*/  IMAD.MOV.U32 R7, RZ, RZ, 0x40000040 ;  /* 0x40000040ff077424 */ /* 0x000fe200078e00ff */
[----:B------:R-:W-:Y:S01]  /*80b0*/  LOP3.LUT R12, R3, 0x10000, RZ, 0xfc, !PT ;  /* 0x00010000030c7812 */ /* 0x000fe200078efcff */
[----:B------:R-:W-:Y:S01]  /*80c0*/  IMAD.MOV.U32 R13, RZ, RZ, 0x40000040 ;  /* 0x40000040ff0d7424 */ /* 0x000fe200078e00ff */
[----:B------:R-:W-:Y:S05]  /*80d0*/  WARPSYNC.ALL ;  /* 0x0000000000007948 */ /* 0x000fea0003800000 */
[----:B------:R-:W-:Y:S01]  /*80e0*/  R2UR UR7, R7 ;  /* 0x00000000070772ca */ /* 0x000fe200000e0000 */
[----:B------:R-:W0:Y:S01]  /*80f0*/  LDL R11, [R1+0x70] ;  /* 0x00007000010b7983 */ /* 0x000e220000100800 */
[----:B------:R-:W-:-:S02]  /*8100*/  R2UR UR4, R12 ;  /* 0x000000000c0472ca */ /* 0x000fc400000e0000 */
[----:B------:R-:W-:Y:S01]  /*8110*/  R2UR UR5, R13 ;  /* 0x000000000d0572ca */ /* 0x000fe200000e0000 */
[----:B-----5:R-:W-:Y:S01]  /*8120*/  WARPGROUP.ARRIVE ;  /* 0x00000000000079c5 */ /* 0x020fe20000000000 */
[----:B------:R-:W-:Y:S01]  /*8130*/  IMAD.MOV.U32 R9, RZ, RZ, 0x40000040 ;  /* 0x40000040ff097424 */ /* 0x000fe200078e00ff */
[C---:B------:R-:W-:Y:S01]  /*8140*/  IADD3 R20, R12.reuse, 0x2, RZ ;  /* 0x000000020c147810 */ /* 0x040fe20007ffe0ff */
[----:B------:R-:W-:Y:S01]  /*8150*/  IMAD.MOV.U32 R21, RZ, RZ, 0x40000040 ;  /* 0x40000040ff157424 */ /* 0x000fe200078e00ff */
[----:B--2---:R-:W2:Y:S01]  /*8160*/  LDL R0, [R1+0x64] ;  /* 0x0000640001007983 */ /* 0x004ea20000100800 */
[----:B------:R-:W-:Y:S01]  /*8170*/  VIADD R14, R12, 0x4 ;  /* 0x000000040c0e7836 */ /* 0x000fe20000000000 */
[----:B------:R-:W-:Y:S01]  /*8180*/  P2R R10, PR, RZ, 0x1 ;  /* 0x00000001ff0a7803 */ /* 0x000fe20000000000 */
[----:B------:R-:W-:Y:S01]  /*8190*/  IMAD.MOV.U32 R15, RZ, RZ, 0x40000040 ;  /* 0x40000040ff0f7424 */ /* 0x000fe200078e00ff */
[----:B------:R-:W-:Y:S01]  /*81a0*/  STL.64 [R1+0x10], R12 ;  /* 0x0000100c01007387 */ /* 0x000fe20000100a00 */
[----:B------:R-:W-:-:S03]  /*81b0*/  IMAD.MOV.U32 R7, RZ, RZ, 0x40000040 ;  /* 0x40000040ff077424 */ /* 0x000fc600078e00ff */
[----:B------:R-:W-:Y:S04]  /*81c0*/  STL.64 [R1+0x28], R20 ;  /* 0x0000281401007387 */ /* 0x000fe80000100a00 */
[----:B------:R-:W-:Y:S01]  /*81d0*/  STL.64 [R1+0x20], R14 ;  /* 0x0000200e01007387 */ /* 0x000fe20000100a00 */
[----:B------:R-:W4:Y:S02]  /*81e0*/  S2R R131, SR_TID.X ;  /* 0x0000000000837919 */ /* 0x000f240000002100 */
[----:B----4-:R-:W-:Y:S01]  /*81f0*/  LOP3.LUT R131, R131, 0x7f, RZ, 0xc0, !PT ;  /* 0x0000007f83837812 */ /* 0x010fe200078ec0ff */
[----:B---3--:R-:W-:-:S04]  /*8200*/  IMAD R6, R152, 0x600, R6 ;  /* 0x0000060098067824 */ /* 0x008fc800078e0206 */
[C---:B------:R-:W-:Y:S01]  /*8210*/  VIADD R8, R6.reuse, 0x2 ;  /* 0x0000000206087836 */ /* 0x040fe20000000000 */
[----:B------:R-:W-:Y:S01]  /*8220*/  R2UR UR6, R6 ;  /* 0x00000000060672ca */ /* 0x000fe200000e0000 */
[----:B01----:R-:W-:-:S12]  /*8230*/  IMAD.IADD R5, R11, 0x1, R130 ;  /* 0x000000010b057824 */ /* 0x003fd800078e0282 */
[----:B------:R-:W-:Y:S01]  /*8240*/  HGMMA.64x192x16.F32 R24, gdesc[UR4], RZ, !UPT, gsb0 ;  /* 0x02e00000041879f0 */ /* 0x000fe2000c0008ff */
[----:B------:R-:W-:Y:S01]  /*8250*/  R2UR UR6, R8 ;  /* 0x00000000080672ca */ /* 0x000fe200000e0000 */
[----:B------:R-:W-:Y:S01]  /*8260*/  VIADD R8, R6, 0x4 ;  /* 0x0000000406087836 */ /* 0x000fe20000000000 */
[----:B------:R-:W-:Y:S01]  /*8270*/  R2UR UR7, R9 ;  /* 0x00000000090772ca */ /* 0x000fe200000e0000 */
[----:B------:R-:W-:Y:S01]  /*8280*/  IMAD.MOV.U32 R9, RZ, RZ, 0x40000040 ;  /* 0x40000040ff097424 */ /* 0x000fe200078e00ff */
[----:B------:R-:W-:Y:S01]  /*8290*/  R2UR UR4, R20 ;  /* 0x00000000140472ca */ /* 0x000fe200000e0000 */
[----:B--2---:R-:W-:Y:S01]  /*82a0*/  IMAD R5, R0, -0xc0, R5 ;  /* 0xffffff4000057824 */ /* 0x004fe200078e0205 */
[----:B------:R-:W-:Y:S02]  /*82b0*/  R2UR UR5, R21 ;  /* 0x00000000150572ca */ /* 0x000fe400000e0000 */
[----:B------:R-:W-:Y:S02]  /*82c0*/  IADD3 R6, R6, 0x6, RZ ;  /* 0x0000000606067810 */ /* 0x000fe40007ffe0ff */
[----:B------:R-:W-:-:S02]  /*82d0*/  ISETP.GT.AND P4, PT, R5, RZ, PT ;  /* 0x000000ff0500720c */ /* 0x000fc40003f84270 */
[C---:B------:R-:W-:Y:S02]  /*82e0*/  ISETP.GT.AND P3, PT, R5.reuse, 0x1, PT ;  /* 0x000000010500780c */ /* 0x040fe40003f64270 */
[C---:B------:R-:W-:Y:S02]  /*82f0*/  ISETP.GT.AND P1, PT, R5.reuse, 0x8, PT ;  /* 0x000000080500780c */ /* 0x040fe40003f24270 */
[C---:B------:R-:W-:Y:S02]  /*8300*/  ISETP.GT.AND P2, PT, R5.reuse, 0x9, PT ;  /* 0x000000090500780c */ /* 0x040fe40003f44270 */
[C---:B------:R-:W-:Y:S02]  /*8310*/  ISETP.GT.AND P5, PT, R5.reuse, 0x10, PT ;  /* 0x000000100500780c */ /* 0x040fe40003fa4270 */
[C---:B------:R-:W-:Y:S02]  /*8320*/  ISETP.GT.AND P0, PT, R5.reuse, 0x99, PT ;  /* 0x000000990500780c */ /* 0x040fe40003f04270 */
[----:B------:R-:W-:Y:S01]  /*8330*/  ISETP.GT.AND P6, PT, R5, 0xa0, PT ;  /* 0x000000a00500780c */ /* 0x000fe20003fc4270 */
[----:B------:R-:W-:-:S02]  /*8340*/  WARPGROUP.DEPBAR.LE gsb0, 0x0 ;  /* 0x00008000000079c5 */ /* 0x000fc40000010000 */
[----:B------:R-:W-:-:S06]  /*8350*/  WARPGROUP.ARRIVE ;  /* 0x00000000000079c5 */ /* 0x000fcc0000000000 */
[----:B------:R-:W-:Y:S01]  /*8360*/  HGMMA.64x192x16.F32 R24, gdesc[UR4], R24, gsb0 ;  /* 0x02e00000041879f0 */ /* 0x000fe20008000818 */
[----:B------:R-:W-:Y:S01]  /*8370*/  R2UR UR6, R8 ;  /* 0x00000000080672ca */ /* 0x000fe200000e0000 */
[----:B------:R-:W-:Y:S01]  /*8380*/  VIADD R8, R12, 0x6 ;  /* 0x000000060c087836 */ /* 0x000fe20000000000 */
[----:B------:R-:W-:Y:S01]  /*8390*/  R2UR UR7, R9 ;  /* 0x00000000090772ca */ /* 0x000fe200000e0000 */
[----:B------:R-:W-:Y:S01]  /*83a0*/  IMAD.MOV.U32 R9, RZ, RZ, 0x40000040 ;  /* 0x40000040ff097424 */ /* 0x000fe200078e00ff */
[----:B------:R-:W-:Y:S02]  /*83b0*/  R2UR UR4, R14 ;  /* 0x000000000e0472ca */ /* 0x000fe400000e0000 */
[----:B------:R-:W-:Y:S02]  /*83c0*/  R2UR UR5, R15 ;  /* 0x000000000f0572ca */ /* 0x000fe400000e0000 */
[----:B------:R0:W-:Y:S01]  /*83d0*/  STL.64 [R1+0x18], R8 ;  /* 0x0000180801007387 */ /* 0x0001e20000100a00 */
[----:B------:R-:W-:-:S02]  /*83e0*/  WARPGROUP.DEPBAR.LE gsb0, 0x0 ;  /* 0x00008000000079c5 */ /* 0x000fc40000010000 */
[----:B------:R-:W-:-:S08]  /*83f0*/  WARPGROUP.ARRIVE ;  /* 0x00000000000079c5 */ /* 0x000fd00000000000 */
[----:B------:R-:W-:Y:S01]  /*8400*/  HGMMA.64x192x16.F32 R24, gdesc[UR4], R24, gsb0 ;  /* 0x02e00000041879f0 */ /* 0x000fe20008000818 */
[----:B------:R-:W-:Y:S02]  /*8410*/  R2UR UR6, R6 ;  /* 0x00000000060672ca */ /* 0x000fe400000e0000 */
[----:B------:R-:W-:Y:S02]  /*8420*/  R2UR UR7, R7 ;  /* 0x00000000070772ca */ /* 0x000fe400000e0000 */
[----:B------:R-:W-:Y:S02]  /*8430*/  R2UR UR4, R8 ;  /* 0x00000000080472ca */ /* 0x000fe400000e0000 */
[----:B------:R-:W-:Y:S01]  /*8440*/  R2UR UR5, R9 ;  /* 0x00000000090572ca */ /* 0x000fe200000e0000 */
[----:B------:R-:W-:Y:S02]  /*8450*/  WARPGROUP.DEPBAR.LE gsb0, 0x0 ;  /* 0x00008000000079c5 */ /* 0x000fe40000010000 */
[----:B------:R-:W-:-:S10]  /*8460*/  WARPGROUP.ARRIVE ;  /* 0x00000000000079c5 */ /* 0x000fd40000000000 */
[----:B------:R-:W-:Y:S01]  /*8470*/  HGMMA.64x192x16.F32 R24, gdesc[UR4], R24, gsb0 ;  /* 0x02e00000041879f0 */ /* 0x000fe20008000818 */
[----:B------:R-:W-:Y:S02]  /*8480*/  ULDC UR4, c[0x0][0x988] ;  /* 0x0002620000047ab9 */ /* 0x000fe40000000800 */
        /* <DEDUP_REMOVED lines=144> */
[----:B------:R-:W-:Y:S02]  /*8d90*/  FMNMX.FTZ R3, R97, R0, !PT ;  /* 0x0000000061037209 */ /* 0x000fe40007810000 */
[----:B------:R-:W-:Y:S02]  /*8da0*/  FSEL R101, R101, -INF , P0 ;  /* 0xff80000065657808 */ /* 0x000fe40000000000 */
[----:B------:R-:W-:Y:S02]  /*8db0*/  FMNMX.FTZ R0, R100, R3, !PT ;  /* 0x0000000364007209 */ /* 0x000fe40007810000 */
[----:B------:R-:W-:Y:S02]  /*8dc0*/  ISETP.GT.AND P0, PT, R5, 0xa1, PT ;  /* 0x000000a10500780c */ /* 0x000fe40003f04270 */
[----:B------:R-:W-:-:S02]  /*8dd0*/  FSEL R104, R104, -INF , P6 ;  /* 0xff80000068687808 */ /* 0x000fc40003000000 */
[----:B------:R-:W-:Y:S02]  /*8de0*/  FMNMX.FTZ R3, R101, R0, !PT ;  /* 0x0000000065037209 */ /* 0x000fe40007810000 */
[----:B------:R-:W-:Y:S02]  /*8df0*/  FSEL R99, R99, -INF , P1 ;  /* 0xff80000063637808 */ /* 0x000fe40000800000 */
[----:B------:R-:W-:Y:S02]  /*8e00*/  ISETP.GT.AND P1, PT, R5, 0xa8, PT ;  /* 0x000000a80500780c */ /* 0x000fe40003f24270 */
[----:B------:R-:W-:Y:S02]  /*8e10*/  FSEL R105, R105, -INF , P0 ;  /* 0xff80000069697808 */ /* 0x000fe40000000000 */
[----:B------:R-:W-:Y:S02]  /*8e20*/  FMNMX.FTZ R0, R104, R3, !PT ;  /* 0x0000000368007209 */ /* 0x000fe40007810000 */
[----:B------:R-:W-:-:S02]  /*8e30*/  FSEL R102, R102, -INF , P2 ;  /* 0xff80000066667808 */ /* 0x000fc40001000000 */
[----:B------:R-:W-:Y:S02]  /*8e40*/  ISETP.GT.AND P2, PT, R5, 0xa9, PT ;  /* 0x000000a90500780c */ /* 0x000fe40003f44270 */
[----:B------:R-:W-:Y:S02]  /*8e50*/  FSEL R108, R108, -INF , P1 ;  /* 0xff8000006c6c7808 */ /* 0x000fe40000800000 */
[----:B------:R-:W-:Y:S02]  /*8e60*/  FMNMX.FTZ R0, R105, R0, !PT ;  /* 0x0000000069007209 */ /* 0x000fe40007810000 */
[----:B------:R-:W-:Y:S02]  /*8e70*/  FSEL R98, R98, -INF , P3 ;  /* 0xff80000062627808 */ /* 0x000fe40001800000 */
[----:B------:R-:W-:Y:S02]  /*8e80*/  FSEL R109, R109, -INF , P2 ;  /* 0xff8000006d6d7808 */ /* 0x000fe40001000000 */
[----:B------:R-:W-:-:S02]  /*8e90*/  FMNMX.FTZ R0, R108, R0, !PT ;  /* 0x000000006c007209 */ /* 0x000fc40007810000 */
[----:B------:R-:W-:Y:S02]  /*8ea0*/  ISETP.GT.AND P3, PT, R5, 0xb0, PT ;  /* 0x000000b00500780c */ /* 0x000fe40003f64270 */
[----:B------:R-:W-:Y:S02]  /*8eb0*/  FSEL R95, R95, -INF , P4 ;  /* 0xff8000005f5f7808 */ /* 0x000fe40002000000 */
[----:B------:R-:W-:Y:S02]  /*8ec0*/  FSEL R112, R112, -INF , P3 ;  /* 0xff80000070707808 */ /* 0x000fe40001800000 */
[----:B------:R-:W-:Y:S02]  /*8ed0*/  FMNMX.FTZ R0, R109, R0, !PT ;  /* 0x000000006d007209 */ /* 0x000fe40007810000 */
[----:B------:R-:W-:Y:S02]  /*8ee0*/  ISETP.GT.AND P4, PT, R5, 0xb1, PT ;  /* 0x000000b10500780c */ /* 0x000fe40003f84270 */
[----:B------:R-:W-:-:S02]  /*8ef0*/  FSEL R94, R94, -INF , P5 ;  /* 0xff8000005e5e7808 */ /* 0x000fc40002800000 */
[----:B------:R-:W-:Y:S02]  /*8f00*/  FSEL R113, R113, -INF , P4 ;  /* 0xff80000071717808 */ /* 0x000fe40002000000 */
[----:B------:R-:W-:Y:S02]  /*8f10*/  FMNMX.FTZ R0, R112, R0, !PT ;  /* 0x0000000070007209 */ /* 0x000fe40007810000 */
[----:B------:R-:W-:Y:S02]  /*8f20*/  ISETP.GT.AND P5, PT, R5, 0xb8, PT ;  /* 0x000000b80500780c */ /* 0x000fe40003fa4270 */
[----:B------:R-:W-:Y:S02]  /*8f30*/  FMNMX.FTZ R0, R113, R0, !PT ;  /* 0x0000000071007209 */ /* 0x000fe40007810000 */
[----:B------:R-:W-:Y:S02]  /*8f40*/  FSEL R116, R116, -INF , P5 ;  /* 0xff80000074747808 */ /* 0x000fe40002800000 */
[----:B------:R-:W-:-:S02]  /*8f50*/  ISETP.GT.AND P6, PT, R5, 0xb9, PT ;  /* 0x000000b90500780c */ /* 0x000fc40003fc4270 */
[----:B------:R-:W-:Y:S02]  /*8f60*/  FMNMX.FTZ R0, R116, R0, !PT ;  /* 0x0000000074007209 */ /* 0x000fe40007810000 */
[----:B------:R-:W-:Y:S02]  /*8f70*/  FSEL R117, R117, -INF , P6 ;  /* 0xff80000075757808 */ /* 0x000fe40003000000 */
[----:B------:R-:W-:Y:S02]  /*8f80*/  P2R R6, PR, RZ, 0x1 ;  /* 0x00000001ff067803 */ /* 0x000fe40000000000 */
[----:B------:R-:W-:Y:S02]  /*8f90*/  FMNMX.FTZ R0, R117, R0, !PT ;  /* 0x0000000075007209 */ /* 0x000fe40007810000 */
[----:B------:R-:W-:Y:S02]  /*8fa0*/  ISETP.GT.AND P0, PT, R5, 0xa0, PT ;  /* 0x000000a00500780c */ /* 0x000fe40003f04270 */
[----:B0-----:R-:W-:Y:S01]  /*8fb0*/  P2R R8, PR, RZ, 0x4 ;  /* 0x00000004ff087803 */ /* 0x001fe20000000000 */
[----:B------:R-:W0:Y:S01]  /*8fc0*/  SHFL.BFLY PT, R3, R0, 0x2, 0x1f ;  /* 0x0c401f0000037f89 */ /* 0x000e2200000e0000 */
[----:B------:R-:W-:-:S02]  /*8fd0*/  FSEL R106, R106, -INF , P0 ;  /* 0xff8000006a6a7808 */ /* 0x000fc40000000000 */
[----:B------:R-:W-:Y:S02]  /*8fe0*/  ISETP.NE.AND P0, PT, R6, RZ, PT ;  /* 0x000000ff0600720c */ /* 0x000fe40003f05270 */
[----:B------:R-:W-:Y:S02]  /*8ff0*/  P2R R7, PR, RZ, 0x2 ;  /* 0x00000002ff077803 */ /* 0x000fe40000000000 */
[----:B------:R-:W-:Y:S02]  /*9000*/  FSEL R107, R107, -INF , P0 ;  /* 0xff8000006b6b7808 */ /* 0x000fe40000000000 */
[----:B------:R-:W-:Y:S02]  /*9010*/  ISETP.NE.AND P0, PT, R10, RZ, PT ;  /* 0x000000ff0a00720c */ /* 0x000fe40003f05270 */
[----:B------:R-:W-:Y:S02]  /*9020*/  FMNMX.FTZ R10, R129, R128, !PT ;  /* 0x00000080810a7209 */ /* 0x000fe40007810000 */
[----:B------:R-:W-:-:S02]  /*9030*/  ISETP.GT.AND P1, PT, R5, 0x99, PT ;  /* 0x000000990500780c */ /* 0x000fc40003f24270 */
[----:B------:R-:W-:Y:S02]  /*9040*/  FMNMX.FTZ R21, R127, R10, !PT ;  /* 0x0000000a7f157209 */ /* 0x000fe40007810000 */
[----:B------:R-:W-:Y:S02]  /*9050*/  FSEL R103, R103, -INF , P1 ;  /* 0xff80000067677808 */ /* 0x000fe40000800000 */
[----:B------:R-:W-:Y:S02]  /*9060*/  FMNMX.FTZ R10, R126, R21, !PT ;  /* 0x000000157e0a7209 */ /* 0x000fe40007810000 */
[----:B------:R-:W-:Y:S02]  /*9070*/  ISETP.NE.AND P1, PT, R7, RZ, PT ;  /* 0x000000ff0700720c */ /* 0x000fe40003f25270 */
[----:B------:R-:W-:Y:S02]  /*9080*/  FMNMX.FTZ R21, R125, R10, !PT ;  /* 0x0000000a7d157209 */ /* 0x000fe40007810000 */
[----:B0-----:R-:W-:-:S02]  /*9090*/  FMNMX.FTZ R3, R0, R3, !PT ;  /* 0x0000000300037209 */ /* 0x001fc40007810000 */
[----:B------:R-:W-:Y:S02]  /*90a0*/  FMNMX.FTZ R10, R124, R21, !PT ;  /* 0x000000157c0a7209 */ /* 0x000fe40007810000 */
[----:B------:R-:W-:Y:S01]  /*90b0*/  FSEL R110, R110, -INF , P1 ;  /* 0xff8000006e6e7808 */ /* 0x000fe20000800000 */
[----:B------:R-:W0:Y:S01]  /*90c0*/  SHFL.BFLY PT, R0, R3, 0x1, 0x1f ;  /* 0x0c201f0003007f89 */ /* 0x000e2200000e0000 */
[----:B------:R-:W-:Y:S02]  /*90d0*/  FSEL R114, R114, -INF , P3 ;  /* 0xff80000072727808 */ /* 0x000fe40001800000 */
[----:B------:R-:W-:Y:S02]  /*90e0*/  FSEL R115, R115, -INF , P4 ;  /* 0xff80000073737808 */ /* 0x000fe40002000000 */
[----:B------:R-:W-:Y:S02]  /*90f0*/  FSEL R118, R118, -INF , P5 ;  /* 0xff80000076767808 */ /* 0x000fe40002800000 */
[----:B------:R-:W-:-:S02]  /*9100*/  FSEL R119, R119, -INF , P6 ;  /* 0xff80000077777808 */ /* 0x000fc40003000000 */
[----:B0-----:R-:W-:Y:S01]  /*9110*/  FMNMX.FTZ R3, R3, R0, !PT ;  /* 0x0000000003037209 */ /* 0x001fe20007810000 */
[----:B------:R-:W-:-:S03]  /*9120*/  IMAD.U32 R0, RZ, RZ, UR4 ;  /* 0x00000004ff007e24 */ /* 0x000fc6000f8e00ff */
[C---:B------:R-:W-:Y:S01]  /*9130*/  FSETP.NEU.FTZ.AND P2, PT, R3.reuse, -INF , PT ;  /* 0xff8000000300780b */ /* 0x040fe20003f5d000 */
[----:B------:R-:W-:-:S05]  /*9140*/  FMUL.FTZ R9, R3, R0 ;  /* 0x0000000003097220 */ /* 0x000fca0000410000 */
[----:B------:R-:W-:Y:S02]  /*9150*/  FSEL R5, R9, RZ, P2 ;  /* 0x000000ff09057208 */ /* 0x000fe40001000000 */
[----:B------:R-:W-:-:S03]  /*9160*/  ISETP.NE.AND P2, PT, R8, RZ, PT ;  /* 0x000000ff0800720c */ /* 0x000fc60003f45270 */
[--C-:B------:R-:W-:Y:S01]  /*9170*/  FFMA.FTZ R9, R29, R0, -R5.reuse ;  /* 0x000000001d097223 */ /* 0x100fe20000010805 */
[----:B------:R-:W-:Y:S01]  /*9180*/  FMNMX.FTZ R29, R123, R10, !PT ;  /* 0x0000000a7b1d7209 */ /* 0x000fe20007810000 */
[-CC-:B------:R-:W-:Y:S01]  /*9190*/  FFMA.FTZ R6, R24, R0.reuse, -R5.reuse ;  /* 0x0000000018067223 */ /* 0x180fe20000010805 */
[----:B------:R-:W-:Y:S01]  /*91a0*/  FSEL R111, R111, -INF , P2 ;  /* 0xff8000006f6f7808 */ /* 0x000fe20001000000 */
[-CC-:B------:R-:W-:Y:S01]  /*91b0*/  FFMA.FTZ R11, R32, R0.reuse, -R5.reuse ;  /* 0x00000000200b7223 */ /* 0x180fe20000010805 */
[----:B------:R-:W-:Y:S01]  /*91c0*/  FMNMX.FTZ R10, R122, R29, !PT ;  /* 0x0000001d7a0a7209 */ /* 0x000fe20007810000 */
[-CC-:B------:R-:W-:Y:S01]  /*91d0*/  FFMA.FTZ R32, R56, R0.reuse, -R5.reuse ;  /* 0x0000000038207223 */ /* 0x180fe20000010805 */
[-CC-:B------:R-:W-:Y:S01]  /*91e0*/  FFMA.FTZ R56, R93, R0.reuse, -R5.reuse ;  /* 0x000000005d387223 */ /* 0x180fe20000010805 */
[--C-:B------:R-:W-:Y:S01]  /*91f0*/  FFMA.FTZ R8, R28, R0, -R5.reuse ;  /* 0x000000001c087223 */ /* 0x100fe20000010805 */
[----:B------:R-:W-:Y:S01]  /*9200*/  FMNMX.FTZ R29, R121, R10, !PT ;  /* 0x0000000a791d7209 */ /* 0x000fe20007810000 */
[-CC-:B------:R-:W-:Y:S01]  /*9210*/  FFMA.FTZ R7, R25, R0.reuse, -R5.reuse ;  /* 0x0000000019077223 */ /* 0x180fe20000010805 */
[-CC-:B------:R-:W-:Y:S01]  /*9220*/  FFMA.FTZ R28, R40, R0.reuse, -R5.reuse ;  /* 0x00000000281c7223 */ /* 0x180fe20000010805 */
        /* <DEDUP_REMOVED lines=52> */
[----:B------:R-:W-:Y:S01]  /*9570*/  FFMA.FTZ R73, R117, R0, -R5 ;  /* 0x0000000075497223 */ /* 0x000fe20000010805 */
[----:B------:R-:W-:Y:S01]  /*9580*/  FMNMX.FTZ R10, R70, R29, !PT ;  /* 0x0000001d460a7209 */ /* 0x000fe20007810000 */
[----:B------:R-:W-:Y:S01]  /*9590*/  MUFU.EX2 R6, R6 ;  /* 0x0000000600067308 */ /* 0x000fe20000000800 */
[----:B------:R-:W2:Y:S02]  /*95a0*/  LDL R105, [R1+0x48] ;  /* 0x0000480001697983 */ /* 0x000ea40000100800 */
[----:B------:R-:W-:-:S02]  /*95b0*/  FMNMX.FTZ R29, R71, R10, !PT ;  /* 0x0000000a471d7209 */ /* 0x000fc40007810000 */
[----:B------:R-:W3:Y:S02]  /*95c0*/  LDL R104, [R1+0x8] ;  /* 0x0000080001687983 */ /* 0x000ee40000100800 */
[----:B------:R-:W-:Y:S01]  /*95d0*/  FMNMX.FTZ R10, R74, R29, !PT ;  /* 0x0000001d4a0a7209 */ /* 0x000fe20007810000 */
[----:B------:R-:W0:Y:S03]  /*95e0*/  MUFU.EX2 R7, R7 ;  /* 0x0000000700077308 */ /* 0x000e260000000800 */
[----:B------:R-:W-:-:S04]  /*95f0*/  FMNMX.FTZ R29, R75, R10, !PT ;  /* 0x0000000a4b1d7209 */ /* 0x000fc80007810000 */
[----:B------:R-:W-:Y:S01]  /*9600*/  FMNMX.FTZ R10, R78, R29, !PT ;  /* 0x0000001d4e0a7209 */ /* 0x000fe20007810000 */
[----:B------:R-:W-:Y:S03]  /*9610*/  MUFU.EX2 R8, R8 ;  /* 0x0000000800087308 */ /* 0x000fe60000000800 */
        /* <DEDUP_REMOVED lines=30> */
[----:B------:R-:W-:-:S05]  /*9800*/  FMNMX.FTZ R10, R119, R10, !PT ;  /* 0x0000000a770a7209 */ /* 0x000fca0007810000 */
[----:B------:R-:W1:Y:S01]  /*9810*/  SHFL.BFLY PT, R24, R10, 0x2, 0x1f ;  /* 0x0c401f000a187f89 */ /* 0x000e6200000e0000 */
[----:B------:R-:W-:Y:S08]  /*9820*/  MUFU.EX2 R15, R15 ;  /* 0x0000000f000f7308 */ /* 0x000ff00000000800 */
[----:B------:R-:W-:Y:S08]  /*9830*/  MUFU.EX2 R20, R20 ;  /* 0x0000001400147308 */ /* 0x000ff00000000800 */
[----:B------:R-:W-:Y:S01]  /*9840*/  MUFU.EX2 R21, R21 ;  /* 0x0000001500157308 */ /* 0x000fe20000000800 */
[----:B-1----:R-:W-:-:S07]  /*9850*/  FMNMX.FTZ R10, R10, R24, !PT ;  /* 0x000000180a0a7209 */ /* 0x002fce0007810000 */
[----:B------:R-:W-:Y:S01]  /*9860*/  MUFU.EX2 R32, R32 ;  /* 0x0000002000207308 */ /* 0x000fe20000000800 */
[----:B------:R-:W1:Y:S07]  /*9870*/  SHFL.BFLY PT, R24, R10, 0x1, 0x1f ;  /* 0x0c201f000a187f89 */ /* 0x000e6e00000e0000 */
[----:B------:R-:W-:Y:S08]  /*9880*/  MUFU.EX2 R33, R33 ;  /* 0x0000002100217308 */ /* 0x000ff00000000800 */
[----:B------:R-:W-:Y:S08]  /*9890*/  MUFU.EX2 R34, R34 ;  /* 0x0000002200227308 */ /* 0x000ff00000000800 */
[----:B------:R-:W-:Y:S01]  /*98a0*/  MUFU.EX2 R40, R40 ;  /* 0x0000002800287308 */ /* 0x000fe20000000800 */
[----:B-1----:R-:W-:-:S04]  /*98b0*/  FMNMX.FTZ R10, R10, R24, !PT ;  /* 0x000000180a0a7209 */ /* 0x002fc80007810000 */
[C---:B------:R-:W-:Y:S01]  /*98c0*/  FSETP.NEU.FTZ.AND P1, PT, R10.reuse, -INF , PT ;  /* 0xff8000000a00780b */ /* 0x040fe20003f3d000 */
[----:B------:R-:W-:Y:S02]  /*98d0*/  FMUL.FTZ R93, R10, R0 ;  /* 0x000000000a5d7220 */ /* 0x000fe40000410000 */
[----:B------:R-:W-:Y:S03]  /*98e0*/  MUFU.EX2 R41, R41 ;  /* 0x0000002900297308 */ /* 0x000fe60000000800 */
[----:B------:R-:W-:Y:S02]  /*98f0*/  FSEL R93, R93, RZ, P1 ;  /* 0x000000ff5d5d7208 */ /* 0x000fe40000800000 */
[----:B------:R-:W-:-:S03]  /*9900*/  ISETP.NE.AND P1, PT, R131, RZ, PT ;  /* 0x000000ff8300720c */ /* 0x000fc60003f25270 */
[----:B------:R-:W-:Y:S01]  /*9910*/  MUFU.EX2 R46, R46 ;  /* 0x0000002e002e7308 */ /* 0x000fe20000000800 */
[-CC-:B------:R-:W-:Y:S01]  /*9920*/  FFMA.FTZ R5, R129, R0.reuse, -R93.reuse ;  /* 0x0000000081057223 */ /* 0x180fe2000001085d */
[-CC-:B------:R-:W-:Y:S01]  /*9930*/  FFMA.FTZ R29, R128, R0.reuse, -R93.reuse ;  /* 0x00000000801d7223 */ /* 0x180fe2000001085d */
[-CC-:B------:R-:W-:Y:S01]  /*9940*/  FFMA.FTZ R77, R127, R0.reuse, -R93.reuse ;  /* 0x000000007f4d7223 */ /* 0x180fe2000001085d */
[-CC-:B------:R-:W-:Y:S01]  /*9950*/  FFMA.FTZ R80, R126, R0.reuse, -R93.reuse ;  /* 0x000000007e507223 */ /* 0x180fe2000001085d */
[-CC-:B------:R-:W-:Y:S01]  /*9960*/  FFMA.FTZ R81, R125, R0.reuse, -R93.reuse ;  /* 0x000000007d517223 */ /* 0x180fe2000001085d */
[-CC-:B------:R-:W-:Y:S01]  /*9970*/  FFMA.FTZ R96, R47, R0.reuse, -R93.reuse ;  /* 0x000000002f607223 */ /* 0x180fe2000001085d */
[-CC-:B------:R-:W-:Y:S01]  /*9980*/  FFMA.FTZ R47, R50, R0.reuse, -R93.reuse ;  /* 0x00000000322f7223 */ /* 0x180fe2000001085d */
[----:B------:R-:W-:Y:S01]  /*9990*/  MUFU.EX2 R5, R5 ;  /* 0x0000000500057308 */ /* 0x000fe20000000800 */
[-CC-:B------:R-:W-:Y:S01]  /*99a0*/  FFMA.FTZ R50, R51, R0.reuse, -R93.reuse ;  /* 0x0000000033327223 */ /* 0x180fe2000001085d */
[-CC-:B------:R-:W-:Y:S01]  /*99b0*/  FFMA.FTZ R51, R54, R0.reuse, -R93.reuse ;  /* 0x0000000036337223 */ /* 0x180fe2000001085d */
[----:B------:R-:W-:Y:S01]  /*99c0*/  @!P1 IADD3 R4, R4, 0x30840, RZ ;  /* 0x0003084004049810 */ /* 0x000fe20007ffe0ff */
[-CC-:B------:R-:W-:Y:S01]  /*99d0*/  FFMA.FTZ R54, R55, R0.reuse, -R93.reuse ;  /* 0x0000000037367223 */ /* 0x180fe2000001085d */
[-CC-:B------:R-:W-:Y:S01]  /*99e0*/  FFMA.FTZ R55, R58, R0.reuse, -R93.reuse ;  /* 0x000000003a377223 */ /* 0x180fe2000001085d */
[-CC-:B------:R-:W-:Y:S01]  /*99f0*/  FFMA.FTZ R58, R59, R0.reuse, -R93.reuse ;  /* 0x000000003b3a7223 */ /* 0x180fe2000001085d */
[-CC-:B------:R-:W-:Y:S01]  /*9a00*/  FFMA.FTZ R84, R124, R0.reuse, -R93.reuse ;  /* 0x000000007c547223 */ /* 0x180fe2000001085d */
[----:B------:R-:W1:Y:S01]  /*9a10*/  MUFU.EX2 R29, R29 ;  /* 0x0000001d001d7308 */ /* 0x000e620000000800 */
[----:B------:R-:W-:Y:S01]  /*9a20*/  @!P1 PRMT R4, RZ, 0x654, R4 ;  /* 0x00000654ff049816 */ /* 0x000fe20000000004 */
[-C--:B------:R-:W-:Y:S01]  /*9a30*/  FFMA.FTZ R59, R62, R0.reuse, -R93 ;  /* 0x000000003e3b7223 */ /* 0x080fe2000001085d */
[----:B0-----:R-:W-:Y:S01]  /*9a40*/  FADD.FTZ R101, R6, R7 ;  /* 0x0000000706657221 */ /* 0x001fe20000010000 */
[-CC-:B------:R-:W-:Y:S01]  /*9a50*/  FFMA.FTZ R62, R63, R0.reuse, -R93.reuse ;  /* 0x000000003f3e7223 */ /* 0x180fe2000001085d */
[----:B------:R0:W-:Y:S01]  /*9a60*/  @!P1 SYNCS.ARRIVE.TRANS64.RED.A1T0 RZ, [R4+URZ], RZ ;  /* 0x000000ff04ff99a7 */ /* 0x0001e2000810043f */
[-CC-:B------:R-:W-:Y:S01]  /*9a70*/  FFMA.FTZ R85, R123, R0.reuse, -R93.reuse ;  /* 0x000000007b557223 */ /* 0x180fe2000001085d */
[-CC-:B------:R-:W-:Y:S01]  /*9a80*/  FFMA.FTZ R88, R122, R0.reuse, -R93.reuse ;  /* 0x000000007a587223 */ /* 0x180fe2000001085d */
[----:B------:R-:W4:Y:S01]  /*9a90*/  MUFU.EX2 R77, R77 ;  /* 0x0000004d004d7308 */ /* 0x000f220000000800 */
[-CC-:B------:R-:W-:Y:S01]  /*9aa0*/  FFMA.FTZ R89, R121, R0.reuse, -R93.reuse ;  /* 0x0000000079597223 */ /* 0x180fe2000001085d */
[-CC-:B------:R-:W-:Y:S01]  /*9ab0*/  FFMA.FTZ R92, R120, R0.reuse, -R93.reuse ;  /* 0x00000000785c7223 */ /* 0x180fe2000001085d */
[----:B------:R-:W-:-:S05]  /*9ac0*/  FFMA.FTZ R31, R31, R0, -R93 ;  /* 0x000000001f1f7223 */ /* 0x000fca000001085d */
[----:B------:R-:W4:Y:S01]  /*9ad0*/  MUFU.EX2 R80, R80 ;  /* 0x0000005000507308 */ /* 0x000f220000000800 */
[--C-:B------:R-:W-:Y:S01]  /*9ae0*/  FFMA.FTZ R63, R66, R0, -R93.reuse ;  /* 0x00000000423f7223 */ /* 0x100fe2000001085d */
[----:B0-----:R-:W-:Y:S01]  /*9af0*/  F2FP.F16.F32.PACK_AB R4, R7, R6 ;  /* 0x000000060704723e */ /* 0x001fe200000000ff */
[----:B------:R-:W-:-:S05]  /*9b00*/  FFMA.FTZ R66, R67, R0, -R93 ;  /* 0x0000000043427223 */ /* 0x000fca000001085d */
[----:B------:R-:W0:Y:S01]  /*9b10*/  MUFU.EX2 R81, R81 ;  /* 0x0000005100517308 */ /* 0x000e220000000800 */
[----:B-1----:R-:W-:Y:S01]  /*9b20*/  FADD.FTZ R6, R5, R29 ;  /* 0x0000001d05067221 */ /* 0x002fe20000010000 */
[-C--:B------:R-:W-:Y:S01]  /*9b30*/  FFMA.FTZ R67, R70, R0.reuse, -R93 ;  /* 0x0000000046437223 */ /* 0x080fe2000001085d */
[----:B------:R-:W-:Y:S01]  /*9b40*/  FADD.FTZ R24, R8, R101 ;  /* 0x0000006508187221 */ /* 0x000fe20000010000 */
[-CC-:B------:R-:W-:Y:S01]  /*9b50*/  FFMA.FTZ R70, R71, R0.reuse, -R93.reuse ;  /* 0x0000000047467223 */ /* 0x180fe2000001085d */
[-CC-:B------:R-:W-:Y:S01]  /*9b60*/  FFMA.FTZ R71, R74, R0.reuse, -R93.reuse ;  /* 0x000000004a477223 */ /* 0x180fe2000001085d */
[-CC-:B------:R-:W-:Y:S01]  /*9b70*/  FFMA.FTZ R74, R75, R0.reuse, -R93.reuse ;  /* 0x000000004b4a7223 */ /* 0x180fe2000001085d */
[----:B----4-:R-:W-:Y:S01]  /*9b80*/  FADD.FTZ R7, R77, R6 ;  /* 0x000000064d077221 */ /* 0x010fe20000010000 */
[----:B------:R-:W1:Y:S01]  /*9b90*/  MUFU.EX2 R84, R84 ;  /* 0x0000005400547308 */ /* 0x000e620000000800 */
[-CC-:B------:R-:W-:Y:S01]  /*9ba0*/  FFMA.FTZ R75, R78, R0.reuse, -R93.reuse ;  /* 0x000000004e4b7223 */ /* 0x180fe2000001085d */
[----:B------:R-:W-:Y:S01]  /*9bb0*/  FADD.FTZ R24, R9, R24 ;  /* 0x0000001809187221 */ /* 0x000fe20000010000 */
[-CC-:B------:R-:W-:Y:S01]  /*9bc0*/  FFMA.FTZ R78, R79, R0.reuse, -R93.reuse ;  /* 0x000000004f4e7223 */ /* 0x180fe2000001085d */
[----:B------:R-:W-:Y:S01]  /*9bd0*/  FFMA.FTZ R79, R86, R0, -R93 ;  /* 0x00000000564f7223 */ /* 0x000fe2000001085d */
[----:B------:R-:W-:Y:S01]  /*9be0*/  FADD.FTZ R86, R80, R7 ;  /* 0x0000000750567221 */ /* 0x000fe20000010000 */
[----:B------:R-:W-:-:S02]  /*9bf0*/  FADD.FTZ R7, R11, R24 ;  /* 0x000000180b077221 */ /* 0x000fc40000010000 */
[----:B------:R-:W4:Y:S01]  /*9c00*/  MUFU.EX2 R85, R85 ;  /* 0x0000005500557308 */ /* 0x000f220000000800 */
[----:B------:R-:W-:Y:S01]  /*9c10*/  F2FP.F16.F32.PACK_AB R6, R9, R8 ;  /* 0x000000080906723e */ /* 0x000fe200000000ff */
[----:B0-----:R-:W-:Y:S01]  /*9c20*/  FADD.FTZ R9, R81, R86 ;  /* 0x0000005651097221 */ /* 0x001fe20000010000 */
[----:B------:R-:W-:-:S05]  /*9c30*/  FADD.FTZ R86, R12, R7 ;  /* 0x000000070c567221 */ /* 0x000fca0000010000 */
[----:B------:R-:W0:Y:S01]  /*9c40*/  MUFU.EX2 R88, R88 ;  /* 0x0000005800587308 */ /* 0x000e220000000800 */
[----:B------:R-:W-:Y:S01]  /*9c50*/  FADD.FTZ R7, R13, R86 ;  /* 0x000000560d077221 */ /* 0x000fe20000010000 */
[----:B------:R-:W-:Y:S01]  /*9c60*/  F2FP.F16.F32.PACK_AB R24, R12, R11 ;  /* 0x0000000b0c18723e */ /* 0x000fe200000000ff */
[----:B------:R-:W-:Y:S01]  /*9c70*/  FFMA.FTZ R82, R82, R0, -R93 ;  /* 0x0000000052527223 */ /* 0x000fe2000001085d */
[----:B-1----:R-:W-:Y:S01]  /*9c80*/  FADD.FTZ R12, R84, R9 ;  /* 0x00000009540c7221 */ /* 0x002fe20000010000 */
[----:B------:R-:W-:-:S03]  /*9c90*/  FADD.FTZ R7, R26, R7 ;  /* 0x000000071a077221 */ /* 0x000fc60000010000 */
[----:B------:R-:W1:Y:S01]  /*9ca0*/  MUFU.EX2 R89, R89 ;  /* 0x0000005900597308 */ /* 0x000e620000000800 */
[----:B----4-:R-:W-:-:S07]  /*9cb0*/  FADD.FTZ R11, R85, R12 ;  /* 0x0000000c550b7221 */ /* 0x010fce0000010000 */
[----:B------:R-:W4:Y:S01]  /*9cc0*/  MUFU.EX2 R92, R92 ;  /* 0x0000005c005c7308 */ /* 0x000f220000000800 */
[----:B0-----:R-:W-:-:S07]  /*9cd0*/  FADD.FTZ R12, R88, R11 ;  /* 0x0000000b580c7221 */ /* 0x001fce0000010000 */
[----:B------:R0:W-:Y:S08]  /*9ce0*/  MUFU.EX2 R8, R82 ;  /* 0x0000005200087308 */ /* 0x0001f00000000800 */
[----:B------:R-:W4:Y:S01]  /*9cf0*/  MUFU.EX2 R31, R31 ;  /* 0x0000001f001f7308 */ /* 0x000f220000000800 */
[----:B0-----:R-:W-:-:S04]  /*9d00*/  FADD.FTZ R82, R28, R7 ;  /* 0x000000071c527221 */ /* 0x001fc80000010000 */
[----:B------:R-:W-:-:S03]  /*9d10*/  FADD.FTZ R11, R25, R82 ;  /* 0x00000052190b7221 */ /* 0x000fc60000010000 */
[----:B------:R-:W0:Y:S01]  /*9d20*/  MUFU.EX2 R96, R96 ;  /* 0x0000006000607308 */ /* 0x000e220000000800 */
[----:B------:R-:W-:Y:S01]  /*9d30*/  FADD.FTZ R82, R30, R11 ;  /* 0x0000000b1e527221 */ /* 0x000fe20000010000 */
[----:B-1----:R-:W-:-:S03]  /*9d40*/  FADD.FTZ R7, R89, R12 ;  /* 0x0000000c59077221 */ /* 0x002fc60000010000 */
[----:B------:R-:W-:-:S03]  /*9d50*/  FADD.FTZ R11, R27, R82 ;  /* 0x000000521b0b7221 */ /* 0x000fc60000010000 */
[----:B------:R-:W1:Y:S01]  /*9d60*/  MUFU.EX2 R47, R47 ;  /* 0x0000002f002f7308 */ /* 0x000e620000000800 */
[----:B----4-:R-:W-:Y:S01]  /*9d70*/  FADD.FTZ R12, R92, R7 ;  /* 0x000000075c0c7221 */ /* 0x010fe20000010000 */
[----:B------:R-:W-:-:S06]  /*9d80*/  FADD.FTZ R82, R14, R11 ;  /* 0x0000000b0e527221 */ /* 0x000fcc0000010000 */
[----:B------:R-:W4:Y:S01]  /*9d90*/  MUFU.EX2 R50, R50 ;  /* 0x0000003200327308 */ /* 0x000f220000000800 */
[----:B------:R-:W-:Y:S01]  /*9da0*/  FADD.FTZ R7, R31, R12 ;  /* 0x0000000c1f077221 */ /* 0x000fe20000010000 */
[----:B------:R-:W-:Y:S01]  /*9db0*/  F2FP.F16.F32.PACK_AB R26, R26, R13 ;  /* 0x0000000d1a1a723e */ /* 0x000fe200000000ff */
[----:B------:R-:W-:Y:S02]  /*9dc0*/  FADD.FTZ R13, R15, R82 ;  /* 0x000000520f0d7221 */ /* 0x000fe40000010000 */
[----:B0-----:R-:W-:Y:S02]  /*9dd0*/  FADD.FTZ R12, R96, R7 ;  /* 0x00000007600c7221 */ /* 0x001fe40000010000 */
[----:B------:R-:W-:Y:S01]  /*9de0*/  FADD.FTZ R82, R20, R13 ;  /* 0x0000000d14527221 */ /* 0x000fe20000010000 */
[----:B------:R-:W-:Y:S01]  /*9df0*/  F2FP.F16.F32.PACK_AB R28, R25, R28 ;  /* 0x0000001c191c723e */ /* 0x000fe200000000ff */
[----:B-1----:R-:W-:Y:S01]  /*9e00*/  FADD.FTZ R7, R47, R12 ;  /* 0x0000000c2f077221 */ /* 0x002fe20000010000 */
[----:B------:R-:W0:Y:S01]  /*9e10*/  MUFU.EX2 R51, R51 ;  /* 0x0000003300337308 */ /* 0x000e220000000800 */
[----:B------:R-:W-:-:S07]  /*9e20*/  FADD.FTZ R25, R21, R82 ;  /* 0x0000005215197221 */ /* 0x000fce0000010000 */
[----:B------:R-:W1:Y:S01]  /*9e30*/  MUFU.EX2 R54, R54 ;  /* 0x0000003600367308 */ /* 0x000e620000000800 */
[----:B----4-:R-:W-:Y:S01]  /*9e40*/  FADD.FTZ R12, R50, R7 ;  /* 0x00000007320c7221 */ /* 0x010fe20000010000 */
[----:B------:R-:W-:Y:S01]  /*9e50*/  F2FP.F16.F32.PACK_AB R7, R80, R77 ;  /* 0x0000004d5007723e */ /* 0x000fe200000000ff */
[----:B------:R-:W-:Y:S01]  /*9e60*/  FADD.FTZ R80, R32, R25 ;  /* 0x0000001920507221 */ /* 0x000fe20000010000 */
[----:B------:R-:W-:Y:S01]  /*9e70*/  F2FP.F16.F32.PACK_AB R25, R84, R81 ;  /* 0x000000515419723e */ /* 0x000fe200000000ff */
[----:B------:R-:W4:Y:S03]  /*9e80*/  LDL R82, [R1+0x50] ;  /* 0x0000500001527983 */ /* 0x000f260000100800 */
[----:B------:R-:W2:Y:S01]  /*9e90*/  MUFU.EX2 R55, R55 ;  /* 0x0000003700377308 */ /* 0x000ea20000000800 */
[----:B------:R-:W4:Y:S01]  /*9ea0*/  LDL R81, [R1+0x4] ;  /* 0x0000040001517983 */ /* 0x000f220000100800 */
[----:B0-----:R-:W-:-:S06]  /*9eb0*/  FADD.FTZ R13, R51, R12 ;  /* 0x0000000c330d7221 */ /* 0x001fcc0000010000 */
[----:B------:R-:W0:Y:S01]  /*9ec0*/  MUFU.EX2 R58, R58 ;  /* 0x0000003a003a7308 */ /* 0x000e220000000800 */
[----:B-1----:R-:W-:-:S07]  /*9ed0*/  FADD.FTZ R12, R54, R13 ;  /* 0x0000000d360c7221 */ /* 0x002fce0000010000 */
[----:B------:R-:W1:Y:S01]  /*9ee0*/  MUFU.EX2 R59, R59 ;  /* 0x0000003b003b7308 */ /* 0x000e620000000800 */
[----:B--2---:R-:W-:Y:S01]  /*9ef0*/  FADD.FTZ R13, R55, R12 ;  /* 0x0000000c370d7221 */ /* 0x004fe20000010000 */
[----:B------:R-:W-:-:S06]  /*9f00*/  FADD.FTZ R77, R33, R80 ;  /* 0x00000050214d7221 */ /* 0x000fcc0000010000 */
[----:B------:R-:W2:Y:S01]  /*9f10*/  MUFU.EX2 R62, R62 ;  /* 0x0000003e003e7308 */ /* 0x000ea20000000800 */
[----:B0-----:R-:W-:Y:S01]  /*9f20*/  FADD.FTZ R12, R58, R13 ;  /* 0x0000000d3a0c7221 */ /* 0x001fe20000010000 */
[----:B------:R-:W-:-:S06]  /*9f30*/  FADD.FTZ R77, R34, R77 ;  /* 0x0000004d224d7221 */ /* 0x000fcc0000010000 */
[----:B------:R-:W0:Y:S01]  /*9f40*/  MUFU.EX2 R63, R63 ;  /* 0x0000003f003f7308 */ /* 0x000e220000000800 */
[----:B-1----:R-:W-:Y:S01]  /*9f50*/  FADD.FTZ R13, R59, R12 ;  /* 0x0000000c3b0d7221 */ /* 0x002fe20000010000 */
[----:B------:R-:W-:-:S06]  /*9f60*/  FADD.FTZ R12, R40, R77 ;  /* 0x0000004d280c7221 */ /* 0x000fcc0000010000 */
[----:B------:R-:W1:Y:S08]  /*9f70*/  MUFU.EX2 R66, R66 ;  /* 0x0000004200427308 */ /* 0x000e700000000800 */
[----:B------:R-:W3:Y:S01]  /*9f80*/  MUFU.EX2 R48, R48 ;  /* 0x0000003000307308 */ /* 0x000ee20000000800 */
[----:B--2---:R-:W-:Y:S01]  /*9f90*/  FADD.FTZ R80, R62, R13 ;  /* 0x0000000d3e507221 */ /* 0x004fe20000010000 */
[----:B------:R-:W-:-:S06]  /*9fa0*/  F2FP.F16.F32.PACK_AB R5, R29, R5 ;  /* 0x000000051d05723e */ /* 0x000fcc00000000ff */
[----:B------:R-:W2:Y:S01]  /*9fb0*/  MUFU.EX2 R67, R67 ;  /* 0x0000004300437308 */ /* 0x000ea20000000800 */
[----:B------:R-:W-:-:S07]  /*9fc0*/  FADD.FTZ R13, R41, R12 ;  /* 0x0000000c290d7221 */ /* 0x000fce0000010000 */
[----:B------:R-:W2:Y:S01]  /*9fd0*/  MUFU.EX2 R49, R49 ;  /* 0x0000003100317308 */ /* 0x000ea20000000800 */
[----:B0-----:R-:W-:Y:S01]  /*9fe0*/  FADD.FTZ R77, R63, R80 ;  /* 0x000000503f4d7221 */ /* 0x001fe20000010000 */
[----:B------:R-:W-:-:S06]  /*9ff0*/  FADD.FTZ R13, R46, R13 ;  /* 0x0000000d2e0d7221 */ /* 0x000fcc0000010000 */
[----:B------:R-:W0:Y:S01]  /*a000*/  MUFU.EX2 R70, R70 ;  /* 0x0000004600467308 */ /* 0x000e220000000800 */
[----:B------:R1:W-:Y:S07]  /*a010*/  STSM.16.M88.4 [R157+0x1e800], R4 ;  /* 0x01e800049d007844 */ /* 0x0003ee0000000200 */
[----:B------:R-:W0:Y:S01]  /*a020*/  MUFU.EX2 R35, R35 ;  /* 0x0000002300237308 */ /* 0x000e220000000800 */
[----:B------:R-:W-:Y:S02]  /*a030*/  F2FP.F16.F32.PACK_AB R30, R27, R30 ;  /* 0x0000001e1b1e723e */ /* 0x000fe400000000ff */
[----:B------:R-:W-:-:S05]  /*a040*/  F2FP.F16.F32.PACK_AB R27, R88, R85 ;  /* 0x00000055581b723e */ /* 0x000fca00000000ff */
[----:B------:R-:W0:Y:S01]  /*a050*/  MUFU.EX2 R36, R36 ;  /* 0x0000002400247308 */ /* 0x000e220000000800 */
[----:B-1----:R-:W-:Y:S01]  /*a060*/  F2FP.F16.F32.PACK_AB R4, R15, R14 ;  /* 0x0000000e0f04723e */ /* 0x002fe200000000ff */
[----:B------:R-:W-:Y:S01]  /*a070*/  FADD.FTZ R14, R66, R77 ;  /* 0x0000004d420e7221 */ /* 0x000fe20000010000 */
[----:B------:R-:W-:Y:S01]  /*a080*/  F2FP.F16.F32.PACK_AB R6, R21, R20 ;  /* 0x000000141506723e */ /* 0x000fe200000000ff */
[----:B---3--:R-:W-:Y:S01]  /*a090*/  FADD.FTZ R20, R48, R13 ;  /* 0x0000000d30147221 */ /* 0x008fe20000010000 */
[----:B------:R-:W-:-:S03]  /*a0a0*/  F2FP.F16.F32.PACK_AB R29, R92, R89 ;  /* 0x000000595c1d723e */ /* 0x000fc600000000ff */
[----:B------:R-:W-:Y:S01]  /*a0b0*/  MUFU.EX2 R37, R37 ;  /* 0x0000002500257308 */ /* 0x000fe20000000800 */
[----:B------:R-:W-:Y:S01]  /*a0c0*/  F2FP.F16.F32.PACK_AB R31, R96, R31 ;  /* 0x0000001f601f723e */ /* 0x000fe200000000ff */
[----:B--2---:R-:W-:Y:S01]  /*a0d0*/  FADD.FTZ R5, R67, R14 ;  /* 0x0000000e43057221 */ /* 0x004fe20000010000 */
[----:B------:R-:W-:-:S05]  /*a0e0*/  FADD.FTZ R20, R49, R20 ;  /* 0x0000001431147221 */ /* 0x000fca0000010000 */
[----:B------:R-:W1:Y:S01]  /*a0f0*/  MUFU.EX2 R71, R71 ;  /* 0x0000004700477308 */ /* 0x000e620000000800 */
[----:B------:R-:W-:Y:S04]  /*a100*/  STSM.16.M88.4 [R105], R24 ;  /* 0x0000001869007844 */ /* 0x000fe80000000200 */
[----:B------:R0:W-:Y:S03]  /*a110*/  STSM.16.M88.4 [R104], R28 ;  /* 0x0000001c68007844 */ /* 0x0001e60000000200 */
[----:B------:R-:W-:Y:S08]  /*a120*/  MUFU.EX2 R38, R38 ;  /* 0x0000002600267308 */ /* 0x000ff00000000800 */
[----:B------:R-:W2:Y:S01]  /*a130*/  MUFU.EX2 R74, R74 ;  /* 0x0000004a004a7308 */ /* 0x000ea20000000800 */
[----:B0-----:R-:W-:Y:S01]  /*a140*/  FADD.FTZ R28, R70, R5 ;  /* 0x00000005461c7221 */ /* 0x001fe20000010000 */
[----:B------:R-:W-:-:S06]  /*a150*/  FADD.FTZ R5, R35, R20 ;  /* 0x0000001423057221 */ /* 0x000fcc0000010000 */
[----:B------:R-:W-:Y:S01]  /*a160*/  MUFU.EX2 R39, R39 ;  /* 0x0000002700277308 */ /* 0x000fe20000000800 */
[----:B------:R-:W-:Y:S01]  /*a170*/  FADD.FTZ R20, R36, R5 ;  /* 0x0000000524147221 */ /* 0x000fe20000010000 */
[----:B-1----:R-:W-:-:S03]  /*a180*/  FADD.FTZ R13, R71, R28 ;  /* 0x0000001c470d7221 */ /* 0x002fc60000010000 */
[----:B------:R-:W-:Y:S01]  /*a190*/  FADD.FTZ R15, R37, R20 ;  /* 0x00000014250f7221 */ /* 0x000fe20000010000 */
[----:B------:R-:W-:Y:S02]  /*a1a0*/  F2FP.F16.F32.PACK_AB R5, R50, R47 ;  /* 0x0000002f3205723e */ /* 0x000fe400000000ff */
[----:B------:R-:W-:Y:S01]  /*a1b0*/  MUFU.EX2 R42, R42 ;  /* 0x0000002a002a7308 */ /* 0x000fe20000000800 */
[----:B------:R-:W-:Y:S01]  /*a1c0*/  F2FP.F16.F32.PACK_AB R7, R54, R51 ;  /* 0x000000333607723e */ /* 0x000fe200000000ff */
[----:B--2---:R-:W-:Y:S01]  /*a1d0*/  FADD.FTZ R28, R74, R13 ;  /* 0x0000000d4a1c7221 */ /* 0x004fe20000010000 */
[----:B------:R-:W-:Y:S01]  /*a1e0*/  FADD.FTZ R20, R38, R15 ;  /* 0x0000000f26147221 */ /* 0x000fe20000010000 */
[----:B------:R-:W-:Y:S02]  /*a1f0*/  F2FP.F16.F32.PACK_AB R12, R33, R32 ;  /* 0x00000020210c723e */ /* 0x000fe400000000ff */
[----:B------:R-:W-:Y:S02]  /*a200*/  F2FP.F16.F32.PACK_AB R14, R40, R34 ;  /* 0x00000022280e723e */ /* 0x000fe400000000ff */
[----:B------:R-:W-:Y:S01]  /*a210*/  F2FP.F16.F32.PACK_AB R13, R58, R55 ;  /* 0x000000373a0d723e */ /* 0x000fe200000000ff */
[----:B------:R-:W-:Y:S01]  /*a220*/  MUFU.EX2 R43, R43 ;  /* 0x0000002b002b7308 */ /* 0x000fe20000000800 */
[----:B------:R-:W-:-:S07]  /*a230*/  F2FP.F16.F32.PACK_AB R15, R62, R59 ;  /* 0x0000003b3e0f723e */ /* 0x000fce00000000ff */
[----:B------:R-:W-:Y:S08]  /*a240*/  MUFU.EX2 R45, R45 ;  /* 0x0000002d002d7308 */ /* 0x000ff00000000800 */
        /* <DEDUP_REMOVED lines=15> */
[----:B------:R-:W-:Y:S01]  /*a340*/  MUFU.EX2 R73, R73 ;  /* 0x0000004900497308 */ /* 0x000fe20000000800 */
[----:B----4-:R-:W-:Y:S04]  /*a350*/  STSM.16.M88.4 [R81], R4 ;  /* 0x0000000451007844 */ /* 0x010fe80000000200 */
[----:B------:R0:W-:Y:S04]  /*a360*/  STSM.16.M88.4 [R157+0x24800], R12 ;  /* 0x0248000c9d007844 */ /* 0x0001e80000000200 */
[----:B0-----:R-:W2:Y:S01]  /*a370*/  LDL R15, [R1+0x4c] ;  /* 0x00004c00010f7983 */ /* 0x001ea20000100800 */
[----:B------:R-:W0:Y:S01]  /*a380*/  MUFU.EX2 R75, R75 ;  /* 0x0000004b004b7308 */ /* 0x000e220000000800 */
[----:B------:R-:W-:-:S07]  /*a390*/  FFMA.FTZ R83, R83, R0, -R93 ;  /* 0x0000000053537223 */ /* 0x000fce000001085d */
[----:B------:R-:W1:Y:S01]  /*a3a0*/  MUFU.EX2 R78, R78 ;  /* 0x0000004e004e7308 */ /* 0x000e620000000800 */
[----:B------:R-:W-:-:S07]  /*a3b0*/  FFMA.FTZ R87, R87, R0, -R93 ;  /* 0x0000000057577223 */ /* 0x000fce000001085d */
[----:B------:R-:W3:Y:S01]  /*a3c0*/  MUFU.EX2 R9, R83 ;  /* 0x0000005300097308 */ /* 0x000ee20000000800 */
[----:B0-----:R-:W-:Y:S01]  /*a3d0*/  FADD.FTZ R21, R75, R28 ;  /* 0x0000001c4b157221 */ /* 0x001fe20000010000 */
[----:B------:R-:W-:-:S06]  /*a3e0*/  FFMA.FTZ R90, R90, R0, -R93 ;  /* 0x000000005a5a7223 */ /* 0x000fcc000001085d */
[----:B------:R-:W0:Y:S01]  /*a3f0*/  MUFU.EX2 R79, R79 ;  /* 0x0000004f004f7308 */ /* 0x000e220000000800 */
[----:B-1----:R-:W-:Y:S01]  /*a400*/  FADD.FTZ R21, R78, R21 ;  /* 0x000000154e157221 */ /* 0x002fe20000010000 */
[----:B------:R-:W-:Y:S01]  /*a410*/  FFMA.FTZ R91, R91, R0, -R93 ;  /* 0x000000005b5b7223 */ /* 0x000fe2000001085d */
[----:B------:R-:W-:-:S05]  /*a420*/  FADD.FTZ R29, R39, R20 ;  /* 0x00000014271d7221 */ /* 0x000fca0000010000 */
[----:B------:R-:W1:Y:S01]  /*a430*/  MUFU.EX2 R87, R87 ;  /* 0x0000005700577308 */ /* 0x000e620000000800 */
[----:B------:R-:W-:Y:S01]  /*a440*/  FADD.FTZ R20, R8, R21 ;  /* 0x0000001508147221 */ /* 0x000fe20000010000 */
[----:B------:R-:W-:Y:S01]  /*a450*/  FFMA.FTZ R94, R94, R0, -R93 ;  /* 0x000000005e5e7223 */ /* 0x000fe2000001085d */
[----:B------:R-:W-:-:S05]  /*a460*/  FADD.FTZ R28, R42, R29 ;  /* 0x0000001d2a1c7221 */ /* 0x000fca0000010000 */
[----:B------:R-:W4:Y:S01]  /*a470*/  MUFU.EX2 R11, R90 ;  /* 0x0000005a000b7308 */ /* 0x000f220000000800 */
[----:B---3--:R-:W-:Y:S01]  /*a480*/  FADD.FTZ R20, R9, R20 ;  /* 0x0000001409147221 */ /* 0x008fe20000010000 */
[----:B------:R-:W-:Y:S01]  /*a490*/  FFMA.FTZ R95, R95, R0, -R93 ;  /* 0x000000005f5f7223 */ /* 0x000fe2000001085d */
[----:B------:R-:W-:-:S05]  /*a4a0*/  FADD.FTZ R28, R43, R28 ;  /* 0x0000001c2b1c7221 */ /* 0x000fca0000010000 */
[----:B------:R-:W3:Y:S01]  /*a4b0*/  MUFU.EX2 R91, R91 ;  /* 0x0000005b005b7308 */ /* 0x000ee20000000800 */
[----:B0-----:R-:W-:Y:S01]  /*a4c0*/  FADD.FTZ R20, R79, R20 ;  /* 0x000000144f147221 */ /* 0x001fe20000010000 */
[----:B------:R-:W-:Y:S01]  /*a4d0*/  FFMA.FTZ R98, R98, R0, -R93 ;  /* 0x0000000062627223 */ /* 0x000fe2000001085d */
[----:B------:R-:W-:-:S05]  /*a4e0*/  FADD.FTZ R21, R45, R28 ;  /* 0x0000001c2d157221 */ /* 0x000fca0000010000 */
[----:B------:R-:W0:Y:S01]  /*a4f0*/  MUFU.EX2 R94, R94 ;  /* 0x0000005e005e7308 */ /* 0x000e220000000800 */
[----:B-1----:R-:W-:Y:S01]  /*a500*/  FADD.FTZ R20, R87, R20 ;  /* 0x0000001457147221 */ /* 0x002fe20000010000 */
[----:B------:R-:W-:Y:S01]  /*a510*/  FFMA.FTZ R99, R99, R0, -R93 ;  /* 0x0000000063637223 */ /* 0x000fe2000001085d */
[----:B------:R-:W-:-:S05]  /*a520*/  FADD.FTZ R21, R44, R21 ;  /* 0x000000152c157221 */ /* 0x000fca0000010000 */
[----:B------:R-:W1:Y:S01]  /*a530*/  MUFU.EX2 R95, R95 ;  /* 0x0000005f005f7308 */ /* 0x000e620000000800 */
[----:B----4-:R-:W-:Y:S01]  /*a540*/  FADD.FTZ R20, R11, R20 ;  /* 0x000000140b147221 */ /* 0x010fe20000010000 */
        /* <DEDUP_REMOVED lines=9> */
[----:B------:R-:W-:-:S05]  /*a5e0*/  F2FP.F16.F32.PACK_AB R5, R9, R8 ;  /* 0x000000080905723e */ /* 0x000fca00000000ff */
[----:B------:R-:W0:Y:S01]  /*a5f0*/  MUFU.EX2 R102, R102 ;  /* 0x0000006600667308 */ /* 0x000e220000000800 */
[----:B------:R-:W-:Y:S01]  /*a600*/  FADD.FTZ R20, R56, R7 ;  /* 0x0000000738147221 */ /* 0x000fe20000010000 */
[----:B-1----:R-:W-:Y:S01]  /*a610*/  FADD.FTZ R9, R95, R14 ;  /* 0x0000000e5f097221 */ /* 0x002fe20000010000 */
[----:B------:R-:W-:-:S05]  /*a620*/  FFMA.FTZ R107, R107, R0, -R93 ;  /* 0x000000006b6b7223 */ /* 0x000fca000001085d */
[----:B------:R-:W1:Y:S01]  /*a630*/  MUFU.EX2 R103, R103 ;  /* 0x0000006700677308 */ /* 0x000e620000000800 */
[----:B------:R-:W-:Y:S01]  /*a640*/  FADD.FTZ R13, R57, R20 ;  /* 0x00000014390d7221 */ /* 0x000fe20000010000 */
[----:B----4-:R-:W-:Y:S01]  /*a650*/  FADD.FTZ R8, R98, R9 ;  /* 0x0000000962087221 */ /* 0x010fe20000010000 */
[----:B------:R-:W-:-:S05]  /*a660*/  FFMA.FTZ R110, R110, R0, -R93 ;  /* 0x000000006e6e7223 */ /* 0x000fca000001085d */
[----:B------:R-:W4:Y:S01]  /*a670*/  MUFU.EX2 R106, R106 ;  /* 0x0000006a006a7308 */ /* 0x000f220000000800 */
[----:B------:R-:W-:Y:S01]  /*a680*/  FADD.FTZ R14, R60, R13 ;  /* 0x0000000d3c0e7221 */ /* 0x000fe20000010000 */
[----:B---3--:R-:W-:Y:S01]  /*a690*/  FADD.FTZ R9, R99, R8 ;  /* 0x0000000863097221 */ /* 0x008fe20000010000 */
[----:B------:R-:W-:Y:S01]  /*a6a0*/  F2FP.F16.F32.PACK_AB R27, R70, R67 ;  /* 0x00000043461b723e */ /* 0x000fe200000000ff */
[----:B------:R-:W-:-:S04]  /*a6b0*/  FFMA.FTZ R111, R111, R0, -R93 ;  /* 0x000000006f6f7223 */ /* 0x000fc8000001085d */
[----:B------:R-:W3:Y:S01]  /*a6c0*/  MUFU.EX2 R107, R107 ;  /* 0x0000006b006b7308 */ /* 0x000ee20000000800 */
[----:B------:R-:W-:Y:S01]  /*a6d0*/  F2FP.F16.F32.PACK_AB R24, R46, R41 ;  /* 0x000000292e18723e */ /* 0x000fe200000000ff */
[----:B------:R-:W-:Y:S01]  /*a6e0*/  FADD.FTZ R14, R61, R14 ;  /* 0x0000000e3d0e7221 */ /* 0x000fe20000010000 */
[----:B------:R-:W-:Y:S01]  /*a6f0*/  F2FP.F16.F32.PACK_AB R26, R49, R48 ;  /* 0x00000030311a723e */ /* 0x000fe200000000ff */
[----:B0-----:R-:W-:Y:S01]  /*a700*/  FADD.FTZ R8, R102, R9 ;  /* 0x0000000966087221 */ /* 0x001fe20000010000 */
[----:B------:R-:W-:Y:S01]  /*a710*/  F2FP.F16.F32.PACK_AB R25, R66, R63 ;  /* 0x0000003f4219723e */ /* 0x000fe200000000ff */
[----:B------:R-:W-:Y:S01]  /*a720*/  FFMA.FTZ R114, R114, R0, -R93 ;  /* 0x0000000072727223 */ /* 0x000fe2000001085d */
[----:B------:R-:W-:Y:S01]  /*a730*/  F2FP.F16.F32.PACK_AB R38, R38, R37 ;  /* 0x000000252626723e */ /* 0x000fe200000000ff */
[----:B------:R-:W0:Y:S01]  /*a740*/  MUFU.EX2 R67, R110 ;  /* 0x0000006e00437308 */ /* 0x000e220000000800 */
[----:B------:R-:W-:Y:S02]  /*a750*/  F2FP.F16.F32.PACK_AB R4, R42, R39 ;  /* 0x000000272a04723e */ /* 0x000fe400000000ff */
[----:B------:R-:W-:-:S02]  /*a760*/  F2FP.F16.F32.PACK_AB R36, R36, R35 ;  /* 0x000000232424723e */ /* 0x000fc400000000ff */
[----:B------:R-:W-:Y:S02]  /*a770*/  F2FP.F16.F32.PACK_AB R37, R74, R71 ;  /* 0x000000474a25723e */ /* 0x000fe400000000ff */
[----:B------:R-:W-:Y:S01]  /*a780*/  F2FP.F16.F32.PACK_AB R39, R78, R75 ;  /* 0x0000004b4e27723e */ /* 0x000fe200000000ff */
[----:B------:R-:W0:Y:S01]  /*a790*/  MUFU.EX2 R12, R111 ;  /* 0x0000006f000c7308 */ /* 0x000e220000000800 */
[----:B------:R-:W-:Y:S02]  /*a7a0*/  F2FP.F16.F32.PACK_AB R6, R45, R43 ;  /* 0x0000002b2d06723e */ /* 0x000fe400000000ff */
[----:B------:R-:W-:Y:S01]  /*a7b0*/  F2FP.F16.F32.PACK_AB R7, R87, R79 ;  /* 0x0000004f5707723e */ /* 0x000fe200000000ff */
[----:B------:R-:W-:Y:S01]  /*a7c0*/  FADD.FTZ R9, R97, R14 ;  /* 0x0000000e61097221 */ /* 0x000fe20000010000 */
[----:B-1----:R-:W-:Y:S01]  /*a7d0*/  FADD.FTZ R13, R103, R8 ;  /* 0x00000008670d7221 */ /* 0x002fe20000010000 */
[-CC-:B------:R-:W-:Y:S01]  /*a7e0*/  FFMA.FTZ R115, R115, R0.reuse, -R93.reuse ;  /* 0x0000000073737223 */ /* 0x180fe2000001085d */
[-CC-:B------:R-:W-:Y:S01]  /*a7f0*/  FFMA.FTZ R118, R118, R0.reuse, -R93.reuse ;  /* 0x0000000076767223 */ /* 0x180fe2000001085d */
[----:B------:R-:W-:Y:S01]  /*a800*/  STSM.16.M88.4 [R82], R24 ;  /* 0x0000001852007844 */ /* 0x000fe20000000200 */
[----:B------:R-:W-:Y:S01]  /*a810*/  FFMA.FTZ R93, R119, R0, -R93 ;  /* 0x00000000775d7223 */ /* 0x000fe2000001085d */
[----:B------:R-:W1:Y:S02]  /*a820*/  MUFU.EX2 R114, R114 ;  /* 0x0000007200727308 */ /* 0x000e640000000800 */
[----:B------:R-:W-:Y:S01]  /*a830*/  STSM.16.M88.4 [R104+0x6000], R36 ;  /* 0x0060002468007844 */ /* 0x000fe20000000200 */
[----:B------:R-:W-:-:S03]  /*a840*/  FADD.FTZ R9, R64, R9 ;  /* 0x0000000940097221 */ /* 0x000fc60000010000 */
[----:B------:R4:W-:Y:S02]  /*a850*/  STSM.16.M88.4 [R81+0x6000], R4 ;  /* 0x0060000451007844 */ /* 0x0009e40000000200 */
[----:B------:R-:W1:Y:S08]  /*a860*/  MUFU.EX2 R115, R115 ;  /* 0x0000007300737308 */ /* 0x000e700000000800 */
[----:B------:R-:W-:Y:S01]  /*a870*/  MUFU.EX2 R118, R118 ;  /* 0x0000007600767308 */ /* 0x000fe20000000800 */
[----:B----4-:R-:W-:Y:S01]  /*a880*/  FADD.FTZ R4, R106, R13 ;  /* 0x0000000d6a047221 */ /* 0x010fe20000010000 */
[----:B------:R-:W-:-:S06]  /*a890*/  FADD.FTZ R6, R100, R9 ;  /* 0x0000000964067221 */ /* 0x000fcc0000010000 */
[----:B------:R-:W4:Y:S01]  /*a8a0*/  MUFU.EX2 R93, R93 ;  /* 0x0000005d005d7308 */ /* 0x000f220000000800 */
[----:B---3--:R-:W-:Y:S01]  /*a8b0*/  FADD.FTZ R4, R107, R4 ;  /* 0x000000046b047221 */ /* 0x008fe20000010000 */
[----:B------:R-:W-:-:S03]  /*a8c0*/  FADD.FTZ R5, R65, R6 ;  /* 0x0000000641057221 */ /* 0x000fc60000010000 */
[----:B0-----:R-:W-:Y:S01]  /*a8d0*/  FADD.FTZ R7, R67, R4 ;  /* 0x0000000443077221 */ /* 0x001fe20000010000 */
[----:B------:R-:W-:-:S03]  /*a8e0*/  FADD.FTZ R4, R68, R5 ;  /* 0x0000000544047221 */ /* 0x000fc60000010000 */
[----:B------:R-:W-:Y:S01]  /*a8f0*/  FADD.FTZ R7, R12, R7 ;  /* 0x000000070c077221 */ /* 0x000fe20000010000 */
[----:B------:R-:W-:Y:S01]  /*a900*/  FADD.FTZ R5, R69, R4 ;  /* 0x0000000445057221 */ /* 0x000fe20000010000 */
[----:B------:R-:W-:Y:S02]  /*a910*/  F2FP.F16.F32.PACK_AB R44, R52, R44 ;  /* 0x0000002c342c723e */ /* 0x000fe400000000ff */
[----:B-1----:R-:W-:Y:S01]  /*a920*/  FADD.FTZ R6, R114, R7 ;  /* 0x0000000772067221 */ /* 0x002fe20000010000 */
[----:B------:R-:W-:Y:S02]  /*a930*/  F2FP.F16.F32.PACK_AB R46, R56, R53 ;  /* 0x00000035382e723e */ /* 0x000fe400000000ff */
[----:B------:R-:W-:Y:S02]  /*a940*/  F2FP.F16.F32.PACK_AB R62, R97, R61 ;  /* 0x0000003d613e723e */ /* 0x000fe400000000ff */
[----:B------:R-:W-:Y:S02]  /*a950*/  F2FP.F16.F32.PACK_AB R45, R91, R11 ;  /* 0x0000000b5b2d723e */ /* 0x000fe400000000ff */
[----:B------:R-:W-:Y:S01]  /*a960*/  F2FP.F16.F32.PACK_AB R47, R95, R94 ;  /* 0x0000005e5f2f723e */ /* 0x000fe200000000ff */
[----:B------:R-:W-:Y:S01]  /*a970*/  FADD.FTZ R9, R72, R5 ;  /* 0x0000000548097221 */ /* 0x000fe20000010000 */
[----:B------:R-:W-:Y:S01]  /*a980*/  F2FP.F16.F32.PACK_AB R60, R60, R57 ;  /* 0x000000393c3c723e */ /* 0x000fe200000000ff */
[----:B------:R-:W-:Y:S01]  /*a990*/  FADD.FTZ R11, R115, R6 ;  /* 0x00000006730b7221 */ /* 0x000fe20000010000 */
[----:B------:R-:W-:-:S02]  /*a9a0*/  F2FP.F16.F32.PACK_AB R61, R99, R98 ;  /* 0x00000062633d723e */ /* 0x000fc400000000ff */
[----:B------:R-:W-:Y:S02]  /*a9b0*/  F2FP.F16.F32.PACK_AB R63, R103, R102 ;  /* 0x00000066673f723e */ /* 0x000fe400000000ff */
[----:B------:R-:W-:Y:S02]  /*a9c0*/  F2FP.F16.F32.PACK_AB R66, R68, R65 ;  /* 0x000000414442723e */ /* 0x000fe400000000ff */
[----:B------:R-:W-:Y:S02]  /*a9d0*/  F2FP.F16.F32.PACK_AB R64, R100, R64 ;  /* 0x000000406440723e */ /* 0x000fe400000000ff */
[----:B------:R-:W-:Y:S02]  /*a9e0*/  F2FP.F16.F32.PACK_AB R65, R107, R106 ;  /* 0x0000006a6b41723e */ /* 0x000fe400000000ff */
[----:B------:R-:W-:Y:S02]  /*a9f0*/  F2FP.F16.F32.PACK_AB R67, R12, R67 ;  /* 0x000000430c43723e */ /* 0x000fe400000000ff */
[----:B------:R-:W-:-:S02]  /*aa00*/  F2FP.F16.F32.PACK_AB R4, R72, R69 ;  /* 0x000000454804723e */ /* 0x000fc400000000ff */
[----:B------:R-:W-:Y:S02]  /*aa10*/  F2FP.F16.F32.PACK_AB R5, R115, R114 ;  /* 0x000000727305723e */ /* 0x000fe400000000ff */
[----:B------:R-:W-:Y:S02]  /*aa20*/  F2FP.F16.F32.PACK_AB R6, R73, R76 ;  /* 0x0000004c4906723e */ /* 0x000fe400000000ff */
[----:B----4-:R-:W-:Y:S01]  /*aa30*/  F2FP.F16.F32.PACK_AB R7, R93, R118 ;  /* 0x000000765d07723e */ /* 0x010fe200000000ff */
[----:B------:R-:W-:Y:S01]  /*aa40*/  STSM.16.M88.4 [R157+0x2a800], R44 ;  /* 0x02a8002c9d007844 */ /* 0x000fe20000000200 */
[----:B------:R-:W-:Y:S01]  /*aa50*/  ISETP.GE.AND P2, PT, R130, 0xc1, PT ;  /* 0x000000c18200780c */ /* 0x000fe20003f46270 */
[----:B------:R-:W-:Y:S02]  /*aa60*/  IMAD.MOV.U32 R151, RZ, RZ, RZ ;  /* 0x000000ffff977224 */ /* 0x000fe400078e00ff */
[----:B------:R-:W-:Y:S01]  /*aa70*/  FADD.FTZ R76, R76, R9 ;  /* 0x000000094c4c7221 */ /* 0x000fe20000010000 */
[----:B------:R-:W-:Y:S01]  /*aa80*/  FADD.FTZ R20, R118, R11 ;  /* 0x0000000b76147221 */ /* 0x000fe20000010000 */
[----:B------:R-:W-:Y:S01]  /*aa90*/  IMAD.MOV.U32 R150, RZ, RZ, R151 ;  /* 0x000000ffff967224 */ /* 0x000fe200078e0097 */
[----:B------:R-:W-:-:S02]  /*aaa0*/  MOV R146, R151 ;  /* 0x0000009700927202 */ /* 0x000fc40000000f00 */
[----:B------:R-:W-:Y:S01]  /*aab0*/  FADD.FTZ R20, R93, R20 ;  /* 0x000000145d147221 */ /* 0x000fe20000010000 */
[--C-:B------:R-:W-:Y:S01]  /*aac0*/  IMAD.MOV.U32 R149, RZ, RZ, R151.reuse ;  /* 0x000000ffff957224 */ /* 0x100fe200078e0097 */
[-C--:B------:R-:W-:Y:S01]  /*aad0*/  MOV R140, R151.reuse ;  /* 0x00000097008c7202 */ /* 0x080fe20000000f00 */
[--C-:B------:R-:W-:Y:S01]  /*aae0*/  IMAD.MOV.U32 R148, RZ, RZ, R151.reuse ;  /* 0x000000ffff947224 */ /* 0x100fe200078e0097 */
[-C--:B------:R-:W-:Y:S01]  /*aaf0*/  MOV R134, R151.reuse ;  /* 0x0000009700867202 */ /* 0x080fe20000000f00 */
[--C-:B------:R-:W-:Y:S01]  /*ab00*/  IMAD.MOV.U32 R147, RZ, RZ, R151.reuse ;  /* 0x000000ffff937224 */ /* 0x100fe200078e0097 */
[-C--:B------:R-:W-:Y:S01]  /*ab10*/  MOV R128, R151.reuse ;  /* 0x0000009700807202 */ /* 0x080fe20000000f00 */
[--C-:B------:R-:W-:Y:S01]  /*ab20*/  IMAD.MOV.U32 R145, RZ, RZ, R151.reuse ;  /* 0x000000ffff917224 */ /* 0x100fe200078e0097 */
[----:B------:R-:W-:Y:S01]  /*ab30*/  MOV R122, R151 ;  /* 0x00000097007a7202 */ /* 0x000fe20000000f00 */
        /* <DEDUP_REMOVED lines=21> */
[----:B--2---:R-:W-:Y:S04]  /*ac90*/  STSM.16.M88.4 [R15], R60 ;  /* 0x0000003c0f007844 */ /* 0x004fe80000000200 */
[----:B------:R-:W-:Y:S04]  /*aca0*/  STSM.16.M88.4 [R104+0xc000], R64 ;  /* 0x00c0004068007844 */ /* 0x000fe80000000200 */
[----:B------:R0:W-:Y:S01]  /*acb0*/  STSM.16.M88.4 [R81+0xc000], R4 ;  /* 0x00c0000451007844 */ /* 0x0001e20000000200 */
[----:B------:R1:W-:Y:S06]  /*acc0*/  MEMBAR.ALL.CTA ;  /* 0x0000000000007992 */ /* 0x0003ec0000008000 */
[----:B-1----:R-:W1:Y:S01]  /*acd0*/  FENCE.VIEW.ASYNC.S ;  /* 0x00000000000073c6 */ /* 0x002e620000000000 */
[----:B0-----:R-:W-:Y:S01]  /*ace0*/  FADD.FTZ R4, R73, R76 ;  /* 0x0000004c49047221 */ /* 0x001fe20000010000 */
[----:B-1----:R-:W-:Y:S01]  /*acf0*/  NOP ;  /* 0x0000000000007918 */ /* 0x002fe20000000000 */
[----:B------:R-:W-:Y:S05]  /*ad00*/  @!P2 BRA `(.L_x_492) ;  /* 0x0000002c00d4a947 */ /* 0x000fea0003800000 */
[----:B------:R-:W2:Y:S01]  /*ad10*/  LDL.LU R104, [R1+0x64] ;  /* 0x0000640001687983 */ /* 0x000ea20000300800 */
[----:B------:R-:W-:Y:S01]  /*ad20*/  IMAD.MOV.U32 R5, RZ, RZ, R10 ;  /* 0x000000ffff057224 */ /* 0x000fe200078e000a */
[----:B------:R-:W-:Y:S01]  /*ad30*/  MOV R9, R156 ;  /* 0x0000009c00097202 */ /* 0x000fe20000000f00 */
[----:B------:R-:W-:Y:S01]  /*ad40*/  IMAD.MOV.U32 R6, RZ, RZ, R3 ;  /* 0x000000ffff067224 */ /* 0x000fe200078e0003 */
[----:B------:R-:W-:Y:S01]  /*ad50*/  CS2R R150, SRZ ;  /* 0x0000000000967805 */ /* 0x000fe2000001ff00 */
[----:B------:R-:W-:Y:S01]  /*ad60*/  IMAD.MOV.U32 R7, RZ, RZ, R152 ;  /* 0x000000ffff077224 */ /* 0x000fe200078e0098 */
        /* <DEDUP_REMOVED lines=14> */
[----:B------:R-:W-:Y:S01]  /*ae50*/  CS2R R120, SRZ ;  /* 0x0000000000787805 */ /* 0x000fe2000001ff00 */
[----:B--2---:R-:W-:-:S07]  /*ae60*/  VIADD R8, R104, 0xfffffffe ;  /* 0xfffffffe68087836 */ /* 0x004fce0000000000 */
.L_x_503:
[----:B------:R-:W2:Y:S01]  /*ae70*/  LDL R0, [R1+0x3c] ;  /* 0x00003c0001007983 */ /* 0x000ea20000100800 */
[----:B------:R-:W-:Y:S01]  /*ae80*/  VIADD R152, R7, 0x1 ;  /* 0x0000000107987836 */ /* 0x000fe20000000000 */
[----:B------:R-:W-:Y:S05]  /*ae90*/  YIELD ;  /* 0x0000000000007946 */ /* 0x000fea0003800000 */
[----:B------:R-:W-:-:S04]  /*aea0*/  ISETP.NE.AND P3, PT, R152, 0x2, PT ;  /* 0x000000029800780c */ /* 0x000fc80003f65270 */
[----:B------:R-:W-:Y:S02]  /*aeb0*/  SEL R156, RZ, 0x1, P3 ;  /* 0x00000001ff9c7807 */ /* 0x000fe40001800000 */
[----:B------:R-:W-:Y:S02]  /*aec0*/  SEL R152, R152, RZ, P3 ;  /* 0x000000ff98987207 */ /* 0x000fe40001800000 */
[----:B------:R-:W-:Y:S02]  /*aed0*/  LOP3.LUT R156, R9, R156, RZ, 0x3c, !PT ;  /* 0x0000009c099c7212 */ /* 0x000fe400078e3cff */
[----:B--2---:R-:W-:-:S13]  /*aee0*/  ISETP.NE.AND P2, PT, R0, RZ, PT ;  /* 0x000000ff0000720c */ /* 0x004fda0003f45270 */
[----:B------:R-:W-:Y:S05]  /*aef0*/  @P2 BRA `(.L_x_493) ;  /* 0x0000000000302947 */ /* 0x000fea0003800000 */
[----:B------:R-:W-:Y:S05]  /*af00*/  @!P0 BRA `(.L_x_494) ;  /* 0x0000000000048947 */ /* 0x000fea0003800000 */
[----:B------:R-:W-:Y:S01]  /*af10*/  BPT.TRAP 0x1 ;  /* 0x000000040000795c */ /* 0x000fe20000300000 */
.L_x_494:
[----:B------:R-:W-:Y:S01]  /*af20*/  IMAD R0, R152, 0x8, R2 ;  /* 0x0000000898007824 */ /* 0x000fe200078e0202 */
[----:B------:R-:W-:-:S04]  /*af30*/  SHF.L.U32 R3, R156, 0x1f, RZ ;  /* 0x0000001f9c037819 */ /* 0x000fc800000006ff */
[----:B------:R0:W1:Y:S01]  /*af40*/  SYNCS.PHASECHK.TRANS64.TRYWAIT P3, [R0+URZ+0x30830], R3 ;  /* 0x03083003000075a7 */ /* 0x000062000806017f */
[----:B------:R-:W-:Y:S05]  /*af50*/  @!P0 BRA `(.L_x_495) ;  /* 0x0000000000048947 */ /* 0x000fea0003800000 */
[----:B------:R-:W-:Y:S01]  /*af60*/  BPT.TRAP 0x1 ;  /* 0x000000040000795c */ /* 0x000fe20000300000 */
.L_x_495:
[----:B------:R-:W-:Y:S04]  /*af70*/  BSSY B0, `(.L_x_493) ;  /* 0x0000004000007945 */ /* 0x000fe80003800000 */
[----:B-1----:R-:W-:Y:S05]  /*af80*/  @P3 BRA `(.L_x_496) ;  /* 0x0000000000083947 */ /* 0x002fea0003800000 */
[----:B------:R-:W1:Y:S02]  /*af90*/  SYNCS.PHASECHK.TRANS64.TRYWAIT P3, [R0+URZ+0x30830], R3 ;  /* 0x03083003000075a7 */ /* 0x000e64000806017f */
[----:B-1----:R-:W-:Y:S05]  /*afa0*/  @!P3 BRA `(.L_x_497) ;  /* 0x000000bc0020b947 */ /* 0x002fea0003800000 */
.L_x_496:
[----:B------:R-:W-:Y:S05]  /*afb0*/  BSYNC B0 ;  /* 0x0000000000007941 */ /* 0x000fea0003800000 */
.L_x_493:
[----:B01----:R-:W2:Y:S04]  /*afc0*/  LDL R3, [R1+0x40] ;  /* 0x0000400001037983 */ /* 0x003ea80000100800 */
[----:B------:R-:W3:Y:S01]  /*afd0*/  LDL.64 R24, [R1+0x10] ;  /* 0x0000100001187983 */ /* 0x000ee20000100a00 */
[----:B------:R-:W-:Y:S05]  /*afe0*/  WARPSYNC.ALL ;  /* 0x0000000000007948 */ /* 0x000fea0003800000 */
[----:B------:R-:W-:Y:S01]  /*aff0*/  IMAD.MOV.U32 R11, RZ, RZ, 0x40000040 ;  /* 0x40000040ff0b7424 */ /* 0x000fe200078e00ff */
[----:B------:R-:W0:Y:S04]  /*b000*/  S2R R0, SR_TID.X ;  /* 0x0000000000007919 */ /* 0x000e280000002100 */
[----:B------:R-:W-:-:S02]  /*b010*/  R2UR UR7, R11 ;  /* 0x000000000b0772ca */ /* 0x000fc400000e0000 */
[----:B------:R-:W-:Y:S01]  /*b020*/  R2UR UR19, R11 ;  /* 0x000000000b1372ca */ /* 0x000fe200000e0000 */
[----:B------:R-:W-:-:S05]  /*b030*/  IMAD.MOV.U32 R15, RZ, RZ, 0x40000040 ;  /* 0x40000040ff0f7424 */ /* 0x000fca00078e00ff */
[----:B------:R-:W-:Y:S02]  /*b040*/  R2UR UR15, R15 ;  /* 0x000000000f0f72ca */ /* 0x000fe400000e0000 */
[----:B0-----:R-:W-:-:S05]  /*b050*/  SHF.R.U32.HI R0, RZ, 0x7, R0 ;  /* 0x00000007ff007819 */ /* 0x001fca0000011600 */
[----:B------:R-:W-:Y:S02]  /*b060*/  VIADD R0, R0, 0x8 ;  /* 0x0000000800007836 */ /* 0x000fe40000000000 */
[----:B------:R-:W-:Y:S02]  /*b070*/  IMAD.MOV.U32 R13, RZ, RZ, 0x40000040 ;  /* 0x40000040ff0d7424 */ /* 0x000fe400078e00ff */
[----:B--2---:R-:W-:-:S04]  /*b080*/  IMAD R10, R152, 0x600, R3 ;  /* 0x00000600980a7824 */ /* 0x004fc800078e0203 */
[C---:B------:R-:W-:Y:S01]  /*b090*/  VIADD R14, R10.reuse, 0x4 ;  /* 0x000000040a0e7836 */ /* 0x040fe20000000000 */
[C---:B------:R-:W-:Y:S02]  /*b0a0*/  R2UR UR6, R10.reuse ;  /* 0x000000000a0672ca */ /* 0x040fe400000e0000 */
[C---:B------:R-:W-:Y:S01]  /*b0b0*/  IADD3 R12, R10.reuse, 0x2, RZ ;  /* 0x000000020a0c7810 */ /* 0x040fe20007ffe0ff */
[----:B------:R-:W-:-:S05]  /*b0c0*/  VIADD R10, R10, 0x6 ;  /* 0x000000060a0a7836 */ /* 0x000fca0000000000 */
[----:B------:R-:W-:Y:S02]  /*b0d0*/  R2UR UR18, R10 ;  /* 0x000000000a1272ca */ /* 0x000fe400000e0000 */
[----:B------:R-:W2:Y:S01]  /*b0e0*/  LDL.64 R10, [R1+0x28] ;  /* 0x00002800010a7983 */ /* 0x000ea20000100a00 */
[----:B------:R-:W-:-:S03]  /*b0f0*/  R2UR UR14, R14 ;  /* 0x000000000e0e72ca */ /* 0x000fc600000e0000 */
[----:B------:R-:W4:Y:S01]  /*b100*/  LDL.64 R14, [R1+0x20] ;  /* 0x00002000010e7983 */ /* 0x000f220000100a00 */
[----:B---3--:R-:W-:Y:S02]  /*b110*/  R2UR UR4, R24 ;  /* 0x00000000180472ca */ /* 0x008fe400000e0000 */
[----:B------:R-:W-:Y:S01]  /*b120*/  R2UR UR5, R25 ;  /* 0x00000000190572ca */ /* 0x000fe200000e0000 */
[----:B------:R0:W-:Y:S06]  /*b130*/  BAR.SYNC.DEFER_BLOCKING R0, 0x100 ;  /* 0x000400000000751d */ /* 0x0001ec0000010000 */
[----:B------:R-:W-:-:S06]  /*b140*/  WARPGROUP.ARRIVE ;  /* 0x00000000000079c5 */ /* 0x000fcc0000000000 */
[----:B------:R-:W-:Y:S01]  /*b150*/  HGMMA.64x192x16.F32 R24, gdesc[UR4], RZ, !UPT, gsb0 ;  /* 0x02e00000041879f0 */ /* 0x000fe2000c0008ff */
[----:B------:R-:W-:Y:S02]  /*b160*/  R2UR UR10, R12 ;  /* 0x000000000c0a72ca */ /* 0x000fe400000e0000 */
[----:B------:R-:W-:Y:S02]  /*b170*/  R2UR UR11, R13 ;  /* 0x000000000d0b72ca */ /* 0x000fe400000e0000 */
[----:B------:R-:W3:Y:S01]  /*b180*/  LDL.64 R12, [R1+0x18] ;  /* 0x00001800010c7983 */ /* 0x000ee20000100a00 */
[----:B------:R-:W-:Y:S02]  /*b190*/  WARPGROUP.DEPBAR.LE gsb0, 0x0 ;  /* 0x00008000000079c5 */ /* 0x000fe40000010000 */
[----:B------:R-:W-:Y:S01]  /*b1a0*/  WARPGROUP.ARRIVE ;  /* 0x00000000000079c5 */ /* 0x000fe20000000000 */
[----:B--2---:R-:W-:Y:S02]  /*b1b0*/  R2UR UR8, R10 ;  /* 0x000000000a0872ca */ /* 0x004fe400000e0000 */
[----:B------:R-:W-:-:S13]  /*b1c0*/  R2UR UR9, R11 ;  /* 0x000000000b0972ca */ /* 0x000fda00000e0000 */
[----:B------:R-:W-:Y:S01]  /*b1d0*/  HGMMA.64x192x16.F32 R24, gdesc[UR8], R24, gsb0 ;  /* 0x02e00000081879f0 */ /* 0x000fe20008000818 */
[----:B----4-:R-:W-:Y:S02]  /*b1e0*/  R2UR UR12, R14 ;  /* 0x000000000e0c72ca */ /* 0x010fe400000e0000 */
[----:B------:R-:W-:Y:S02]  /*b1f0*/  R2UR UR13, R15 ;  /* 0x000000000f0d72ca */ /* 0x000fe400000e0000 */
[----:B---3--:R-:W-:Y:S02]  /*b200*/  R2UR UR16, R12 ;  /* 0x000000000c1072ca */ /* 0x008fe400000e0000 */
[----:B------:R-:W-:Y:S01]  /*b210*/  R2UR UR17, R13 ;  /* 0x000000000d1172ca */ /* 0x000fe200000e0000 */
[----:B------:R-:W-:Y:S02]  /*b220*/  WARPGROUP.DEPBAR.LE gsb0, 0x0 ;  /* 0x00008000000079c5 */ /* 0x000fe40000010000 */
[----:B------:R-:W-:-:S10]  /*b230*/  WARPGROUP.ARRIVE ;  /* 0x00000000000079c5 */ /* 0x000fd40000000000 */
        /* <DEDUP_REMOVED lines=8> */
.L_x_499:
[----:B------:R-:W-:Y:S01]  /*b2c0*/  SHF.L.U32 R0, R9, 0x1f, RZ ;  /* 0x0000001f09007819 */ /* 0x000fe200000006ff */
[----:B------:R-:W-:-:S04]  /*b2d0*/  IMAD R3, R7, 0x8, R2 ;  /* 0x0000000807037824 */ /* 0x000fc800078e0202 */
[----:B------:R0:W1:Y:S01]  /*b2e0*/  SYNCS.PHASECHK.TRANS64.TRYWAIT P2, [R3+URZ+0x30850], R0 ;  /* 0x03085000030075a7 */ /* 0x000062000804017f */
[----:B------:R-:W-:Y:S05]  /*b2f0*/  @!P0 BRA `(.L_x_500) ;  /* 0x0000000000048947 */ /* 0x000fea0003800000 */
[----:B------:R-:W-:Y:S01]  /*b300*/  BPT.TRAP 0x1 ;  /* 0x000000040000795c */ /* 0x000fe20000300000 */
.L_x_500:
[----:B------:R-:W-:Y:S04]  /*b310*/  BSSY B0, `(.L_x_498) ;  /* 0x0000004000007945 */ /* 0x000fe80003800000 */
[----:B-1----:R-:W-:Y:S05]  /*b320*/  @P2 BRA `(.L_x_501) ;  /* 0x0000000000082947 */ /* 0x002fea0003800000 */
[----:B------:R-:W1:Y:S02]  /*b330*/  SYNCS.PHASECHK.TRANS64.TRYWAIT P2, [R3+URZ+0x30850], R0 ;  /* 0x03085000030075a7 */ /* 0x000e64000804017f */
[----:B-1----:R-:W-:Y:S05]  /*b340*/  @!P2 BRA `(.L_x_502) ;  /* 0x000000b8004ca947 */ /* 0x002fea0003800000 */
.L_x_501:
[----:B------:R-:W-:Y:S05]  /*b350*/  BSYNC B0 ;  /* 0x0000000000007941 */ /* 0x000fea0003800000 */
.L_x_498:
[----:B01----:R-:W-:Y:S01]  /*b360*/  FMNMX.FTZ R0, R24, R6, !PT ;  /* 0x0000000618007209 */ /* 0x003fe20007810000 */
[----:B------:R-:W-:Y:S05]  /*b370*/  WARPSYNC.ALL ;  /* 0x0000000000007948 */ /* 0x000fea0003800000 */
[----:B------:R-:W-:Y:S01]  /*b380*/  FMNMX.FTZ R0, R25, R0, !PT ;  /* 0x0000000019007209 */ /* 0x000fe20007810000 */
[----:B------:R-:W-:-:S03]  /*b390*/  ULDC UR4, c[0x0][0x988] ;  /* 0x0002620000047ab9 */ /* 0x000fc60000000800 */
[----:B------:R-:W-:-:S04]  /*b3a0*/  FMNMX.FTZ R0, R28, R0, !PT ;  /* 0x000000001c007209 */ /* 0x000fc80007810000 */
        /* <DEDUP_REMOVED lines=44> */
[----:B------:R-:W-:-:S05]  /*b670*/  FMNMX.FTZ R0, R117, R0, !PT ;  /* 0x0000000075007209 */ /* 0x000fca0007810000 */
[----:B------:R-:W0:Y:S02]  /*b680*/  SHFL.BFLY PT, R3, R0, 0x2, 0x1f ;  /* 0x0c401f0000037f89 */ /* 0x000e2400000e0000 */
[----:B0-----:R-:W-:-:S05]  /*b690*/  FMNMX.FTZ R3, R0, R3, !PT ;  /* 0x0000000300037209 */ /* 0x001fca0007810000 */
[----:B------:R-:W0:Y:S02]  /*b6a0*/  SHFL.BFLY PT, R0, R3, 0x1, 0x1f ;  /* 0x0c201f0003007f89 */ /* 0x000e2400000e0000 */
[----:B0-----:R-:W-:Y:S02]  /*b6b0*/  FMNMX.FTZ R3, R3, R0, !PT ;  /* 0x0000000003037209 */ /* 0x001fe40007810000 */
[----:B------:R-:W-:-:S03]  /*b6c0*/  MOV R0, UR4 ;  /* 0x0000000400007c02 */ /* 0x000fc60008000f00 */
[C---:B------:R-:W-:Y:S02]  /*b6d0*/  FADD.FTZ R6, -R3.reuse, R6 ;  /* 0x0000000603067221 */ /* 0x040fe40000010100 */
[-C--:B------:R-:W-:Y:S02]  /*b6e0*/  FMUL.FTZ R11, R3, R0.reuse ;  /* 0x00000000030b7220 */ /* 0x080fe40000410000 */
[-C--:B------:R-:W-:Y:S02]  /*b6f0*/  FMUL.FTZ R6, R6, R0.reuse ;  /* 0x0000000006067220 */ /* 0x080fe40000410000 */
[-CC-:B------:R-:W-:Y:S01]  /*b700*/  FFMA.FTZ R24, R24, R0.reuse, -R11.reuse ;  /* 0x0000000018187223 */ /* 0x180fe2000001080b */
[-CC-:B------:R-:W-:Y:S01]  /*b710*/  FFMA.FTZ R25, R25, R0.reuse, -R11.reuse ;  /* 0x0000000019197223 */ /* 0x180fe2000001080b */
[----:B------:R-:W-:Y:S01]  /*b720*/  MUFU.EX2 R9, R6 ;  /* 0x0000000600097308 */ /* 0x000fe20000000800 */
[-CC-:B------:R-:W-:Y:S01]  /*b730*/  FFMA.FTZ R28, R28, R0.reuse, -R11.reuse ;  /* 0x000000001c1c7223 */ /* 0x180fe2000001080b */
[-CC-:B------:R-:W-:Y:S01]  /*b740*/  FFMA.FTZ R29, R29, R0.reuse, -R11.reuse ;  /* 0x000000001d1d7223 */ /* 0x180fe2000001080b */
[-CC-:B------:R-:W-:Y:S01]  /*b750*/  FFMA.FTZ R21, R61, R0.reuse, -R11.reuse ;  /* 0x000000003d157223 */ /* 0x180fe2000001080b */
[-CC-:B------:R-:W-:Y:S01]  /*b760*/  FFMA.FTZ R32, R32, R0.reuse, -R11.reuse ;  /* 0x0000000020207223 */ /* 0x180fe2000001080b */
[----:B------:R-:W2:Y:S01]  /*b770*/  LDL R61, [R1+0x38] ;  /* 0x00003800013d7983 */ /* 0x000ea20000100800 */
[-CC-:B------:R-:W-:Y:S01]  /*b780*/  FFMA.FTZ R33, R33, R0.reuse, -R11.reuse ;  /* 0x0000000021217223 */ /* 0x180fe2000001080b */
[-CC-:B------:R-:W-:Y:S01]  /*b790*/  FFMA.FTZ R36, R36, R0.reuse, -R11.reuse ;  /* 0x0000000024247223 */ /* 0x180fe2000001080b */
[----:B------:R-:W0:Y:S01]  /*b7a0*/  MUFU.EX2 R24, R24 ;  /* 0x0000001800187308 */ /* 0x000e220000000800 */
[-CC-:B------:R-:W-:Y:S01]  /*b7b0*/  FFMA.FTZ R37, R37, R0.reuse, -R11.reuse ;  /* 0x0000000025257223 */ /* 0x180fe2000001080b */
[-CC-:B------:R-:W-:Y:S01]  /*b7c0*/  FFMA.FTZ R40, R40, R0.reuse, -R11.reuse ;  /* 0x0000000028287223 */ /* 0x180fe2000001080b */
[-CC-:B------:R-:W-:Y:S01]  /*b7d0*/  FFMA.FTZ R41, R41, R0.reuse, -R11.reuse ;  /* 0x0000000029297223 */ /* 0x180fe2000001080b */
[-CC-:B------:R-:W-:Y:S01]  /*b7e0*/  FFMA.FTZ R44, R44, R0.reuse, -R11.reuse ;  /* 0x000000002c2c7223 */ /* 0x180fe2000001080b */
[-CC-:B------:R-:W-:Y:S01]  /*b7f0*/  FFMA.FTZ R45, R45, R0.reuse, -R11.reuse ;  /* 0x000000002d2d7223 */ /* 0x180fe2000001080b */
[-CC-:B------:R-:W-:Y:S01]  /*b800*/  FFMA.FTZ R48, R48, R0.reuse, -R11.reuse ;  /* 0x0000000030307223 */ /* 0x180fe2000001080b */
[-CC-:B------:R-:W-:Y:S01]  /*b810*/  FFMA.FTZ R49, R49, R0.reuse, -R11.reuse ;  /* 0x0000000031317223 */ /* 0x180fe2000001080b */
[----:B------:R-:W1:Y:S01]  /*b820*/  MUFU.EX2 R25, R25 ;  /* 0x0000001900197308 */ /* 0x000e620000000800 */
[-CC-:B------:R-:W-:Y:S01]  /*b830*/  FFMA.FTZ R52, R52, R0.reuse, -R11.reuse ;  /* 0x0000000034347223 */ /* 0x180fe2000001080b */
[-CC-:B------:R-:W-:Y:S01]  /*b840*/  FFMA.FTZ R53, R53, R0.reuse, -R11.reuse ;  /* 0x0000000035357223 */ /* 0x180fe2000001080b */
[-CC-:B------:R-:W-:Y:S01]  /*b850*/  FFMA.FTZ R56, R56, R0.reuse, -R11.reuse ;  /* 0x0000000038387223 */ /* 0x180fe2000001080b */
[-CC-:B------:R-:W-:Y:S01]  /*b860*/  FFMA.FTZ R57, R57, R0.reuse, -R11.reuse ;  /* 0x0000000039397223 */ /* 0x180fe2000001080b */
[----:B------:R-:W-:-:S03]  /*b870*/  FFMA.FTZ R60, R60, R0, -R11 ;  /* 0x000000003c3c7223 */ /* 0x000fc6000001080b */
[----:B------:R-:W3:Y:S01]  /*b880*/  MUFU.EX2 R28, R28 ;  /* 0x0000001c001c7308 */ /* 0x000ee20000000800 */
[----:B0-----:R-:W-:-:S07]  /*b890*/  FFMA.FTZ R6, R9, R4, R24 ;  /* 0x0000000409067223 */ /* 0x001fce0000010018 */
[----:B------:R-:W0:Y:S01]  /*b8a0*/  MUFU.EX2 R10, R29 ;  /* 0x0000001d000a7308 */ /* 0x000e220000000800 */
[----:B-1----:R-:W-:-:S04]  /*b8b0*/  FADD.FTZ R6, R25, R6 ;  /* 0x0000000619067221 */ /* 0x002fc80000010000 */
[----:B---3--:R-:W-:-:S04]  /*b8c0*/  FADD.FTZ R6, R28, R6 ;  /* 0x000000061c067221 */ /* 0x008fc80000010000 */
[C---:B0-----:R-:W-:Y:S01]  /*b8d0*/  FADD.FTZ R29, R10.reuse, R6 ;  /* 0x000000060a1d7221 */ /* 0x041fe20000010000 */
[----:B------:R-:W-:Y:S02]  /*b8e0*/  F2FP.F16.F32.PACK_AB R6, R10, R28 ;  /* 0x0000001c0a06723e */ /* 0x000fe400000000ff */
        /* <DEDUP_REMOVED lines=47> */
[----:B------:R-:W-:Y:S01]  /*bbe0*/  FMNMX.FTZ R10, R119, R10, !PT ;  /* 0x0000000a770a7209 */ /* 0x000fe20007810000 */
[-CC-:B------:R-:W-:Y:S01]  /*bbf0*/  FFMA.FTZ R64, R64, R0.reuse, -R11.reuse ;  /* 0x0000000040407223 */ /* 0x180fe2000001080b */
        /* <DEDUP_REMOVED lines=26> */
[----:B------:R-:W-:-:S02]  /*bda0*/  FFMA.FTZ R117, R117, R0, -R11 ;  /* 0x0000000075757223 */ /* 0x000fc4000001080b */
[----:B------:R-:W0:Y:S02]  /*bdb0*/  SHFL.BFLY PT, R11, R10, 0x2, 0x1f ;  /* 0x0c401f000a0b7f89 */ /* 0x000e2400000e0000 */
[----:B0-----:R-:W-:-:S05]  /*bdc0*/  FMNMX.FTZ R10, R10, R11, !PT ;  /* 0x0000000b0a0a7209 */ /* 0x001fca0007810000 */
[----:B------:R-:W0:Y:S02]  /*bdd0*/  SHFL.BFLY PT, R11, R10, 0x1, 0x1f ;  /* 0x0c201f000a0b7f89 */ /* 0x000e2400000e0000 */
[----:B0-----:R-:W-:-:S05]  /*bde0*/  FMNMX.FTZ R10, R10, R11, !PT ;  /* 0x0000000b0a0a7209 */ /* 0x001fca0007810000 */
[----:B------:R-:W-:-:S04]  /*bdf0*/  FMUL.FTZ R11, R10, R0 ;  /* 0x000000000a0b7220 */ /* 0x000fc80000410000 */
        /* <DEDUP_REMOVED lines=47> */
[----:B------:R-:W-:Y:S01]  /*c0f0*/  FFMA.FTZ R119, R119, R0, -R11 ;  /* 0x0000000077777223 */ /* 0x000fe2000001080b */
[----:B------:R-:W-:-:S05]  /*c100*/  VIADD R11, R2, 0x400 ;  /* 0x00000400020b7836 */ /* 0x000fca0000000000 */
[----:B------:R-:W-:-:S04]  /*c110*/  SHF.R.U32.HI R11, RZ, 0x4, R11 ;  /* 0x00000004ff0b7819 */ /* 0x000fc8000001160b */
[----:B------:R-:W-:-:S05]  /*c120*/  LOP3.LUT R11, R11, 0x3fff, RZ, 0xc0, !PT ;  /* 0x00003fff0b0b7812 */ /* 0x000fca00078ec0ff */
[----:B------:R-:W-:-:S04]  /*c130*/  IMAD R12, R7, 0x600, R11 ;  /* 0x00000600070c7824 */ /* 0x000fc800078e020b */
[----:B------:R-:W-:-:S05]  /*c140*/  VIADD R14, R12, 0x80 ;  /* 0x000000800c0e7836 */ /* 0x000fca0000000000 */
[----:B------:R-:W-:Y:S01]  /*c150*/  R2UR UR10, R14 ;  /* 0x000000000e0a72ca */ /* 0x000fe200000e0000 */
[----:B------:R-:W-:-:S05]  /*c160*/  VIADD R14, R12, 0x100 ;  /* 0x000001000c0e7836 */ /* 0x000fca0000000000 */
[----:B------:R-:W-:Y:S02]  /*c170*/  R2UR UR14, R14 ;  /* 0x000000000e0e72ca */ /* 0x000fe400000e0000 */
[----:B------:R-:W-:-:S04]  /*c180*/  IADD3 R14, R12, 0x180, RZ ;  /* 0x000001800c0e7810 */ /* 0x000fc80007ffe0ff */
[----:B------:R-:W-:Y:S01]  /*c190*/  R2UR UR18, R14 ;  /* 0x000000000e1272ca */ /* 0x000fe200000e0000 */
[----:B------:R-:W-:-:S05]  /*c1a0*/  VIADD R14, R12, 0x200 ;  /* 0x000002000c0e7836 */ /* 0x000fca0000000000 */
[----:B------:R-:W-:Y:S01]  /*c1b0*/  R2UR UR22, R14 ;  /* 0x000000000e1672ca */ /* 0x000fe200000e0000 */
[----:B------:R-:W-:-:S05]  /*c1c0*/  VIADD R14, R12, 0x280 ;  /* 0x000002800c0e7836 */ /* 0x000fca0000000000 */
[----:B------:R-:W-:Y:S01]  /*c1d0*/  R2UR UR26, R14 ;  /* 0x000000000e1a72ca */ /* 0x000fe200000e0000 */
[----:B------:R-:W-:-:S05]  /*c1e0*/  VIADD R14, R12, 0x300 ;  /* 0x000003000c0e7836 */ /* 0x000fca0000000000 */
[----:B------:R-:W-:Y:S01]  /*c1f0*/  R2UR UR30, R14 ;  /* 0x000000000e1e72ca */ /* 0x000fe200000e0000 */
[----:B------:R-:W-:-:S05]  /*c200*/  VIADD R14, R12, 0x380 ;  /* 0x000003800c0e7836 */ /* 0x000fca0000000000 */
[----:B------:R-:W-:Y:S01]  /*c210*/  R2UR UR34, R14 ;  /* 0x000000000e2272ca */ /* 0x000fe200000e0000 */
[----:B------:R-:W-:Y:S02]  /*c220*/  VIADD R14, R12, 0x400 ;  /* 0x000004000c0e7836 */ /* 0x000fe40000000000 */
[----:B--2---:R-:W-:-:S03]  /*c230*/  VIADD R11, R61, 0x1e800 ;  /* 0x0001e8003d0b7836 */ /* 0x004fc60000000000 */
[----:B------:R-:W-:Y:S02]  /*c240*/  R2UR UR42, R14 ;  /* 0x000000000e2a72ca */ /* 0x000fe400000e0000 */
[----:B------:R-:W-:Y:S02]  /*c250*/  IADD3 R14, R12, 0x480, RZ ;  /* 0x000004800c0e7810 */ /* 0x000fe40007ffe0ff */
[----:B------:R-:W-:Y:S02]  /*c260*/  SHF.R.U32.HI R11, RZ, 0x4, R11 ;  /* 0x00000004ff0b7819 */ /* 0x000fe4000001160b */
[----:B------:R-:W-:Y:S01]  /*c270*/  R2UR UR46, R14 ;  /* 0x000000000e2e72ca */ /* 0x000fe200000e0000 */
[C---:B------:R-:W-:Y:S01]  /*c280*/  VIADD R14, R12.reuse, 0x500 ;  /* 0x000005000c0e7836 */ /* 0x040fe20000000000 */
[C---:B------:R-:W-:Y:S01]  /*c290*/  R2UR UR6, R12.reuse ;  /* 0x000000000c0672ca */ /* 0x040fe200000e0000 */
[----:B------:R-:W-:Y:S01]  /*c2a0*/  VIADD R12, R12, 0x580 ;  /* 0x000005800c0c7836 */ /* 0x000fe20000000000 */
[----:B------:R-:W-:Y:S01]  /*c2b0*/  LOP3.LUT R11, R11, 0x3fff, RZ, 0xc0, !PT ;  /* 0x00003fff0b0b7812 */ /* 0x000fe200078ec0ff */
[----:B------:R-:W-:-:S03]  /*c2c0*/  IMAD.MOV.U32 R13, RZ, RZ, 0x40000040 ;  /* 0x40000040ff0d7424 */ /* 0x000fc600078e00ff */
[----:B------:R-:W-:Y:S02]  /*c2d0*/  R2UR UR54, R12 ;  /* 0x000000000c3672ca */ /* 0x000fe400000e0000 */
[----:B------:R-:W-:Y:S02]  /*c2e0*/  LOP3.LUT R12, R11, 0x10000, RZ, 0xfc, !PT ;  /* 0x000100000b0c7812 */ /* 0x000fe400078efcff */
[C---:B------:R-:W-:Y:S02]  /*c2f0*/  R2UR UR7, R13.reuse ;  /* 0x000000000d0772ca */ /* 0x040fe400000e0000 */
[----:B------:R-:W-:Y:S02]  /*c300*/  R2UR UR4, R12 ;  /* 0x000000000c0472ca */ /* 0x000fe400000e0000 */
[----:B------:R-:W-:Y:S01]  /*c310*/  R2UR UR5, R13 ;  /* 0x000000000d0572ca */ /* 0x000fe200000e0000 */
[----:B------:R-:W-:-:S12]  /*c320*/  WARPGROUP.ARRIVE ;  /* 0x00000000000079c5 */ /* 0x000fd80000000000 */
[----:B------:R-:W-:Y:S01]  /*c330*/  HGMMA.64x64x16.F32 R120, gdesc[UR4].tnspB, R120, gsb0 ;  /* 0x40e00000047879f0 */ /* 0x000fe20008000878 */
[----:B------:R-:W-:Y:S01]  /*c340*/  IMAD.MOV.U32 R15, RZ, RZ, 0x40000040 ;  /* 0x40000040ff0f7424 */ /* 0x000fe200078e00ff */
[----:B------:R-:W-:Y:S01]  /*c350*/  R2UR UR50, R14 ;  /* 0x000000000e3272ca */ /* 0x000fe200000e0000 */
[----:B------:R-:W-:-:S03]  /*c360*/  VIADD R14, R12, 0x2 ;  /* 0x000000020c0e7836 */ /* 0x000fc60000000000 */
[C---:B------:R-:W-:Y:S02]  /*c370*/  R2UR UR11, R15.reuse ;  /* 0x000000000f0b72ca */ /* 0x040fe400000e0000 */
[C---:B------:R-:W-:Y:S02]  /*c380*/  R2UR UR15, R15.reuse ;  /* 0x000000000f0f72ca */ /* 0x040fe400000e0000 */
[C---:B------:R-:W-:Y:S02]  /*c390*/  R2UR UR19, R15.reuse ;  /* 0x000000000f1372ca */ /* 0x040fe400000e0000 */
[C---:B------:R-:W-:Y:S02]  /*c3a0*/  R2UR UR23, R15.reuse ;  /* 0x000000000f1772ca */ /* 0x040fe400000e0000 */
[C---:B------:R-:W-:Y:S02]  /*c3b0*/  R2UR UR27, R15.reuse ;  /* 0x000000000f1b72ca */ /* 0x040fe400000e0000 */
[----:B------:R-:W-:-:S02]  /*c3c0*/  R2UR UR31, R15 ;  /* 0x000000000f1f72ca */ /* 0x000fc400000e0000 */
[C---:B------:R-:W-:Y:S02]  /*c3d0*/  R2UR UR35, R15.reuse ;  /* 0x000000000f2372ca */ /* 0x040fe400000e0000 */
[C---:B------:R-:W-:Y:S02]  /*c3e0*/  R2UR UR43, R15.reuse ;  /* 0x000000000f2b72ca */ /* 0x040fe400000e0000 */
[C---:B------:R-:W-:Y:S02]  /*c3f0*/  R2UR UR47, R15.reuse ;  /* 0x000000000f2f72ca */ /* 0x040fe400000e0000 */
[----:B------:R-:W-:Y:S01]  /*c400*/  R2UR UR51, R15 ;  /* 0x000000000f3372ca */ /* 0x000fe200000e0000 */
[----:B------:R-:W-:Y:S01]  /*c410*/  IMAD.MOV.U32 R15, RZ, RZ, 0x40000040 ;  /* 0x40000040ff0f7424 */ /* 0x000fe200078e00ff */
[----:B------:R-:W-:-:S04]  /*c420*/  R2UR UR8, R14 ;  /* 0x000000000e0872ca */ /* 0x000fc800000e0000 */
[----:B------:R-:W-:Y:S01]  /*c430*/  R2UR UR9, R15 ;  /* 0x000000000f0972ca */ /* 0x000fe200000e0000 */
[----:B------:R-:W-:Y:S02]  /*c440*/  WARPGROUP.DEPBAR.LE gsb0, 0x0 ;  /* 0x00008000000079c5 */ /* 0x000fe40000010000 */
[----:B------:R-:W-:-:S10]  /*c450*/  WARPGROUP.ARRIVE ;  /* 0x00000000000079c5 */ /* 0x000fd40000000000 */
[----:B------:R-:W-:Y:S01]  /*c460*/  HGMMA.64x64x16.F32 R120, gdesc[UR8].tnspB, R120, gsb0 ;  /* 0x40e00000087879f0 */ /* 0x000fe20008000878 */
[----:B------:R-:W-:Y:S01]  /*c470*/  IMAD.MOV.U32 R15, RZ, RZ, 0x40000040 ;  /* 0x40000040ff0f7424 */ /* 0x000fe200078e00ff */
[----:B------:R-:W-:-:S04]  /*c480*/  IADD3 R14, R12, 0x4, RZ ;  /* 0x000000040c0e7810 */ /* 0x000fc80007ffe0ff */
[----:B------:R-:W-:Y:S02]  /*c490*/  R2UR UR12, R14 ;  /* 0x000000000e0c72ca */ /* 0x000fe400000e0000 */
[----:B------:R-:W-:Y:S01]  /*c4a0*/  R2UR UR13, R15 ;  /* 0x000000000f0d72ca */ /* 0x000fe200000e0000 */
[----:B------:R-:W-:Y:S02]  /*c4b0*/  WARPGROUP.DEPBAR.LE gsb0, 0x0 ;  /* 0x00008000000079c5 */ /* 0x000fe40000010000 */
[----:B------:R-:W-:-:S10]  /*c4c0*/  WARPGROUP.ARRIVE ;  /* 0x00000000000079c5 */ /* 0x000fd40000000000 */
[----:B------:R-:W-:Y:S01]  /*c4d0*/  HGMMA.64x64x16.F32 R120, gdesc[UR12].tnspB, R120, gsb0 ;  /* 0x40e000000c7879f0 */ /* 0x000fe20008000878 */
[----:B------:R-:W-:Y:S02]  /*c4e0*/  VIADD R14, R12, 0x6 ;  /* 0x000000060c0e7836 */ /* 0x000fe40000000000 */
[----:B------:R-:W-:-:S03]  /*c4f0*/  IMAD.MOV.U32 R15, RZ, RZ, 0x40000040 ;  /* 0x40000040ff0f7424 */ /* 0x000fc600078e00ff */
        /* <DEDUP_REMOVED lines=54> */
[----:B------:R-:W-:Y:S01]  /*c860*/  R2UR UR55, R13 ;  /* 0x000000000d3772ca */ /* 0x000fe200000e0000 */
[----:B------:R-:W-:Y:S01]  /*c870*/  IMAD.MOV.U32 R13, RZ, RZ, 0x40000040 ;  /* 0x40000040ff0d7424 */ /* 0x000fe200078e00ff */
[----:B------:R-:W-:-:S04]  /*c880*/  IADD3 R12, R12, 0xc06, RZ ;  /* 0x00000c060c0c7810 */ /* 0x000fc80007ffe0ff */
[----:B------:R-:W-:Y:S02]  /*c890*/  R2UR UR52, R12 ;  /* 0x000000000c3472ca */ /* 0x000fe400000e0000 */
[----:B------:R-:W-:Y:S01]  /*c8a0*/  R2UR UR53, R13 ;  /* 0x000000000d3572ca */ /* 0x000fe200000e0000 */
[----:B------:R-:W0:Y:S01]  /*c8b0*/  S2R R61, SR_TID.X ;  /* 0x00000000003d7919 */ /* 0x000e220000002100 */
[----:B------:R-:W-:-:S04]  /*c8c0*/  FADD.FTZ R5, -R10, R5 ;  /* 0x000000050a057221 */ /* 0x000fc80000010100 */
[----:B------:R-:W-:Y:S01]  /*c8d0*/  FMUL.FTZ R5, R5, R0 ;  /* 0x0000000005057220 */ /* 0x000fe20000410000 */
[----:B------:R-:W-:Y:S02]  /*c8e0*/  WARPGROUP.DEPBAR.LE gsb0, 0x0 ;  /* 0x00008000000079c5 */ /* 0x000fe40000010000 */
[----:B------:R-:W-:-:S06]  /*c8f0*/  WARPGROUP.ARRIVE ;  /* 0x00000000000079c5 */ /* 0x000fcc0000000000 */
[----:B------:R-:W-:Y:S01]  /*c900*/  HGMMA.64x64x16.F32 R120, gdesc[UR52].tnspB, R120, gsb0 ;  /* 0x40e00000347879f0 */ /* 0x000fe20008000878 */
[----:B------:R-:W-:Y:S01]  /*c910*/  MUFU.EX2 R11, R5 ;  /* 0x00000005000b7308 */ /* 0x000fe20000000800 */
[----:B------:R-:W-:Y:S02]  /*c920*/  F2FP.F16.F32.PACK_AB R4, R25, R24 ;  /* 0x000000181904723e */ /* 0x000fe400000000ff */
[----:B0-----:R-:W-:-:S05]  /*c930*/  SHF.R.U32.HI R24, RZ, 0x7, R61 ;  /* 0x00000007ff187819 */ /* 0x001fca000001163d */
[----:B------:R-:W0:Y:S01]  /*c940*/  MUFU.EX2 R5, R26 ;  /* 0x0000001a00057308 */ /* 0x000e220000000800 */
[----:B------:R-:W-:-:S07]  /*c950*/  @!P1 IMAD R14, R152, 0x8, R2 ;  /* 0x00000008980e9824 */ /* 0x000fce00078e0202 */
[----:B------:R-:W1:Y:S08]  /*c960*/  MUFU.EX2 R27, R27 ;  /* 0x0000001b001b7308 */ /* 0x000e700000000800 */
[----:B------:R-:W-:Y:S08]  /*c970*/  MUFU.EX2 R30, R30 ;  /* 0x0000001e001e7308 */ /* 0x000ff00000000800 */
[----:B------:R-:W2:Y:S01]  /*c980*/  MUFU.EX2 R31, R31 ;  /* 0x0000001f001f7308 */ /* 0x000ea20000000800 */
[----:B------:R-:W-:Y:S01]  /*c990*/  @!P1 IMAD R13, R7, 0x8, R2 ;  /* 0x00000008070d9824 */ /* 0x000fe200078e0202 */
[----:B------:R-:W-:Y:S01]  /*c9a0*/  ISETP.GE.U32.AND P2, PT, R61, 0x180, PT ;  /* 0x000001803d00780c */ /* 0x000fe20003f46070 */
[----:B------:R-:W-:Y:S01]  /*c9b0*/  VIADD R12, R24, 0x9 ;  /* 0x00000009180c7836 */ /* 0x000fe20000000000 */
[----:B------:R-:W-:Y:S01]  /*c9c0*/  @!P1 IADD3 R14, R14, 0x30840, RZ ;  /* 0x000308400e0e9810 */ /* 0x000fe20007ffe0ff */
[----:B------:R-:W-:-:S02]  /*c9d0*/  @!P1 VIADD R13, R13, 0x30860 ;  /* 0x000308600d0d9836 */ /* 0x000fc40000000000 */
[----:B0-----:R-:W-:Y:S01]  /*c9e0*/  FFMA.FTZ R20, R11, R20, R5 ;  /* 0x000000140b147223 */ /* 0x001fe20000010005 */
[----:B------:R-:W3:Y:S01]  /*c9f0*/  LDL R61, [R1+0x4] ;  /* 0x00000400013d7983 */ /* 0x000ee20000100800 */
[----:B------:R-:W-:Y:S02]  /*ca00*/  SEL R12, R12, 0x9, !P2 ;  /* 0x000000090c0c7807 */ /* 0x000fe40005000000 */
[----:B------:R-:W-:Y:S02]  /*ca10*/  @!P1 PRMT R14, RZ, 0x654, R14 ;  /* 0x00000654ff0e9816 */ /* 0x000fe4000000000e */
[----:B-1----:R-:W-:Y:S02]  /*ca20*/  F2FP.F16.F32.PACK_AB R5, R27, R5 ;  /* 0x000000051b05723e */ /* 0x002fe400000000ff */
[----:B------:R-:W-:Y:S02]  /*ca30*/  @!P1 PRMT R13, RZ, 0x654, R13 ;  /* 0x00000654ff0d9816 */ /* 0x000fe4000000000d */
[----:B--2---:R-:W-:Y:S01]  /*ca40*/  F2FP.F16.F32.PACK_AB R7, R31, R30 ;  /* 0x0000001e1f07723e */ /* 0x004fe200000000ff */
[----:B------:R-:W-:-:S02]  /*ca50*/  WARPGROUP.DEPBAR.LE gsb0, 0x0 ;  /* 0x00008000000079c5 */ /* 0x000fc40000010000 */
[----:B------:R0:W-:Y:S06]  /*ca60*/  BAR.ARV R12, 0x100 ;  /* 0x0004000c0000751d */ /* 0x0001ec0000002000 */
[----:B------:R-:W-:Y:S01]  /*ca70*/  @!P1 SYNCS.ARRIVE.TRANS64.RED.A1T0 RZ, [R14+URZ], RZ ;  /* 0x000000ff0eff99a7 */ /* 0x000fe2000810043f */
[----:B------:R1:W-:Y:S01]  /*ca80*/  @!P1 SYNCS.ARRIVE.TRANS64.RED.A1T0 RZ, [R13+URZ], RZ ;  /* 0x000000ff0dff99a7 */ /* 0x0003e2000810043f */
[----:B------:R2:W-:Y:S02]  /*ca90*/  STSM.16.M88.4 [R157+0x1e800], R4 ;  /* 0x01e800049d007844 */ /* 0x0005e40000000200 */
[----:B--2---:R2:W-:Y:S02]  /*caa0*/  MUFU.EX2 R6, R36 ;  /* 0x0000002400067308 */ /* 0x0045e40000000800 */
[----:B--2---:R-:W2:Y:S06]  /*cab0*/  LDL R36, [R1+0x48] ;  /* 0x0000480001247983 */ /* 0x004eac0000100800 */
[----:B------:R4:W-:Y:S02]  /*cac0*/  MUFU.EX2 R4, R33 ;  /* 0x0000002100047308 */ /* 0x0009e40000000800 */
[----:B----4-:R-:W4:Y:S06]  /*cad0*/  LDL R33, [R1+0x8] ;  /* 0x0000080001217983 */ /* 0x010f2c0000100800 */
[----:B------:R-:W5:Y:S01]  /*cae0*/  MUFU.EX2 R32, R32 ;  /* 0x0000002000207308 */ /* 0x000f620000000800 */
[----:B0-----:R-:W-:-:S07]  /*caf0*/  FADD.FTZ R12, R27, R20 ;  /* 0x000000141b0c7221 */ /* 0x001fce0000010000 */
[----:B------:R-:W0:Y:S01]  /*cb00*/  MUFU.EX2 R5, R34 ;  /* 0x0000002200057308 */ /* 0x000e220000000800 */
[----:B------:R-:W-:-:S07]  /*cb10*/  FADD.FTZ R12, R30, R12 ;  /* 0x0000000c1e0c7221 */ /* 0x000fce0000010000 */
[----:B------:R-:W0:Y:S01]  /*cb20*/  MUFU.EX2 R35, R35 ;  /* 0x0000002300237308 */ /* 0x000e220000000800 */
[----:B-----5:R-:W-:-:S07]  /*cb30*/  FADD.FTZ R29, R32, R29 ;  /* 0x0000001d201d7221 */ /* 0x020fce0000010000 */
[----:B------:R-:W5:Y:S01]  /*cb40*/  MUFU.EX2 R7, R37 ;  /* 0x0000002500077308 */ /* 0x000f620000000800 */
[----:B------:R-:W-:Y:S01]  /*cb50*/  FADD.FTZ R12, R31, R12 ;  /* 0x0000000c1f0c7221 */ /* 0x000fe20000010000 */
[----:B------:R-:W-:-:S06]  /*cb60*/  FADD.FTZ R29, R4, R29 ;  /* 0x0000001d041d7221 */ /* 0x000fcc0000010000 */
[----:B------:R-:W5:Y:S08]  /*cb70*/  MUFU.EX2 R38, R38 ;  /* 0x0000002600267308 */ /* 0x000f700000000800 */
[----:B-1----:R-:W1:Y:S01]  /*cb80*/  MUFU.EX2 R13, R40 ;  /* 0x00000028000d7308 */ /* 0x002e620000000800 */
[----:B0-----:R-:W-:Y:S01]  /*cb90*/  FADD.FTZ R12, R5, R12 ;  /* 0x0000000c050c7221 */ /* 0x001fe20000010000 */
[----:B------:R-:W-:-:S06]  /*cba0*/  FADD.FTZ R29, R6, R29 ;  /* 0x0000001d061d7221 */ /* 0x000fcc0000010000 */
[----:B------:R-:W0:Y:S01]  /*cbb0*/  MUFU.EX2 R15, R41 ;  /* 0x00000029000f7308 */ /* 0x000e220000000800 */
[----:B------:R-:W-:Y:S01]  /*cbc0*/  FADD.FTZ R12, R35, R12 ;  /* 0x0000000c230c7221 */ /* 0x000fe20000010000 */
[----:B-----5:R-:W-:-:S06]  /*cbd0*/  FADD.FTZ R29, R7, R29 ;  /* 0x0000001d071d7221 */ /* 0x020fcc0000010000 */
[----:B------:R-:W5:Y:S01]  /*cbe0*/  MUFU.EX2 R44, R44 ;  /* 0x0000002c002c7308 */ /* 0x000f620000000800 */
[----:B------:R-:W-:Y:S01]  /*cbf0*/  F2FP.F16.F32.PACK_AB R6, R7, R6 ;  /* 0x000000060706723e */ /* 0x000fe200000000ff */
[----:B------:R-:W-:Y:S01]  /*cc00*/  FADD.FTZ R7, R38, R12 ;  /* 0x0000000c26077221 */ /* 0x000fe20000010000 */
[----:B-1----:R-:W-:-:S05]  /*cc10*/  FADD.FTZ R12, R13, R29 ;  /* 0x0000001d0d0c7221 */ /* 0x002fca0000010000 */
[----:B------:R-:W1:Y:S01]  /*cc20*/  MUFU.EX2 R14, R45 ;  /* 0x0000002d000e7308 */ /* 0x000e620000000800 */
[----:B0-----:R-:W-:-:S07]  /*cc30*/  FADD.FTZ R30, R15, R12 ;  /* 0x0000000c0f1e7221 */ /* 0x001fce0000010000 */
[----:B------:R-:W0:Y:S01]  /*cc40*/  MUFU.EX2 R48, R48 ;  /* 0x0000003000307308 */ /* 0x000e220000000800 */
[----:B------:R-:W-:Y:S01]  /*cc50*/  F2FP.F16.F32.PACK_AB R12, R15, R13 ;  /* 0x0000000d0f0c723e */ /* 0x000fe200000000ff */
[----:B-----5:R-:W-:-:S06]  /*cc60*/  FADD.FTZ R15, R44, R30 ;  /* 0x0000001e2c0f7221 */ /* 0x020fcc0000010000 */
[----:B------:R-:W5:Y:S01]  /*cc70*/  MUFU.EX2 R24, R49 ;  /* 0x0000003100187308 */ /* 0x000f620000000800 */
[----:B-1----:R-:W-:-:S07]  /*cc80*/  FADD.FTZ R15, R14, R15 ;  /* 0x0000000f0e0f7221 */ /* 0x002fce0000010000 */
[----:B------:R-:W1:Y:S01]  /*cc90*/  MUFU.EX2 R52, R52 ;  /* 0x0000003400347308 */ /* 0x000e620000000800 */
[----:B0-----:R-:W-:-:S07]  /*cca0*/  FADD.FTZ R15, R48, R15 ;  /* 0x0000000f300f7221 */ /* 0x001fce0000010000 */
[----:B------:R-:W0:Y:S08]  /*ccb0*/  MUFU.EX2 R26, R53 ;  /* 0x00000035001a7308 */ /* 0x000e300000000800 */
[----:B------:R-:W0:Y:S01]  /*ccc0*/  MUFU.EX2 R39, R39 ;  /* 0x0000002700277308 */ /* 0x000e220000000800 */
[----:B-----5:R-:W-:-:S07]  /*ccd0*/  FADD.FTZ R15, R24, R15 ;  /* 0x0000000f180f7221 */ /* 0x020fce0000010000 */
[----:B------:R-:W5:Y:S01]  /*cce0*/  MUFU.EX2 R56, R56 ;  /* 0x0000003800387308 */ /* 0x000f620000000800 */
[----:B-1----:R-:W-:-:S07]  /*ccf0*/  FADD.FTZ R15, R52, R15 ;  /* 0x0000000f340f7221 */ /* 0x002fce0000010000 */
[----:B------:R-:W1:Y:S01]  /*cd00*/  MUFU.EX2 R28, R57 ;  /* 0x00000039001c7308 */ /* 0x000e620000000800 */
[----:B0-----:R-:W-:Y:S01]  /*cd10*/  FADD.FTZ R15, R26, R15 ;  /* 0x0000000f1a0f7221 */ /* 0x001fe20000010000 */
[----:B------:R-:W-:Y:S01]  /*cd20*/  FADD.FTZ R29, R39, R7 ;  /* 0x00000007271d7221 */ /* 0x000fe20000010000 */
[----:B------:R-:W-:Y:S02]  /*cd30*/  F2FP.F16.F32.PACK_AB R4, R4, R32 ;  /* 0x000000200404723e */ /* 0x000fe400000000ff */
[----:B------:R-:W-:Y:S01]  /*cd40*/  F2FP.F16.F32.PACK_AB R5, R35, R5 ;  /* 0x000000052305723e */ /* 0x000fe200000000ff */
[----:B------:R-:W3:Y:S01]  /*cd50*/  LDL R32, [R1+0x50] ;  /* 0x0000500001207983 */ /* 0x000ee20000100800 */
[----:B------:R-:W-:Y:S01]  /*cd60*/  F2FP.F16.F32.PACK_AB R7, R39, R38 ;  /* 0x000000262707723e */ /* 0x000fe200000000ff */
[----:B-----5:R-:W-:-:S04]  /*cd70*/  FADD.FTZ R15, R56, R15 ;  /* 0x0000000f380f7221 */ /* 0x020fc80000010000 */
[C---:B-1----:R-:W-:Y:S01]  /*cd80*/  FADD.FTZ R15, R28.reuse, R15 ;  /* 0x0000000f1c0f7221 */ /* 0x042fe20000010000 */
[----:B------:R-:W0:Y:S08]  /*cd90*/  MUFU.EX2 R42, R42 ;  /* 0x0000002a002a7308 */ /* 0x000e300000000800 */
[----:B------:R-:W1:Y:S01]  /*cda0*/  MUFU.EX2 R43, R43 ;  /* 0x0000002b002b7308 */ /* 0x000e620000000800 */
[----:B--2---:R2:W-:Y:S02]  /*cdb0*/  STSM.16.M88.4 [R36], R4 ;  /* 0x0000000424007844 */ /* 0x0045e40000000200 */
[----:B--2---:R-:W-:-:S02]  /*cdc0*/  F2FP.F16.F32.PACK_AB R4, R28, R56 ;  /* 0x000000381c04723e */ /* 0x004fc400000000ff */
[----:B------:R-:W2:Y:S03]  /*cdd0*/  LDL R28, [R1+0x4c] ;  /* 0x00004c00011c7983 */ /* 0x000ea60000100800 */
[----:B------:R-:W5:Y:S01]  /*cde0*/  MUFU.EX2 R46, R46 ;  /* 0x0000002e002e7308 */ /* 0x000f620000000800 */
[----:B0-----:R-:W-:-:S07]  /*cdf0*/  FADD.FTZ R13, R42, R29 ;  /* 0x0000001d2a0d7221 */ /* 0x001fce0000010000 */
[----:B------:R-:W0:Y:S01]  /*ce00*/  MUFU.EX2 R47, R47 ;  /* 0x0000002f002f7308 */ /* 0x000e220000000800 */
[----:B-1----:R-:W-:-:S07]  /*ce10*/  FADD.FTZ R13, R43, R13 ;  /* 0x0000000d2b0d7221 */ /* 0x002fce0000010000 */
[----:B------:R-:W1:Y:S01]  /*ce20*/  MUFU.EX2 R25, R50 ;  /* 0x0000003200197308 */ /* 0x000e620000000800 */
[----:B-----5:R-:W-:-:S07]  /*ce30*/  FADD.FTZ R13, R46, R13 ;  /* 0x0000000d2e0d7221 */ /* 0x020fce0000010000 */
        /* <DEDUP_REMOVED lines=8> */
[----:B------:R-:W0:Y:S08]  /*cec0*/  MUFU.EX2 R60, R60 ;  /* 0x0000003c003c7308 */ /* 0x000e300000000800 */
[----:B------:R-:W4:Y:S01]  /*ced0*/  MUFU.EX2 R59, R59 ;  /* 0x0000003b003b7308 */ /* 0x000f220000000800 */
[----:B-1----:R-:W-:-:S07]  /*cee0*/  FADD.FTZ R13, R55, R13 ;  /* 0x0000000d370d7221 */ /* 0x002fce0000010000 */
[----:B------:R-:W1:Y:S08]  /*cef0*/  MUFU.EX2 R21, R21 ;  /* 0x0000001500157308 */ /* 0x000e700000000800 */
[----:B------:R-:W1:Y:S01]  /*cf00*/  MUFU.EX2 R62, R62 ;  /* 0x0000003e003e7308 */ /* 0x000e620000000800 */
[----:B-----5:R-:W-:-:S07]  /*cf10*/  FADD.FTZ R13, R58, R13 ;  /* 0x0000000d3a0d7221 */ /* 0x020fce0000010000 */
[----:B------:R-:W5:Y:S08]  /*cf20*/  MUFU.EX2 R64, R64 ;  /* 0x0000004000407308 */ /* 0x000f700000000800 */
[----:B------:R-:W5:Y:S01]  /*cf30*/  MUFU.EX2 R63, R63 ;  /* 0x0000003f003f7308 */ /* 0x000f620000000800 */
[----:B0-----:R-:W-:Y:S01]  /*cf40*/  FADD.FTZ R30, R60, R15 ;  /* 0x0000000f3c1e7221 */ /* 0x001fe20000010000 */
[----:B----4-:R-:W-:-:S06]  /*cf50*/  FADD.FTZ R15, R59, R13 ;  /* 0x0000000d3b0f7221 */ /* 0x010fcc0000010000 */
[----:B------:R-:W0:Y:S08]  /*cf60*/  MUFU.EX2 R20, R65 ;  /* 0x0000004100147308 */ /* 0x000e300000000800 */
[----:B------:R-:W4:Y:S01]  /*cf70*/  MUFU.EX2 R66, R66 ;  /* 0x0000004200427308 */ /* 0x000f220000000800 */
[----:B-1----:R-:W-:Y:S01]  /*cf80*/  FADD.FTZ R30, R21, R30 ;  /* 0x0000001e151e7221 */ /* 0x002fe20000010000 */
[----:B------:R-:W-:-:S06]  /*cf90*/  FADD.FTZ R31, R62, R15 ;  /* 0x0000000f3e1f7221 */ /* 0x000fcc0000010000 */
[----:B------:R-:W1:Y:S08]  /*cfa0*/  MUFU.EX2 R68, R68 ;  /* 0x0000004400447308 */ /* 0x000e700000000800 */
[----:B------:R-:W3:Y:S01]  /*cfb0*/  MUFU.EX2 R67, R67 ;  /* 0x0000004300437308 */ /* 0x000ee20000000800 */
[----:B-----5:R-:W-:Y:S01]  /*cfc0*/  FADD.FTZ R30, R64, R30 ;  /* 0x0000001e401e7221 */ /* 0x020fe20000010000 */
[----:B------:R-:W-:-:S06]  /*cfd0*/  FADD.FTZ R31, R63, R31 ;  /* 0x0000001f3f1f7221 */ /* 0x000fcc0000010000 */
[----:B------:R-:W5:Y:S08]  /*cfe0*/  MUFU.EX2 R69, R69 ;  /* 0x0000004500457308 */ /* 0x000f700000000800 */
[----:B------:R-:W5:Y:S01]  /*cff0*/  MUFU.EX2 R70, R70 ;  /* 0x0000004600467308 */ /* 0x000f620000000800 */
[----:B0-----:R-:W-:Y:S01]  /*d000*/  FADD.FTZ R30, R20, R30 ;  /* 0x0000001e141e7221 */ /* 0x001fe20000010000 */
[----:B----4-:R-:W-:-:S06]  /*d010*/  FADD.FTZ R31, R66, R31 ;  /* 0x0000001f421f7221 */ /* 0x010fcc0000010000 */
[----:B------:R-:W0:Y:S08]  /*d020*/  MUFU.EX2 R72, R72 ;  /* 0x0000004800487308 */ /* 0x000e300000000800 */
[----:B------:R-:W4:Y:S01]  /*d030*/  MUFU.EX2 R71, R71 ;  /* 0x0000004700477308 */ /* 0x000f220000000800 */
[----:B-1----:R-:W-:Y:S01]  /*d040*/  FADD.FTZ R30, R68, R30 ;  /* 0x0000001e441e7221 */ /* 0x002fe20000010000 */
[----:B---3--:R-:W-:-:S06]  /*d050*/  FADD.FTZ R31, R67, R31 ;  /* 0x0000001f431f7221 */ /* 0x008fcc0000010000 */
        /* <DEDUP_REMOVED lines=12> */
[----:B------:R-:W-:Y:S01]  /*d120*/  MUFU.EX2 R80, R80 ;  /* 0x0000005000507308 */ /* 0x000fe20000000800 */
[----:B------:R-:W-:-:S07]  /*d130*/  F2FP.F16.F32.PACK_AB R13, R43, R42 ;  /* 0x0000002a2b0d723e */ /* 0x000fce00000000ff */
[----:B------:R-:W1:Y:S01]  /*d140*/  MUFU.EX2 R79, R79 ;  /* 0x0000004f004f7308 */ /* 0x000e620000000800 */
[----:B------:R-:W-:Y:S02]  /*d150*/  F2FP.F16.F32.PACK_AB R14, R14, R44 ;  /* 0x0000002c0e0e723e */ /* 0x000fe400000000ff */
[----:B------:R-:W-:-:S05]  /*d160*/  F2FP.F16.F32.PACK_AB R15, R47, R46 ;  /* 0x0000002e2f0f723e */ /* 0x000fca00000000ff */
[----:B------:R-:W3:Y:S01]  /*d170*/  MUFU.EX2 R81, R81 ;  /* 0x0000005100517308 */ /* 0x000ee20000000800 */
[----:B-----5:R-:W-:Y:S01]  /*d180*/  FADD.FTZ R30, R76, R30 ;  /* 0x0000001e4c1e7221 */ /* 0x020fe20000010000 */
[----:B------:R-:W-:-:S06]  /*d190*/  FADD.FTZ R31, R75, R31 ;  /* 0x0000001f4b1f7221 */ /* 0x000fcc0000010000 */
[----:B------:R-:W5:Y:S01]  /*d1a0*/  MUFU.EX2 R82, R82 ;  /* 0x0000005200527308 */ /* 0x000f620000000800 */
[----:B------:R-:W-:Y:S01]  /*d1b0*/  F2FP.F16.F32.PACK_AB R24, R24, R48 ;  /* 0x000000301818723e */ /* 0x000fe200000000ff */
[----:B------:R0:W-:Y:S01]  /*d1c0*/  STSM.16.M88.4 [R33], R12 ;  /* 0x0000000c21007844 */ /* 0x0001e20000000200 */
[----:B------:R-:W-:Y:S02]  /*d1d0*/  F2FP.F16.F32.PACK_AB R25, R51, R25 ;  /* 0x000000193319723e */ /* 0x000fe400000000ff */
[----:B------:R-:W-:-:S03]  /*d1e0*/  F2FP.F16.F32.PACK_AB R26, R26, R52 ;  /* 0x000000341a1a723e */ /* 0x000fc600000000ff */
[----:B------:R-:W5:Y:S01]  /*d1f0*/  MUFU.EX2 R84, R84 ;  /* 0x0000005400547308 */ /* 0x000f620000000800 */
[----:B------:R-:W-:-:S07]  /*d200*/  F2FP.F16.F32.PACK_AB R27, R55, R27 ;  /* 0x0000001b371b723e */ /* 0x000fce00000000ff */
[----:B------:R-:W5:Y:S01]  /*d210*/  MUFU.EX2 R83, R83 ;  /* 0x0000005300537308 */ /* 0x000f620000000800 */
[----:B0-----:R-:W-:Y:S01]  /*d220*/  FADD.FTZ R13, R77, R30 ;  /* 0x0000001e4d0d7221 */ /* 0x001fe20000010000 */
[----:B----4-:R-:W-:Y:S01]  /*d230*/  FADD.FTZ R14, R78, R31 ;  /* 0x0000001f4e0e7221 */ /* 0x010fe20000010000 */
[----:B------:R0:W-:Y:S05]  /*d240*/  STSM.16.M88.4 [R61], R24 ;  /* 0x000000183d007844 */ /* 0x0001ea0000000200 */
[----:B------:R-:W4:Y:S01]  /*d250*/  MUFU.EX2 R85, R85 ;  /* 0x0000005500557308 */ /* 0x000f220000000800 */
[----:B-1----:R-:W-:-:S07]  /*d260*/  FADD.FTZ R15, R79, R14 ;  /* 0x0000000e4f0f7221 */ /* 0x002fce0000010000 */
[----:B------:R-:W1:Y:S01]  /*d270*/  MUFU.EX2 R86, R86 ;  /* 0x0000005600567308 */ /* 0x000e620000000800 */
[----:B------:R-:W-:Y:S01]  /*d280*/  F2FP.F16.F32.PACK_AB R6, R21, R60 ;  /* 0x0000003c1506723e */ /* 0x000fe200000000ff */
[----:B0-----:R-:W-:-:S06]  /*d290*/  FADD.FTZ R24, R80, R13 ;  /* 0x0000000d50187221 */ /* 0x001fcc0000010000 */
[----:B------:R-:W0:Y:S01]  /*d2a0*/  MUFU.EX2 R88, R88 ;  /* 0x0000005800587308 */ /* 0x000e220000000800 */
[----:B------:R-:W-:Y:S01]  /*d2b0*/  F2FP.F16.F32.PACK_AB R12, R20, R64 ;  /* 0x00000040140c723e */ /* 0x000fe200000000ff */
[----:B---3--:R-:W-:Y:S01]  /*d2c0*/  FADD.FTZ R21, R81, R24 ;  /* 0x0000001851157221 */ /* 0x008fe20000010000 */
[----:B-----5:R-:W-:-:S05]  /*d2d0*/  FADD.FTZ R20, R82, R15 ;  /* 0x0000000f52147221 */ /* 0x020fca0000010000 */
[----:B------:R-:W3:Y:S01]  /*d2e0*/  MUFU.EX2 R87, R87 ;  /* 0x0000005700577308 */ /* 0x000ee20000000800 */
[----:B------:R-:W-:Y:S01]  /*d2f0*/  FADD.FTZ R24, R84, R21 ;  /* 0x0000001554187221 */ /* 0x000fe20000010000 */
[----:B------:R-:W-:-:S06]  /*d300*/  FADD.FTZ R21, R83, R20 ;  /* 0x0000001453157221 */ /* 0x000fcc0000010000 */
[----:B------:R-:W5:Y:S08]  /*d310*/  MUFU.EX2 R89, R89 ;  /* 0x0000005900597308 */ /* 0x000f700000000800 */
[----:B------:R-:W2:Y:S01]  /*d320*/  MUFU.EX2 R90, R90 ;  /* 0x0000005a005a7308 */ /* 0x000ea20000000800 */
[----:B----4-:R-:W-:Y:S01]  /*d330*/  FADD.FTZ R25, R85, R24 ;  /* 0x0000001855197221 */ /* 0x010fe20000010000 */
[----:B-1----:R-:W-:-:S06]  /*d340*/  FADD.FTZ R20, R86, R21 ;  /* 0x0000001556147221 */ /* 0x002fcc0000010000 */
[----:B------:R-:W1:Y:S01]  /*d350*/  MUFU.EX2 R92, R92 ;  /* 0x0000005c005c7308 */ /* 0x000e620000000800 */
[----:B------:R-:W-:-:S07]  /*d360*/  F2FP.F16.F32.PACK_AB R5, R59, R58 ;  /* 0x0000003a3b05723e */ /* 0x000fce00000000ff */
[----:B------:R-:W4:Y:S01]  /*d370*/  MUFU.EX2 R29, R91 ;  /* 0x0000005b001d7308 */ /* 0x000f220000000800 */
[----:B------:R-:W-:Y:S01]  /*d380*/  F2FP.F16.F32.PACK_AB R7, R63, R62 ;  /* 0x0000003e3f07723e */ /* 0x000fe200000000ff */
[----:B0-----:R-:W-:-:S06]  /*d390*/  FADD.FTZ R26, R88, R25 ;  /* 0x00000019581a7221 */ /* 0x001fcc0000010000 */
[----:B------:R-:W0:Y:S01]  /*d3a0*/  MUFU.EX2 R93, R93 ;  /* 0x0000005d005d7308 */ /* 0x000e220000000800 */
[----:B---3--:R-:W-:-:S07]  /*d3b0*/  FADD.FTZ R21, R87, R20 ;  /* 0x0000001457157221 */ /* 0x008fce0000010000 */
[----:B------:R-:W3:Y:S01]  /*d3c0*/  MUFU.EX2 R91, R94 ;  /* 0x0000005e005b7308 */ /* 0x000ee20000000800 */
[----:B------:R2:W-:Y:S01]  /*d3d0*/  STSM.16.M88.4 [R157+0x24800], R4 ;  /* 0x024800049d007844 */ /* 0x0005e20000000200 */
[----:B-----5:R-:W-:-:S06]  /*d3e0*/  FADD.FTZ R27, R89, R26 ;  /* 0x0000001a591b7221 */ /* 0x020fcc0000010000 */
[----:B------:R-:W5:Y:S08]  /*d3f0*/  MUFU.EX2 R96, R96 ;  /* 0x0000006000607308 */ /* 0x000f700000000800 */
[----:B------:R-:W5:Y:S01]  /*d400*/  MUFU.EX2 R95, R95 ;  /* 0x0000005f005f7308 */ /* 0x000f620000000800 */
[----:B--2---:R-:W-:Y:S01]  /*d410*/  FADD.FTZ R4, R90, R21 ;  /* 0x000000155a047221 */ /* 0x004fe20000010000 */
[----:B-1----:R-:W-:-:S06]  /*d420*/  FADD.FTZ R6, R92, R27 ;  /* 0x0000001b5c067221 */ /* 0x002fcc0000010000 */
[----:B------:R-:W1:Y:S01]  /*d430*/  MUFU.EX2 R98, R98 ;  /* 0x0000006200627308 */ /* 0x000e620000000800 */
[----:B----4-:R-:W-:Y:S01]  /*d440*/  FADD.FTZ R4, R29, R4 ;  /* 0x000000041d047221 */ /* 0x010fe20000010000 */
[----:B0-----:R-:W-:-:S06]  /*d450*/  FADD.FTZ R5, R93, R6 ;  /* 0x000000065d057221 */ /* 0x001fcc0000010000 */
[----:B------:R-:W0:Y:S01]  /*d460*/  MUFU.EX2 R97, R97 ;  /* 0x0000006100617308 */ /* 0x000e220000000800 */
[----:B---3--:R-:W-:-:S07]  /*d470*/  FADD.FTZ R4, R91, R4 ;  /* 0x000000045b047221 */ /* 0x008fce0000010000 */
[----:B------:R-:W2:Y:S01]  /*d480*/  MUFU.EX2 R99, R99 ;  /* 0x0000006300637308 */ /* 0x000ea20000000800 */
[----:B-----5:R-:W-:Y:S01]  /*d490*/  FADD.FTZ R6, R96, R5 ;  /* 0x0000000560067221 */ /* 0x020fe20000010000 */
[----:B------:R-:W-:-:S06]  /*d4a0*/  FADD.FTZ R5, R95, R4 ;  /* 0x000000045f057221 */ /* 0x000fcc0000010000 */
[----:B------:R-:W3:Y:S08]  /*d4b0*/  MUFU.EX2 R100, R100 ;  /* 0x0000006400647308 */ /* 0x000ef00000000800 */
[----:B------:R-:W4:Y:S01]  /*d4c0*/  MUFU.EX2 R102, R102 ;  /* 0x0000006600667308 */ /* 0x000f220000000800 */
[----:B-1----:R-:W-:-:S07]  /*d4d0*/  FADD.FTZ R4, R98, R5 ;  /* 0x0000000562047221 */ /* 0x002fce0000010000 */
[----:B------:R-:W1:Y:S08]  /*d4e0*/  MUFU.EX2 R101, R101 ;  /* 0x0000006500657308 */ /* 0x000e700000000800 */
[----:B------:R-:W5:Y:S01]  /*d4f0*/  MUFU.EX2 R103, R103 ;  /* 0x0000006700677308 */ /* 0x000f620000000800 */
[----:B0-----:R-:W-:Y:S01]  /*d500*/  FADD.FTZ R7, R97, R6 ;  /* 0x0000000661077221 */ /* 0x001fe20000010000 */
[----:B--2---:R-:W-:-:S06]  /*d510*/  FADD.FTZ R5, R99, R4 ;  /* 0x0000000463057221 */ /* 0x004fcc0000010000 */
[----:B------:R-:W0:Y:S08]  /*d520*/  MUFU.EX2 R104, R104 ;  /* 0x0000006800687308 */ /* 0x000e300000000800 */
[----:B------:R-:W2:Y:S01]  /*d530*/  MUFU.EX2 R106, R106 ;  /* 0x0000006a006a7308 */ /* 0x000ea20000000800 */
[----:B---3--:R-:W-:Y:S01]  /*d540*/  FADD.FTZ R6, R100, R7 ;  /* 0x0000000764067221 */ /* 0x008fe20000010000 */
[----:B----4-:R-:W-:-:S06]  /*d550*/  FADD.FTZ R4, R102, R5 ;  /* 0x0000000566047221 */ /* 0x010fcc0000010000 */
[----:B------:R-:W3:Y:S08]  /*d560*/  MUFU.EX2 R105, R105 ;  /* 0x0000006900697308 */ /* 0x000ef00000000800 */
[----:B------:R-:W4:Y:S01]  /*d570*/  MUFU.EX2 R107, R107 ;  /* 0x0000006b006b7308 */ /* 0x000f220000000800 */
[----:B-1----:R-:W-:Y:S01]  /*d580*/  FADD.FTZ R7, R101, R6 ;  /* 0x0000000665077221 */ /* 0x002fe20000010000 */
[----:B-----5:R-:W-:-:S06]  /*d590*/  FADD.FTZ R5, R103, R4 ;  /* 0x0000000467057221 */ /* 0x020fcc0000010000 */
        /* <DEDUP_REMOVED lines=14> */
[----:B0-----:R-:W-:-:S07]  /*d680*/  FADD.FTZ R7, R109, R6 ;  /* 0x000000066d077221 */ /* 0x001fce0000010000 */
[----:B------:R-:W-:Y:S08]  /*d690*/  MUFU.EX2 R116, R116 ;  /* 0x0000007400747308 */ /* 0x000ff00000000800 */
[----:B------:R-:W0:Y:S08]  /*d6a0*/  MUFU.EX2 R117, R117 ;  /* 0x0000007500757308 */ /* 0x000e300000000800 */
[----:B------:R-:W-:Y:S08]  /*d6b0*/  MUFU.EX2 R118, R118 ;  /* 0x0000007600767308 */ /* 0x000ff00000000800 */
[----:B------:R-:W0:Y:S01]  /*d6c0*/  MUFU.EX2 R119, R119 ;  /* 0x0000007700777308 */ /* 0x000e220000000800 */
[----:B--2---:R-:W-:Y:S01]  /*d6d0*/  FADD.FTZ R5, R111, R4 ;  /* 0x000000046f057221 */ /* 0x004fe20000010000 */
[----:B------:R-:W-:Y:S01]  /*d6e0*/  F2FP.F16.F32.PACK_AB R13, R67, R66 ;  /* 0x00000042430d723e */ /* 0x000fe200000000ff */
[----:B---3--:R-:W-:Y:S01]  /*d6f0*/  FADD.FTZ R6, R112, R7 ;  /* 0x0000000770067221 */ /* 0x008fe20000010000 */
[----:B------:R-:W-:Y:S01]  /*d700*/  F2FP.F16.F32.PACK_AB R14, R69, R68 ;  /* 0x00000044450e723e */ /* 0x000fe200000000ff */
[----:B----4-:R-:W-:Y:S01]  /*d710*/  FADD.FTZ R5, R114, R5 ;  /* 0x0000000572057221 */ /* 0x010fe20000010000 */
        /* <DEDUP_REMOVED lines=12> */
[----:B-1----:R-:W-:Y:S01]  /*d7e0*/  FADD.FTZ R7, R113, R6 ;  /* 0x0000000671077221 */ /* 0x002fe20000010000 */
[----:B------:R-:W-:-:S02]  /*d7f0*/  F2FP.F16.F32.PACK_AB R90, R93, R92 ;  /* 0x0000005c5d5a723e */ /* 0x000fc400000000ff */
[----:B------:R-:W-:Y:S02]  /*d800*/  F2FP.F16.F32.PACK_AB R91, R95, R91 ;  /* 0x0000005b5f5b723e */ /* 0x000fe400000000ff */
[----:B------:R-:W-:Y:S02]  /*d810*/  F2FP.F16.F32.PACK_AB R97, R99, R98 ;  /* 0x000000626361723e */ /* 0x000fe400000000ff */
[----:B------:R-:W-:Y:S01]  /*d820*/  F2FP.F16.F32.PACK_AB R104, R105, R104 ;  /* 0x000000686968723e */ /* 0x000fe200000000ff */
[----:B------:R1:W-:Y:S01]  /*d830*/  STSM.16.M88.4 [R32], R12 ;  /* 0x0000000c20007844 */ /* 0x0003e20000000200 */
[----:B------:R-:W-:Y:S01]  /*d840*/  F2FP.F16.F32.PACK_AB R98, R101, R100 ;  /* 0x000000646562723e */ /* 0x000fe200000000ff */
[----:B-----5:R-:W-:Y:S01]  /*d850*/  FADD.FTZ R5, R115, R5 ;  /* 0x0000000573057221 */ /* 0x020fe20000010000 */
[----:B------:R-:W-:Y:S02]  /*d860*/  F2FP.F16.F32.PACK_AB R99, R103, R102 ;  /* 0x000000666763723e */ /* 0x000fe400000000ff */
[----:B------:R-:W-:-:S02]  /*d870*/  F2FP.F16.F32.PACK_AB R105, R107, R106 ;  /* 0x0000006a6b69723e */ /* 0x000fc400000000ff */
[----:B------:R-:W-:Y:S01]  /*d880*/  F2FP.F16.F32.PACK_AB R112, R113, R112 ;  /* 0x000000707170723e */ /* 0x000fe200000000ff */
[----:B------:R1:W-:Y:S01]  /*d890*/  STSM.16.M88.4 [R33+0x6000], R24 ;  /* 0x0060001821007844 */ /* 0x0003e20000000200 */
[----:B------:R-:W-:Y:S02]  /*d8a0*/  F2FP.F16.F32.PACK_AB R106, R109, R108 ;  /* 0x0000006c6d6a723e */ /* 0x000fe400000000ff */
[----:B------:R-:W-:Y:S02]  /*d8b0*/  F2FP.F16.F32.PACK_AB R107, R111, R110 ;  /* 0x0000006e6f6b723e */ /* 0x000fe400000000ff */
[----:B------:R-:W-:Y:S01]  /*d8c0*/  F2FP.F16.F32.PACK_AB R113, R115, R114 ;  /* 0x000000727371723e */ /* 0x000fe200000000ff */
[----:B------:R1:W-:Y:S01]  /*d8d0*/  STSM.16.M88.4 [R61+0x6000], R80 ;  /* 0x006000503d007844 */ /* 0x0003e20000000200 */
[----:B0-----:R-:W-:Y:S02]  /*d8e0*/  F2FP.F16.F32.PACK_AB R114, R117, R116 ;  /* 0x000000747572723e */ /* 0x001fe400000000ff */
[----:B------:R-:W-:Y:S01]  /*d8f0*/  F2FP.F16.F32.PACK_AB R115, R119, R118 ;  /* 0x000000767773723e */ /* 0x000fe200000000ff */
[----:B------:R1:W-:Y:S04]  /*d900*/  STSM.16.M88.4 [R157+0x2a800], R88 ;  /* 0x02a800589d007844 */ /* 0x0003e80000000200 */
[----:B------:R1:W-:Y:S04]  /*d910*/  STSM.16.M88.4 [R28], R96 ;  /* 0x000000601c007844 */ /* 0x0003e80000000200 */
[----:B------:R1:W-:Y:S04]  /*d920*/  STSM.16.M88.4 [R33+0xc000], R104 ;  /* 0x00c0006821007844 */ /* 0x0003e80000000200 */
[----:B------:R1:W-:Y:S01]  /*d930*/  STSM.16.M88.4 [R61+0xc000], R112 ;  /* 0x00c000703d007844 */ /* 0x0003e20000000200 */
[----:B------:R-:W-:Y:S01]  /*d940*/  @!PT LDS RZ, [RZ] ;  /* 0x00000000fffff984 */ /* 0x000fe20000000800 */
[----:B------:R-:W-:Y:S01]  /*d950*/  @!PT LDS RZ, [RZ] ;  /* 0x00000000fffff984 */ /* 0x000fe20000000800 */
[----:B------:R-:W-:Y:S01]  /*d960*/  @!PT LDS RZ, [RZ] ;  /* 0x00000000fffff984 */ /* 0x000fe20000000800 */
[----:B------:R-:W-:Y:S01]  /*d970*/  @!PT LDS RZ, [RZ] ;  /* 0x00000000fffff984 */ /* 0x000fe20000000800 */
[----:B------:R0:W-:Y:S06]  /*d980*/  MEMBAR.ALL.CTA ;  /* 0x0000000000007992 */ /* 0x0001ec0000008000 */
[----:B0-----:R-:W0:Y:S01]  /*d990*/  FENCE.VIEW.ASYNC.S ;  /* 0x00000000000073c6 */ /* 0x001e220000000000 */
[----:B------:R-:W-:Y:S01]  /*d9a0*/  ISETP.GT.AND P2, PT, R8, RZ, PT ;  /* 0x000000ff0800720c */ /* 0x000fe20003f44270 */
[----:B------:R-:W-:Y:S01]  /*d9b0*/  FADD.FTZ R5, R118, R5 ;  /* 0x0000000576057221 */ /* 0x000fe20000010000 */
[----:B------:R-:W-:Y:S01]  /*d9c0*/  FADD.FTZ R4, R116, R7 ;  /* 0x0000000774047221 */ /* 0x000fe20000010000 */
[-C--:B------:R-:W-:Y:S01]  /*d9d0*/  FMUL.FTZ R120, R120, R9.reuse ;  /* 0x0000000978787220 */ /* 0x080fe20000410000 */
[-C--:B------:R-:W-:Y:S01]  /*d9e0*/  FMUL.FTZ R121, R121, R9.reuse ;  /* 0x0000000979797220 */ /* 0x080fe20000410000 */
[----:B------:R-:W-:Y:S01]  /*d9f0*/  FADD.FTZ R20, R119, R5 ;  /* 0x0000000577147221 */ /* 0x000fe20000010000 */
        /* <DEDUP_REMOVED lines=14> */
[----:B------:R-:W-:Y:S01]  /*dae0*/  FADD.FTZ R4, R117, R4 ;  /* 0x0000000475047221 */ /* 0x000fe20000010000 */
[----:B------:R-:W-:-:S02]  /*daf0*/  VIADD R8, R8, 0xffffffff ;  /* 0xffffffff08087836 */ /* 0x000fc40000000000 */
        /* <DEDUP_REMOVED lines=16> */
[----:B------:R-:W-:-:S02]  /*dc00*/  IMAD.MOV.U32 R9, RZ, RZ, R156 ;  /* 0x000000ffff097224 */ /* 0x000fc400078e009c */
[----:B------:R-:W-:Y:S02]  /*dc10*/  IMAD.MOV.U32 R7, RZ, RZ, R152 ;  /* 0x000000ffff077224 */ /* 0x000fe400078e0098 */
[----:B------:R-:W-:Y:S02]  /*dc20*/  IMAD.MOV.U32 R5, RZ, RZ, R10 ;  /* 0x000000ffff057224 */ /* 0x000fe400078e000a */
[----:B------:R-:W-:Y:S01]  /*dc30*/  IMAD.MOV.U32 R6, RZ, RZ, R3 ;  /* 0x000000ffff067224 */ /* 0x000fe200078e0003 */
[----:B0-----:R-:W-:Y:S01]  /*dc40*/  NOP ;  /* 0x0000000000007918 */ /* 0x001fe20000000000 */
[----:B-1----:R-:W-:Y:S05]  /*dc50*/  @P2 BRA `(.L_x_503) ;  /* 0xffffffd000842947 */ /* 0x002fea000383ffff */
.L_x_492:
[----:B------:R-:W-:Y:S05]  /*dc60*/  WARPSYNC.ALL ;  /* 0x0000000000007948 */ /* 0x000fea0003800000 */
[----:B------:R-:W-:Y:S06]  /*dc70*/  BAR.ARV 0x8, 0x200 ;  /* 0x0208000000007b1d */ /* 0x000fec0000002000 */
[----:B------:R-:W-:Y:S05]  /*dc80*/  @!P0 BRA `(.L_x_504) ;  /* 0x0000000000048947 */ /* 0x000fea0003800000 */
[----:B------:R-:W-:Y:S01]  /*dc90*/  BPT.TRAP 0x1 ;  /* 0x000000040000795c */ /* 0x000fe20000300000 */
.L_x_504:
[----:B------:R-:W-:Y:S02]  /*dca0*/  LEA R12, R152, R2, 0x3 ;  /* 0x00000002980c7211 */ /* 0x000fe400078e18ff */
[----:B------:R-:W-:-:S04]  /*dcb0*/  SHF.L.U32 R5, R156, 0x1f, RZ ;  /* 0x0000001f9c057819 */ /* 0x000fc800000006ff */
[----:B------:R0:W1:Y:S01]  /*dcc0*/  SYNCS.PHASECHK.TRANS64.TRYWAIT P2, [R12+URZ+0x30850], R5 ;  /* 0x030850050c0075a7 */ /* 0x000062000804017f */
[----:B------:R-:W-:Y:S05]  /*dcd0*/  @!P0 BRA `(.L_x_505) ;  /* 0x0000000000048947 */ /* 0x000fea0003800000 */
[----:B------:R-:W-:Y:S01]  /*dce0*/  BPT.TRAP 0x1 ;  /* 0x000000040000795c */ /* 0x000fe20000300000 */
.L_x_505:
[----:B------:R-:W2:Y:S01]  /*dcf0*/  LDL.LU R6, [R1+0x38] ;  /* 0x0000380001067983 */ /* 0x000ea20000300800 */
[----:B------:R-:W-:-:S05]  /*dd00*/  VIADD R2, R2, 0x400 ;  /* 0x0000040002027836 */ /* 0x000fca0000000000 */
[----:B------:R-:W-:-:S04]  /*dd10*/  SHF.R.U32.HI R2, RZ, 0x4, R2 ;  /* 0x00000004ff027819 */ /* 0x000fc80000011602 */
[----:B------:R-:W-:Y:S01]  /*dd20*/  LOP3.LUT R9, R2, 0x3fff, RZ, 0xc0, !PT ;  /* 0x00003fff02097812 */ /* 0x000fe200078ec0ff */
[----:B--2---:R-:W-:-:S05]  /*dd30*/  VIADD R6, R6, 0x1e800 ;  /* 0x0001e80006067836 */ /* 0x004fca0000000000 */
[----:B------:R-:W-:-:S04]  /*dd40*/  SHF.R.U32.HI R6, RZ, 0x4, R6 ;  /* 0x00000004ff067819 */ /* 0x000fc80000011606 */
[----:B------:R-:W-:Y:S01]  /*dd50*/  LOP3.LUT R6, R6, 0x3fff, RZ, 0xc0, !PT ;  /* 0x00003fff06067812 */ /* 0x000fe200078ec0ff */
[----:B-1----:R-:W-:Y:S06]  /*dd60*/  @P2 BRA `(.L_x_506) ;  /* 0x0000000000082947 */ /* 0x002fec0003800000 */
[----:B------:R-:W1:Y:S02]  /*dd70*/  SYNCS.PHASECHK.TRANS64.TRYWAIT P0, [R12+URZ+0x30850], R5 ;  /* 0x030850050c0075a7 */ /* 0x000e64000800017f */
[----:B-1----:R-:W-:Y:S05]  /*dd80*/  @!P0 BRA `(.L_x_507) ;  /* 0x0000008c00d08947 */ /* 0x002fea0003800000 */
.L_x_506:
[----:B------:R-:W-:Y:S01]  /*dd90*/  IMAD R8, R152, 0x600, R9 ;  /* 0x0000060098087824 */ /* 0x000fe200078e0209 */
[----:B------:R-:W-:Y:S01]  /*dda0*/  LOP3.LUT R6, R6, 0x10000, RZ, 0xfc, !PT ;  /* 0x0001000006067812 */ /* 0x000fe200078efcff */
[----:B------:R-:W-:Y:S01]  /*ddb0*/  IMAD.MOV.U32 R7, RZ, RZ, 0x40000040 ;  /* 0x40000040ff077424 */ /* 0x000fe200078e00ff */
[----:B------:R-:W2:Y:S01]  /*ddc0*/  LDL.LU R21, [R1+0x5c] ;  /* 0x00005c0001157983 */ /* 0x000ea20000300800 */
[----:B------:R-:W-:Y:S01]  /*ddd0*/  IMAD.MOV.U32 R9, RZ, RZ, 0x40000040 ;  /* 0x40000040ff097424 */ /* 0x000fe200078e00ff */
[----:B------:R-:W-:Y:S05]  /*dde0*/  WARPSYNC.ALL ;  /* 0x0000000000007948 */ /* 0x000fea0003800000 */
[C---:B------:R-:W-:Y:S01]  /*ddf0*/  R2UR UR4, R6.reuse ;  /* 0x00000000060472ca */ /* 0x040fe200000e0000 */
[----:B------:R-:W-:Y:S01]  /*de00*/  WARPGROUP.ARRIVE ;  /* 0x00000000000079c5 */ /* 0x000fe20000000000 */
[----:B------:R-:W-:Y:S01]  /*de10*/  R2UR UR5, R7 ;  /* 0x00000000070572ca */ /* 0x000fe200000e0000 */
[----:B------:R-:W-:Y:S01]  /*de20*/  VIADD R24, R6, 0x2 ;  /* 0x0000000206187836 */ /* 0x000fe20000000000 */
[C---:B------:R-:W-:Y:S01]  /*de30*/  R2UR UR6, R8.reuse ;  /* 0x00000000080672ca */ /* 0x040fe200000e0000 */
[----:B------:R-:W-:Y:S01]  /*de40*/  IMAD.MOV.U32 R25, RZ, RZ, 0x40000040 ;  /* 0x40000040ff197424 */ /* 0x000fe200078e00ff */
[----:B------:R-:W-:Y:S01]  /*de50*/  R2UR UR7, R9 ;  /* 0x00000000090772ca */ /* 0x000fe200000e0000 */
[----:B------:R-:W-:Y:S01]  /*de60*/  IMAD.MOV.U32 R15, RZ, RZ, 0x40000040 ;  /* 0x40000040ff0f7424 */ /* 0x000fe200078e00ff */
[----:B------:R-:W-:Y:S01]  /*de70*/  IADD3 R14, R8, 0x80, RZ ;  /* 0x00000080080e7810 */ /* 0x000fe20007ffe0ff */
[----:B------:R-:W-:Y:S01]  /*de80*/  IMAD.MOV.U32 R7, RZ, RZ, 0x40000040 ;  /* 0x40000040ff077424 */ /* 0x000fe200078e00ff */
[----:B------:R-:W-:Y:S01]  /*de90*/  MOV R9, 0x40000040 ;  /* 0x4000004000097802 */ /* 0x000fe20000000f00 */
[----:B------:R-:W3:Y:S01]  /*dea0*/  SHFL.BFLY PT, R11, R20, 0x2, 0x1f ;  /* 0x0c401f00140b7f89 */ /* 0x000ee200000e0000 */
[----:B------:R-:W-:Y:S01]  /*deb0*/  IMAD.MOV.U32 R27, RZ, RZ, RZ ;  /* 0x000000ffff1b7224 */ /* 0x000fe200078e00ff */
[----:B------:R-:W-:Y:S01]  /*dec0*/  MOV R31, 0xff800000 ;  /* 0xff800000001f7802 */ /* 0x000fe20000000f00 */
[----:B------:R-:W-:Y:S01]  /*ded0*/  VIADD R152, R152, 0x1 ;  /* 0x0000000198987836 */ /* 0x000fe20000000000 */
[----:B01----:R-:W0:Y:S01]  /*dee0*/  SHFL.BFLY PT, R5, R4, 0x2, 0x1f ;  /* 0x0c401f0004057f89 */ /* 0x003e2200000e0000 */
[----:B------:R-:W-:-:S03]  /*def0*/  IMAD.MOV.U32 R36, RZ, RZ, -0x800000 ;  /* 0xff800000ff247424 */ /* 0x000fc600078e00ff */
[----:B------:R-:W-:Y:S01]  /*df00*/  HGMMA.64x64x16.F32 R120, gdesc[UR4].tnspB, R120, gsb0 ;  /* 0x40e00000047879f0 */ /* 0x000fe20008000878 */
[----:B------:R-:W-:Y:S01]  /*df10*/  R2UR UR4, R24 ;  /* 0x00000000180472ca */ /* 0x000fe200000e0000 */
[----:B------:R-:W-:Y:S01]  /*df20*/  VIADD R24, R6, 0x4 ;  /* 0x0000000406187836 */ /* 0x000fe20000000000 */
[----:B------:R-:W-:Y:S01]  /*df30*/  R2UR UR5, R25 ;  /* 0x00000000190572ca */ /* 0x000fe200000e0000 */
[----:B------:R-:W-:Y:S01]  /*df40*/  IMAD.MOV.U32 R25, RZ, RZ, 0x40000040 ;  /* 0x40000040ff197424 */ /* 0x000fe200078e00ff */
[----:B------:R-:W-:Y:S01]  /*df50*/  R2UR UR6, R14 ;  /* 0x000000000e0672ca */ /* 0x000fe200000e0000 */
[----:B------:R-:W-:Y:S01]  /*df60*/  VIADD R14, R8, 0x100 ;  /* 0x00000100080e7836 */ /* 0x000fe20000000000 */
[----:B------:R-:W-:Y:S02]  /*df70*/  R2UR UR7, R15 ;  /* 0x000000000f0772ca */ /* 0x000fe400000e0000 */
[----:B------:R-:W-:Y:S02]  /*df80*/  MOV R15, 0x40000040 ;  /* 0x40000040000f7802 */ /* 0x000fe40000000f00 */
[----:B------:R-:W-:-:S04]  /*df90*/  ISETP.NE.AND P0, PT, R152, 0x2, PT ;  /* 0x000000029800780c */ /* 0x000fc80003f05270 */
[----:B------:R-:W-:Y:S01]  /*dfa0*/  SEL R152, R152, RZ, P0 ;  /* 0x000000ff98987207 */ /* 0x000fe20000000000 */
[----:B---3--:R-:W-:Y:S01]  /*dfb0*/  FADD.FTZ R11, R11, R20 ;  /* 0x000000140b0b7221 */ /* 0x008fe20000010000 */
[----:B0-----:R-:W-:-:S04]  /*dfc0*/  FADD.FTZ R5, R5, R4 ;  /* 0x0000000405057221 */ /* 0x001fc80000010000 */
[----:B------:R-:W0:Y:S04]  /*dfd0*/  SHFL.BFLY PT, R4, R11, 0x1, 0x1f ;  /* 0x0c201f000b047f89 */ /* 0x000e2800000e0000 */
[----:B------:R-:W1:Y:S01]  /*dfe0*/  SHFL.BFLY PT, R2, R5, 0x1, 0x1f ;  /* 0x0c201f0005027f89 */ /* 0x000e6200000e0000 */
[----:B0-----:R-:W-:-:S05]  /*dff0*/  FADD.FTZ R13, R11, R4 ;  /* 0x000000040b0d7221 */ /* 0x001fca0000010000 */
[----:B------:R-:W-:Y:S01]  /*e000*/  FSETP.NE.FTZ.AND P3, PT, R13, RZ, PT ;  /* 0x000000ff0d00720b */ /* 0x000fe20003f75000 */
[----:B------:R-:W-:Y:S02]  /*e010*/  WARPGROUP.DEPBAR.LE gsb0, 0x0 ;  /* 0x00008000000079c5 */ /* 0x000fe40000010000 */
[----:B------:R-:W-:-:S06]  /*e020*/  WARPGROUP.ARRIVE ;  /* 0x00000000000079c5 */ /* 0x000fcc0000000000 */
[----:B------:R-:W-:Y:S01]  /*e030*/  HGMMA.64x64x16.F32 R120, gdesc[UR4].tnspB, R120, gsb0 ;  /* 0x40e00000047879f0 */ /* 0x000fe20008000878 */
[----:B------:R-:W-:Y:S01]  /*e040*/  R2UR UR4, R24 ;  /* 0x00000000180472ca */ /* 0x000fe200000e0000 */
[----:B------:R-:W-:Y:S01]  /*e050*/  VIADD R24, R6, 0x6 ;  /* 0x0000000606187836 */ /* 0x000fe20000000000 */
[----:B------:R-:W-:Y:S01]  /*e060*/  R2UR UR5, R25 ;  /* 0x00000000190572ca */ /* 0x000fe200000e0000 */
[----:B------:R-:W-:Y:S01]  /*e070*/  IMAD.MOV.U32 R25, RZ, RZ, 0x40000040 ;  /* 0x40000040ff197424 */ /* 0x000fe200078e00ff */
[----:B------:R-:W-:Y:S01]  /*e080*/  R2UR UR6, R14 ;  /* 0x000000000e0672ca */ /* 0x000fe200000e0000 */
[----:B------:R-:W-:Y:S01]  /*e090*/  VIADD R14, R8, 0x180 ;  /* 0x00000180080e7836 */ /* 0x000fe20000000000 */
[----:B------:R-:W-:Y:S01]  /*e0a0*/  R2UR UR7, R15 ;  /* 0x000000000f0772ca */ /* 0x000fe200000e0000 */
[----:B------:R-:W-:Y:S01]  /*e0b0*/  IMAD.MOV.U32 R15, RZ, RZ, 0x40000040 ;  /* 0x40000040ff0f7424 */ /* 0x000fe200078e00ff */
[----:B------:R-:W-:Y:S02]  /*e0c0*/  WARPGROUP.DEPBAR.LE gsb0, 0x0 ;  /* 0x00008000000079c5 */ /* 0x000fe40000010000 */
[----:B------:R-:W-:-:S09]  /*e0d0*/  WARPGROUP.ARRIVE ;  /* 0x00000000000079c5 */ /* 0x000fd20000000000 */
[----:B------:R-:W-:Y:S01]  /*e0e0*/  HGMMA.64x64x16.F32 R120, gdesc[UR4].tnspB, R120, gsb0 ;  /* 0x40e00000047879f0 */ /* 0x000fe20008000878 */
[----:B------:R-:W-:Y:S01]  /*e0f0*/  R2UR UR4, R24 ;  /* 0x00000000180472ca */ /* 0x000fe200000e0000 */
[----:B------:R-:W-:Y:S01]  /*e100*/  VIADD R24, R6, 0x600 ;  /* 0x0000060006187836 */ /* 0x000fe20000000000 */
[----:B------:R-:W-:Y:S01]  /*e110*/  R2UR UR5, R25 ;  /* 0x00000000190572ca */ /* 0x000fe200000e0000 */
[----:B------:R-:W-:Y:S01]  /*e120*/  IMAD.MOV.U32 R25, RZ, RZ, 0x40000040 ;  /* 0x40000040ff197424 */ /* 0x000fe200078e00ff */
[----:B------:R-:W-:Y:S02]  /*e130*/  R2UR UR6, R14 ;  /* 0x000000000e0672ca */ /* 0x000fe400000e0000 */
[----:B------:R-:W-:Y:S01]  /*e140*/  R2UR UR7, R15 ;  /* 0x000000000f0772ca */ /* 0x000fe200000e0000 */
[----:B------:R-:W-:Y:S01]  /*e150*/  IMAD.MOV.U32 R15, RZ, RZ, 0x40000040 ;  /* 0x40000040ff0f7424 */ /* 0x000fe200078e00ff */
[----:B------:R-:W-:Y:S01]  /*e160*/  IADD3 R14, R8, 0x200, RZ ;  /* 0x00000200080e7810 */ /* 0x000fe20007ffe0ff */
[----:B------:R-:W-:-:S02]  /*e170*/  WARPGROUP.DEPBAR.LE gsb0, 0x0 ;  /* 0x00008000000079c5 */ /* 0x000fc40000010000 */
[----:B------:R-:W-:-:S08]  /*e180*/  WARPGROUP.ARRIVE ;  /* 0x00000000000079c5 */ /* 0x000fd00000000000 */
        /* <DEDUP_REMOVED lines=8> */
[----:B------:R-:W-:Y:S01]  /*e210*/  MOV R15, 0x40000040 ;  /* 0x40000040000f7802 */ /* 0x000fe20000000f00 */
[----:B--2---:R-:W-:-:S05]  /*e220*/  VIADD R21, R21, 0x1 ;  /* 0x0000000115157836 */ /* 0x004fca0000000000 */
[----:B------:R0:W-:Y:S01]  /*e230*/  STL [R1+0x5c], R21 ;  /* 0x00005c1501007387 */ /* 0x0001e20000100800 */
        /* <DEDUP_REMOVED lines=55> */
[C---:B------:R-:W-:Y:S01]  /*e5b0*/  IADD3 R14, R8.reuse, 0x500, RZ ;  /* 0x00000500080e7810 */ /* 0x040fe20007ffe0ff */
[----:B------:R-:W-:Y:S01]  /*e5c0*/  VIADD R8, R8, 0x580 ;  /* 0x0000058008087836 */ /* 0x000fe20000000000 */
[----:B------:R-:W-:-:S02]  /*e5d0*/  WARPGROUP.DEPBAR.LE gsb0, 0x0 ;  /* 0x00008000000079c5 */ /* 0x000fc40000010000 */
[----:B------:R-:W-:-:S07]  /*e5e0*/  WARPGROUP.ARRIVE ;  /* 0x00000000000079c5 */ /* 0x000fce0000000000 */
[----:B------:R-:W-:Y:S01]  /*e5f0*/  HGMMA.64x64x16.F32 R120, gdesc[UR4].tnspB, R120, gsb0 ;  /* 0x40e00000047879f0 */ /* 0x000fe20008000878 */
[----:B------:R-:W-:Y:S02]  /*e600*/  R2UR UR4, R24 ;  /* 0x00000000180472ca */ /* 0x000fe400000e0000 */
[----:B------:R-:W-:Y:S02]  /*e610*/  R2UR UR5, R25 ;  /* 0x00000000190572ca */ /* 0x000fe400000e0000 */
[----:B------:R-:W-:Y:S02]  /*e620*/  R2UR UR6, R14 ;  /* 0x000000000e0672ca */ /* 0x000fe400000e0000 */
[----:B------:R-:W-:Y:S01]  /*e630*/  R2UR UR7, R15 ;  /* 0x000000000f0772ca */ /* 0x000fe200000e0000 */
[----:B------:R-:W-:Y:S02]  /*e640*/  WARPGROUP.DEPBAR.LE gsb0, 0x0 ;  /* 0x00008000000079c5 */ /* 0x000fe40000010000 */
[----:B------:R-:W-:-:S10]  /*e650*/  WARPGROUP.ARRIVE ;  /* 0x00000000000079c5 */ /* 0x000fd40000000000 */
[----:B------:R-:W-:Y:S01]  /*e660*/  HGMMA.64x64x16.F32 R120, gdesc[UR4].tnspB, R120, gsb0 ;  /* 0x40e00000047879f0 */ /* 0x000fe20008000878 */
[----:B------:R-:W-:Y:S01]  /*e670*/  R2UR UR4, R6 ;  /* 0x00000000060472ca */ /* 0x000fe200000e0000 */
[----:B------:R-:W-:Y:S01]  /*e680*/  IMAD.MOV.U32 R6, RZ, RZ, RZ ;  /* 0x000000ffff067224 */ /* 0x000fe200078e00ff */
[----:B------:R-:W-:Y:S02]  /*e690*/  R2UR UR5, R7 ;  /* 0x00000000070572ca */ /* 0x000fe400000e0000 */
[----:B------:R-:W-:Y:S01]  /*e6a0*/  R2UR UR6, R8 ;  /* 0x00000000080672ca */ /* 0x000fe200000e0000 */
[----:B------:R-:W2:Y:S01]  /*e6b0*/  @P3 MUFU.LG2 R7, R13 ;  /* 0x0000000d00073308 */ /* 0x000ea20000000c00 */
[----:B------:R-:W-:Y:S01]  /*e6c0*/  R2UR UR7, R9 ;  /* 0x00000000090772ca */ /* 0x000fe200000e0000 */
[----:B-1----:R-:W-:Y:S01]  /*e6d0*/  FADD.FTZ R9, R5, R2 ;  /* 0x0000000205097221 */ /* 0x002fe20000010000 */
[----:B------:R-:W-:Y:S01]  /*e6e0*/  @!P1 VIADD R8, R12, 0x30860 ;  /* 0x000308600c089836 */ /* 0x000fe20000000000 */
[----:B------:R-:W-:-:S03]  /*e6f0*/  SEL R5, RZ, 0x1, P0 ;  /* 0x00000001ff057807 */ /* 0x000fc60000000000 */
[----:B------:R-:W-:Y:S01]  /*e700*/  FSETP.NE.FTZ.AND P2, PT, R9, RZ, PT ;  /* 0x000000ff0900720b */ /* 0x000fe20003f55000 */
[----:B------:R-:W-:Y:S01]  /*e710*/  @P3 MUFU.RCP R6, R13 ;  /* 0x0000000d00063308 */ /* 0x000fe20000001000 */
[----:B------:R-:W-:Y:S02]  /*e720*/  LOP3.LUT R156, R156, R5, RZ, 0x3c, !PT ;  /* 0x000000059c9c7212 */ /* 0x000fe400078e3cff */
[----:B------:R-:W-:Y:S01]  /*e730*/  @!P1 PRMT R8, RZ, 0x654, R8 ;  /* 0x00000654ff089816 */ /* 0x000fe20000000008 */
[----:B--2---:R-:W-:-:S08]  /*e740*/  @P3 FMUL.FTZ R7, R7, 0.69314718246459960938 ;  /* 0x3f31721807073820 */ /* 0x004fd00000410000 */
[----:B------:R-:W1:Y:S01]  /*e750*/  @P2 MUFU.LG2 R4, R9 ;  /* 0x0000000900042308 */ /* 0x000e620000000c00 */
[C---:B------:R-:W-:Y:S01]  /*e760*/  @P2 FMUL.FTZ R2, R0.reuse, 0.69314718246459960938 ;  /* 0x3f31721800022820 */ /* 0x040fe20000410000 */
[----:B------:R-:W-:-:S04]  /*e770*/  @P3 FMUL.FTZ R0, R0, 0.69314718246459960938 ;  /* 0x3f31721800003820 */ /* 0x000fc80000410000 */
[----:B------:R-:W-:Y:S02]  /*e780*/  @P3 FFMA.FTZ R31, R0, R10, R7 ;  /* 0x0000000a001f3223 */ /* 0x000fe40000010007 */
[----:B------:R-:W2:Y:S01]  /*e790*/  @P2 MUFU.RCP R27, R9 ;  /* 0x00000009001b2308 */ /* 0x000ea20000001000 */
[----:B-1----:R-:W-:-:S04]  /*e7a0*/  @P2 FMUL.FTZ R5, R4, 0.69314718246459960938 ;  /* 0x3f31721804052820 */ /* 0x002fc80000410000 */
[----:B------:R-:W-:Y:S01]  /*e7b0*/  @P2 FFMA.FTZ R36, R2, R3, R5 ;  /* 0x0000000302242223 */ /* 0x000fe20000010005 */
[----:B------:R-:W-:Y:S02]  /*e7c0*/  WARPGROUP.DEPBAR.LE gsb0, 0x0 ;  /* 0x00008000000079c5 */ /* 0x000fe40000010000 */
[----:B------:R-:W-:-:S06]  /*e7d0*/  WARPGROUP.ARRIVE ;  /* 0x00000000000079c5 */ /* 0x000fcc0000000000 */
[----:B------:R-:W-:Y:S03]  /*e7e0*/  HGMMA.64x64x16.F32 R120, gdesc[UR4].tnspB, R120, gsb0 ;  /* 0x40e00000047879f0 */ /* 0x000fe60008000878 */
[----:B------:R-:W-:Y:S02]  /*e7f0*/  WARPGROUP.DEPBAR.LE gsb0, 0x0 ;  /* 0x00008000000079c5 */ /* 0x000fe40000010000 */
[----:B------:R0:W-:Y:S01]  /*e800*/  @!P1 SYNCS.ARRIVE.TRANS64.RED.A1T0 RZ, [R8+URZ], RZ ;  /* 0x000000ff08ff99a7 */ /* 0x0001e2000810043f */
        /* <DEDUP_REMOVED lines=16> */
[----:B------:R-:W-:Y:S01]  /*e910*/  PLOP3.LUT P1, PT, PT, PT, PT, 0x8, 0x0 ;  /* 0x000000000000781c */ /* 0x000fe20003f2e170 */
        /* <DEDUP_REMOVED lines=15> */
[----:B0-----:R-:W-:-:S07]  /*ea10*/  FMUL.FTZ R151, R151, R6 ;  /* 0x0000000697977220 */ /* 0x001fce0000410000 */
.L_x_456:
[----:B------:R-:W2:Y:S01]  /*ea20*/  LDL R65, [R1+0x54] ;  /* 0x0000540001417983 */ /* 0x000ea20000100800 */
[----:B------:R-:W-:Y:S05]  /*ea30*/  WARPSYNC.ALL ;  /* 0x0000000000007948 */ /* 0x000fea0003800000 */
[----:B------:R-:W0:Y:S01]  /*ea40*/  S2R R2, SR_TID.X ;  /* 0x0000000000027919 */ /* 0x000e220000002100 */
[----:B------:R-:W1:Y:S01]  /*ea50*/  S2UR UR5, SR_CgaCtaId ;  /* 0x00000000000579c3 */ /* 0x000e620000008800 */
[----:B------:R-:W-:Y:S01]  /*ea60*/  UMOV UR4, 0x400 ;  /* 0x0000040000047882 */ /* 0x000fe20000000000 */
[----:B------:R-:W-:Y:S01]  /*ea70*/  BSSY B0, `(.L_x_508) ;  /* 0x000018c000007945 */ /* 0x000fe20003800000 */
[----:B-1----:R-:W-:Y:S01]  /*ea80*/  ULEA UR4, UR5, UR4, 0x18 ;  /* 0x0000000405047291 */ /* 0x002fe2000f8ec03f */
[----:B0-----:R-:W-:-:S05]  /*ea90*/  VIADD R66, R2, 0xffffff80 ;  /* 0xffffff8002427836 */ /* 0x001fca0000000000 */
[----:B------:R-:W-:Y:S01]  /*eaa0*/  IMAD.U32 R2, RZ, RZ, UR4 ;  /* 0x00000004ff027e24 */ /* 0x000fe2000f8e00ff */
[----:B------:R-:W-:Y:S01]  /*eab0*/  BAR.SYNC.DEFER_BLOCKING 0x5, 0x200 ;  /* 0x0148000000007b1d */ /* 0x000fe20000010000 */
[----:B------:R-:W-:-:S04]  /*eac0*/  SHF.R.S32.HI R3, RZ, 0x1f, R66 ;  /* 0x0000001fff037819 */ /* 0x000fc80000011442 */
[----:B------:R-:W-:-:S04]  /*ead0*/  LEA.HI R30, R3, R66, RZ, 0x3 ;  /* 0x00000042031e7211 */ /* 0x000fc800078f18ff */
[----:B------:R-:W-:Y:S02]  /*eae0*/  LOP3.LUT R3, R30, 0xfffffff8, RZ, 0xc0, !PT ;  /* 0xfffffff81e037812 */ /* 0x000fe400078ec0ff */
[----:B------:R-:W-:-:S03]  /*eaf0*/  SHF.R.S32.HI R30, RZ, 0x3, R30 ;  /* 0x00000003ff1e7819 */ /* 0x000fc6000001141e */
[----:B------:R-:W-:-:S04]  /*eb00*/  IMAD.IADD R3, R66, 0x1, -R3 ;  /* 0x0000000142037824 */ /* 0x000fc800078e0a03 */
[----:B------:R-:W-:Y:S01]  /*eb10*/  IMAD.SHL.U32 R29, R3, 0x8, RZ ;  /* 0x00000008031d7824 */ /* 0x000fe200078e00ff */
[----:B------:R0:W1:Y:S04]  /*eb20*/  LDS.128 R32, [R2+0x308d0] ;  /* 0x0308d00002207984 */ /* 0x0000680000000c00 */
[----:B------:R-:W-:Y:S01]  /*eb30*/  SHF.R.S32.HI R28, RZ, 0x1f, R29 ;  /* 0x0000001fff1c7819 */ /* 0x000fe2000001141d */
[----:B------:R-:W-:Y:S06]  /*eb40*/  BAR.ARV 0x4, 0x200 ;  /* 0x0108000000007b1d */ /* 0x000fec0000002000 */
[----:B--2--5:R-:W-:-:S02]  /*eb50*/  SHF.R.S32.HI R24, RZ, 0x1f, R65 ;  /* 0x0000001fff187819 */ /* 0x024fc40000011441 */
[C---:B------:R-:W-:Y:S02]  /*eb60*/  SHF.L.U32 R62, R65.reuse, 0x2, RZ ;  /* 0x00000002413e7819 */ /* 0x040fe400000006ff */
[----:B------:R-:W-:Y:S01]  /*eb70*/  SHF.L.U64.HI R64, R65, 0x2, R24 ;  /* 0x0000000241407819 */ /* 0x000fe20000010218 */
[----:B01----:R-:W-:Y:S06]  /*eb80*/  @P1 BRA `(.L_x_509) ;  /* 0x0000000c00a01947 */ /* 0x003fec0003800000 */
[----:B------:R-:W2:Y:S01]  /*eb90*/  LDL R4, [R1+0x78] ;  /* 0x0000780001047983 */ /* 0x000ea20000100800 */
[----:B------:R-:W0:Y:S01]  /*eba0*/  S2R R5, SR_SWINHI ;  /* 0x0000000000057919 */ /* 0x000e220000002f00 */
[----:B------:R-:W-:Y:S05]  /*ebb0*/  WARPSYNC.ALL ;  /* 0x0000000000007948 */ /* 0x000fea0003800000 */
[----:B------:R-:W-:Y:S01]  /*ebc0*/  F2FP.F16.F32.PACK_AB R12, R12, R59 ;  /* 0x0000003b0c0c723e */ /* 0x000fe200000000ff */
[----:B------:R-:W-:Y:S01]  /*ebd0*/  ULDC.64 UR4, c[0x0][0xc00] ;  /* 0x0003000000047ab9 */ /* 0x000fe20000000a00 */
[----:B------:R-:W-:Y:S01]  /*ebe0*/  F2FP.F16.F32.PACK_AB R13, R13, R60 ;  /* 0x0000003c0d0d723e */ /* 0x000fe200000000ff */
[----:B------:R-:W3:Y:S01]  /*ebf0*/  LDL R67, [R1+0x74] ;  /* 0x0000740001437983 */ /* 0x000ee20000100800 */
[----:B------:R-:W-:-:S03]  /*ec00*/  F2FP.F16.F32.PACK_AB R14, R14, R57 ;  /* 0x000000390e0e723e */ /* 0x000fc600000000ff */
[----:B------:R-:W3:Y:S01]  /*ec10*/  LDL R66, [R1+0x60] ;  /* 0x0000600001427983 */ /* 0x000ee20000100800 */
[----:B------:R-:W-:Y:S02]  /*ec20*/  MOV R20, R2 ;  /* 0x0000000200147202 */ /* 0x000fe40000000f00 */
[----:B0-----:R-:W-:Y:S02]  /*ec30*/  MOV R21, R5 ;  /* 0x0000000500157202 */ /* 0x001fe40000000f00 */
[----:B------:R-:W-:Y:S01]  /*ec40*/  F2FP.F16.F32.PACK_AB R15, R15, R58 ;  /* 0x0000003a0f0f723e */ /* 0x000fe200000000ff */
[----:B------:R-:W-:Y:S01]  /*ec50*/  BAR.SYNC.DEFER_BLOCKING 0x1, 0x180 ;  /* 0x0046000000007b1d */ /* 0x000fe20000010000 */
[----:B--2---:R-:W-:-:S03]  /*ec60*/  IMAD.WIDE R10, R4, 0x2, R20 ;  /* 0x00000002040a7825 */ /* 0x004fc600078e0214 */
[C---:B------:R-:W-:Y:S02]  /*ec70*/  LOP3.LUT R9, R10.reuse, 0x380, RZ, 0xc0, !PT ;  /* 0x000003800a097812 */ /* 0x040fe400078ec0ff */
[C---:B------:R-:W-:Y:S02]  /*ec80*/  IADD3 R25, P2, R10.reuse, 0x20, RZ ;  /* 0x000000200a197810 */ /* 0x040fe40007f5e0ff */
[C---:B------:R-:W-:Y:S02]  /*ec90*/  IADD3 R63, P0, R10.reuse, 0x60, RZ ;  /* 0x000000600a3f7810 */ /* 0x040fe40007f1e0ff */
[----:B------:R-:W-:Y:S02]  /*eca0*/  IADD3 R61, P1, R10, 0x40, RZ ;  /* 0x000000400a3d7810 */ /* 0x000fe40007f3e0ff */
[----:B------:R-:W-:Y:S02]  /*ecb0*/  SHF.R.U64 R9, R9, 0x3, RZ ;  /* 0x0000000309097819 */ /* 0x000fe400000012ff */
[----:B------:R-:W-:-:S02]  /*ecc0*/  LOP3.LUT R4, R25, 0x380, RZ, 0xc0, !PT ;  /* 0x0000038019047812 */ /* 0x000fc400078ec0ff */
[----:B------:R-:W-:Y:S02]  /*ecd0*/  LOP3.LUT R6, R61, 0x380, RZ, 0xc0, !PT ;  /* 0x000003803d067812 */ /* 0x000fe400078ec0ff */
[----:B------:R-:W-:Y:S02]  /*ece0*/  LOP3.LUT R32, R63, 0x380, RZ, 0xc0, !PT ;  /* 0x000003803f207812 */ /* 0x000fe400078ec0ff */
[----:B------:R-:W-:Y:S02]  /*ecf0*/  LOP3.LUT R10, R9, R10, RZ, 0x3c, !PT ;  /* 0x0000000a090a7212 */ /* 0x000fe400078e3cff */
[----:B------:R-:W-:Y:S02]  /*ed00*/  SHF.R.U64 R4, R4, 0x3, RZ ;  /* 0x0000000304047819 */ /* 0x000fe400000012ff */
[----:B------:R-:W-:Y:S02]  /*ed10*/  SHF.R.U64 R6, R6, 0x3, RZ ;  /* 0x0000000306067819 */ /* 0x000fe400000012ff */
[----:B------:R-:W-:-:S02]  /*ed20*/  SHF.R.U64 R32, R32, 0x3, RZ ;  /* 0x0000000320207819 */ /* 0x000fc400000012ff */
[----:B------:R-:W-:Y:S01]  /*ed30*/  MOV R10, R10 ;  /* 0x0000000a000a7202 */ /* 0x000fe20000000f00 */
[--C-:B------:R-:W-:Y:S01]  /*ed40*/  IMAD.X R5, RZ, RZ, R11.reuse, P0 ;  /* 0x000000ffff057224 */ /* 0x100fe200000e060b */
[----:B------:R-:W-:Y:S01]  /*ed50*/  LOP3.LUT R8, R4, R25, RZ, 0x3c, !PT ;  /* 0x0000001904087212 */ /* 0x000fe200078e3cff */
[--C-:B------:R-:W-:Y:S01]  /*ed60*/  IMAD.X R7, RZ, RZ, R11.reuse, P1 ;  /* 0x000000ffff077224 */ /* 0x100fe200008e060b */
[----:B------:R-:W-:Y:S01]  /*ed70*/  LOP3.LUT R6, R6, R61, RZ, 0x3c, !PT ;  /* 0x0000003d06067212 */ /* 0x000fe200078e3cff */
[----:B------:R-:W-:Y:S01]  /*ed80*/  IMAD.X R9, RZ, RZ, R11, P2 ;  /* 0x000000ffff097224 */ /* 0x000fe200010e060b */
[----:B------:R-:W-:Y:S01]  /*ed90*/  LOP3.LUT R4, R32, R63, RZ, 0x3c, !PT ;  /* 0x0000003f20047212 */ /* 0x000fe200078e3cff */
[----:B------:R0:W-:Y:S01]  /*eda0*/  STSM.16.M88.4 [R10], R12 ;  /* 0x0000000c0a007844 */ /* 0x0001e20000000200 */
[----:B------:R-:W-:Y:S02]  /*edb0*/  MOV R32, R6 ;  /* 0x0000000600207202 */ /* 0x000fe40000000f00 */
[----:B------:R-:W-:-:S02]  /*edc0*/  MOV R25, R4 ;  /* 0x0000000400197202 */ /* 0x000fc40000000f00 */
[----:B------:R-:W-:Y:S02]  /*edd0*/  ISETP.NE.U32.AND P0, PT, RZ, UR4, PT ;  /* 0x00000004ff007c0c */ /* 0x000fe4000bf05070 */
[----:B------:R-:W-:Y:S02]  /*ede0*/  MOV R57, R8 ;  /* 0x0000000800397202 */ /* 0x000fe40000000f00 */
[----:B------:R-:W-:Y:S02]  /*edf0*/  F2FP.F16.F32.PACK_AB R4, R55, R56 ;  /* 0x000000383704723e */ /* 0x000fe400000000ff */
[----:B------:R-:W-:Y:S02]  /*ee00*/  F2FP.F16.F32.PACK_AB R5, R53, R54 ;  /* 0x000000363505723e */ /* 0x000fe400000000ff */
[----:B------:R-:W-:Y:S02]  /*ee10*/  F2FP.F16.F32.PACK_AB R6, R51, R52 ;  /* 0x000000343306723e */ /* 0x000fe400000000ff */
[----:B0-----:R-:W-:-:S02]  /*ee20*/  F2FP.F16.F32.PACK_AB R12, R26, R39 ;  /* 0x000000271a0c723e */ /* 0x001fc400000000ff */
[----:B------:R-:W-:Y:S02]  /*ee30*/  IADD3 R26, P1, R62, UR4, RZ ;  /* 0x000000043e1a7c10 */ /* 0x000fe4000ff3e0ff */
        /* <DEDUP_REMOVED lines=8> */
[----:B------:R-:W-:Y:S01]  /*eec0*/  ISETP.NE.AND.EX P0, PT, RZ, UR5, PT, P0 ;  /* 0x00000005ff007c0c */ /* 0x000fe2000bf05300 */
[----:B------:R0:W-:Y:S01]  /*eed0*/  STSM.16.M88.4 [R57], R4 ;  /* 0x0000000439007844 */ /* 0x0001e20000000200 */
[----:B------:R-:W-:Y:S01]  /*eee0*/  IADD3.X R27, R64, UR5, RZ, P1, !PT ;  /* 0x00000005401b7c10 */ /* 0x000fe20008ffe4ff */
[----:B------:R-:W-:Y:S01]  /*eef0*/  ULDC.64 UR4, c[0x0][0xc08] ;  /* 0x0003020000047ab9 */ /* 0x000fe20000000a00 */
[----:B------:R-:W-:Y:S01]  /*ef00*/  IMAD.MOV.U32 R38, RZ, RZ, RZ ;  /* 0x000000ffff267224 */ /* 0x000fe200078e00ff */
[----:B------:R1:W-:Y:S01]  /*ef10*/  STSM.16.M88.4 [R32], R8 ;  /* 0x0000000820007844 */ /* 0x0003e20000000200 */
[----:B------:R-:W-:Y:S01]  /*ef20*/  ISETP.NE.U32.AND P1, PT, RZ, UR4, PT ;  /* 0x00000004ff007c0c */ /* 0x000fe2000bf25070 */
[----:B------:R-:W2:Y:S02]  /*ef30*/  LDC R0, c[0x0][0xbe8] ;  /* 0x0002fa00ff007b82 */ /* 0x000ea40000000800 */
[----:B------:R3:W-:Y:S06]  /*ef40*/  STSM.16.M88.4 [R25], R12 ;  /* 0x0000000c19007844 */ /* 0x0007ec0000000200 */
[----:B------:R-:W-:Y:S01]  /*ef50*/  BAR.SYNC.DEFER_BLOCKING 0x1, 0x180 ;  /* 0x0046000000007b1d */ /* 0x000fe20000010000 */
[----:B------:R-:W-:-:S13]  /*ef60*/  ISETP.NE.AND.EX P1, PT, RZ, UR5, PT, P1 ;  /* 0x00000005ff007c0c */ /* 0x000fda000bf25310 */
[----:B0-----:R-:W-:Y:S01]  /*ef70*/  @P1 IADD3 R4, P3, R62, UR4, RZ ;  /* 0x000000043e041c10 */ /* 0x001fe2000ff7e0ff */
[----:B------:R-:W-:Y:S02]  /*ef80*/  ULDC UR4, c[0x0][0xa88] ;  /* 0x0002a20000047ab9 */ /* 0x000fe40000000800 */
[----:B-1----:R-:W-:Y:S01]  /*ef90*/  IMAD.U32 R9, RZ, RZ, UR4 ;  /* 0x00000004ff097e24 */ /* 0x002fe2000f8e00ff */
[----:B------:R-:W-:Y:S01]  /*efa0*/  @P1 IADD3.X R5, R64, UR5, RZ, P3, !PT ;  /* 0x0000000540051c10 */ /* 0x000fe20009ffe4ff */
[----:B------:R0:W5:Y:S04]  /*efb0*/  @P0 LDG.E R38, desc[UR56][R26.64] ;  /* 0x000000381a260981 */ /* 0x000168000c1e1900 */
[----:B------:R0:W5:Y:S01]  /*efc0*/  @P1 LDG.E R9, desc[UR56][R4.64] ;  /* 0x0000003804091981 */ /* 0x000162000c1e1900 */
[----:B--2---:R-:W-:-:S13]  /*efd0*/  ISETP.NE.AND P2, PT, R0, 0x1, PT ;  /* 0x000000010000780c */ /* 0x004fda0003f45270 */
[----:B------:R-:W1:Y:S08]  /*efe0*/  @P2 LDC R6, c[0x0][0xbec] ;  /* 0x0002fb00ff062b82 */ /* 0x000e700000000800 */
[----:B------:R-:W2:Y:S01]  /*eff0*/  @P2 LDC R37, c[0x0][0xbf0] ;  /* 0x0002fc00ff252b82 */ /* 0x000ea20000000800 */
[----:B---3--:R-:W-:Y:S01]  /*f000*/  IMAD R15, R66, 0xc0, R67 ;  /* 0x000000c0420f7824 */ /* 0x008fe200078e0243 */
[----:B0-----:R-:W-:Y:S06]  /*f010*/  @P1 BRA `(.L_x_510) ;  /* 0x0000000000101947 */ /* 0x001fec0003800000 */
[----:B------:R-:W-:Y:S05]  /*f020*/  @!P0 BRA `(.L_x_510) ;  /* 0x00000000000c8947 */ /* 0x000fea0003800000 */
[----:B------:R-:W3:Y:S04]  /*f030*/  LDG.E R4, desc[UR56][R26.64] ;  /* 0x000000381a047981 */ /* 0x000ee8000c1e1900 */
[----:B-----5:R-:W3:Y:S02]  /*f040*/  LDG.E R9, desc[UR56][R26.64+0x4] ;  /* 0x000004381a097981 */ /* 0x020ee4000c1e1900 */
[----:B---3--:R-:W-:-:S07]  /*f050*/  IADD3 R9, -R4, R9, RZ ;  /* 0x0000000904097210 */ /* 0x008fce0007ffe1ff */
.L_x_510:
[----:B------:R-:W3:Y:S01]  /*f060*/  LDL R14, [R1+0x6c] ;  /* 0x00006c00010e7983 */ /* 0x000ee20000100800 */
[----:B-1----:R-:W-:Y:S01]  /*f070*/  @P2 IMAD.HI.U32 R4, R15, R6, RZ ;  /* 0x000000060f042227 */ /* 0x002fe200078e00ff */
[----:B------:R-:W-:Y:S02]  /*f080*/  ULDC.64 UR4, c[0x0][0xb90] ;  /* 0x0002e40000047ab9 */ /* 0x000fe40000000a00 */
[----:B------:R-:W4:Y:S01]  /*f090*/  LDL.LU R44, [R1+0x58] ;  /* 0x00005800012c7983 */ /* 0x000f220000300800 */
[----:B-----5:R-:W-:Y:S01]  /*f0a0*/  SHF.R.S32.HI R39, RZ, 0x1f, R38 ;  /* 0x0000001fff277819 */ /* 0x020fe20000011426 */
[----:B------:R-:W-:Y:S01]  /*f0b0*/  IMAD.MOV.U32 R7, RZ, RZ, R15 ;  /* 0x000000ffff077224 */ /* 0x000fe200078e000f */
[----:B--2---:R-:W-:Y:S01]  /*f0c0*/  @P2 SHF.R.U32.HI R7, RZ, R37, R4 ;  /* 0x00000025ff072219 */ /* 0x004fe20000011604 */
[----:B------:R-:W0:Y:S01]  /*f0d0*/  S2R R12, SR_TID.X ;  /* 0x00000000000c7919 */ /* 0x000e220000002100 */
[----:B------:R-:W-:Y:S02]  /*f0e0*/  SEL R32, R24, RZ, !P0 ;  /* 0x000000ff18207207 */ /* 0x000fe40004000000 */
[----:B------:R-:W-:Y:S01]  /*f0f0*/  SEL R43, R65, RZ, !P0 ;  /* 0x000000ff412b7207 */ /* 0x000fe20004000000 */
[----:B------:R-:W-:Y:S01]  /*f100*/  IMAD.MOV R13, RZ, RZ, -R7 ;  /* 0x000000ffff0d7224 */ /* 0x000fe200078e0a07 */
[----:B0-----:R-:W-:-:S04]  /*f110*/  IADD3 R25, R12, -0x80, RZ ;  /* 0xffffff800c197810 */ /* 0x001fc80007ffe0ff */
[----:B------:R-:W-:-:S04]  /*f120*/  SHF.R.S32.HI R12, RZ, 0x1f, R25 ;  /* 0x0000001fff0c7819 */ /* 0x000fc80000011419 */
[----:B------:R-:W-:-:S04]  /*f130*/  LEA.HI R12, R12, R25, RZ, 0x7 ;  /* 0x000000190c0c7211 */ /* 0x000fc800078f38ff */
[----:B------:R-:W-:-:S05]  /*f140*/  LOP3.LUT R12, R12, 0xffffff80, RZ, 0xc0, !PT ;  /* 0xffffff800c0c7812 */ /* 0x000fca00078ec0ff */
[----:B------:R-:W-:Y:S01]  /*f150*/  IMAD.IADD R12, R25, 0x1, -R12 ;  /* 0x00000001190c7824 */ /* 0x000fe200078e0a0c */
[----:B----4-:R-:W-:Y:S01]  /*f160*/  SHF.R.S32.HI R42, RZ, 0x1f, R44 ;  /* 0x0000001fff2a7819 */ /* 0x010fe2000001142c */
[----:B------:R-:W-:-:S04]  /*f170*/  IMAD.WIDE.U32 R4, R44, UR4, R38 ;  /* 0x000000042c047c25 */ /* 0x000fc8000f8e0026 */
[----:B------:R-:W-:-:S04]  /*f180*/  IMAD R6, R42, UR4, RZ ;  /* 0x000000042a067c24 */ /* 0x000fc8000f8e02ff */
[----:B------:R-:W-:Y:S01]  /*f190*/  IMAD R11, R44, UR5, R6 ;  /* 0x000000052c0b7c24 */ /* 0x000fe2000f8e0206 */
[----:B------:R-:W-:Y:S02]  /*f1a0*/  ULDC.64 UR4, c[0x0][0xb98] ;  /* 0x0002e60000047ab9 */ /* 0x000fe40000000a00 */
[----:B------:R-:W-:Y:S02]  /*f1b0*/  IMAD R8, R32, UR4, RZ ;  /* 0x0000000420087c24 */ /* 0x000fe4000f8e02ff */
[----:B------:R-:W-:Y:S02]  /*f1c0*/  IMAD.IADD R5, R5, 0x1, R11 ;  /* 0x0000000105057824 */ /* 0x000fe400078e020b */
[----:B------:R-:W-:Y:S01]  /*f1d0*/  IMAD R11, R0, R13, R15 ;  /* 0x0000000d000b7224 */ /* 0x000fe200078e020f */
[----:B------:R-:W-:Y:S01]  /*f1e0*/  SHF.R.S32.HI R13, RZ, 0x1f, R7 ;  /* 0x0000001fff0d7819 */ /* 0x000fe20000011407 */
[----:B------:R-:W-:-:S03]  /*f1f0*/  IMAD.WIDE.U32 R4, R43, UR4, R4 ;  /* 0x000000042b047c25 */ /* 0x000fc6000f8e0004 */
[----:B------:R-:W-:Y:S01]  /*f200*/  SHF.R.S32.HI R6, RZ, 0x1f, R11 ;  /* 0x0000001fff067819 */ /* 0x000fe2000001140b */
[----:B------:R-:W-:Y:S01]  /*f210*/  IMAD R8, R43, UR5, R8 ;  /* 0x000000052b087c24 */ /* 0x000fe2000f8e0208 */
[----:B------:R-:W-:Y:S01]  /*f220*/  IADD3 R4, P0, R7, R4, RZ ;  /* 0x0000000407047210 */ /* 0x000fe20007f1e0ff */
[----:B------:R-:W-:Y:S02]  /*f230*/  ULDC.64 UR4, c[0x0][0xb88] ;  /* 0x0002e20000047ab9 */ /* 0x000fe40000000a00 */
[----:B------:R-:W-:Y:S01]  /*f240*/  IMAD R6, R6, UR4, RZ ;  /* 0x0000000406067c24 */ /* 0x000fe2000f8e02ff */
[----:B------:R-:W-:-:S03]  /*f250*/  IADD3.X R5, R13, R5, R8, P0, !PT ;  /* 0x000000050d057210 */ /* 0x000fc600007fe408 */
[C---:B------:R-:W-:Y:S02]  /*f260*/  IMAD R7, R11.reuse, UR5, R6 ;  /* 0x000000050b077c24 */ /* 0x040fe4000f8e0206 */
[----:B------:R-:W-:Y:S01]  /*f270*/  IMAD.WIDE.U32 R4, R11, UR4, R4 ;  /* 0x000000040b047c25 */ /* 0x000fe2000f8e0004 */
[----:B------:R-:W-:-:S03]  /*f280*/  ULDC.64 UR4, c[0x0][0xb50] ;  /* 0x0002d40000047ab9 */ /* 0x000fc60000000a00 */
[----:B------:R-:W-:Y:S01]  /*f290*/  IMAD.IADD R5, R5, 0x1, R7 ;  /* 0x0000000105057824 */ /* 0x000fe200078e0207 */
[----:B------:R-:W-:Y:S01]  /*f2a0*/  LEA R8, P0, R4, UR4, 0x2 ;  /* 0x0000000404087c11 */ /* 0x000fe2000f8010ff */
[----:B---3--:R-:W-:-:S03]  /*f2b0*/  IMAD R11, R66, 0xc0, R14 ;  /* 0x000000c0420b7824 */ /* 0x008fc600078e020e */
[----:B------:R-:W-:Y:S01]  /*f2c0*/  LEA.HI.X R10, R4, UR5, R5, 0x2, P0 ;  /* 0x00000005040a7c11 */ /* 0x000fe200080f1405 */
[----:B------:R-:W-:Y:S01]  /*f2d0*/  IMAD R5, R30, 0x40, R29 ;  /* 0x000000401e057824 */ /* 0x000fe200078e021d */
[----:B------:R-:W-:Y:S01]  /*f2e0*/  SHFL.IDX PT, R6, R8, RZ, 0x1c1f ;  /* 0x001c1fff08067589 */ /* 0x000fe200000e0000 */
[----:B------:R-:W-:Y:S01]  /*f2f0*/  LOP3.LUT P0, RZ, R12, 0x3, RZ, 0xc0, !PT ;  /* 0x000000030cff7812 */ /* 0x000fe2000780c0ff */
[----:B------:R-:W-:Y:S01]  /*f300*/  ULDC.64 UR4, c[0x0][0xaa0] ;  /* 0x0002a80000047ab9 */ /* 0x000fe20000000a00 */
[----:B------:R-:W-:Y:S01]  /*f310*/  IMAD.WIDE R4, R5, 0x2, R20 ;  /* 0x0000000205047825 */ /* 0x000fe200078e0214 */
[----:B------:R-:W0:Y:S03]  /*f320*/  SHFL.IDX PT, R7, R10, RZ, 0x1c1f ;  /* 0x001c1fff0a077589 */ /* 0x000e2600000e0000 */
[----:B------:R-:W-:Y:S01]  /*f330*/  IMAD R20, R9, R0, RZ ;  /* 0x0000000009147224 */ /* 0x000fe200078e02ff */
[----:B------:R1:W-:Y:S01]  /*f340*/  SHFL.IDX PT, R40, R8, 0x1, 0x1c1f ;  /* 0x003c1f0008287f89 */ /* 0x0003e200000e0000 */
[----:B------:R-:W-:Y:S01]  /*f350*/  VIADD R9, R11, 0x8 ;  /* 0x000000080b097836 */ /* 0x000fe20000000000 */
[----:B------:R-:W-:-:S02]  /*f360*/  IADD3 R13, P3, R4, 0x1800, RZ ;  /* 0x00001800040d7810 */ /* 0x000fc40007f7e0ff */
[----:B------:R-:W2:Y:S01]  /*f370*/  SHFL.IDX PT, R41, R10, 0x1, 0x1c1f ;  /* 0x003c1f000a297f89 */ /* 0x000ea200000e0000 */
[C---:B------:R-:W-:Y:S02]  /*f380*/  IADD3 R25, P4, R4.reuse, 0x3000, RZ ;  /* 0x0000300004197810 */ /* 0x040fe40007f9e0ff */
[-C--:B------:R-:W-:Y:S02]  /*f390*/  ISETP.GE.OR P1, PT, R11, R20.reuse, P0 ;  /* 0x000000140b00720c */ /* 0x080fe40000726670 */
[----:B------:R-:W-:Y:S02]  /*f3a0*/  ISETP.GE.OR P0, PT, R9, R20, P0 ;  /* 0x000000140900720c */ /* 0x000fe40000706670 */
[----:B------:R-:W-:Y:S02]  /*f3b0*/  LOP3.LUT R9, R4, 0x380, RZ, 0xc0, !PT ;  /* 0x0000038004097812 */ /* 0x000fe400078ec0ff */
[----:B------:R-:W-:Y:S02]  /*f3c0*/  LOP3.LUT R12, R13, 0x380, RZ, 0xc0, !PT ;  /* 0x000003800d0c7812 */ /* 0x000fe400078ec0ff */
[----:B------:R-:W-:-:S02]  /*f3d0*/  LOP3.LUT R24, R25, 0x380, RZ, 0xc0, !PT ;  /* 0x0000038019187812 */ /* 0x000fc400078ec0ff */
[----:B------:R-:W-:Y:S02]  /*f3e0*/  SHF.R.U64 R9, R9, 0x3, RZ ;  /* 0x0000000309097819 */ /* 0x000fe400000012ff */
[----:B------:R-:W-:Y:S01]  /*f3f0*/  SHF.R.U64 R12, R12, 0x3, RZ ;  /* 0x000000030c0c7819 */ /* 0x000fe200000012ff */
[----:B0-----:R-:W-:Y:S01]  /*f400*/  @!P1 ST.E desc[UR56][R6.64], R36 ;  /* 0x0000002406009985 */ /* 0x001fe2000c101938 */
[----:B------:R-:W-:Y:S02]  /*f410*/  SHF.R.U64 R24, R24, 0x3, RZ ;  /* 0x0000000318187819 */ /* 0x000fe400000012ff */
[----:B-1----:R-:W-:Y:S01]  /*f420*/  LOP3.LUT R8, R9, R4, RZ, 0x3c, !PT ;  /* 0x0000000409087212 */ /* 0x002fe200078e3cff */
[--C-:B------:R-:W-:Y:S01]  /*f430*/  IMAD.MOV.U32 R9, RZ, RZ, R5.reuse ;  /* 0x000000ffff097224 */ /* 0x100fe200078e0005 */
[----:B------:R-:W-:Y:S01]  /*f440*/  LOP3.LUT R12, R12, R13, RZ, 0x3c, !PT ;  /* 0x0000000d0c0c7212 */ /* 0x000fe200078e3cff */
[--C-:B------:R-:W-:Y:S01]  /*f450*/  IMAD.X R13, RZ, RZ, R5.reuse, P3 ;  /* 0x000000ffff0d7224 */ /* 0x100fe200018e0605 */
[----:B------:R-:W-:Y:S01]  /*f460*/  LOP3.LUT R24, R24, R25, RZ, 0x3c, !PT ;  /* 0x0000001918187212 */ /* 0x000fe200078e3cff */
[----:B------:R-:W-:Y:S01]  /*f470*/  IMAD.X R25, RZ, RZ, R5, P4 ;  /* 0x000000ffff197224 */ /* 0x000fe200020e0605 */
[----:B--2---:R0:W-:Y:S04]  /*f480*/  @!P0 ST.E desc[UR56][R40.64], R31 ;  /* 0x0000001f28008985 */ /* 0x0041e8000c101938 */
[----:B------:R-:W2:Y:S04]  /*f490*/  LD.E.128 R8, desc[UR56][R8.64] ;  /* 0x0000003808087980 */ /* 0x000ea8000c101d00 */
[----:B------:R-:W3:Y:S04]  /*f4a0*/  LD.E.128 R12, desc[UR56][R12.64] ;  /* 0x000000380c0c7980 */ /* 0x000ee8000c101d00 */
[----:B------:R-:W4:Y:S01]  /*f4b0*/  LD.E.128 R24, desc[UR56][R24.64] ;  /* 0x0000003818187980 */ /* 0x000f22000c101d00 */
[----:B------:R-:W-:Y:S01]  /*f4c0*/  IADD3 R21, P0, R4, 0x4800, RZ ;  /* 0x0000480004157810 */ /* 0x000fe20007f1e0ff */
[----:B0-----:R-:W0:Y:S03]  /*f4d0*/  @P2 LDC R41, c[0x0][0xbec] ;  /* 0x0002fb00ff292b82 */ /* 0x001e260000000800 */
[----:B------:R-:W-:Y:S01]  /*f4e0*/  LOP3.LUT R4, R21, 0x380, RZ, 0xc0, !PT ;  /* 0x0000038015047812 */ /* 0x000fe200078ec0ff */
[----:B------:R-:W-:Y:S01]  /*f4f0*/  IMAD.WIDE.U32 R36, R38, UR4, RZ ;  /* 0x0000000426247c25 */ /* 0x000fe2000f8e00ff */
[----:B------:R-:W-:-:S02]  /*f500*/  IADD3.X R5, RZ, R5, RZ, P0, !PT ;  /* 0x00000005ff057210 */ /* 0x000fc400007fe4ff */
[----:B------:R-:W-:Y:S01]  /*f510*/  SHF.R.U64 R4, R4, 0x3, RZ ;  /* 0x0000000304047819 */ /* 0x000fe200000012ff */
[----:B------:R-:W1:Y:S03]  /*f520*/  @P2 LDC R40, c[0x0][0xbf0] ;  /* 0x0002fc00ff282b82 */ /* 0x000e660000000800 */
[----:B------:R-:W-:Y:S01]  /*f530*/  LOP3.LUT R4, R4, R21, RZ, 0x3c, !PT ;  /* 0x0000001504047212 */ /* 0x000fe200078e3cff */
[----:B------:R-:W-:Y:S02]  /*f540*/  IMAD R21, R39, UR4, RZ ;  /* 0x0000000427157c24 */ /* 0x000fe4000f8e02ff */
[----:B------:R-:W-:Y:S02]  /*f550*/  IMAD R3, R3, 0x30, R30 ;  /* 0x0000003003037824 */ /* 0x000fe400078e021e */
[----:B------:R-:W-:Y:S01]  /*f560*/  IMAD R21, R38, UR5, R21 ;  /* 0x0000000526157c24 */ /* 0x000fe2000f8e0215 */
[----:B------:R-:W-:Y:S01]  /*f570*/  ULDC.64 UR4, c[0x0][0xae8] ;  /* 0x0002ba0000047ab9 */ /* 0x000fe20000000a00 */
[----:B------:R-:W-:Y:S01]  /*f580*/  IMAD R38, R66, 0xc0, R3 ;  /* 0x000000c042267824 */ /* 0x000fe200078e0203 */
[----:B------:R-:W5:Y:S01]  /*f590*/  LD.E.128 R4, desc[UR56][R4.64] ;  /* 0x0000003804047980 */ /* 0x000f62000c101d00 */
[----:B------:R-:W-:-:S02]  /*f5a0*/  IMAD.IADD R37, R37, 0x1, R21 ;  /* 0x0000000125257824 */ /* 0x000fc400078e0215 */
[----:B------:R-:W-:Y:S01]  /*f5b0*/  IMAD R21, R42, UR4, RZ ;  /* 0x000000042a157c24 */ /* 0x000fe2000f8e02ff */
[----:B------:R-:W-:Y:S01]  /*f5c0*/  @!PT LDS RZ, [RZ] ;  /* 0x00000000fffff984 */ /* 0x000fe20000000800 */
[----:B------:R-:W-:Y:S01]  /*f5d0*/  @!PT LDS RZ, [RZ] ;  /* 0x00000000fffff984 */ /* 0x000fe20000000800 */
[----:B------:R-:W-:Y:S01]  /*f5e0*/  @!PT LDS RZ, [RZ] ;  /* 0x00000000fffff984 */ /* 0x000fe20000000800 */
[----:B------:R-:W-:Y:S01]  /*f5f0*/  @!PT LDS RZ, [RZ] ;  /* 0x00000000fffff984 */ /* 0x000fe20000000800 */
[----:B------:R0:W-:Y:S06]  /*f600*/  MEMBAR.ALL.CTA ;  /* 0x0000000000007992 */ /* 0x0001ec0000008000 */
[----:B0-----:R-:W0:Y:S01]  /*f610*/  FENCE.VIEW.ASYNC.S ;  /* 0x00000000000073c6 */ /* 0x001e220000000000 */
[----:B------:R-:W-:-:S04]  /*f620*/  IMAD.WIDE.U32 R36, R44, UR4, R36 ;  /* 0x000000042c247c25 */ /* 0x000fc8000f8e0024 */
[----:B------:R-:W-:Y:S01]  /*f630*/  IMAD R31, R44, UR5, R21 ;  /* 0x000000052c1f7c24 */ /* 0x000fe2000f8e0215 */
[----:B------:R-:W-:Y:S01]  /*f640*/  ULDC.64 UR4, c[0x0][0xaf0] ;  /* 0x0002bc0000047ab9 */ /* 0x000fe20000000a00 */
[----:B------:R-:W-:-:S04]  /*f650*/  @P2 IMAD.HI.U32 R21, R38, R41, RZ ;  /* 0x0000002926152227 */ /* 0x000fc800078e00ff */
[----:B------:R-:W-:Y:S01]  /*f660*/  IMAD.MOV.U32 R3, RZ, RZ, R38 ;  /* 0x000000ffff037224 */ /* 0x000fe200078e0026 */
[----:B-1----:R-:W-:Y:S01]  /*f670*/  @P2 SHF.R.U32.HI R3, RZ, R40, R21 ;  /* 0x00000028ff032219 */ /* 0x002fe20000011615 */
[----:B------:R-:W-:Y:S02]  /*f680*/  IMAD.IADD R37, R37, 0x1, R31 ;  /* 0x0000000125257824 */ /* 0x000fe400078e021f */
[----:B------:R-:W-:Y:S01]  /*f690*/  IMAD R31, R32, UR4, RZ ;  /* 0x00000004201f7c24 */ /* 0x000fe2000f8e02ff */
[----:B------:R-:W-:Y:S01]  /*f6a0*/  SHF.R.S32.HI R21, RZ, 0x1f, R3 ;  /* 0x0000001fff157819 */ /* 0x000fe20000011403 */
[----:B------:R-:W-:-:S04]  /*f6b0*/  IMAD.WIDE.U32 R36, R43, UR4, R36 ;  /* 0x000000042b247c25 */ /* 0x000fc8000f8e0024 */
[----:B------:R-:W-:Y:S01]  /*f6c0*/  IMAD R31, R43, UR5, R31 ;  /* 0x000000052b1f7c24 */ /* 0x000fe2000f8e021f */
[----:B------:R-:W-:Y:S01]  /*f6d0*/  ULDC.64 UR4, c[0x0][0xae0] ;  /* 0x0002b80000047ab9 */ /* 0x000fe20000000a00 */
[----:B------:R-:W-:Y:S02]  /*f6e0*/  IMAD.MOV R39, RZ, RZ, -R3 ;  /* 0x000000ffff277224 */ /* 0x000fe400078e0a03 */
[----:B------:R-:W-:Y:S02]  /*f6f0*/  IMAD R32, R21, UR4, RZ ;  /* 0x0000000415207c24 */ /* 0x000fe4000f8e02ff */
[----:B------:R-:W-:Y:S02]  /*f700*/  IMAD.IADD R37, R37, 0x1, R31 ;  /* 0x0000000125257824 */ /* 0x000fe400078e021f */
[----:B------:R-:W-:Y:S02]  /*f710*/  IMAD R21, R0, R39, R38 ;  /* 0x0000002700157224 */ /* 0x000fe400078e0226 */
[----:B------:R-:W-:-:S02]  /*f720*/  IMAD R31, R3, UR5, R32 ;  /* 0x00000005031f7c24 */ /* 0x000fc4000f8e0220 */
[----:B------:R-:W-:Y:S01]  /*f730*/  IMAD.WIDE.U32 R36, R3, UR4, R36 ;  /* 0x0000000403247c25 */ /* 0x000fe2000f8e0024 */
[----:B------:R-:W-:Y:S01]  /*f740*/  SHF.R.S32.HI R0, RZ, 0x1f, R21 ;  /* 0x0000001fff007819 */ /* 0x000fe20000011415 */
[----:B------:R-:W-:Y:S02]  /*f750*/  ULDC.64 UR4, c[0x0][0xad8] ;  /* 0x0002b60000047ab9 */ /* 0x000fe40000000a00 */
[----:B------:R-:W-:Y:S01]  /*f760*/  IMAD R41, R66, 0xc0, R30 ;  /* 0x000000c042297824 */ /* 0x000fe200078e021e */
[----:B------:R-:W-:Y:S01]  /*f770*/  IADD3 R37, R37, R31, RZ ;  /* 0x0000001f25257210 */ /* 0x000fe20007ffe0ff */
[----:B------:R-:W-:-:S04]  /*f780*/  IMAD R0, R0, UR4, RZ ;  /* 0x0000000400007c24 */ /* 0x000fc8000f8e02ff */
[C---:B------:R-:W-:Y:S02]  /*f790*/  IMAD R3, R21.reuse, UR5, R0 ;  /* 0x0000000515037c24 */ /* 0x040fe4000f8e0200 */
[----:B------:R-:W-:Y:S01]  /*f7a0*/  IMAD.WIDE.U32 R36, R21, UR4, R36 ;  /* 0x0000000415247c25 */ /* 0x000fe2000f8e0024 */
[----:B------:R-:W-:-:S03]  /*f7b0*/  ULDC.64 UR4, c[0x0][0xa80] ;  /* 0x0002a00000047ab9 */ /* 0x000fc60000000a00 */
[----:B------:R-:W-:Y:S01]  /*f7c0*/  IMAD.IADD R3, R37, 0x1, R3 ;  /* 0x0000000125037824 */ /* 0x000fe200078e0203 */
[C---:B------:R-:W-:Y:S01]  /*f7d0*/  LEA R32, P0, R36.reuse, UR4, 0x1 ;  /* 0x0000000424207c11 */ /* 0x040fe2000f8008ff */
[----:B------:R-:W-:Y:S01]  /*f7e0*/  ULDC UR4, c[0x0][0xac8] ;  /* 0x0002b20000047ab9 */ /* 0x000fe20000000800 */
[----:B------:R-:W-:Y:S02]  /*f7f0*/  VIADD R21, R41, 0x60 ;  /* 0x0000006029157836 */ /* 0x000fe40000000000 */
[----:B------:R-:W-:Y:S01]  /*f800*/  LEA.HI.X R40, R36, UR5, R3, 0x1, P0 ;  /* 0x0000000524287c11 */ /* 0x000fe200080f0c03 */
[----:B0-----:R-:W-:Y:S01]  /*f810*/  SHFL.IDX PT, R38, R32, 0x1, 0x181f ;  /* 0x00381f0020267f89 */ /* 0x001fe200000e0000 */
[----:B------:R-:W-:Y:S01]  /*f820*/  ISETP.GE.AND P0, PT, R29, UR4, PT ;  /* 0x000000041d007c0c */ /* 0x000fe2000bf06270 */
[C---:B------:R-:W-:Y:S02]  /*f830*/  VIADD R3, R41.reuse, 0x30 ;  /* 0x0000003029037836 */ /* 0x040fe40000000000 */
[----:B------:R-:W0:Y:S01]  /*f840*/  SHFL.IDX PT, R36, R32, RZ, 0x181f ;  /* 0x00181fff20247589 */ /* 0x000e2200000e0000 */
[-C--:B------:R-:W-:Y:S01]  /*f850*/  ISETP.GE.OR P3, PT, R41, R20.reuse, P0 ;  /* 0x000000142900720c */ /* 0x080fe20000766670 */
[----:B------:R-:W-:Y:S01]  /*f860*/  VIADD R0, R2, 0x30820 ;  /* 0x0003082002007836 */ /* 0x000fe20000000000 */
[-C--:B------:R-:W-:Y:S01]  /*f870*/  ISETP.GE.OR P2, PT, R3, R20.reuse, P0 ;  /* 0x000000140300720c */ /* 0x080fe20000746670 */
[----:B------:R-:W1:Y:S01]  /*f880*/  SHFL.IDX PT, R31, R40, RZ, 0x181f ;  /* 0x00181fff281f7589 */ /* 0x000e6200000e0000 */
[-C--:B------:R-:W-:Y:S01]  /*f890*/  ISETP.GE.OR P1, PT, R21, R20.reuse, P0 ;  /* 0x000000141500720c */ /* 0x080fe20000726670 */
[----:B------:R-:W-:Y:S01]  /*f8a0*/  VIADD R3, R41, 0x90 ;  /* 0x0000009029037836 */ /* 0x000fe20000000000 */
[----:B------:R-:W-:Y:S01]  /*f8b0*/  PRMT R0, RZ, 0x654, R0 ;  /* 0x00000654ff007816 */ /* 0x000fe20000000000 */
[----:B------:R-:W1:Y:S03]  /*f8c0*/  SHFL.IDX PT, R42, R32, 0x2, 0x181f ;  /* 0x00581f00202a7f89 */ /* 0x000e6600000e0000 */
[----:B------:R0:W-:Y:S01]  /*f8d0*/  SYNCS.ARRIVE.TRANS64.RED.A1T0 RZ, [R0+URZ], RZ ;  /* 0x000000ff00ff79a7 */ /* 0x0001e2000810043f */
[----:B------:R-:W1:Y:S01]  /*f8e0*/  SHFL.IDX PT, R37, R40, 0x1, 0x181f ;  /* 0x00381f0028257f89 */ /* 0x000e6200000e0000 */
[----:B------:R-:W-:-:S03]  /*f8f0*/  ISETP.GE.OR P0, PT, R3, R20, P0 ;  /* 0x000000140300720c */ /* 0x000fc60000706670 */
[----:B------:R-:W1:Y:S04]  /*f900*/  SHFL.IDX PT, R39, R40, 0x2, 0x181f ;  /* 0x00581f0028277f89 */ /* 0x000e6800000e0000 */
[----:B------:R-:W2:Y:S01]  /*f910*/  SHFL.IDX PT, R32, R32, 0x3, 0x181f ;  /* 0x00781f0020207f89 */ /* 0x000ea200000e0000 */
[----:B0-----:R-:W-:-:S03]  /*f920*/  @!P3 LEA R30, P5, R29, R36, 0x1 ;  /* 0x000000241d1eb211 */ /* 0x001fc600078a08ff */
[----:B------:R-:W0:Y:S01]  /*f930*/  SHFL.IDX PT, R40, R40, 0x3, 0x181f ;  /* 0x00781f0028287f89 */ /* 0x000e2200000e0000 */
[C---:B------:R-:W-:Y:S02]  /*f940*/  @!P2 LEA R36, P4, R29.reuse, R38, 0x1 ;  /* 0x000000261d24a211 */ /* 0x040fe400078808ff */
[C-C-:B-1----:R-:W-:Y:S02]  /*f950*/  @!P3 LEA.HI.X R31, R29.reuse, R31, R28.reuse, 0x1, P5 ;  /* 0x0000001f1d1fb211 */ /* 0x142fe400028f0c1c */
[C---:B------:R-:W-:Y:S02]  /*f960*/  @!P1 LEA R38, P5, R29.reuse, R42, 0x1 ;  /* 0x0000002a1d269211 */ /* 0x040fe400078a08ff */
[C-C-:B------:R-:W-:Y:S02]  /*f970*/  @!P2 LEA.HI.X R37, R29.reuse, R37, R28.reuse, 0x1, P4 ;  /* 0x000000251d25a211 */ /* 0x140fe400020f0c1c */
[----:B------:R-:W-:Y:S01]  /*f980*/  @!P1 LEA.HI.X R39, R29, R39, R28, 0x1, P5 ;  /* 0x000000271d279211 */ /* 0x000fe200028f0c1c */
[----:B--2---:R2:W-:Y:S04]  /*f990*/  @!P3 ST.E.128 desc[UR56][R30.64], R8 ;  /* 0x000000081e00b985 */ /* 0x0045e8000c101d38 */
[----:B---3--:R2:W-:Y:S04]  /*f9a0*/  @!P2 ST.E.128 desc[UR56][R36.64], R12 ;  /* 0x0000000c2400a985 */ /* 0x0085e8000c101d38 */
[----:B----4-:R2:W-:Y:S01]  /*f9b0*/  @!P1 ST.E.128 desc[UR56][R38.64], R24 ;  /* 0x0000001826009985 */ /* 0x0105e2000c101d38 */
[----:B0-----:R-:W-:Y:S05]  /*f9c0*/  @P0 BRA `(.L_x_511) ;  /* 0x0000000800580947 */ /* 0x001fea0003800000 */
[----:B--2---:R-:W-:-:S04]  /*f9d0*/  LEA R8, P0, R29, R32, 0x1 ;  /* 0x000000201d087211 */ /* 0x004fc800078008ff */
[----:B------:R-:W-:-:S05]  /*f9e0*/  LEA.HI.X R9, R29, R40, R28, 0x1, P0 ;  /* 0x000000281d097211 */ /* 0x000fca00000f0c1c */
[----:B-----5:R3:W-:Y:S01]  /*f9f0*/  ST.E.128 desc[UR56][R8.64], R4 ;  /* 0x0000000408007985 */ /* 0x0207e2000c101d38 */
[----:B------:R-:W-:Y:S05]  /*fa00*/  BRA `(.L_x_511) ;  /* 0x0000000800487947 */ /* 0x000fea0003800000 */
.L_x_509:
[----:B------:R-:W-:Y:S01]  /*fa10*/  ULDC.64 UR4, c[0x0][0xc00] ;  /* 0x0003000000047ab9 */ /* 0x000fe20000000a00 */
[----:B------:R-:W-:Y:S01]  /*fa20*/  MOV R0, RZ ;  /* 0x000000ff00007202 */ /* 0x000fe20000000f00 */
[----:B------:R-:W0:Y:S01]  /*fa30*/  LDC R27, c[0x0][0xbe8] ;  /* 0x0002fa00ff1b7b82 */ /* 0x000e220000000800 */
[----:B------:R-:W-:Y:S02]  /*fa40*/  ISETP.NE.U32.AND P0, PT, RZ, UR4, PT ;  /* 0x00000004ff007c0c */ /* 0x000fe4000bf05070 */
[----:B------:R-:W-:Y:S02]  /*fa50*/  IADD3 R4, P1, R62, UR4, RZ ;  /* 0x000000043e047c10 */ /* 0x000fe4000ff3e0ff */
[----:B------:R-:W-:Y:S02]  /*fa60*/  ISETP.NE.AND.EX P0, PT, RZ, UR5, PT, P0 ;  /* 0x00000005ff007c0c */ /* 0x000fe4000bf05300 */
[----:B------:R-:W-:Y:S01]  /*fa70*/  IADD3.X R5, R64, UR5, RZ, P1, !PT ;  /* 0x0000000540057c10 */ /* 0x000fe20008ffe4ff */
[----:B------:R-:W-:-:S02]  /*fa80*/  ULDC.64 UR4, c[0x0][0xc08] ;  /* 0x0003020000047ab9 */ /* 0x000fc40000000a00 */
[----:B------:R-:W-:-:S04]  /*fa90*/  ISETP.NE.U32.AND P1, PT, RZ, UR4, PT ;  /* 0x00000004ff007c0c */ /* 0x000fc8000bf25070 */
[----:B------:R-:W-:-:S04]  /*faa0*/  ISETP.NE.AND.EX P1, PT, RZ, UR5, PT, P1 ;  /* 0x00000005ff007c0c */ /* 0x000fc8000bf25310 */
[----:B------:R1:W5:Y:S09]  /*fab0*/  @P0 LDG.E R0, desc[UR56][R4.64] ;  /* 0x0000003804000981 */ /* 0x000372000c1e1900 */
[----:B------:R-:W-:Y:S01]  /*fac0*/  @P1 IADD3 R6, P2, R62, UR4, RZ ;  /* 0x000000043e061c10 */ /* 0x000fe2000ff5e0ff */
[----:B------:R-:W-:-:S02]  /*fad0*/  ULDC UR4, c[0x0][0xa88] ;  /* 0x0002a20000047ab9 */ /* 0x000fc40000000800 */
[----:B------:R-:W-:Y:S01]  /*fae0*/  IMAD.U32 R8, RZ, RZ, UR4 ;  /* 0x00000004ff087e24 */ /* 0x000fe2000f8e00ff */
[----:B------:R-:W-:-:S05]  /*faf0*/  @P1 IADD3.X R7, R64, UR5, RZ, P2, !PT ;  /* 0x0000000540071c10 */ /* 0x000fca00097fe4ff */
[----:B------:R1:W5:Y:S01]  /*fb00*/  @P1 LDG.E R8, desc[UR56][R6.64] ;  /* 0x0000003806081981 */ /* 0x000362000c1e1900 */
[----:B0-----:R-:W-:Y:S02]  /*fb10*/  ISETP.NE.AND P2, PT, R27, 0x1, PT ;  /* 0x000000011b00780c */ /* 0x001fe40003f45270 */
[----:B------:R-:W-:-:S11]  /*fb20*/  ISETP.GE.AND P3, PT, R66, 0xc0, PT ;  /* 0x000000c04200780c */ /* 0x000fd60003f66270 */
[----:B------:R-:W0:Y:S01]  /*fb30*/  @P2 LDC R31, c[0x0][0xbec] ;  /* 0x0002fb00ff1f2b82 */ /* 0x000e220000000800 */
[----:B-1----:R-:W-:Y:S05]  /*fb40*/  @P1 BRA `(.L_x_512) ;  /* 0x0000000000101947 */ /* 0x002fea0003800000 */
[----:B------:R-:W-:Y:S05]  /*fb50*/  @!P0 BRA `(.L_x_512) ;  /* 0x00000000000c8947 */ /* 0x000fea0003800000 */
[----:B------:R-:W2:Y:S04]  /*fb60*/  LDG.E R7, desc[UR56][R4.64] ;  /* 0x0000003804077981 */ /* 0x000ea8000c1e1900 */
[----:B-----5:R-:W2:Y:S02]  /*fb70*/  LDG.E R8, desc[UR56][R4.64+0x4] ;  /* 0x0000043804087981 */ /* 0x020ea4000c1e1900 */
[----:B--2---:R-:W-:-:S07]  /*fb80*/  IMAD.IADD R8, R8, 0x1, -R7 ;  /* 0x0000000108087824 */ /* 0x004fce00078e0a07 */
.L_x_512:
[----:B------:R-:W2:Y:S04]  /*fb90*/  LDL R14, [R1+0x58] ;  /* 0x00005800010e7983 */ /* 0x000ea80000100800 */
[----:B------:R1:W5:Y:S01]  /*fba0*/  LDL R26, [R1+0x60] ;  /* 0x00006000011a7983 */ /* 0x0003620000100800 */
[----:B------:R-:W-:Y:S01]  /*fbb0*/  BSSY B1, `(.L_x_513) ;  /* 0x000002e000017945 */ /* 0x000fe20003800000 */
[----:B------:R-:W-:Y:S02]  /*fbc0*/  SEL R15, R65, RZ, !P0 ;  /* 0x000000ff410f7207 */ /* 0x000fe40004000000 */
[----:B------:R-:W-:Y:S02]  /*fbd0*/  SEL R24, R24, RZ, !P0 ;  /* 0x000000ff18187207 */ /* 0x000fe40004000000 */
[----:B-----5:R-:W-:-:S02]  /*fbe0*/  SHF.R.S32.HI R13, RZ, 0x1f, R0 ;  /* 0x0000001fff0d7819 */ /* 0x020fc40000011400 */
[----:B--2---:R-:W-:Y:S01]  /*fbf0*/  SHF.R.S32.HI R12, RZ, 0x1f, R14 ;  /* 0x0000001fff0c7819 */ /* 0x004fe2000001140e */
[----:B-1----:R-:W-:Y:S06]  /*fc00*/  @P3 BRA `(.L_x_514) ;  /* 0x0000000000a03947 */ /* 0x002fec0003800000 */
[----:B------:R-:W1:Y:S01]  /*fc10*/  S2R R4, SR_TID.X ;  /* 0x0000000000047919 */ /* 0x000e620000002100 */
[----:B------:R-:W2:Y:S02]  /*fc20*/  LDC R11, c[0x0][0xbe8] ;  /* 0x0002fa00ff0b7b82 */ /* 0x000ea40000000800 */
[----:B--2---:R-:W-:Y:S02]  /*fc30*/  IMAD R5, R8, R11, RZ ;  /* 0x0000000b08057224 */ /* 0x004fe400078e02ff */
[----:B-1----:R-:W-:-:S04]  /*fc40*/  IMAD R4, R26, 0xc0, R4 ;  /* 0x000000c01a047824 */ /* 0x002fc800078e0204 */
[----:B------:R-:W-:-:S05]  /*fc50*/  VIADD R10, R4, 0xffffff80 ;  /* 0xffffff80040a7836 */ /* 0x000fca0000000000 */
[----:B------:R-:W-:-:S13]  /*fc60*/  ISETP.GE.AND P0, PT, R10, R5, PT ;  /* 0x000000050a00720c */ /* 0x000fda0003f06270 */
[----:B------:R-:W-:Y:S05]  /*fc70*/  @P0 BRA `(.L_x_514) ;  /* 0x0000000000840947 */ /* 0x000fea0003800000 */
[----:B------:R-:W-:Y:S01]  /*fc80*/  ISETP.NE.AND P0, PT, R11, 0x1, PT ;  /* 0x000000010b00780c */ /* 0x000fe20003f05270 */
[----:B------:R-:W-:Y:S01]  /*fc90*/  ULDC.64 UR4, c[0x0][0xb90] ;  /* 0x0002e40000047ab9 */ /* 0x000fe20000000a00 */
[----:B------:R-:W-:Y:S01]  /*fca0*/  MOV R5, R13 ;  /* 0x0000000d00057202 */ /* 0x000fe20000000f00 */
[----:B------:R-:W-:Y:S02]  /*fcb0*/  IMAD R9, R12, UR4, RZ ;  /* 0x000000040c097c24 */ /* 0x000fe4000f8e02ff */
[----:B------:R-:W-:Y:S02]  /*fcc0*/  IMAD.MOV.U32 R4, RZ, RZ, R0 ;  /* 0x000000ffff047224 */ /* 0x000fe400078e0000 */
[----:B------:R-:W-:Y:S02]  /*fcd0*/  IMAD.MOV.U32 R7, RZ, RZ, R10 ;  /* 0x000000ffff077224 */ /* 0x000fe400078e000a */
[----:B------:R-:W-:-:S04]  /*fce0*/  IMAD.WIDE.U32 R4, R14, UR4, R4 ;  /* 0x000000040e047c25 */ /* 0x000fc8000f8e0004 */
[----:B------:R-:W1:Y:S01]  /*fcf0*/  @P0 LDC R21, c[0x0][0xbec] ;  /* 0x0002fb00ff150b82 */ /* 0x000e620000000800 */
[----:B------:R-:W-:Y:S01]  /*fd00*/  IMAD R9, R14, UR5, R9 ;  /* 0x000000050e097c24 */ /* 0x000fe2000f8e0209 */
[----:B------:R-:W-:-:S03]  /*fd10*/  ULDC.64 UR4, c[0x0][0xb98] ;  /* 0x0002e60000047ab9 */ /* 0x000fc60000000a00 */
[----:B------:R-:W-:-:S03]  /*fd20*/  IMAD.IADD R5, R5, 0x1, R9 ;  /* 0x0000000105057824 */ /* 0x000fc600078e0209 */
[----:B------:R-:W2:Y:S01]  /*fd30*/  @P0 LDC R25, c[0x0][0xbf0] ;  /* 0x0002fc00ff190b82 */ /* 0x000ea20000000800 */
[----:B------:R-:W-:-:S04]  /*fd40*/  IMAD.WIDE.U32 R4, R15, UR4, R4 ;  /* 0x000000040f047c25 */ /* 0x000fc8000f8e0004 */
[----:B-1----:R-:W-:-:S05]  /*fd50*/  @P0 IMAD.HI.U32 R6, R10, R21, RZ ;  /* 0x000000150a060227 */ /* 0x002fca00078e00ff */
[----:B--2---:R-:W-:Y:S01]  /*fd60*/  @P0 SHF.R.U32.HI R7, RZ, R25, R6 ;  /* 0x00000019ff070219 */ /* 0x004fe20000011606 */
[----:B------:R-:W-:-:S03]  /*fd70*/  IMAD R6, R24, UR4, RZ ;  /* 0x0000000418067c24 */ /* 0x000fc6000f8e02ff */
[----:B------:R-:W-:Y:S01]  /*fd80*/  IADD3 R4, P0, R7, R4, RZ ;  /* 0x0000000407047210 */ /* 0x000fe20007f1e0ff */
[----:B------:R-:W-:-:S04]  /*fd90*/  IMAD.MOV R9, RZ, RZ, -R7 ;  /* 0x000000ffff097224 */ /* 0x000fc800078e0a07 */
[----:B------:R-:W-:Y:S01]  /*fda0*/  IMAD R9, R11, R9, R10 ;  /* 0x000000090b097224 */ /* 0x000fe200078e020a */
[----:B------:R-:W-:Y:S01]  /*fdb0*/  SHF.R.S32.HI R11, RZ, 0x1f, R7 ;  /* 0x0000001fff0b7819 */ /* 0x000fe20000011407 */
[----:B------:R-:W-:Y:S01]  /*fdc0*/  IMAD R10, R15, UR5, R6 ;  /* 0x000000050f0a7c24 */ /* 0x000fe2000f8e0206 */
[----:B------:R-:W-:Y:S02]  /*fdd0*/  ULDC.64 UR4, c[0x0][0xb88] ;  /* 0x0002e20000047ab9 */ /* 0x000fe40000000a00 */
[----:B------:R-:W-:Y:S02]  /*fde0*/  SHF.R.S32.HI R6, RZ, 0x1f, R9 ;  /* 0x0000001fff067819 */ /* 0x000fe40000011409 */
[----:B------:R-:W-:-:S03]  /*fdf0*/  IADD3.X R5, R11, R5, R10, P0, !PT ;  /* 0x000000050b057210 */ /* 0x000fc600007fe40a */
[----:B------:R-:W-:Y:S02]  /*fe00*/  IMAD R6, R6, UR4, RZ ;  /* 0x0000000406067c24 */ /* 0x000fe4000f8e02ff */
[----:B------:R-:W-:-:S04]  /*fe10*/  IMAD.WIDE.U32 R4, R9, UR4, R4 ;  /* 0x0000000409047c25 */ /* 0x000fc8000f8e0004 */
[----:B------:R-:W-:Y:S01]  /*fe20*/  IMAD R7, R9, UR5, R6 ;  /* 0x0000000509077c24 */ /* 0x000fe2000f8e0206 */
[----:B------:R-:W-:Y:S02]  /*fe30*/  ULDC.64 UR4, c[0x0][0xb50] ;  /* 0x0002d40000047ab9 */ /* 0x000fe40000000a00 */
[----:B------:R-:W-:Y:S01]  /*fe40*/  LEA R6, P0, R4, UR4, 0x2 ;  /* 0x0000000404067c11 */ /* 0x000fe2000f8010ff */
[----:B------:R-:W-:-:S05]  /*fe50*/  IMAD.IADD R5, R5, 0x1, R7 ;  /* 0x0000000105057824 */ /* 0x000fca00078e0207 */
[----:B------:R-:W-:Y:S01]  /*fe60*/  LEA.HI.X R7, R4, UR5, R5, 0x2, P0 ;  /* 0x0000000504077c11 */ /* 0x000fe200080f1405 */
[----:B------:R-:W-:-:S05]  /*fe70*/  IMAD.MOV.U32 R5, RZ, RZ, -0x800000 ;  /* 0xff800000ff057424 */ /* 0x000fca00078e00ff */
[----:B------:R1:W-:Y:S02]  /*fe80*/  STG.E desc[UR56][R6.64], R5 ;  /* 0x0000000506007986 */ /* 0x0003e4000c101938 */
.L_x_514:
[----:B------:R-:W-:Y:S05]  /*fe90*/  BSYNC B1 ;  /* 0x0000000000017941 */ /* 0x000fea0003800000 */
.L_x_513:
[----:B------:R-:W2:Y:S01]  /*fea0*/  @P2 LDC R9, c[0x0][0xbf0] ;  /* 0x0002fc00ff092b82 */ /* 0x000ea20000000800 */
[----:B------:R-:W-:Y:S01]  /*feb0*/  ULDC.64 UR4, c[0x0][0xaa0] ;  /* 0x0002a80000047ab9 */ /* 0x000fe20000000a00 */
[----:B------:R-:W-:Y:S01]  /*fec0*/  IMAD R3, R3, 0x30, R30 ;  /* 0x0000003003037824 */ /* 0x000fe200078e021e */
[----:B------:R-:W-:Y:S01]  /*fed0*/  ULDC.64 UR6, c[0x0][0xa80] ;  /* 0x0002a00000067ab9 */ /* 0x000fe20000000a00 */
[----:B-1----:R-:W-:Y:S02]  /*fee0*/  IMAD R5, R13, UR4, RZ ;  /* 0x000000040d057c24 */ /* 0x002fe4000f8e02ff */
[----:B------:R-:W-:Y:S02]  /*fef0*/  IMAD R10, R26, 0xc0, R3 ;  /* 0x000000c01a0a7824 */ /* 0x000fe400078e0203 */
[C---:B------:R-:W-:Y:S02]  /*ff00*/  IMAD R7, R0.reuse, UR5, R5 ;  /* 0x0000000500077c24 */ /* 0x040fe4000f8e0205 */
[----:B------:R-:W-:Y:S01]  /*ff10*/  IMAD.WIDE.U32 R4, R0, UR4, RZ ;  /* 0x0000000400047c25 */ /* 0x000fe2000f8e00ff */
[----:B------:R-:W-:Y:S01]  /*ff20*/  ULDC.64 UR4, c[0x0][0xae8] ;  /* 0x0002ba0000047ab9 */ /* 0x000fe20000000a00 */
[----:B------:R-:W-:-:S02]  /*ff30*/  MOV R3, R10 ;  /* 0x0000000a00037202 */ /* 0x000fc40000000f00 */
[----:B------:R-:W-:Y:S02]  /*ff40*/  IMAD R0, R12, UR4, RZ ;  /* 0x000000040c007c24 */ /* 0x000fe4000f8e02ff */
[----:B------:R-:W-:Y:S02]  /*ff50*/  IMAD.IADD R5, R5, 0x1, R7 ;  /* 0x0000000105057824 */ /* 0x000fe400078e0207 */
[----:B------:R-:W-:Y:S02]  /*ff60*/  IMAD R7, R14, UR5, R0 ;  /* 0x000000050e077c24 */ /* 0x000fe4000f8e0200 */
[----:B0-----:R-:W-:-:S04]  /*ff70*/  @P2 IMAD.HI.U32 R0, R10, R31, RZ ;  /* 0x0000001f0a002227 */ /* 0x001fc800078e00ff */
[----:B------:R-:W-:Y:S01]  /*ff80*/  IMAD.WIDE.U32 R4, R14, UR4, R4 ;  /* 0x000000040e047c25 */ /* 0x000fe2000f8e0004 */
[----:B--2---:R-:W-:Y:S01]  /*ff90*/  @P2 SHF.R.U32.HI R3, RZ, R9, R0 ;  /* 0x00000009ff032219 */ /* 0x004fe20000011600 */
[----:B------:R-:W-:Y:S02]  /*ffa0*/  ULDC.64 UR4, c[0x0][0xaf0] ;  /* 0x0002bc0000047ab9 */ /* 0x000fe40000000a00 */
[----:B------:R-:W-:Y:S01]  /*ffb0*/  IMAD.IADD R5, R5, 0x1, R7 ;  /* 0x0000000105057824 */ /* 0x000fe200078e0207 */
[--C-:B------:R-:W-:Y:S01]  /*ffc0*/  SHF.R.S32.HI R0, RZ, 0x1f, R3.reuse ;  /* 0x0000001fff007819 */ /* 0x100fe20000011403 */
[----:B------:R-:W-:Y:S02]  /*ffd0*/  IMAD R6, R24, UR4, RZ ;  /* 0x0000000418067c24 */ /* 0x000fe4000f8e02ff */
[----:B------:R-:W-:Y:S02]  /*ffe0*/  IMAD.MOV R21, RZ, RZ, -R3 ;  /* 0x000000ffff157224 */ /* 0x000fe400078e0a03 */
[----:B------:R-:W-:-:S02]  /*fff0*/  IMAD R7, R15, UR5, R6 ;  /* 0x000000050f077c24 */ /* 0x000fc4000f8e0206 */
[----:B------:R-:W-:Y:S01]  /*10000*/  IMAD.WIDE.U32 R4, R15, UR4, R4 ;  /* 0x000000040f047c25 */ /* 0x000fe2000f8e0004 */
[----:B------:R-:W-:-:S03]  /*10010*/  ULDC.64 UR4, c[0x0][0xae0] ;  /* 0x0002b80000047ab9 */ /* 0x000fc60000000a00 */
[----:B------:R-:W-:Y:S02]  /*10020*/  IMAD R21, R27, R21, R10 ;  /* 0x000000151b157224 */ /* 0x000fe400078e020a */
[----:B------:R-:W-:Y:S02]  /*10030*/  IMAD R6, R0, UR4, RZ ;  /* 0x0000000400067c24 */ /* 0x000fe4000f8e02ff */
[----:B------:R-:W-:Y:S01]  /*10040*/  IMAD.IADD R5, R5, 0x1, R7 ;  /* 0x0000000105057824 */ /* 0x000fe200078e0207 */
[----:B------:R-:W-:Y:S01]  /*10050*/  SHF.R.S32.HI R0, RZ, 0x1f, R21 ;  /* 0x0000001fff007819 */ /* 0x000fe20000011415 */
[C---:B------:R-:W-:Y:S02]  /*10060*/  IMAD R7, R3.reuse, UR5, R6 ;  /* 0x0000000503077c24 */ /* 0x040fe4000f8e0206 */
[----:B------:R-:W-:Y:S01]  /*10070*/  IMAD.WIDE.U32 R4, R3, UR4, R4 ;  /* 0x0000000403047c25 */ /* 0x000fe2000f8e0004 */
[----:B------:R-:W-:-:S03]  /*10080*/  ULDC.64 UR4, c[0x0][0xad8] ;  /* 0x0002b60000047ab9 */ /* 0x000fc60000000a00 */
[----:B------:R-:W-:Y:S02]  /*10090*/  IMAD R0, R0, UR4, RZ ;  /* 0x0000000400007c24 */ /* 0x000fe4000f8e02ff */
[----:B------:R-:W-:Y:S02]  /*100a0*/  IMAD.IADD R5, R5, 0x1, R7 ;  /* 0x0000000105057824 */ /* 0x000fe400078e0207 */
[C---:B------:R-:W-:Y:S02]  /*100b0*/  IMAD R3, R21.reuse, UR5, R0 ;  /* 0x0000000515037c24 */ /* 0x040fe4000f8e0200 */
[----:B------:R-:W-:Y:S01]  /*100c0*/  IMAD.WIDE.U32 R20, R21, UR4, R4 ;  /* 0x0000000415147c25 */ /* 0x000fe2000f8e0004 */
[----:B------:R-:W-:Y:S02]  /*100d0*/  ULDC UR4, c[0x0][0xac8] ;  /* 0x0002b20000047ab9 */ /* 0x000fe40000000800 */
[----:B------:R-:W-:Y:S01]  /*100e0*/  ISETP.GE.AND P0, PT, R29, UR4, PT ;  /* 0x000000041d007c0c */ /* 0x000fe2000bf06270 */
[----:B------:R-:W-:Y:S01]  /*100f0*/  IMAD.IADD R3, R21, 0x1, R3 ;  /* 0x0000000115037824 */ /* 0x000fe200078e0203 */
[----:B------:R-:W-:Y:S01]  /*10100*/  LEA R7, P1, R20, UR6, 0x1 ;  /* 0x0000000614077c11 */ /* 0x000fe2000f8208ff */
[----:B------:R-:W-:-:S03]  /*10110*/  UMOV UR4, 0xffffffff ;  /* 0xffffffff00047882 */ /* 0x000fc60000000000 */
[----:B------:R-:W-:Y:S01]  /*10120*/  LEA.HI.X R20, R20, UR7, R3, 0x1, P1 ;  /* 0x0000000714147c11 */ /* 0x000fe200088f0c03 */
[----:B------:R-:W-:Y:S08]  /*10130*/  BRA.DIV UR4, `(.L_x_515) ;  /* 0x0000006a04f87947 */ /* 0x000ff0000b800000 */
[----:B------:R-:W0:Y:S01]  /*10140*/  SHFL.IDX PT, R3, R7, RZ, 0x181f ;  /* 0x00181fff07037589 */ /* 0x000e2200000e0000 */
[----:B------:R-:W-:Y:S02]  /*10150*/  IMAD R21, R8, R27, RZ ;  /* 0x0000001b08157224 */ /* 0x000fe400078e02ff */
[----:B------:R-:W-:Y:S01]  /*10160*/  IMAD R24, R26, 0xc0, R30 ;  /* 0x000000c01a187824 */ /* 0x000fe200078e021e */
[----:B------:R-:W1:Y:S03]  /*10170*/  SHFL.IDX PT, R0, R20, RZ, 0x181f ;  /* 0x00181fff14007589 */ /* 0x000e6600000e0000 */
[C---:B------:R-:W-:Y:S01]  /*10180*/  VIADD R10, R24.reuse, 0x60 ;  /* 0x00000060180a7836 */ /* 0x040fe20000000000 */
[----:B------:R-:W2:Y:S01]  /*10190*/  SHFL.IDX PT, R5, R7, 0x1, 0x181f ;  /* 0x00381f0007057f89 */ /* 0x000ea200000e0000 */
[CC--:B------:R-:W-:Y:S02]  /*101a0*/  ISETP.GE.OR P2, PT, R24.reuse, R21.reuse, P0 ;  /* 0x000000151800720c */ /* 0x0c0fe40000746670 */
[----:B------:R-:W-:Y:S01]  /*101b0*/  IADD3 R8, R24, 0x30, RZ ;  /* 0x0000003018087810 */ /* 0x000fe20007ffe0ff */
[----:B------:R-:W3:Y:S01]  /*101c0*/  SHFL.IDX PT, R14, R7, 0x2, 0x181f ;  /* 0x00581f00070e7f89 */ /* 0x000ee200000e0000 */
[----:B------:R-:W-:-:S02]  /*101d0*/  ISETP.GE.OR P4, PT, R10, R21, P0 ;  /* 0x000000150a00720c */ /* 0x000fc40000786670 */
[----:B------:R-:W-:Y:S01]  /*101e0*/  ISETP.GE.OR P3, PT, R8, R21, P0 ;  /* 0x000000150800720c */ /* 0x000fe20000766670 */
[----:B------:R-:W4:Y:S04]  /*101f0*/  SHFL.IDX PT, R4, R20, 0x1, 0x181f ;  /* 0x00381f0014047f89 */ /* 0x000f2800000e0000 */
[----:B------:R-:W5:Y:S02]  /*10200*/  SHFL.IDX PT, R6, R20, 0x2, 0x181f ;  /* 0x00581f0014067f89 */ /* 0x000f6400000e0000 */
[----:B0-----:R-:W-:-:S04]  /*10210*/  @!P2 LEA R10, P5, R29, R3, 0x1 ;  /* 0x000000031d0aa211 */ /* 0x001fc800078a08ff */
[C---:B-1----:R-:W-:Y:S02]  /*10220*/  @!P2 LEA.HI.X R3, R29.reuse, R0, R28, 0x1, P5 ;  /* 0x000000001d03a211 */ /* 0x042fe400028f0c1c */
[----:B------:R0:W1:Y:S01]  /*10230*/  SHFL.IDX PT, R0, R20, 0x3, 0x181f ;  /* 0x00781f0014007f89 */ /* 0x00006200000e0000 */
[C---:B--2---:R-:W-:Y:S02]  /*10240*/  @!P3 LEA R8, P1, R29.reuse, R5, 0x1 ;  /* 0x000000051d08b211 */ /* 0x044fe400078208ff */
[----:B------:R-:W-:Y:S01]  /*10250*/  @!P2 IMAD.MOV.U32 R11, RZ, RZ, R3 ;  /* 0x000000ffff0ba224 */ /* 0x000fe200078e0003 */
[----:B---3--:R-:W-:-:S04]  /*10260*/  @!P4 LEA R25, P5, R29, R14, 0x1 ;  /* 0x0000000e1d19c211 */ /* 0x008fc800078a08ff */
[----:B------:R0:W-:Y:S01]  /*10270*/  @!P2 ST.E.128 desc[UR56][R10.64], RZ ;  /* 0x000000ff0a00a985 */ /* 0x0001e2000c101d38 */
[C-C-:B----4-:R-:W-:Y:S01]  /*10280*/  @!P3 LEA.HI.X R9, R29.reuse, R4, R28.reuse, 0x1, P1 ;  /* 0x000000041d09b211 */ /* 0x150fe200008f0c1c */
[----:B------:R-:W-:Y:S02]  /*10290*/  @!P4 IMAD.MOV.U32 R4, RZ, RZ, R25 ;  /* 0x000000ffff04c224 */ /* 0x000fe400078e0019 */
[----:B------:R0:W2:Y:S01]  /*102a0*/  SHFL.IDX PT, R14, R7, 0x3, 0x181f ;  /* 0x00781f00070e7f89 */ /* 0x0000a200000e0000 */
[----:B-----5:R-:W-:-:S03]  /*102b0*/  @!P4 LEA.HI.X R5, R29, R6, R28, 0x1, P5 ;  /* 0x000000061d05c211 */ /* 0x020fc600028f0c1c */
[----:B------:R0:W-:Y:S04]  /*102c0*/  @!P3 ST.E.128 desc[UR56][R8.64], RZ ;  /* 0x000000ff0800b985 */ /* 0x0001e8000c101d38 */
[----:B------:R0:W-:Y:S02]  /*102d0*/  @!P4 ST.E.128 desc[UR56][R4.64], RZ ;  /* 0x000000ff0400c985 */ /* 0x0001e4000c101d38 */
.L_x_688:
[----:B------:R-:W-:-:S05]  /*102e0*/  VIADD R24, R24, 0x90 ;  /* 0x0000009018187836 */ /* 0x000fca0000000000 */
[----:B------:R-:W-:-:S13]  /*102f0*/  ISETP.GE.OR P0, PT, R24, R21, P0 ;  /* 0x000000151800720c */ /* 0x000fda0000706670 */
[----:B--2---:R-:W-:-:S04]  /*10300*/  @!P0 LEA R14, P1, R29, R14, 0x1 ;  /* 0x0000000e1d0e8211 */ /* 0x004fc800078208ff */
[----:B-1----:R-:W-:-:S05]  /*10310*/  @!P0 LEA.HI.X R15, R29, R0, R28, 0x1, P1 ;  /* 0x000000001d0f8211 */ /* 0x002fca00008f0c1c */
[----:B------:R1:W-:Y:S04]  /*10320*/  @!P0 ST.E.128 desc[UR56][R14.64], RZ ;  /* 0x000000ff0e008985 */ /* 0x0003e8000c101d38 */
.L_x_511:
[----:B------:R-:W-:Y:S05]  /*10330*/  BSYNC B0 ;  /* 0x0000000000007941 */ /* 0x000fea0003800000 */
.L_x_508:
[----:B------:R-:W-:Y:S02]  /*10340*/  ULDC UR4, c[0x0][0xc3c] ;  /* 0x00030f0000047ab9 */ /* 0x000fe40000000800 */
[----:B------:R-:W-:-:S13]  /*10350*/  ISETP.GE.AND P0, PT, R35, UR4, PT ;  /* 0x0000000423007c0c */ /* 0x000fda000bf06270 */
[----:B------:R-:W-:Y:S05]  /*10360*/  @!P0 BRA `(.L_x_516) ;  /* 0xffffff0c009c8947 */ /* 0x000fea000383ffff */
[----:B------:R-:W-:Y:S05]  /*10370*/  BRA `(.L_x_396) ;  /* 0x0000006000787947 */ /* 0x000fea0003800000 */
.L_x_394:
[----:B------:R-:W-:-:S08]  /*10380*/  NOP ;  /* 0x0000000000007918 */ /* 0x000fd00000000000 */
[----:B--2---:R-:W0:-:S00]  /*10390*/  USETMAXREG.DEALLOC.CTAPOOL 0x20 ;  /* 0x00000020000079c8 */ /* 0x004e0000080e0500 */
[----:B0-----:R-:W2:Y:S01]  /*103a0*/  LDL.LU R2, [R1] ;  /* 0x0000000001027983 */ /* 0x001ea20000300800 */
[----:B------:R-:W-:-:S06]  /*103b0*/  LOP3.LUT R0, R0, 0x3, RZ, 0xc0, !PT ;  /* 0x0000000300007812 */ /* 0x000fcc00078ec0ff */
[----:B------:R-:W0:Y:S02]  /*103c0*/  SHFL.IDX PT, R0, R0, RZ, 0x1f ;  /* 0x00001fff00007589 */ /* 0x000e2400000e0000 */
[----:B0-----:R-:W-:Y:S01]  /*103d0*/  ISETP.NE.AND P0, PT, R0, RZ, PT ;  /* 0x000000ff0000720c */ /* 0x001fe20003f05270 */
[----:B------:R-:W-:Y:S01]  /*103e0*/  IMAD.MOV.U32 R0, RZ, RZ, RZ ;  /* 0x000000ffff007224 */ /* 0x000fe200078e00ff */
[----:B--2---:R-:W-:-:S11]  /*103f0*/  LOP3.LUT R2, R2, 0xfffffffd, RZ, 0xc0, !PT ;  /* 0xfffffffd02027812 */ /* 0x004fd600078ec0ff */
[----:B------:R-:W-:-:S05]  /*10400*/  @P0 LOP3.LUT R2, R2, 0x2, RZ, 0xfc, !PT ;  /* 0x0000000202020812 */ /* 0x000fca00078efcff */
[----:B------:R0:W-:Y:S01]  /*10410*/  STL [R1], R2 ;  /* 0x0000000201007387 */ /* 0x0001e20000100800 */
[----:B------:R-:W-:Y:S05]  /*10420*/  @!P0 BRA `(.L_x_517) ;  /* 0x00000000001c8947 */ /* 0x000fea0003800000 */
[----:B------:R-:W1:Y:S08]  /*10430*/  S2UR UR5, SR_CgaCtaId ;  /* 0x00000000000579c3 */ /* 0x000e700000008800 */
[----:B------:R-:W-:Y:S06]  /*10440*/  BAR.SYNC.DEFER_BLOCKING 0x5, 0x200 ;  /* 0x0148000000007b1d */ /* 0x000fec0000010000 */
[----:B------:R-:W-:-:S02]  /*10450*/  UMOV UR4, 0x400 ;  /* 0x0000040000047882 */ /* 0x000fc40000000000 */
[----:B-1----:R-:W-:-:S09]  /*10460*/  ULEA UR4, UR5, UR4, 0x18 ;  /* 0x0000000405047291 */ /* 0x002fd2000f8ec03f */
[----:B------:R-:W1:Y:S01]  /*10470*/  LDS.128 R16, [UR4+0x308d0] ;  /* 0x0308d004ff107984 */ /* 0x000e620008000c00 */
[----:B------:R-:W-:Y:S06]  /*10480*/  BAR.ARV 0x4, 0x200 ;  /* 0x0108000000007b1d */ /* 0x000fec0000002000 */
[----:B------:R-:W-:Y:S05]  /*10490*/  BRA `(.L_x_518) ;  /* 0x0000000800007947 */ /* 0x000fea0003800000 */
.L_x_517:
[----:B0-----:R-:W0:Y:S01]  /*104a0*/  S2R R2, SR_TID.X ;  /* 0x0000000000027919 */ /* 0x001e220000002100 */
        /* <DEDUP_REMOVED lines=17> */
[----:B0-----:R-:W-:-:S04]  /*105c0*/  SEL R7, R4, RZ, P1 ;  /* 0x000000ff04077207 */ /* 0x001fc80000800000 */
[----:B------:R-:W-:-:S05]  /*105d0*/  IADD3 R7, R0, R7, RZ ;  /* 0x0000000700077210 */ /* 0x000fca0007ffe0ff */
        /* <DEDUP_REMOVED lines=13> */
[----:B0-----:R-:W-:-:S05]  /*106b0*/  IMAD R4, R4, UR5, RZ ;  /* 0x0000000504047c24 */ /* 0x001fca000f8e02ff */
[----:B-1----:R-:W-:Y:S02]  /*106c0*/  ISETP.GT.AND P6, PT, R4, UR6, PT ;  /* 0x0000000604007c0c */ /* 0x002fe4000bfc4270 */
[----:B------:R-:W-:-:S11]  /*106d0*/  MOV R3, R4 ;  /* 0x0000000400037202 */ /* 0x000fd60000000f00 */
[----:B------:R-:W-:Y:S05]  /*106e0*/  @P6 BRA `(.L_x_519) ;  /* 0x00000000009c6947 */ /* 0x000fea0003800000 */
[----:B------:R-:W0:Y:S01]  /*106f0*/  LDC R6, c[0x0][0xc3c] ;  /* 0x00030f00ff067b82 */ /* 0x000e220000000800 */
[----:B------:R-:W-:Y:S01]  /*10700*/  IMAD.MOV.U32 R4, RZ, RZ, R3 ;  /* 0x000000ffff047224 */ /* 0x000fe200078e0003 */
[----:B------:R-:W-:Y:S01]  /*10710*/  UMOV UR4, URZ ;  /* 0x0000003f00047c82 */ /* 0x000fe20008000000 */
[----:B------:R-:W-:Y:S01]  /*10720*/  ULDC UR7, c[0x0][0xc3c] ;  /* 0x00030f0000077ab9 */ /* 0x000fe20000000800 */
[----:B------:R-:W-:-:S05]  /*10730*/  ULDC UR5, c[0x0][0xc38] ;  /* 0x00030e0000057ab9 */ /* 0x000fca0000000800 */
.L_x_523:
        /* <DEDUP_REMOVED lines=12> */
.L_x_522:
[----:B------:R-:W-:Y:S05]  /*10800*/  BSYNC B0 ;  /* 0x0000000000007941 */ /* 0x000fea0003800000 */
.L_x_521:
[----:B0----5:R-:W0:Y:S02]  /*10810*/  SHFL.UP PT, R2, R0, 0x1, RZ ;  /* 0x0420000000027989 */ /* 0x021e2400000e00ff */
[----:B0-----:R-:W-:-:S05]  /*10820*/  SEL R3, R2, RZ, P1 ;  /* 0x000000ff02037207 */ /* 0x001fca0000800000 */
[----:B------:R-:W-:-:S05]  /*10830*/  IMAD.IADD R3, R0, 0x1, R3 ;  /* 0x0000000100037824 */ /* 0x000fca00078e0203 */
[----:B------:R-:W0:Y:S02]  /*10840*/  SHFL.UP PT, R2, R3, 0x2, RZ ;  /* 0x0440000003027989 */ /* 0x000e2400000e00ff */
        /* <DEDUP_REMOVED lines=17> */
.L_x_519:
[----:B------:R-:W-:-:S05]  /*10960*/  IADD3 R9, -R3, R4, RZ ;  /* 0x0000000403097210 */ /* 0x000fca0007ffe1ff */
        /* <DEDUP_REMOVED lines=14> */
.L_x_524:
        /* <DEDUP_REMOVED lines=9> */
[----:B------:R-:W-:Y:S01]  /*10ae0*/  IMAD.HI.U32 R2, R3, R7, R2 ;  /* 0x0000000703027227 */ /* 0x000fe200078e0002 */
[----:B------:R-:W-:-:S03]  /*10af0*/  MOV R3, R6 ;  /* 0x0000000600037202 */ /* 0x000fc60000000f00 */
        /* <DEDUP_REMOVED lines=17> */
.L_x_520:
[----:B------:R-:W-:Y:S02]  /*10c10*/  IMAD.MOV.U32 R17, RZ, RZ, RZ ;  /* 0x000000ffff117224 */ /* 0x000fe400078e00ff */
[----:B------:R-:W-:Y:S02]  /*10c20*/  IMAD.U32 R16, RZ, RZ, UR6 ;  /* 0x00000006ff107e24 */ /* 0x000fe4000f8e00ff */
[----:B------:R-:W-:-:S07]  /*10c30*/  IMAD.MOV.U32 R18, RZ, RZ, RZ ;  /* 0x000000ffff127224 */ /* 0x000fce00078e00ff */
.L_x_525:
[----:B------:R-:W-:-:S13]  /*10c40*/  ISETP.NE.AND P0, PT, R5, RZ, PT ;  /* 0x000000ff0500720c */ /* 0x000fda0003f05270 */
[----:B------:R-:W0:Y:S01]  /*10c50*/  @!P0 S2R R3, SR_CgaCtaId ;  /* 0x0000000000038919 */ /* 0x000e220000008800 */
[----:B------:R-:W-:-:S04]  /*10c60*/  @!P0 MOV R0, 0x400 ;  /* 0x0000040000008802 */ /* 0x000fc80000000f00 */
[----:B0-----:R-:W-:-:S05]  /*10c70*/  @!P0 LEA R0, R3, R0, 0x18 ;  /* 0x0000000003008211 */ /* 0x001fca00078ec0ff */
[----:B------:R0:W-:Y:S01]  /*10c80*/  @!P0 STS.128 [R0+0x308d0], R16 ;  /* 0x0308d01000008388 */ /* 0x0001e20000000c00 */
[----:B------:R-:W-:Y:S06]  /*10c90*/  BAR.ARV 0x5, 0x200 ;  /* 0x0148000000007b1d */ /* 0x000fec0000002000 */
.L_x_518:
[----:B------:R2:W-:Y:S01]  /*10ca0*/  STL [R1+0x24], RZ ;  /* 0x000024ff01007387 */ /* 0x0005e20000100800 */
[----:B------:R-:W-:Y:S01]  /*10cb0*/  ULDC UR4, c[0x0][0xc3c] ;  /* 0x00030f0000047ab9 */ /* 0x000fe20000000800 */
[----:B------:R-:W-:Y:S01]  /*10cc0*/  MOV R26, 0x1 ;  /* 0x00000001001a7802 */ /* 0x000fe20000000f00 */
[----:B------:R-:W-:Y:S01]  /*10cd0*/  IMAD.MOV.U32 R23, RZ, RZ, RZ ;  /* 0x000000ffff177224 */ /* 0x000fe200078e00ff */
[----:B-1----:R-:W-:-:S13]  /*10ce0*/  ISETP.GE.AND P0, PT, R19, UR4, PT ;  /* 0x0000000413007c0c */ /* 0x002fda000bf06270 */
[----:B--2---:R-:W-:Y:S05]  /*10cf0*/  @P0 BRA `(.L_x_526) ;  /* 0x00000054003c0947 */ /* 0x004fea0003800000 */
[----:B------:R-:W1:Y:S01]  /*10d00*/  S2R R5, SR_TID.X ;  /* 0x0000000000057919 */ /* 0x000e620000002100 */
[----:B------:R-:W2:Y:S01]  /*10d10*/  S2UR UR5, SR_CgaCtaId ;  /* 0x00000000000579c3 */ /* 0x000ea20000008800 */
[----:B------:R-:W-:Y:S01]  /*10d20*/  UMOV UR4, 0x400 ;  /* 0x0000040000047882 */ /* 0x000fe20000000000 */
[----:B------:R-:W-:Y:S01]  /*10d30*/  BSSY B8, `(.L_x_526) ;  /* 0x000054b000087945 */ /* 0x000fe20003800000 */
[----:B------:R-:W-:Y:S01]  /*10d40*/  IMAD.MOV.U32 R26, RZ, RZ, 0x1 ;  /* 0x00000001ff1a7424 */ /* 0x000fe200078e00ff */
[----:B------:R-:W-:Y:S01]  /*10d50*/  MOV R23, RZ ;  /* 0x000000ff00177202 */ /* 0x000fe20000000f00 */
[----:B------:R-:W-:Y:S01]  /*10d60*/  IMAD.MOV.U32 R29, RZ, RZ, RZ ;  /* 0x000000ffff1d7224 */ /* 0x000fe200078e00ff */
[----:B------:R-:W-:Y:S01]  /*10d70*/  ULDC.64 UR38, c[0x0][0x198] ;  /* 0x0000660000267ab9 */ /* 0x000fe20000000a00 */
[----:B------:R-:W-:Y:S01]  /*10d80*/  ULDC UR36, c[0x0][0xc] ;  /* 0x0000030000247ab9 */ /* 0x000fe20000000800 */
[----:B--2---:R-:W-:-:S06]  /*10d90*/  ULEA UR4, UR5, UR4, 0x18 ;  /* 0x0000000405047291 */ /* 0x004fcc000f8ec03f */
[----:B------:R-:W-:Y:S01]  /*10da0*/  IMAD.U32 R22, RZ, RZ, UR4 ;  /* 0x00000004ff167e24 */ /* 0x000fe2000f8e00ff */
[C---:B-1----:R-:W-:Y:S01]  /*10db0*/  LOP3.LUT R4, R5.reuse, 0x7f, RZ, 0xc0, !PT ;  /* 0x0000007f05047812 */ /* 0x042fe200078ec0ff */
[----:B0-----:R-:W-:-:S04]  /*10dc0*/  IMAD.SHL.U32 R0, R5, 0x8, RZ ;  /* 0x0000000805007824 */ /* 0x001fc800078e00ff */
[----:B------:R-:W-:Y:S01]  /*10dd0*/  IMAD.SHL.U32 R3, R4, 0x8, RZ ;  /* 0x0000000804037824 */ /* 0x000fe200078e00ff */
[----:B------:R-:W-:Y:S02]  /*10de0*/  LOP3.LUT R2, R0, 0x1f8, RZ, 0xc0, !PT ;  /* 0x000001f800027812 */ /* 0x000fe400078ec0ff */
[----:B------:R-:W-:Y:S02]  /*10df0*/  SHF.R.U32.HI R4, RZ, 0x3, R4 ;  /* 0x00000003ff047819 */ /* 0x000fe40000011604 */
[----:B------:R-:W-:-:S04]  /*10e00*/  LOP3.LUT R2, R2, 0x38, R5, 0x78, !PT ;  /* 0x0000003802027812 */ /* 0x000fc800078e7805 */
[----:B------:R-:W-:Y:S01]  /*10e10*/  LOP3.LUT R3, R2, 0x200, R3, 0xf8, !PT ;  /* 0x0000020002037812 */ /* 0x000fe200078ef803 */
[----:B------:R-:W-:Y:S02]  /*10e20*/  IMAD.SHL.U32 R2, R5, 0x10, RZ ;  /* 0x0000001005027824 */ /* 0x000fe400078e00ff */
[----:B------:R-:W-:Y:S02]  /*10e30*/  IMAD.MOV.U32 R5, RZ, RZ, 0x1 ;  /* 0x00000001ff057424 */ /* 0x000fe400078e00ff */
[----:B------:R-:W-:Y:S01]  /*10e40*/  IMAD R0, R3, 0x2, R22 ;  /* 0x0000000203007824 */ /* 0x000fe200078e0216 */
[----:B------:R-:W-:Y:S02]  /*10e50*/  LOP3.LUT R2, R4, 0x70, R2, 0xf8, !PT ;  /* 0x0000007004027812 */ /* 0x000fe400078ef802 */
[----:B------:R0:W-:Y:S04]  /*10e60*/  STL [R1+0x4], R5 ;  /* 0x0000040501007387 */ /* 0x0001e80000100800 */
[----:B------:R0:W-:Y:S04]  /*10e70*/  STL [R1+0xc], R0 ;  /* 0x00000c0001007387 */ /* 0x0001e80000100800 */
[----:B------:R0:W-:Y:S02]  /*10e80*/  STL [R1+0x24], RZ ;  /* 0x000024ff01007387 */ /* 0x0001e40000100800 */
.L_x_648:
[----:B-1----:R-:W1:Y:S02]  /*10e90*/  LDC.64 R2, c[0x0][0xc88] ;  /* 0x00032200ff027b82 */ /* 0x002e640000000a00 */
[----:B-1----:R-:W-:-:S05]  /*10ea0*/  IMAD.WIDE R2, R19, 0x4, R2 ;  /* 0x0000000413027825 */ /* 0x002fca00078e0202 */
[----:B0-----:R-:W0:Y:S01]  /*10eb0*/  LDG.E R13, desc[UR56][R2.64] ;  /* 0x00000038020d7981 */ /* 0x001e22000c1e1900 */
[----:B------:R-:W-:Y:S05]  /*10ec0*/  YIELD ;  /* 0x0000000000007946 */ /* 0x000fea0003800000 */
[----:B------:R-:W-:Y:S01]  /*10ed0*/  ULDC.64 UR4, c[0x0][0xa28] ;  /* 0x00028a0000047ab9 */ /* 0x000fe20000000a00 */
[----:B------:R-:W-:Y:S01]  /*10ee0*/  ULDC.64 UR6, c[0x0][0xa00] ;  /* 0x0002800000067ab9 */ /* 0x000fe20000000a00 */
[----:B------:R-:W-:Y:S02]  /*10ef0*/  ISETP.NE.U32.AND P0, PT, RZ, UR4, PT ;  /* 0x00000004ff007c0c */ /* 0x000fe4000bf05070 */
[----:B------:R-:W-:Y:S01]  /*10f00*/  CS2R R8, SRZ ;  /* 0x0000000000087805 */ /* 0x000fe2000001ff00 */
[----:B------:R-:W-:Y:S01]  /*10f10*/  ULDC.64 UR8, c[0x0][0xa18] ;  /* 0x0002860000087ab9 */ /* 0x000fe20000000a00 */
[----:B------:R-:W-:-:S02]  /*10f20*/  ISETP.NE.AND.EX P1, PT, RZ, UR5, PT, P0 ;  /* 0x00000005ff007c0c */ /* 0x000fc4000bf25300 */
[----:B------:R-:W-:-:S04]  /*10f30*/  ISETP.NE.U32.AND P0, PT, RZ, UR6, PT ;  /* 0x00000006ff007c0c */ /* 0x000fc8000bf05070 */
[----:B------:R-:W-:Y:S02]  /*10f40*/  ISETP.NE.AND.EX P0, PT, RZ, UR7, PT, P0 ;  /* 0x00000007ff007c0c */ /* 0x000fe4000bf05300 */
[----:B0-----:R-:W-:Y:S01]  /*10f50*/  SHF.R.S32.HI R0, RZ, 0x1f, R13 ;  /* 0x0000001fff007819 */ /* 0x001fe2000001140d */
[----:B------:R-:W-:-:S04]  /*10f60*/  IMAD.SHL.U32 R24, R13, 0x4, RZ ;  /* 0x000000040d187824 */ /* 0x000fc800078e00ff */
[C---:B------:R-:W-:Y:S01]  /*10f70*/  @P1 LEA R4, P2, R13.reuse, UR4, 0x2 ;  /* 0x000000040d041c11 */ /* 0x040fe2000f8410ff */
[----:B------:R-:W-:Y:S01]  /*10f80*/  STL [R1+0x10], R13 ;  /* 0x0000100d01007387 */ /* 0x000fe20000100800 */
[C-C-:B------:R-:W-:Y:S02]  /*10f90*/  SHF.L.U64.HI R12, R13.reuse, 0x2, R0.reuse ;  /* 0x000000020d0c7819 */ /* 0x140fe40000010200 */
[----:B------:R-:W-:Y:S01]  /*10fa0*/  @P1 LEA.HI.X R5, R13, UR5, R0, 0x2, P2 ;  /* 0x000000050d051c11 */ /* 0x000fe200090f1400 */
[----:B------:R-:W-:Y:S01]  /*10fb0*/  ULDC.64 UR4, c[0x0][0xa08] ;  /* 0x0002820000047ab9 */ /* 0x000fe20000000a00 */
[----:B------:R-:W-:Y:S01]  /*10fc0*/  IADD3 R2, P2, R24, UR6, RZ ;  /* 0x0000000618027c10 */ /* 0x000fe2000ff5e0ff */
[----:B------:R0:W-:Y:S03]  /*10fd0*/  STL [R1+0x30], R0 ;  /* 0x0000300001007387 */ /* 0x0001e60000100800 */
[----:B------:R-:W-:Y:S01]  /*10fe0*/  IADD3.X R3, R12, UR7, RZ, P2, !PT ;  /* 0x000000070c037c10 */ /* 0x000fe200097fe4ff */
[----:B------:R-:W-:Y:S01]  /*10ff0*/  ULDC.64 UR6, c[0x0][0xa10] ;  /* 0x0002840000067ab9 */ /* 0x000fe20000000a00 */
[----:B------:R-:W-:Y:S01]  /*11000*/  ISETP.NE.U32.AND P3, PT, RZ, UR8, PT ;  /* 0x00000008ff007c0c */ /* 0x000fe2000bf65070 */
[----:B------:R1:W5:Y:S04]  /*11010*/  @P1 LDG.E R8, desc[UR56][R4.64] ;  /* 0x0000003804081981 */ /* 0x000368000c1e1900 */
[----:B--2---:R-:W2:Y:S01]  /*11020*/  @P0 LDG.E R9, desc[UR56][R2.64] ;  /* 0x0000003802090981 */ /* 0x004ea2000c1e1900 */
[----:B------:R-:W-:-:S02]  /*11030*/  ISETP.NE.AND.EX P3, PT, RZ, UR9, PT, P3 ;  /* 0x00000009ff007c0c */ /* 0x000fc4000bf65330 */
[----:B------:R-:W-:Y:S01]  /*11040*/  IADD3 R6, P4, R24, UR4, RZ ;  /* 0x0000000418067c10 */ /* 0x000fe2000ff9e0ff */
[----:B------:R-:W-:Y:S03]  /*11050*/  STL [R1+0x8], R12 ;  /* 0x0000080c01007387 */ /* 0x000fe60000100800 */
[----:B------:R-:W-:Y:S02]  /*11060*/  IADD3.X R7, R12, UR5, RZ, P4, !PT ;  /* 0x000000050c077c10 */ /* 0x000fe4000a7fe4ff */
[----:B-1----:R-:W-:Y:S02]  /*11070*/  IADD3 R4, P4, R24, UR6, RZ ;  /* 0x0000000618047c10 */ /* 0x002fe4000ff9e0ff */
[----:B------:R-:W-:Y:S02]  /*11080*/  ISETP.NE.U32.AND P1, PT, RZ, UR4, PT ;  /* 0x00000004ff007c0c */ /* 0x000fe4000bf25070 */
[----:B------:R-:W-:Y:S01]  /*11090*/  IADD3.X R5, R12, UR7, RZ, P4, !PT ;  /* 0x000000070c057c10 */ /* 0x000fe2000a7fe4ff */
[----:B------:R-:W-:Y:S01]  /*110a0*/  ULDC UR4, c[0x0][0x288] ;  /* 0x0000a20000047ab9 */ /* 0x000fe20000000800 */
[----:B------:R-:W-:-:S02]  /*110b0*/  ISETP.NE.U32.AND P2, PT, RZ, UR6, PT ;  /* 0x00000006ff007c0c */ /* 0x000fc4000bf45070 */
[----:B------:R-:W-:Y:S02]  /*110c0*/  @P3 IADD3 R10, P4, R24, UR8, RZ ;  /* 0x00000008180a3c10 */ /* 0x000fe4000ff9e0ff */
[----:B------:R-:W-:Y:S02]  /*110d0*/  ISETP.NE.AND.EX P1, PT, RZ, UR5, PT, P1 ;  /* 0x00000005ff007c0c */ /* 0x000fe4000bf25310 */
[----:B------:R-:W-:Y:S02]  /*110e0*/  ISETP.NE.AND.EX P2, PT, RZ, UR7, PT, P2 ;  /* 0x00000007ff007c0c */ /* 0x000fe4000bf45320 */
[----:B------:R-:W-:Y:S01]  /*110f0*/  @P3 IADD3.X R11, R12, UR9, RZ, P4, !PT ;  /* 0x000000090c0b3c10 */ /* 0x000fe2000a7fe4ff */
[----:B0-----:R-:W-:Y:S01]  /*11100*/  IMAD.MOV.U32 R0, RZ, RZ, RZ ;  /* 0x000000ffff007224 */ /* 0x001fe200078e00ff */
[----:B------:R-:W-:-:S07]  /*11110*/  MOV R28, RZ ;  /* 0x000000ff001c7202 */ /* 0x000fce0000000f00 */
[----:B------:R-:W5:Y:S04]  /*11120*/  @P1 LDG.E R28, desc[UR56][R6.64] ;  /* 0x00000038061c1981 */ /* 0x000f68000c1e1900 */
[----:B------:R-:W5:Y:S04]  /*11130*/  @P2 LDG.E R0, desc[UR56][R4.64] ;  /* 0x0000003804002981 */ /* 0x000f68000c1e1900 */
[----:B--2---:R0:W-:Y:S02]  /*11140*/  STL [R1+0x20], R9 ;  /* 0x0000200901007387 */ /* 0x0041e40000100800 */
[----:B0-----:R-:W-:Y:S01]  /*11150*/  IMAD.U32 R9, RZ, RZ, UR4 ;  /* 0x00000004ff097e24 */ /* 0x001fe2000f8e00ff */
[----:B------:R-:W-:-:S05]  /*11160*/  ULDC.64 UR4, c[0x0][0x418] ;  /* 0x0001060000047ab9 */ /* 0x000fca0000000a00 */
[----:B------:R0:W2:Y:S01]  /*11170*/  @P3 LDG.E R9, desc[UR56][R10.64] ;  /* 0x000000380a093981 */ /* 0x0000a2000c1e1900 */
[----:B------:R-:W-:-:S03]  /*11180*/  UISETP.NE.U32.AND UP0, UPT, UR4, URZ, UPT ;  /* 0x0000003f0400728c */ /* 0x000fc6000bf05070 */
[----:B------:R-:W-:Y:S01]  /*11190*/  ULDC UR4, c[0x0][0x424] ;  /* 0x0001090000047ab9 */ /* 0x000fe20000000800 */
[----:B------:R-:W-:-:S03]  /*111a0*/  UISETP.NE.AND.EX UP0, UPT, UR5, URZ, UPT, UP0 ;  /* 0x0000003f0500728c */ /* 0x000fc6000bf05300 */
[----:B------:R-:W-:Y:S01]  /*111b0*/  ULDC UR5, c[0x0][0x2f0] ;  /* 0x0000bc0000057ab9 */ /* 0x000fe20000000800 */
[----:B------:R-:W-:-:S04]  /*111c0*/  USEL UR4, UR4, 0x1, UP0 ;  /* 0x0000000104047887 */ /* 0x000fc80008000000 */
[----:B------:R-:W-:-:S03]  /*111d0*/  UIMAD UR4, UR4, UR5, URZ ;  /* 0x00000005040472a4 */ /* 0x000fc6000f8e023f */
[----:B------:R-:W-:-:S03]  /*111e0*/  ULDC UR5, c[0x0][0x348] ;  /* 0x0000d20000057ab9 */ /* 0x000fc60000000800 */
[----:B0-----:R-:W-:Y:S01]  /*111f0*/  IMAD.U32 R10, RZ, RZ, UR4 ;  /* 0x00000004ff0a7e24 */ /* 0x001fe2000f8e00ff */
[----:B--2---:R0:W-:Y:S02]  /*11200*/  STL [R1+0x38], R9 ;  /* 0x0000380901007387 */ /* 0x0041e40000100800 */
[----:B0-----:R-:W-:Y:S01]  /*11210*/  IMAD.U32 R9, RZ, RZ, UR5 ;  /* 0x00000005ff097e24 */ /* 0x001fe2000f8e00ff */
[----:B------:R-:W-:Y:S06]  /*11220*/  @P3 BRA `(.L_x_527) ;  /* 0x0000000000143947 */ /* 0x000fec0003800000 */
[----:B------:R-:W-:Y:S05]  /*11230*/  @!P0 BRA `(.L_x_527) ;  /* 0x0000000000108947 */ /* 0x000fea0003800000 */
[----:B------:R-:W2:Y:S04]  /*11240*/  LDG.E R11, desc[UR56][R2.64] ;  /* 0x00000038020b7981 */ /* 0x000ea8000c1e1900 */
[----:B------:R-:W2:Y:S02]  /*11250*/  LDG.E R2, desc[UR56][R2.64+0x4] ;  /* 0x0000043802027981 */ /* 0x000ea4000c1e1900 */
[----:B--2---:R-:W-:-:S05]  /*11260*/  IMAD.IADD R2, R2, 0x1, -R11 ;  /* 0x0000000102027824 */ /* 0x004fca00078e0a0b */
[----:B------:R0:W-:Y:S02]  /*11270*/  STL [R1+0x38], R2 ;  /* 0x0000380201007387 */ /* 0x0001e40000100800 */
.L_x_527:
[----:B------:R-:W-:Y:S01]  /*11280*/  ULDC.64 UR4, c[0x0][0xa20] ;  /* 0x0002880000047ab9 */ /* 0x000fe20000000a00 */
[----:B-----5:R-:W-:Y:S01]  /*11290*/  IADD3 R28, R28, R8, RZ ;  /* 0x000000081c1c7210 */ /* 0x020fe20007ffe0ff */
[----:B------:R-:W-:Y:S01]  /*112a0*/  IMAD.MOV.U32 R25, RZ, RZ, R13 ;  /* 0x000000ffff197224 */ /* 0x000fe200078e000d */
[----:B------:R-:W-:-:S04]  /*112b0*/  ISETP.NE.U32.AND P0, PT, RZ, UR4, PT ;  /* 0x00000004ff007c0c */ /* 0x000fc8000bf05070 */
[----:B------:R-:W-:-:S13]  /*112c0*/  ISETP.NE.AND.EX P0, PT, RZ, UR5, PT, P0 ;  /* 0x00000005ff007c0c */ /* 0x000fda000bf05300 */
[----:B------:R-:W-:Y:S05]  /*112d0*/  @!P0 BRA `(.L_x_528) ;  /* 0x0000000000108947 */ /* 0x000fea0003800000 */
[----:B0-----:R-:W-:-:S04]  /*112e0*/  IADD3 R2, P0, R24, UR4, RZ ;  /* 0x0000000418027c10 */ /* 0x001fc8000ff1e0ff */
[----:B------:R-:W-:-:S05]  /*112f0*/  IADD3.X R3, R12, UR5, RZ, P0, !PT ;  /* 0x000000050c037c10 */ /* 0x000fca00087fe4ff */
[----:B------:R1:W5:Y:S01]  /*11300*/  LDG.E R10, desc[UR56][R2.64] ;  /* 0x00000038020a7981 */ /* 0x000362000c1e1900 */
[----:B------:R-:W-:Y:S05]  /*11310*/  BRA `(.L_x_529) ;  /* 0x0000000000107947 */ /* 0x000fea0003800000 */
.L_x_528:
[----:B------:R-:W-:Y:S05]  /*11320*/  @!P1 BRA `(.L_x_529) ;  /* 0x00000000000c9947 */ /* 0x000fea0003800000 */
[----:B------:R-:W2:Y:S04]  /*11330*/  LDG.E R10, desc[UR56][R6.64] ;  /* 0x00000038060a7981 */ /* 0x000ea8000c1e1900 */
[----:B------:R-:W2:Y:S02]  /*11340*/  LDG.E R6, desc[UR56][R6.64+0x4] ;  /* 0x0000043806067981 */ /* 0x000ea4000c1e1900 */
[----:B--2---:R-:W-:-:S07]  /*11350*/  IMAD.IADD R10, R6, 0x1, -R10 ;  /* 0x00000001060a7824 */ /* 0x004fce00078e0a0a */
.L_x_529:
[----:B01----:R-:W2:Y:S01]  /*11360*/  @P2 LDG.E R2, desc[UR56][R4.64] ;  /* 0x0000003804022981 */ /* 0x003ea2000c1e1900 */
[----:B-----5:R-:W-:-:S03]  /*11370*/  IMAD.IADD R10, R10, 0x1, -R8 ;  /* 0x000000010a0a7824 */ /* 0x020fc600078e0a08 */
[----:B------:R-:W2:Y:S01]  /*11380*/  @P2 LDG.E R4, desc[UR56][R4.64+0x4] ;  /* 0x0000043804042981 */ /* 0x000ea2000c1e1900 */
[----:B------:R-:W-:Y:S01]  /*11390*/  BSSY B0, `(.L_x_530) ;  /* 0x00000e2000007945 */ /* 0x000fe20003800000 */
[----:B--2---:R-:W-:-:S04]  /*113a0*/  @P2 IMAD.IADD R9, R4, 0x1, -R2 ;  /* 0x0000000104092824 */ /* 0x004fc800078e0a02 */
[----:B------:R-:W-:-:S05]  /*113b0*/  IMAD.IADD R3, R10, 0x1, R9 ;  /* 0x000000010a037824 */ /* 0x000fca00078e0209 */
[----:B------:R-:W-:Y:S01]  /*113c0*/  IADD3 R2, R3, 0xbf, RZ ;  /* 0x000000bf03027810 */ /* 0x000fe20007ffe0ff */
[----:B------:R0:W-:Y:S04]  /*113d0*/  STL [R1+0x34], R3 ;  /* 0x0000340301007387 */ /* 0x0001e80000100800 */
[----:B------:R-:W-:-:S05]  /*113e0*/  IMAD.HI R2, R2, 0x2aaaaaab, RZ ;  /* 0x2aaaaaab02027827 */ /* 0x000fca00078e02ff */
[----:B0-----:R-:W-:-:S04]  /*113f0*/  SHF.R.U32.HI R3, RZ, 0x1f, R2 ;  /* 0x0000001fff037819 */ /* 0x001fc80000011602 */
[----:B------:R-:W-:-:S05]  /*11400*/  LEA.HI.SX32 R4, R2, R3, 0x1b ;  /* 0x0000000302047211 */ /* 0x000fca00078fdaff */
[--C-:B------:R-:W-:Y:S02]  /*11410*/  IMAD R2, R4, 0xc0, -R10.reuse ;  /* 0x000000c004027824 */ /* 0x100fe400078e0a0a */
[----:B------:R-:W-:-:S03]  /*11420*/  IMAD.MOV R10, RZ, RZ, -R10 ;  /* 0x000000ffff0a7224 */ /* 0x000fc600078e0a0a */
[----:B------:R-:W-:Y:S02]  /*11430*/  VIMNMX R2, R2, R9, PT ;  /* 0x0000000902027248 */ /* 0x000fe40003fe0100 */
[----:B------:R-:W-:-:S04]  /*11440*/  VIMNMX R10, RZ, R10, !PT ;  /* 0x0000000aff0a7248 */ /* 0x000fc80007fe0100 */
[----:B------:R-:W-:Y:S01]  /*11450*/  ISETP.GT.AND P0, PT, R2, R10, PT ;  /* 0x0000000a0200720c */ /* 0x000fe20003f04270 */
[----:B------:R0:W-:-:S12]  /*11460*/  STL [R1+0x18], R4 ;  /* 0x0000180401007387 */ /* 0x0001d80000100800 */
[----:B0-----:R-:W-:Y:S02]  /*11470*/  @P0 VIADD R4, R2, 0xbf ;  /* 0x000000bf02040836 */ /* 0x001fe40000000000 */
[----:B------:R-:W-:-:S04]  /*11480*/  IMAD.WIDE.U32 R2, R10, -0x55555555, RZ ;  /* 0xaaaaaaab0a027825 */ /* 0x000fc800078e00ff */
[----:B------:R-:W-:Y:S01]  /*11490*/  @P0 IMAD.HI R2, R4, 0x2aaaaaab, RZ ;  /* 0x2aaaaaab04020827 */ /* 0x000fe200078e02ff */
[----:B------:R-:W-:-:S04]  /*114a0*/  SHF.R.U32.HI R3, RZ, 0x7, R3 ;  /* 0x00000007ff037819 */ /* 0x000fc80000011603 */
[----:B------:R-:W-:Y:S01]  /*114b0*/  @P0 SHF.R.U32.HI R5, RZ, 0x1f, R2 ;  /* 0x0000001fff050819 */ /* 0x000fe20000011602 */
[----:B------:R-:W-:-:S03]  /*114c0*/  IMAD.MOV.U32 R4, RZ, RZ, R3 ;  /* 0x000000ffff047224 */ /* 0x000fc600078e0003 */
[----:B------:R-:W-:-:S04]  /*114d0*/  @P0 LEA.HI.SX32 R4, R2, R5, 0x1b ;  /* 0x0000000502040211 */ /* 0x000fc800078fdaff */
[----:B------:R-:W-:Y:S02]  /*114e0*/  ISETP.GT.AND P1, PT, R4, R3, PT ;  /* 0x000000030400720c */ /* 0x000fe40003f24270 */
[----:B------:R-:W-:-:S11]  /*114f0*/  PLOP3.LUT P0, PT, PT, PT, PT, 0x80, 0x0 ;  /* 0x000000000000781c */ /* 0x000fd60003f0f070 */
[----:B------:R-:W-:Y:S05]  /*11500*/  @!P1 BRA `(.L_x_531) ;  /* 0x0000000c00289947 */ /* 0x000fea0003800000 */
[----:B------:R-:W-:Y:S01]  /*11510*/  UMOV UR4, 0xffffffff ;  /* 0xffffffff00047882 */ /* 0x000fe20000000000 */
[----:B------:R-:W-:Y:S02]  /*11520*/  SEL R2, R25, RZ, !P2 ;  /* 0x000000ff19027207 */ /* 0x000fe40005000000 */
[----:B------:R-:W-:Y:S05]  /*11530*/  BRA.DIV UR4, `(.L_x_532) ;  /* 0x0000005a04f87947 */ /* 0x000fea000b800000 */
[----:B------:R-:W0:Y:S02]  /*11540*/  S2R R5, SR_TID.X ;  /* 0x0000000000057919 */ /* 0x000e240000002100 */
[----:B0-----:R-:W-:-:S04]  /*11550*/  SHF.R.U32.HI R5, RZ, 0x5, R5 ;  /* 0x00000005ff057819 */ /* 0x001fc80000011605 */
[----:B------:R-:W-:-:S05]  /*11560*/  LOP3.LUT R5, R5, 0x3, RZ, 0xc0, !PT ;  /* 0x0000000305057812 */ /* 0x000fca00078ec0ff */
[----:B------:R0:W1:Y:S02]  /*11570*/  SHFL.IDX PT, R14, R5, RZ, 0x1f ;  /* 0x00001fff050e7589 */ /* 0x00006400000e0000 */
.L_x_691:
[----:B-1----:R-:W-:Y:S02]  /*11580*/  ISETP.NE.AND P0, PT, R14, RZ, PT ;  /* 0x000000ff0e00720c */ /* 0x002fe40003f05270 */
[----:B------:R-:W-:-:S11]  /*11590*/  PLOP3.LUT P6, PT, PT, PT, PT, 0x8, 0x0 ;  /* 0x000000000000781c */ /* 0x000fd60003fce170 */
[----:B------:R-:W-:Y:S05]  /*115a0*/  @P0 BRA `(.L_x_533) ;  /* 0x00000000000c0947 */ /* 0x000fea0003800000 */
[----:B------:R-:W-:-:S03]  /*115b0*/  UMOV UR4, 0xffffffff ;  /* 0xffffffff00047882 */ /* 0x000fc60000000000 */
[----:B------:R-:W-:Y:S05]  /*115c0*/  BRA.DIV UR4, `(.L_x_534) ;  /* 0x0000005e04087947 */ /* 0x000fea000b800000 */
[----:B------:R-:W-:-:S13]  /*115d0*/  ELECT P6, URZ, PT ;  /* 0x00000000003f782f */ /* 0x000fda00038c0000 */
.L_x_533:
[----:B0-----:R-:W2:Y:S01]  /*115e0*/  LDL R5, [R1+0x24] ;  /* 0x0000240001057983 */ /* 0x001ea20000100800 */
[----:B------:R-:W-:Y:S01]  /*115f0*/  BSSY B1, `(.L_x_535) ;  /* 0x0000008000017945 */ /* 0x000fe20003800000 */
[----:B--2---:R-:W-:-:S05]  /*11600*/  VIADD R5, R5, 0x1 ;  /* 0x0000000105057836 */ /* 0x004fca0000000000 */
[----:B------:R-:W-:-:S04]  /*11610*/  LEA.HI R6, R5, R5, RZ, 0x1 ;  /* 0x0000000505067211 */ /* 0x000fc800078f08ff */
[----:B------:R-:W-:-:S05]  /*11620*/  LOP3.LUT R6, R6, 0xfffffffe, RZ, 0xc0, !PT ;  /* 0xfffffffe06067812 */ /* 0x000fca00078ec0ff */
[----:B------:R-:W-:-:S05]  /*11630*/  IMAD.IADD R5, R5, 0x1, -R6 ;  /* 0x0000000105057824 */ /* 0x000fca00078e0a06 */
[----:B------:R-:W-:-:S04]  /*11640*/  SHF.L.U32 R5, R5, 0x1f, RZ ;  /* 0x0000001f05057819 */ /* 0x000fc800000006ff */
[----:B------:R-:W0:Y:S02]  /*11650*/  SYNCS.PHASECHK.TRANS64.TRYWAIT P0, [R22+URZ+0x30820], R5 ;  /* 0x03082005160075a7 */ /* 0x000e24000800017f */
[----:B0-----:R-:W-:Y:S05]  /*11660*/  @!P0 BRA `(.L_x_536) ;  /* 0x0000005c00008947 */ /* 0x001fea0003800000 */
.L_x_694:
[----:B------:R-:W-:Y:S05]  /*11670*/  BSYNC B1 ;  /* 0x0000000000017941 */ /* 0x000fea0003800000 */
.L_x_535:
[----:B------:R-:W-:Y:S04]  /*11680*/  BSSY B1, `(.L_x_537) ;  /* 0x000004e000017945 */ /* 0x000fe80003800000 */
[----:B------:R-:W-:Y:S05]  /*11690*/  @!P6 BRA `(.L_x_538) ;  /* 0x000000040030e947 */ /* 0x000fea0003800000 */
[----:B------:R-:W0:Y:S01]  /*116a0*/  LDL R8, [R1+0x4] ;  /* 0x0000040001087983 */ /* 0x000e220000100800 */
[----:B------:R-:W1:Y:S02]  /*116b0*/  S2R R6, SR_TID.X ;  /* 0x0000000000067919 */ /* 0x000e640000002100 */
[----:B-1----:R-:W-:Y:S02]  /*116c0*/  LOP3.LUT R7, R6, 0x7f, RZ, 0xc0, !PT ;  /* 0x0000007f06077812 */ /* 0x002fe400078ec0ff */
[----:B------:R-:W-:Y:S01]  /*116d0*/  LEA R6, R29, R22, 0x3 ;  /* 0x000000161d067211 */ /* 0x000fe200078e18ff */
[----:B------:R-:W-:Y:S01]  /*116e0*/  BSSY B2, `(.L_x_539) ;  /* 0x0000005000027945 */ /* 0x000fe20003800000 */
[----:B------:R-:W-:Y:S02]  /*116f0*/  ISETP.NE.AND P1, PT, R7, RZ, PT ;  /* 0x000000ff0700720c */ /* 0x000fe40003f25270 */
[----:B0-----:R-:W-:-:S04]  /*11700*/  SHF.L.U32 R5, R8, 0x1f, RZ ;  /* 0x0000001f08057819 */ /* 0x001fc800000006ff */
[----:B------:R-:W0:Y:S02]  /*11710*/  SYNCS.PHASECHK.TRANS64.TRYWAIT P0, [R6+URZ+0x308a0], R5 ;  /* 0x0308a005060075a7 */ /* 0x000e24000800017f */
[----:B0-----:R-:W-:Y:S05]  /*11720*/  @!P0 BRA `(.L_x_540) ;  /* 0x0000005800e48947 */ /* 0x001fea0003800000 */
.L_x_695:
[----:B------:R-:W-:Y:S05]  /*11730*/  BSYNC B2 ;  /* 0x0000000000027941 */ /* 0x000fea0003800000 */
.L_x_539:
[----:B------:R-:W-:Y:S04]  /*11740*/  BSSY B2, `(.L_x_541) ;  /* 0x0000009000027945 */ /* 0x000fe80003800000 */
[----:B------:R-:W-:Y:S05]  /*11750*/  @P1 BRA `(.L_x_542) ;  /* 0x00000000001c1947 */ /* 0x000fea0003800000 */
[----:B------:R-:W1:Y:S02]  /*11760*/  S2R R7, SR_TID.X ;  /* 0x0000000000077919 */ /* 0x000e640000002100 */
[----:B-1----:R-:W-:Y:S01]  /*11770*/  LOP3.LUT R8, R7, 0x1f, RZ, 0xc0, !PT ;  /* 0x0000001f07087812 */ /* 0x002fe200078ec0ff */
[----:B------:R-:W-:-:S03]  /*11780*/  IMAD.MOV.U32 R7, RZ, RZ, 0x6000 ;  /* 0x00006000ff077424 */ /* 0x000fc600078e00ff */
[----:B------:R-:W-:Y:S01]  /*11790*/  ISETP.NE.AND P0, PT, R8, RZ, PT ;  /* 0x000000ff0800720c */ /* 0x000fe20003f05270 */
[----:B------:R1:W-:-:S12]  /*117a0*/  SYNCS.ARRIVE.TRANS64 RZ, [R6+URZ+0x30890], R7 ;  /* 0x0308900706ff79a7 */ /* 0x0003d8000800003f */
[----:B-1----:R-:W-:Y:S05]  /*117b0*/  @!P0 BRA `(.L_x_542) ;  /* 0x0000000000048947 */ /* 0x002fea0003800000 */
[----:B------:R-:W-:Y:S01]  /*117c0*/  BPT.TRAP 0x1 ;  /* 0x000000040000795c */ /* 0x000fe20000300000 */
.L_x_542:
[----:B------:R-:W-:Y:S05]  /*117d0*/  BSYNC B2 ;  /* 0x0000000000027941 */ /* 0x000fea0003800000 */
.L_x_541:
[----:B------:R-:W-:Y:S01]  /*117e0*/  IMAD.MOV.U32 R11, RZ, RZ, RZ ;  /* 0x000000ffff0b7224 */ /* 0x000fe200078e00ff */
[----:B------:R-:W-:Y:S01]  /*117f0*/  UIADD3 UR4, UP0, UR38, 0x570, URZ ;  /* 0x0000057026047890 */ /* 0x000fe2000ff1e03f */
[----:B------:R-:W-:Y:S01]  /*11800*/  IMAD R7, R4, 0xc0, R0 ;  /* 0x000000c004077824 */ /* 0x000fe200078e0200 */
[----:B------:R-:W-:Y:S01]  /*11810*/  PLOP3.LUT P0, PT, PT, PT, PT, 0x80, 0x0 ;  /* 0x000000000000781c */ /* 0x000fe20003f0f070 */
[----:B------:R-:W-:Y:S01]  /*11820*/  IMAD R10, R29, 0x6000, R22 ;  /* 0x000060001d0a7824 */ /* 0x000fe200078e0216 */
[----:B------:R-:W-:Y:S01]  /*11830*/  R2UR UR10, R11 ;  /* 0x000000000b0a72ca */ /* 0x000fe200000e0000 */
[----:B------:R-:W-:Y:S01]  /*11840*/  VIADD R7, R7, 0xffffff40 ;  /* 0xffffff4007077836 */ /* 0x000fe20000000000 */
[----:B------:R-:W-:Y:S01]  /*11850*/  UIADD3.X UR5, URZ, UR39, URZ, UP0, !UPT ;  /* 0x000000273f057290 */ /* 0x000fe200087fe43f */
[----:B------:R-:W-:Y:S01]  /*11860*/  VIADD R8, R6, 0x30890 ;  /* 0x0003089006087836 */ /* 0x000fe20000000000 */
[----:B------:R-:W-:Y:S01]  /*11870*/  UMOV UR6, 0x0 ;  /* 0x0000000000067882 */ /* 0x000fe20000000000 */
[----:B------:R-:W-:Y:S01]  /*11880*/  VIADD R9, R10, 0x12400 ;  /* 0x000124000a097836 */ /* 0x000fe20000000000 */
[----:B------:R-:W-:-:S09]  /*11890*/  UMOV UR7, 0x12f00000 ;  /* 0x12f0000000077882 */ /* 0x000fd20000000000 */
.L_x_543:
        /* <DEDUP_REMOVED lines=10> */
[----:B------:R-:W1:Y:S01]  /*11940*/  SYNCS.PHASECHK.TRANS64.TRYWAIT P0, [R6+URZ+0x308c0], R5 ;  /* 0x0308c005060075a7 */ /* 0x000e62000800017f */
[----:B------:R-:W-:Y:S04]  /*11950*/  BSSY B2, `(.L_x_544) ;  /* 0x0000002000027945 */ /* 0x000fe80003800000 */
[----:B-1----:R-:W-:Y:S05]  /*11960*/  @!P0 BRA `(.L_x_545) ;  /* 0x0000005800688947 */ /* 0x002fea0003800000 */
.L_x_696:
[----:B------:R-:W-:Y:S05]  /*11970*/  BSYNC B2 ;  /* 0x0000000000027941 */ /* 0x000fea0003800000 */
.L_x_544:
[----:B------:R-:W-:Y:S01]  /*11980*/  BSSY B2, `(.L_x_546) ;  /* 0x000000b000027945 */ /* 0x000fe20003800000 */
[----:B------:R-:W-:Y:S01]  /*11990*/  MOV R8, 0x0 ;  /* 0x0000000000087802 */ /* 0x000fe20000000f00 */
[----:B------:R-:W-:Y:S02]  /*119a0*/  IMAD.MOV.U32 R9, RZ, RZ, 0x12f00000 ;  /* 0x12f00000ff097424 */ /* 0x000fe400078e00ff */
[----:B------:R-:W-:Y:S05]  /*119b0*/  @P1 BRA `(.L_x_547) ;  /* 0x00000000001c1947 */ /* 0x000fea0003800000 */
[----:B------:R-:W2:Y:S01]  /*119c0*/  S2R R12, SR_TID.X ;  /* 0x00000000000c7919 */ /* 0x000ea20000002100 */
[----:B01----:R-:W-:-:S04]  /*119d0*/  IMAD.MOV.U32 R5, RZ, RZ, 0x6000 ;  /* 0x00006000ff057424 */ /* 0x003fc800078e00ff */
[----:B------:R3:W-:Y:S01]  /*119e0*/  SYNCS.ARRIVE.TRANS64 RZ, [R6+URZ+0x308b0], R5 ;  /* 0x0308b00506ff79a7 */ /* 0x0007e2000800003f */
[----:B--2---:R-:W-:-:S04]  /*119f0*/  LOP3.LUT R12, R12, 0x1f, RZ, 0xc0, !PT ;  /* 0x0000001f0c0c7812 */ /* 0x004fc800078ec0ff */
[----:B------:R-:W-:-:S13]  /*11a00*/  ISETP.NE.AND P0, PT, R12, RZ, PT ;  /* 0x000000ff0c00720c */ /* 0x000fda0003f05270 */
[----:B---3--:R-:W-:Y:S05]  /*11a10*/  @!P0 BRA `(.L_x_547) ;  /* 0x0000000000048947 */ /* 0x008fea0003800000 */
[----:B------:R-:W-:Y:S01]  /*11a20*/  BPT.TRAP 0x1 ;  /* 0x000000040000795c */ /* 0x000fe20000300000 */
.L_x_547:
[----:B------:R-:W-:Y:S05]  /*11a30*/  BSYNC B2 ;  /* 0x0000000000027941 */ /* 0x000fea0003800000 */
.L_x_546:
[----:B------:R-:W-:Y:S01]  /*11a40*/  R2UR UR10, R11 ;  /* 0x000000000b0a72ca */ /* 0x000fe200000e0000 */
[----:B------:R-:W-:Y:S01]  /*11a50*/  UIADD3 UR4, UP0, UR38, 0x670, URZ ;  /* 0x0000067026047890 */ /* 0x000fe2000ff1e03f */
[----:B------:R-:W-:Y:S01]  /*11a60*/  R2UR UR6, R8 ;  /* 0x00000000080672ca */ /* 0x000fe200000e0000 */
[----:B------:R-:W-:Y:S01]  /*11a70*/  VIADD R10, R10, 0x400 ;  /* 0x000004000a0a7836 */ /* 0x000fe20000000000 */
[----:B------:R-:W-:Y:S01]  /*11a80*/  R2UR UR7, R9 ;  /* 0x00000000090772ca */ /* 0x000fe200000e0000 */
[----:B01----:R-:W-:Y:S01]  /*11a90*/  VIADD R6, R6, 0x308b0 ;  /* 0x000308b006067836 */ /* 0x003fe20000000000 */
[----:B------:R-:W-:Y:S01]  /*11aa0*/  PLOP3.LUT P0, PT, PT, PT, PT, 0x80, 0x0 ;  /* 0x000000000000781c */ /* 0x000fe20003f0f070 */
[----:B------:R-:W-:-:S12]  /*11ab0*/  UIADD3.X UR5, URZ, UR39, URZ, UP0, !UPT ;  /* 0x000000273f057290 */ /* 0x000fd800087fe43f */
.L_x_548:
        /* <DEDUP_REMOVED lines=10> */
.L_x_538:
[----:B------:R-:W-:Y:S05]  /*11b60*/  BSYNC B1 ;  /* 0x0000000000017941 */ /* 0x000fea0003800000 */
.L_x_537:
[----:B------:R-:W2:Y:S01]  /*11b70*/  LDL.LU R8, [R1+0x4] ;  /* 0x0000040001087983 */ /* 0x000ea20000300800 */
[----:B------:R-:W-:Y:S01]  /*11b80*/  VIADD R29, R29, 0x1 ;  /* 0x000000011d1d7836 */ /* 0x000fe20000000000 */
[----:B------:R-:W-:Y:S02]  /*11b90*/  IADD3 R4, R4, -0x2, RZ ;  /* 0xfffffffe04047810 */ /* 0x000fe40007ffe0ff */
[----:B------:R-:W-:Y:S02]  /*11ba0*/  PLOP3.LUT P0, PT, PT, PT, PT, 0x8, 0x0 ;  /* 0x000000000000781c */ /* 0x000fe40003f0e170 */
[----:B------:R-:W-:Y:S02]  /*11bb0*/  ISETP.NE.AND P1, PT, R29, 0x2, PT ;  /* 0x000000021d00780c */ /* 0x000fe40003f25270 */
[----:B------:R-:W-:Y:S02]  /*11bc0*/  ISETP.GE.AND P2, PT, R4, R3, PT ;  /* 0x000000030400720c */ /* 0x000fe40003f46270 */
[----:B0-----:R-:W-:-:S02]  /*11bd0*/  SEL R5, RZ, 0x1, P1 ;  /* 0x00000001ff057807 */ /* 0x001fc40000800000 */
[----:B------:R-:W-:Y:S02]  /*11be0*/  SEL R29, R29, RZ, P1 ;  /* 0x000000ff1d1d7207 */ /* 0x000fe40000800000 */
[----:B--2---:R-:W-:-:S05]  /*11bf0*/  LOP3.LUT R8, R8, R5, RZ, 0x3c, !PT ;  /* 0x0000000508087212 */ /* 0x004fca00078e3cff */
[----:B------:R0:W-:Y:S02]  /*11c00*/  STL [R1+0x4], R8 ;  /* 0x0000040801007387 */ /* 0x0001e40000100800 */
[----:B------:R-:W-:Y:S05]  /*11c10*/  @!P2 BRA `(.L_x_531) ;  /* 0x000000040064a947 */ /* 0x000fea0003800000 */
.L_x_561:
[----:B------:R-:W-:Y:S05]  /*11c20*/  YIELD ;  /* 0x0000000000007946 */ /* 0x000fea0003800000 */
[----:B------:R-:W-:Y:S04]  /*11c30*/  BSSY B1, `(.L_x_549) ;  /* 0x000004d000017945 */ /* 0x000fe80003800000 */
[----:B-1----:R-:W-:Y:S05]  /*11c40*/  @!P6 BRA `(.L_x_550) ;  /* 0x00000004002ce947 */ /* 0x002fea0003800000 */
[----:B------:R-:W2:Y:S01]  /*11c50*/  LDL R6, [R1+0x4] ;  /* 0x0000040001067983 */ /* 0x000ea20000100800 */
[----:B------:R-:W1:Y:S02]  /*11c60*/  S2R R5, SR_TID.X ;  /* 0x0000000000057919 */ /* 0x000e640000002100 */
[----:B-1----:R-:W-:Y:S01]  /*11c70*/  LOP3.LUT R7, R5, 0x7f, RZ, 0xc0, !PT ;  /* 0x0000007f05077812 */ /* 0x002fe200078ec0ff */
[----:B------:R-:W-:Y:S01]  /*11c80*/  IMAD R5, R29, 0x8, R22 ;  /* 0x000000081d057824 */ /* 0x000fe200078e0216 */
[----:B------:R-:W-:Y:S02]  /*11c90*/  BSSY B2, `(.L_x_551) ;  /* 0x0000005000027945 */ /* 0x000fe40003800000 */
[----:B------:R-:W-:Y:S02]  /*11ca0*/  ISETP.NE.AND P2, PT, R7, RZ, PT ;  /* 0x000000ff0700720c */ /* 0x000fe40003f45270 */
[----:B--2---:R-:W-:-:S04]  /*11cb0*/  SHF.L.U32 R6, R6, 0x1f, RZ ;  /* 0x0000001f06067819 */ /* 0x004fc800000006ff */
[----:B------:R-:W1:Y:S02]  /*11cc0*/  SYNCS.PHASECHK.TRANS64.TRYWAIT P1, [R5+URZ+0x308a0], R6 ;  /* 0x0308a006050075a7 */ /* 0x000e64000802017f */
[----:B-1----:R-:W-:Y:S05]  /*11cd0*/  @!P1 BRA `(.L_x_552) ;  /* 0x0000005400a09947 */ /* 0x002fea0003800000 */
.L_x_697:
[----:B------:R-:W-:Y:S05]  /*11ce0*/  BSYNC B2 ;  /* 0x0000000000027941 */ /* 0x000fea0003800000 */
.L_x_551:
[----:B------:R-:W-:Y:S04]  /*11cf0*/  BSSY B2, `(.L_x_553) ;  /* 0x0000009000027945 */ /* 0x000fe80003800000 */
[----:B------:R-:W-:Y:S05]  /*11d00*/  @P2 BRA `(.L_x_554) ;  /* 0x00000000001c2947 */ /* 0x000fea0003800000 */
[----:B------:R-:W0:Y:S02]  /*11d10*/  S2R R7, SR_TID.X ;  /* 0x0000000000077919 */ /* 0x000e240000002100 */
[----:B0-----:R-:W-:Y:S01]  /*11d20*/  LOP3.LUT R8, R7, 0x1f, RZ, 0xc0, !PT ;  /* 0x0000001f07087812 */ /* 0x001fe200078ec0ff */
[----:B------:R-:W-:-:S03]  /*11d30*/  IMAD.MOV.U32 R7, RZ, RZ, 0x6000 ;  /* 0x00006000ff077424 */ /* 0x000fc600078e00ff */
[----:B------:R-:W-:Y:S01]  /*11d40*/  ISETP.NE.AND P1, PT, R8, RZ, PT ;  /* 0x000000ff0800720c */ /* 0x000fe20003f25270 */
[----:B------:R2:W-:-:S12]  /*11d50*/  SYNCS.ARRIVE.TRANS64 RZ, [R5+URZ+0x30890], R7 ;  /* 0x0308900705ff79a7 */ /* 0x0005d8000800003f */
[----:B--2---:R-:W-:Y:S05]  /*11d60*/  @!P1 BRA `(.L_x_554) ;  /* 0x0000000000049947 */ /* 0x004fea0003800000 */
[----:B------:R-:W-:Y:S01]  /*11d70*/  BPT.TRAP 0x1 ;  /* 0x000000040000795c */ /* 0x000fe20000300000 */
.L_x_554:
[----:B------:R-:W-:Y:S05]  /*11d80*/  BSYNC B2 ;  /* 0x0000000000027941 */ /* 0x000fea0003800000 */
.L_x_553:
[----:B------:R-:W-:Y:S01]  /*11d90*/  IMAD.MOV.U32 R11, RZ, RZ, RZ ;  /* 0x000000ffff0b7224 */ /* 0x000fe200078e00ff */
[----:B------:R-:W-:Y:S01]  /*11da0*/  UIADD3 UR4, UP0, UR38, 0x570, URZ ;  /* 0x0000057026047890 */ /* 0x000fe2000ff1e03f */
[----:B------:R-:W-:Y:S01]  /*11db0*/  IMAD R7, R29, 0x6000, R22 ;  /* 0x000060001d077824 */ /* 0x000fe200078e0216 */
[----:B------:R-:W-:Y:S01]  /*11dc0*/  PLOP3.LUT P1, PT, PT, PT, PT, 0x80, 0x0 ;  /* 0x000000000000781c */ /* 0x000fe20003f2f070 */
[----:B0-----:R-:W-:Y:S01]  /*11dd0*/  IMAD R8, R4, 0xc0, R0 ;  /* 0x000000c004087824 */ /* 0x001fe200078e0200 */
[----:B------:R-:W-:Y:S01]  /*11de0*/  R2UR UR10, R11 ;  /* 0x000000000b0a72ca */ /* 0x000fe200000e0000 */
[----:B------:R-:W-:Y:S01]  /*11df0*/  VIADD R9, R5, 0x30890 ;  /* 0x0003089005097836 */ /* 0x000fe20000000000 */
[----:B------:R-:W-:Y:S01]  /*11e00*/  UIADD3.X UR5, URZ, UR39, URZ, UP0, !UPT ;  /* 0x000000273f057290 */ /* 0x000fe200087fe43f */
[----:B------:R-:W-:Y:S01]  /*11e10*/  VIADD R10, R7, 0x12400 ;  /* 0x00012400070a7836 */ /* 0x000fe20000000000 */
[----:B------:R-:W-:Y:S01]  /*11e20*/  UMOV UR6, 0x0 ;  /* 0x0000000000067882 */ /* 0x000fe20000000000 */
[----:B------:R-:W-:-:S10]  /*11e30*/  UMOV UR7, 0x12f00000 ;  /* 0x12f0000000077882 */ /* 0x000fd40000000000 */
.L_x_555:
        /* <DEDUP_REMOVED lines=10> */
[----:B------:R-:W0:Y:S01]  /*11ee0*/  SYNCS.PHASECHK.TRANS64.TRYWAIT P1, [R5+URZ+0x308c0], R6 ;  /* 0x0308c006050075a7 */ /* 0x000e22000802017f */
[----:B------:R-:W-:Y:S04]  /*11ef0*/  BSSY B2, `(.L_x_556) ;  /* 0x0000002000027945 */ /* 0x000fe80003800000 */
[----:B0-----:R-:W-:Y:S05]  /*11f00*/  @!P1 BRA `(.L_x_557) ;  /* 0x0000005400289947 */ /* 0x001fea0003800000 */
.L_x_698:
[----:B------:R-:W-:Y:S05]  /*11f10*/  BSYNC B2 ;  /* 0x0000000000027941 */ /* 0x000fea0003800000 */
.L_x_556:
        /* <DEDUP_REMOVED lines=11> */
.L_x_559:
[----:B------:R-:W-:Y:S05]  /*11fd0*/  BSYNC B2 ;  /* 0x0000000000027941 */ /* 0x000fea0003800000 */
.L_x_558:
        /* <DEDUP_REMOVED lines=8> */
.L_x_560:
        /* <DEDUP_REMOVED lines=10> */
.L_x_550:
[----:B------:R-:W-:Y:S05]  /*12100*/  BSYNC B1 ;  /* 0x0000000000017941 */ /* 0x000fea0003800000 */
.L_x_549:
[----:B------:R-:W2:Y:S01]  /*12110*/  LDL.LU R6, [R1+0x4] ;  /* 0x0000040001067983 */ /* 0x000ea20000300800 */
[----:B------:R-:W-:Y:S01]  /*12120*/  VIADD R29, R29, 0x1 ;  /* 0x000000011d1d7836 */ /* 0x000fe20000000000 */
[C---:B------:R-:W-:Y:S02]  /*12130*/  ISETP.GT.AND P2, PT, R4.reuse, R3, PT ;  /* 0x000000030400720c */ /* 0x040fe40003f44270 */
[----:B------:R-:W-:Y:S02]  /*12140*/  IADD3 R4, R4, -0x1, RZ ;  /* 0xffffffff04047810 */ /* 0x000fe40007ffe0ff */
[----:B------:R-:W-:-:S04]  /*12150*/  ISETP.NE.AND P1, PT, R29, 0x2, PT ;  /* 0x000000021d00780c */ /* 0x000fc80003f25270 */
[----:B------:R-:W-:Y:S02]  /*12160*/  SEL R5, RZ, 0x1, P1 ;  /* 0x00000001ff057807 */ /* 0x000fe40000800000 */
[----:B------:R-:W-:Y:S02]  /*12170*/  SEL R29, R29, RZ, P1 ;  /* 0x000000ff1d1d7207 */ /* 0x000fe40000800000 */
[----:B--2---:R-:W-:-:S05]  /*12180*/  LOP3.LUT R6, R6, R5, RZ, 0x3c, !PT ;  /* 0x0000000506067212 */ /* 0x004fca00078e3cff */
[----:B------:R1:W-:Y:S01]  /*12190*/  STL [R1+0x4], R6 ;  /* 0x0000040601007387 */ /* 0x0003e20000100800 */
[----:B------:R-:W-:Y:S05]  /*121a0*/  @P2 BRA `(.L_x_561) ;  /* 0xfffffff8009c2947 */ /* 0x000fea000383ffff */
.L_x_531:
[----:B------:R-:W-:Y:S05]  /*121b0*/  BSYNC B0 ;  /* 0x0000000000007941 */ /* 0x000fea0003800000 */
.L_x_530:
[----:B------:R-:W2:Y:S01]  /*121c0*/  LDL R5, [R1+0x34] ;  /* 0x0000340001057983 */ /* 0x000ea20000100800 */
[----:B------:R-:W-:Y:S05]  /*121d0*/  @!P0 WARPSYNC.ALL ;  /* 0x0000000000008948 */ /* 0x000fea0003800000 */
[----:B------:R-:W-:Y:S06]  /*121e0*/  @!P0 BAR.SYNC.DEFER_BLOCKING 0xc, 0x200 ;  /* 0x0308000000008b1d */ /* 0x000fec0000010000 */
[----:B------:R-:W-:Y:S01]  /*121f0*/  BSSY B7, `(.L_x_562) ;  /* 0x000035f000077945 */ /* 0x000fe20003800000 */
[----:B--2---:R-:W-:-:S13]  /*12200*/  ISETP.GT.AND P0, PT, R5, RZ, PT ;  /* 0x000000ff0500720c */ /* 0x004fda0003f04270 */
[----:B------:R-:W-:Y:S05]  /*12210*/  @P0 BRA `(.L_x_563) ;  /* 0x0000000000440947 */ /* 0x000fea0003800000 */
[----:B------:R-:W2:Y:S02]  /*12220*/  S2R R5, SR_TID.X ;  /* 0x0000000000057919 */ /* 0x000ea40000002100 */
[----:B--2---:R-:W-:-:S04]  /*12230*/  LOP3.LUT R5, R5, 0x7f, RZ, 0xc0, !PT ;  /* 0x0000007f05057812 */ /* 0x004fc800078ec0ff */
[----:B------:R-:W-:-:S13]  /*12240*/  ISETP.NE.AND P0, PT, R5, RZ, PT ;  /* 0x000000ff0500720c */ /* 0x000fda0003f05270 */
[----:B------:R-:W-:Y:S05]  /*12250*/  @P0 BRA `(.L_x_564) ;  /* 0x0000003400600947 */ /* 0x000fea0003800000 */
[----:B------:R-:W2:Y:S01]  /*12260*/  S2R R5, SR_LANEID ;  /* 0x0000000000057919 */ /* 0x000ea20000000000 */
[----:B------:R-:W-:Y:S01]  /*12270*/  VOTEU.ANY UR4, UPT, PT ;  /* 0x0000000000047886 */ /* 0x000fe200038e0100 */
[----:B------:R-:W3:Y:S01]  /*12280*/  LDC.64 R2, c[0x0][0xc60] ;  /* 0x00031800ff027b82 */ /* 0x000ee20000000a00 */
[----:B------:R-:W2:Y:S02]  /*12290*/  FLO.U32 R0, UR4 ;  /* 0x0000000400007d00 */ /* 0x000ea400080e0000 */
[----:B--2---:R-:W-:-:S06]  /*122a0*/  ISETP.EQ.U32.AND P0, PT, R0, R5, PT ;  /* 0x000000050000720c */ /* 0x004fcc0003f02070 */
[----:B------:R-:W3:Y:S07]  /*122b0*/  POPC R5, UR4 ;  /* 0x0000000400057d09 */ /* 0x000eee0008000000 */
[----:B---3--:R-:W2:Y:S01]  /*122c0*/  @P0 ATOMG.E.ADD.STRONG.GPU PT, R3, desc[UR56][R2.64], R5 ;  /* 0x00000005020309a8 */ /* 0x008ea200081ee1f8 */
[----:B------:R-:W3:Y:S02]  /*122d0*/  S2R R4, SR_LTMASK ;  /* 0x0000000000047919 */ /* 0x000ee40000003900 */
[----:B---3--:R-:W-:-:S04]  /*122e0*/  LOP3.LUT R4, R4, UR4, RZ, 0xc0, !PT ;  /* 0x0000000404047c12 */ /* 0x008fc8000f8ec0ff */
[----:B------:R-:W3:Y:S01]  /*122f0*/  POPC R7, R4 ;  /* 0x0000000400077309 */ /* 0x000ee20000000000 */
[----:B--2---:R-:W3:Y:S02]  /*12300*/  SHFL.IDX PT, R0, R3, R0, 0x1f ;  /* 0x00001f0003007589 */ /* 0x004ee400000e0000 */
[----:B---3--:R-:W-:Y:S01]  /*12310*/  IADD3 R16, R0, UR36, R7 ;  /* 0x0000002400107c10 */ /* 0x008fe2000fffe007 */
[----:B------:R-:W-:Y:S06]  /*12320*/  BRA `(.L_x_564) ;  /* 0x00000034002c7947 */ /* 0x000fec0003800000 */
.L_x_563:
        /* <DEDUP_REMOVED lines=8> */
[----:B------:R-:W-:Y:S01]  /*123b0*/  IMAD.U32 R4, RZ, RZ, UR6 ;  /* 0x00000006ff047e24 */ /* 0x000fe2000f8e00ff */
[----:B------:R-:W-:Y:S01]  /*123c0*/  MOV R10, UR4 ;  /* 0x00000004000a7c02 */ /* 0x000fe20008000f00 */
[----:B------:R-:W2:Y:S01]  /*123d0*/  LDC.64 R2, c[0x4][R2] ;  /* 0x0100000002027b82 */ /* 0x000ea20000000a00 */
[----:B------:R-:W-:Y:S02]  /*123e0*/  IMAD.U32 R5, RZ, RZ, UR7 ;  /* 0x00000007ff057e24 */ /* 0x000fe4000f8e00ff */
[----:B-1----:R-:W-:Y:S02]  /*123f0*/  IMAD.U32 R6, RZ, RZ, UR8 ;  /* 0x00000008ff067e24 */ /* 0x002fe4000f8e00ff */
[----:B------:R-:W-:-:S02]  /*12400*/  IMAD.U32 R7, RZ, RZ, UR9 ;  /* 0x00000009ff077e24 */ /* 0x000fc4000f8e00ff */
[----:B------:R-:W-:Y:S02]  /*12410*/  IMAD.U32 R11, RZ, RZ, UR5 ;  /* 0x00000005ff0b7e24 */ /* 0x000fe4000f8e00ff */
[----:B0-----:R-:W-:Y:S02]  /*12420*/  IMAD.MOV.U32 R8, RZ, RZ, 0x70 ;  /* 0x00000070ff087424 */ /* 0x001fe400078e00ff */
[----:B------:R-:W-:Y:S02]  /*12430*/  IMAD.MOV.U32 R12, RZ, RZ, 0x1 ;  /* 0x00000001ff0c7424 */ /* 0x000fe400078e00ff */
[----:B------:R-:W-:-:S07]  /*12440*/  IMAD.MOV.U32 R13, RZ, RZ, RZ ;  /* 0x000000ffff0d7224 */ /* 0x000fce00078e00ff */
[----:B------:R-:W-:-:S07]  /*12450*/  LEPC R20, `(.L_x_566) ;  /* 0x000000001014794e */ /* 0x000fce0000000000 */
[----:B--2---:R-:W-:Y:S05]  /*12460*/  CALL.ABS.NOINC R2 ;  /* 0x0000000002007343 */ /* 0x004fea0003c00000 */
.L_x_566:
[----:B------:R-:W-:Y:S05]  /*12470*/  BSYNC B6 ;  /* 0x0000000000067941 */ /* 0x000fea0003800000 */
.L_x_565:
        /* <DEDUP_REMOVED lines=8> */
[----:B------:R2:W3:Y:S01]  /*12500*/  LDC.64 R2, c[0x4][R0] ;  /* 0x0100000000027b82 */ /* 0x0004e20000000a00 */
[----:B------:R-:W-:Y:S01]  /*12510*/  MOV R4, UR6 ;  /* 0x0000000600047c02 */ /* 0x000fe20008000f00 */
[----:B------:R-:W-:Y:S01]  /*12520*/  IMAD.U32 R5, RZ, RZ, UR7 ;  /* 0x00000007ff057e24 */ /* 0x000fe2000f8e00ff */
[----:B0-----:R-:W-:Y:S01]  /*12530*/  MOV R8, 0x70 ;  /* 0x0000007000087802 */ /* 0x001fe20000000f00 */
[----:B-1----:R-:W-:Y:S02]  /*12540*/  IMAD.U32 R6, RZ, RZ, UR8 ;  /* 0x00000008ff067e24 */ /* 0x002fe4000f8e00ff */
[----:B------:R-:W-:-:S02]  /*12550*/  IMAD.U32 R7, RZ, RZ, UR9 ;  /* 0x00000009ff077e24 */ /* 0x000fc4000f8e00ff */
[----:B------:R-:W-:Y:S02]  /*12560*/  IMAD.U32 R10, RZ, RZ, UR4 ;  /* 0x00000004ff0a7e24 */ /* 0x000fe4000f8e00ff */
[----:B------:R-:W-:Y:S02]  /*12570*/  IMAD.U32 R11, RZ, RZ, UR5 ;  /* 0x00000005ff0b7e24 */ /* 0x000fe4000f8e00ff */
[----:B------:R-:W-:Y:S02]  /*12580*/  IMAD.MOV.U32 R12, RZ, RZ, 0x1 ;  /* 0x00000001ff0c7424 */ /* 0x000fe400078e00ff */
[----:B--2---:R-:W-:-:S07]  /*12590*/  IMAD.MOV.U32 R13, RZ, RZ, RZ ;  /* 0x000000ffff0d7224 */ /* 0x004fce00078e00ff */
[----:B------:R-:W-:-:S07]  /*125a0*/  LEPC R20, `(.L_x_569) ;  /* 0x000000001014794e */ /* 0x000fce0000000000 */
[----:B---3--:R-:W-:Y:S05]  /*125b0*/  CALL.ABS.NOINC R2 ;  /* 0x0000000002007343 */ /* 0x008fea0003c00000 */
.L_x_569:
        /* <DEDUP_REMOVED lines=16> */
.L_x_568:
[----:B------:R-:W-:Y:S05]  /*126c0*/  BSYNC B6 ;  /* 0x0000000000067941 */ /* 0x000fea0003800000 */
.L_x_567:
[----:B------:R-:W2:Y:S01]  /*126d0*/  LDL.LU R21, [R1+0x8] ;  /* 0x0000080001157983 */ /* 0x000ea20000300800 */
[----:B------:R-:W-:Y:S02]  /*126e0*/  ULDC.64 UR4, c[0x0][0x9f8] ;  /* 0x00027e0000047ab9 */ /* 0x000fe40000000a00 */
[----:B------:R-:W-:Y:S01]  /*126f0*/  ISETP.NE.U32.AND P0, PT, RZ, UR4, PT ;  /* 0x00000004ff007c0c */ /* 0x000fe2000bf05070 */
[----:B------:R-:W0:Y:S03]  /*12700*/  LDL R20, [R1+0x18] ;  /* 0x0000180001147983 */ /* 0x000e260000100800 */
[----:B------:R-:W-:-:S13]  /*12710*/  ISETP.NE.AND.EX P0, PT, RZ, UR5, PT, P0 ;  /* 0x00000005ff007c0c */ /* 0x000fda000bf05300 */
[----:B------:R-:W-:-:S04]  /*12720*/  @P0 IADD3 R2, P1, R24, UR4, RZ ;  /* 0x0000000418020c10 */ /* 0x000fc8000ff3e0ff */
[----:B--2---:R-:W-:Y:S01]  /*12730*/  @P0 IADD3.X R3, R21, UR5, RZ, P1, !PT ;  /* 0x0000000515030c10 */ /* 0x004fe20008ffe4ff */
[----:B------:R-:W-:-:S04]  /*12740*/  ULDC.64 UR4, c[0x0][0xa08] ;  /* 0x0002820000047ab9 */ /* 0x000fc80000000a00 */
[----:B------:R2:W3:Y:S01]  /*12750*/  @P0 LDG.E R25, desc[UR56][R2.64] ;  /* 0x0000003802190981 */ /* 0x0004e2000c1e1900 */
[----:B0-----:R-:W-:-:S05]  /*12760*/  IADD3 R8, R20, -0x1, RZ ;  /* 0xffffffff14087810 */ /* 0x001fca0007ffe0ff */
[----:B------:R0:W-:Y:S01]  /*12770*/  STL [R1+0x1c], R8 ;  /* 0x00001c0801007387 */ /* 0x0001e20000100800 */
[----:B--2---:R-:W2:Y:S02]  /*12780*/  LDC.64 R2, c[0x0][0x418] ;  /* 0x00010600ff027b82 */ /* 0x004ea40000000a00 */
[----:B--2---:R-:W-:Y:S01]  /*12790*/  LOP3.LUT P0, RZ, R2, UR4, RZ, 0xfc, !PT ;  /* 0x0000000402ff7c12 */ /* 0x004fe2000f80fcff */
[----:B------:R-:W-:-:S03]  /*127a0*/  UMOV UR4, 0xffffffff ;  /* 0xffffffff00047882 */ /* 0x000fc60000000000 */
[----:B------:R-:W-:Y:S02]  /*127b0*/  LOP3.LUT P0, RZ, R3, UR5, RZ, 0xfc, P0 ;  /* 0x0000000503ff7c12 */ /* 0x000fe4000800fcff */
[----:B---3--:R-:W-:Y:S02]  /*127c0*/  SHF.R.S32.HI R7, RZ, 0x1f, R25 ;  /* 0x0000001fff077819 */ /* 0x008fe40000011419 */
[----:B------:R-:W-:-:S03]  /*127d0*/  SEL R24, R25, RZ, !P0 ;  /* 0x000000ff19187207 */ /* 0x000fc60004000000 */
[----:B------:R0:W-:Y:S01]  /*127e0*/  STL [R1+0x8], R7 ;  /* 0x0000080701007387 */ /* 0x0001e20000100800 */
[----:B------:R-:W-:Y:S05]  /*127f0*/  BRA.DIV UR4, `(.L_x_570) ;  /* 0x0000004e04007947 */ /* 0x000fea000b800000 */
[----:B------:R-:W2:Y:S02]  /*12800*/  S2R R0, SR_TID.X ;  /* 0x0000000000007919 */ /* 0x000ea40000002100 */
[----:B--2---:R-:W-:-:S04]  /*12810*/  SHF.R.U32.HI R0, RZ, 0x5, R0 ;  /* 0x00000005ff007819 */ /* 0x004fc80000011600 */
[----:B------:R-:W-:-:S05]  /*12820*/  LOP3.LUT R0, R0, 0x3, RZ, 0xc0, !PT ;  /* 0x0000000300007812 */ /* 0x000fca00078ec0ff */
[----:B------:R2:W3:Y:S02]  /*12830*/  SHFL.IDX PT, R14, R0, RZ, 0x1f ;  /* 0x00001fff000e7589 */ /* 0x0004e400000e0000 */
.L_x_701:
[----:B--2---:R-:W2:Y:S01]  /*12840*/  LDL.LU R0, [R1] ;  /* 0x0000000001007983 */ /* 0x004ea20000300800 */
[----:B------:R-:W-:Y:S02]  /*12850*/  PLOP3.LUT P1, PT, PT, PT, PT, 0x8, 0x0 ;  /* 0x000000000000781c */ /* 0x000fe40003f2e170 */
[----:B---3--:R-:W-:Y:S02]  /*12860*/  ISETP.NE.AND P0, PT, R14, RZ, PT ;  /* 0x000000ff0e00720c */ /* 0x008fe40003f05270 */
[----:B--2---:R-:W-:-:S09]  /*12870*/  LOP3.LUT R0, R0, 0xfffffffe, RZ, 0xc0, !PT ;  /* 0xfffffffe00007812 */ /* 0x004fd200078ec0ff */
[----:B------:R-:W-:-:S05]  /*12880*/  @P1 LOP3.LUT R0, R0, 0x1, RZ, 0xfc, !PT ;  /* 0x0000000100001812 */ /* 0x000fca00078efcff */
[----:B------:R2:W-:Y:S01]  /*12890*/  STL [R1], R0 ;  /* 0x0000000001007387 */ /* 0x0005e20000100800 */
[----:B------:R-:W-:Y:S05]  /*128a0*/  @P0 BRA `(.L_x_571) ;  /* 0x0000000000fc0947 */ /* 0x000fea0003800000 */
[----:B------:R-:W-:-:S03]  /*128b0*/  UMOV UR4, 0xffffffff ;  /* 0xffffffff00047882 */ /* 0x000fc60000000000 */
[----:B------:R-:W-:Y:S05]  /*128c0*/  BRA.DIV UR4, `(.L_x_572) ;  /* 0x0000004e04007947 */ /* 0x000fea000b800000 */
[----:B------:R-:W-:-:S13]  /*128d0*/  ELECT P6, URZ, PT ;  /* 0x00000000003f782f */ /* 0x000fda00038c0000 */
.L_x_704:
[----:B------:R-:W-:Y:S05]  /*128e0*/  @!P6 BRA `(.L_x_571) ;  /* 0x0000000000ece947 */ /* 0x000fea0003800000 */
[----:B------:R-:W-:Y:S01]  /*128f0*/  ISETP.NE.U32.AND P0, PT, R2, RZ, PT ;  /* 0x000000ff0200720c */ /* 0x000fe20003f05070 */
[----:B------:R-:W-:-:S03]  /*12900*/  IMAD.MOV.U32 R27, RZ, RZ, R8 ;  /* 0x000000ffff1b7224 */ /* 0x000fc600078e0008 */
[----:B------:R-:W-:-:S13]  /*12910*/  ISETP.NE.AND.EX P0, PT, R3, RZ, PT, P0 ;  /* 0x000000ff0300720c */ /* 0x000fda0003f05300 */
[----:B------:R-:W-:Y:S05]  /*12920*/  @!P0 BRA `(.L_x_573) ;  /* 0x0000000000488947 */ /* 0x000fea0003800000 */
[----:B-1----:R-:W1:Y:S01]  /*12930*/  LDC R6, c[0x0][0x43c] ;  /* 0x00010f00ff067b82 */ /* 0x002e620000000800 */
[----:B--2---:R-:W-:Y:S01]  /*12940*/  IMAD.MOV.U32 R0, RZ, RZ, R8 ;  /* 0x000000ffff007224 */ /* 0x004fe200078e0008 */
[----:B------:R-:W-:Y:S01]  /*12950*/  ULDC.64 UR4, c[0x0][0x428] ;  /* 0x00010a0000047ab9 */ /* 0x000fe20000000a00 */
[----:B-1----:R-:W-:-:S13]  /*12960*/  ISETP.NE.AND P0, PT, R6, 0x1, PT ;  /* 0x000000010600780c */ /* 0x002fda0003f05270 */
[----:B------:R-:W1:Y:S02]  /*12970*/  @P0 LDC.64 R4, c[0x0][0x440] ;  /* 0x00011000ff040b82 */ /* 0x000e640000000a00 */
[----:B-1----:R-:W-:-:S05]  /*12980*/  @P0 IMAD.HI.U32 R4, R8, R4, RZ ;  /* 0x0000000408040227 */ /* 0x002fca00078e00ff */
[----:B------:R-:W-:-:S04]  /*12990*/  @P0 SHF.R.U32.HI R0, RZ, R5, R4 ;  /* 0x00000005ff000219 */ /* 0x000fc80000011604 */
[--C-:B------:R-:W-:Y:S01]  /*129a0*/  SHF.R.S32.HI R5, RZ, 0x1f, R0.reuse ;  /* 0x0000001fff057819 */ /* 0x100fe20000011400 */
[--C-:B------:R-:W-:Y:S02]  /*129b0*/  IMAD.MOV R27, RZ, RZ, -R0.reuse ;  /* 0x000000ffff1b7224 */ /* 0x100fe400078e0a00 */
[----:B------:R-:W-:Y:S02]  /*129c0*/  IMAD.MOV.U32 R4, RZ, RZ, R0 ;  /* 0x000000ffff047224 */ /* 0x000fe400078e0000 */
        /* <DEDUP_REMOVED lines=8> */
.L_x_573:
[----:B--2---:R-:W-:Y:S02]  /*12a50*/  LEA R0, R23, R22, 0x3 ;  /* 0x0000001617007211 */ /* 0x004fe400078e18ff */
[----:B---3--:R-:W-:-:S04]  /*12a60*/  SHF.L.U32 R2, R26, 0x1f, RZ ;  /* 0x0000001f1a027819 */ /* 0x008fc800000006ff */
[----:B------:R-:W2:Y:S02]  /*12a70*/  SYNCS.PHASECHK.TRANS64.TRYWAIT P0, [R0+URZ+0x30840], R2 ;  /* 0x03084002000075a7 */ /* 0x000ea4000800017f */
[----:B--2---:R-:W-:Y:S05]  /*12a80*/  @!P0 BRA `(.L_x_574) ;  /* 0x0000004800b08947 */ /* 0x004fea0003800000 */
.L_x_705:
[----:B------:R-:W3:Y:S02]  /*12a90*/  S2R R3, SR_TID.X ;  /* 0x0000000000037919 */ /* 0x000ee40000002100 */
[----:B---3--:R-:W-:-:S04]  /*12aa0*/  LOP3.LUT R3, R3, 0x7f, RZ, 0xc0, !PT ;  /* 0x0000007f03037812 */ /* 0x008fc800078ec0ff */
[----:B------:R-:W-:-:S13]  /*12ab0*/  ISETP.NE.AND P0, PT, R3, RZ, PT ;  /* 0x000000ff0300720c */ /* 0x000fda0003f05270 */
[----:B------:R-:W-:Y:S05]  /*12ac0*/  @P0 BRA `(.L_x_575) ;  /* 0x00000000001c0947 */ /* 0x000fea0003800000 */
[----:B------:R-:W3:Y:S01]  /*12ad0*/  S2R R3, SR_TID.X ;  /* 0x0000000000037919 */ /* 0x000ee20000002100 */
[----:B--2---:R-:W-:-:S04]  /*12ae0*/  IMAD.MOV.U32 R2, RZ, RZ, 0x6000 ;  /* 0x00006000ff027424 */ /* 0x004fc800078e00ff */
[----:B------:R4:W-:Y:S01]  /*12af0*/  SYNCS.ARRIVE.TRANS64 RZ, [R0+URZ+0x30830], R2 ;  /* 0x0308300200ff79a7 */ /* 0x0009e2000800003f */
[----:B---3--:R-:W-:-:S04]  /*12b00*/  LOP3.LUT R3, R3, 0x1f, RZ, 0xc0, !PT ;  /* 0x0000001f03037812 */ /* 0x008fc800078ec0ff */
[----:B------:R-:W-:-:S13]  /*12b10*/  ISETP.NE.AND P0, PT, R3, RZ, PT ;  /* 0x000000ff0300720c */ /* 0x000fda0003f05270 */
[----:B----4-:R-:W-:Y:S05]  /*12b20*/  @!P0 BRA `(.L_x_575) ;  /* 0x0000000000048947 */ /* 0x010fea0003800000 */
[----:B------:R-:W-:Y:S01]  /*12b30*/  BPT.TRAP 0x1 ;  /* 0x000000040000795c */ /* 0x000fe20000300000 */
.L_x_575:
[----:B--2---:R-:W2:Y:S01]  /*12b40*/  LDL.LU R2, [R1] ;  /* 0x0000000001027983 */ /* 0x004ea20000300800 */
[----:B------:R-:W-:Y:S01]  /*12b50*/  R2UR UR9, R0 ;  /* 0x00000000000972ca */ /* 0x000fe200000e0000 */
[----:B------:R-:W-:Y:S01]  /*12b60*/  IMAD R0, R23, 0x6000, R22 ;  /* 0x0000600017007824 */ /* 0x000fe200078e0216 */
[----:B------:R-:W-:Y:S01]  /*12b70*/  R2UR UR11, R27 ;  /* 0x000000001b0b72ca */ /* 0x000fe200000e0000 */
[----:B------:R-:W-:Y:S01]  /*12b80*/  UIADD3 UR6, UP0, UR38, 0x370, URZ ;  /* 0x0000037026067890 */ /* 0x000fe2000ff1e03f */
[----:B------:R-:W-:Y:S01]  /*12b90*/  R2UR UR4, R28 ;  /* 0x000000001c0472ca */ /* 0x000fe200000e0000 */
[----:B------:R-:W-:Y:S01]  /*12ba0*/  UMOV UR5, 0x14f00000 ;  /* 0x14f0000000057882 */ /* 0x000fe20000000000 */
[----:B------:R-:W-:Y:S01]  /*12bb0*/  R2UR UR8, R0 ;  /* 0x00000000000872ca */ /* 0x000fe200000e0000 */
[----:B------:R-:W-:Y:S01]  /*12bc0*/  UIADD3.X UR7, URZ, UR39, URZ, UP0, !UPT ;  /* 0x000000273f077290 */ /* 0x000fe200087fe43f */
[----:B------:R-:W-:Y:S01]  /*12bd0*/  PLOP3.LUT P0, PT, PT, PT, PT, 0x80, 0x0 ;  /* 0x000000000000781c */ /* 0x000fe20003f0f070 */
[----:B------:R-:W-:Y:S01]  /*12be0*/  UMOV UR10, URZ ;  /* 0x0000003f000a7c82 */ /* 0x000fe20008000000 */
[----:B------:R-:W-:-:S02]  /*12bf0*/  R2UR UR12, R18 ;  /* 0x00000000120c72ca */ /* 0x000fc400000e0000 */
[----:B-----5:R-:W-:Y:S01]  /*12c00*/  R2UR UR13, R24 ;  /* 0x00000000180d72ca */ /* 0x020fe200000e0000 */
[----:B------:R-:W-:-:S04]  /*12c10*/  UIADD3 UR9, UR9, 0x30830, URZ ;  /* 0x0003083009097890 */ /* 0x000fc8000fffe03f */
[----:B------:R-:W-:Y:S02]  /*12c20*/  UIMAD UR11, UR11, 0xc0, UR4 ;  /* 0x000000c00b0b78a4 */ /* 0x000fe4000f8e0204 */
[----:B------:R-:W-:Y:S01]  /*12c30*/  UIADD3 UR8, UR8, 0x12400, URZ ;  /* 0x0001240008087890 */ /* 0x000fe2000fffe03f */
[----:B------:R-:W-:-:S08]  /*12c40*/  UMOV UR4, 0x0 ;  /* 0x0000000000047882 */ /* 0x000fd00000000000 */
[----:B------:R3:W-:Y:S01]  /*12c50*/  UTMALDG.4D [UR8], [UR6], desc[UR4] ;  /* 0x00000408060075b4 */ /* 0x0007e20008019000 */
[----:B--2---:R-:W-:-:S04]  /*12c60*/  LOP3.LUT R2, R2, 0xfffffffe, RZ, 0xc0, !PT ;  /* 0xfffffffe02027812 */ /* 0x004fc800078ec0ff */
[----:B------:R-:W-:-:S05]  /*12c70*/  @P0 LOP3.LUT R2, R2, 0x1, RZ, 0xfc, !PT ;  /* 0x0000000102020812 */ /* 0x000fca00078efcff */
[----:B------:R3:W-:Y:S01]  /*12c80*/  STL [R1], R2 ;  /* 0x0000000201007387 */ /* 0x0007e20000100800 */
[----:B------:R-:W-:Y:S01]  /*12c90*/  NOP ;  /* 0x0000000000007918 */ /* 0x000fe20000000000 */
.L_x_571:
[----:B------:R-:W4:Y:S04]  /*12ca0*/  LDL.LU R4, [R1+0x20] ;  /* 0x0000200001047983 */ /* 0x000f280000300800 */
[----:B-1----:R-:W5:Y:S04]  /*12cb0*/  LDL.LU R6, [R1+0x10] ;  /* 0x0000100001067983 */ /* 0x002f680000300800 */
[----:B------:R-:W5:Y:S01]  /*12cc0*/  LDL.LU R3, [R1+0x30] ;  /* 0x0000300001037983 */ /* 0x000f620000300800 */
[----:B------:R-:W-:Y:S05]  /*12cd0*/  WARPSYNC.ALL ;  /* 0x0000000000007948 */ /* 0x000fea0003800000 */
[----:B---3--:R-:W-:Y:S01]  /*12ce0*/  ULDC.64 UR6, c[0x0][0xa00] ;  /* 0x0002800000067ab9 */ /* 0x008fe20000000a00 */
[----:B------:R-:W-:Y:S01]  /*12cf0*/  ULDC.64 UR4, c[0x0][0x298] ;  /* 0x0000a60000047ab9 */ /* 0x000fe20000000a00 */
[----:B------:R-:W-:Y:S01]  /*12d00*/  BAR.SYNC.DEFER_BLOCKING 0x8, 0x200 ;  /* 0x0208000000007b1d */ /* 0x000fe20000010000 */
[----:B------:R-:W-:Y:S01]  /*12d10*/  ISETP.NE.U32.AND P0, PT, RZ, UR6, PT ;  /* 0x00000006ff007c0c */ /* 0x000fe2000bf05070 */
[----:B--2---:R-:W-:-:S03]  /*12d20*/  VIADD R0, R22, 0xc400 ;  /* 0x0000c40016007836 */ /* 0x004fc60000000000 */
[----:B------:R-:W-:Y:S01]  /*12d30*/  ISETP.NE.AND.EX P0, PT, RZ, UR7, PT, P0 ;  /* 0x00000007ff007c0c */ /* 0x000fe2000bf05300 */
[----:B------:R-:W-:Y:S01]  /*12d40*/  BSSY B6, `(.L_x_576) ;  /* 0x0000020000067945 */ /* 0x000fe20003800000 */
[----:B------:R-:W-:Y:S02]  /*12d50*/  LOP3.LUT P1, RZ, R0, 0x3ff, RZ, 0xc0, !PT ;  /* 0x000003ff00ff7812 */ /* 0x000fe4000782c0ff */
[----:B----4-:R-:W-:-:S05]  /*12d60*/  SHF.R.S32.HI R2, RZ, 0x1f, R4 ;  /* 0x0000001fff027819 */ /* 0x010fca0000011404 */
[----:B------:R-:W-:Y:S01]  /*12d70*/  IMAD R2, R2, UR4, RZ ;  /* 0x0000000402027c24 */ /* 0x000fe2000f8e02ff */
[----:B-----5:R-:W-:-:S03]  /*12d80*/  SEL R3, R3, RZ, !P0 ;  /* 0x000000ff03037207 */ /* 0x020fc60004000000 */
[----:B------:R-:W-:Y:S01]  /*12d90*/  IMAD R0, R4, UR5, R2 ;  /* 0x0000000504007c24 */ /* 0x000fe2000f8e0202 */
[----:B------:R-:W-:Y:S01]  /*12da0*/  SEL R2, R6, RZ, !P0 ;  /* 0x000000ff06027207 */ /* 0x000fe20004000000 */
        /* <DEDUP_REMOVED lines=13> */
[----:B------:R-:W-:Y:S01]  /*12e80*/  IMAD.U32 R4, RZ, RZ, UR4 ;  /* 0x00000004ff047e24 */ /* 0x000fe2000f8e00ff */
[----:B------:R-:W-:Y:S01]  /*12e90*/  MOV R6, UR6 ;  /* 0x0000000600067c02 */ /* 0x000fe20008000f00 */
[----:B------:R-:W1:Y:S01]  /*12ea0*/  LDC.64 R2, c[0x4][R2] ;  /* 0x0100000002027b82 */ /* 0x000e620000000a00 */
[----:B------:R-:W-:Y:S01]  /*12eb0*/  IMAD.U32 R5, RZ, RZ, UR5 ;  /* 0x00000005ff057e24 */ /* 0x000fe2000f8e00ff */
[----:B------:R-:W-:Y:S01]  /*12ec0*/  MOV R13, RZ ;  /* 0x000000ff000d7202 */ /* 0x000fe20000000f00 */
[----:B0-----:R-:W-:Y:S02]  /*12ed0*/  IMAD.U32 R7, RZ, RZ, UR7 ;  /* 0x00000007ff077e24 */ /* 0x001fe4000f8e00ff */
[----:B------:R-:W-:-:S02]  /*12ee0*/  IMAD.U32 R10, RZ, RZ, UR8 ;  /* 0x00000008ff0a7e24 */ /* 0x000fc4000f8e00ff */
[----:B------:R-:W-:Y:S02]  /*12ef0*/  IMAD.U32 R11, RZ, RZ, UR9 ;  /* 0x00000009ff0b7e24 */ /* 0x000fe4000f8e00ff */
[----:B------:R-:W-:Y:S02]  /*12f00*/  IMAD.MOV.U32 R8, RZ, RZ, 0x70 ;  /* 0x00000070ff087424 */ /* 0x000fe400078e00ff */
[----:B------:R-:W-:-:S07]  /*12f10*/  IMAD.MOV.U32 R12, RZ, RZ, 0x1 ;  /* 0x00000001ff0c7424 */ /* 0x000fce00078e00ff */
[----:B------:R-:W-:-:S07]  /*12f20*/  LEPC R20, `(.L_x_577) ;  /* 0x000000001014794e */ /* 0x000fce0000000000 */
[----:B-1----:R-:W-:Y:S05]  /*12f30*/  CALL.ABS.NOINC R2 ;  /* 0x0000000002007343 */ /* 0x002fea0003c00000 */
.L_x_577:
[----:B------:R-:W-:Y:S05]  /*12f40*/  BSYNC B6 ;  /* 0x0000000000067941 */ /* 0x000fea0003800000 */
.L_x_576:
        /* <DEDUP_REMOVED lines=33> */
[----:B----4-:R-:W-:-:S04]  /*13160*/  @P0 IMAD.HI.U32 R0, R6, R4, RZ ;  /* 0x0000000406000227 */ /* 0x010fc800078e00ff */
[----:B------:R-:W-:Y:S01]  /*13170*/  IMAD.MOV.U32 R4, RZ, RZ, R6 ;  /* 0x000000ffff047224 */ /* 0x000fe200078e0006 */
[----:B-1----:R-:W-:-:S04]  /*13180*/  @P0 SHF.R.U32.HI R4, RZ, R5, R0 ;  /* 0x00000005ff040219 */ /* 0x002fc80000011600 */
[----:B------:R-:W-:-:S05]  /*13190*/  SHF.R.S32.HI R0, RZ, 0x1f, R4 ;  /* 0x0000001fff007819 */ /* 0x000fca0000011404 */
[----:B------:R-:W-:-:S04]  /*131a0*/  IMAD R0, R0, UR4, RZ ;  /* 0x0000000400007c24 */ /* 0x000fc8000f8e02ff */
[C---:B------:R-:W-:Y:S01]  /*131b0*/  IMAD R7, R4.reuse, UR5, R0 ;  /* 0x0000000504077c24 */ /* 0x040fe2000f8e0200 */
[C---:B------:R-:W-:Y:S01]  /*131c0*/  IADD3 R0, -R4.reuse, RZ, RZ ;  /* 0x000000ff04007210 */ /* 0x040fe20007ffe1ff */
        /* <DEDUP_REMOVED lines=23> */
[----:B------:R-:W-:-:S03]  /*13340*/  IMAD.SHL.U32 R20, R11, 0x8, RZ ;  /* 0x000000080b147824 */ /* 0x000fc600078e00ff */
[----:B------:R-:W-:Y:S01]  /*13350*/  IADD3 R3, R3, R7, RZ ;  /* 0x0000000703037210 */ /* 0x000fe20007ffe0ff */
[----:B------:R-:W-:Y:S01]  /*13360*/  IMAD R6, R6, UR6, RZ ;  /* 0x0000000606067c24 */ /* 0x000fe2000f8e02ff */
[----:B------:R-:W-:Y:S01]  /*13370*/  LOP3.LUT R20, R20, 0x38, RZ, 0xc0, !PT ;  /* 0x0000003814147812 */ /* 0x000fe200078ec0ff */
[----:B------:R-:W-:-:S04]  /*13380*/  IMAD.WIDE.U32 R2, R5, UR6, R2 ;  /* 0x0000000605027c25 */ /* 0x000fc8000f8e0002 */
        /* <DEDUP_REMOVED lines=12> */
[----:B------:R-:W-:Y:S01]  /*13450*/  SHFL.IDX PT, R8, R5, RZ, 0x181f ;  /* 0x00181fff05087589 */ /* 0x000fe200000e0000 */
        /* <DEDUP_REMOVED lines=19> */
[----:B0-----:R-:W-:Y:S02]  /*13590*/  IADD3 R6, R17, 0x20, RZ ;  /* 0x0000002011067810 */ /* 0x001fe40007ffe0ff */
[----:B------:R-:W0:Y:S02]  /*135a0*/  SHFL.IDX PT, R7, R0, 0x2, 0x181f ;  /* 0x00581f0000077f89 */ /* 0x000e2400000e0000 */
        /* <DEDUP_REMOVED lines=43> */
[----:B0-----:R-:W-:-:S05]  /*13860*/  @!P1 LEA R7, P2, R20, R7, 0x1 ;  /* 0x0000000714079211 */ /* 0x001fca00078408ff */
[----:B-1----:R-:W-:-:S05]  /*13870*/  @!P1 IMAD.X R6, RZ, RZ, R6, P2 ;  /* 0x000000ffff069224 */ /* 0x002fca00010e0606 */
        /* <DEDUP_REMOVED lines=10> */
[----:B-1----:R-:W-:-:S04]  /*13920*/  @!P1 LEA R6, P3, R20, R6, 0x1 ;  /* 0x0000000614069211 */ /* 0x002fc800078608ff */
[----:B------:R-:W-:-:S05]  /*13930*/  @!P1 IADD3.X R4, RZ, R4, RZ, P3, !PT ;  /* 0x00000004ff049210 */ /* 0x000fca0001ffe4ff */
[----:B------:R-:W-:-:S05]  /*13940*/  @!P1 IMAD.MOV.U32 R7, RZ, RZ, R4 ;  /* 0x000000ffff079224 */ /* 0x000fca00078e0004 */
[----:B------:R1:W-:Y:S02]  /*13950*/  @!P1 LDGSTS.E.BYPASS.LTC128B.128 [R10+0xfc00], desc[UR56][R6.64], !P0 ;  /* 0x0fc00000060a9fae */ /* 0x0003e4000c101d78 */
[----:B-1----:R-:W-:-:S05]  /*13960*/  @!P2 LEA R6, P1, R20, R8, 0x1 ;  /* 0x000000081406a211 */ /* 0x002fca00078208ff */
[----:B0-----:R-:W-:-:S04]  /*13970*/  @!P2 IMAD.X R0, RZ, RZ, R0, P1 ;  /* 0x000000ffff00a224 */ /* 0x001fc800008e0600 */
[----:B------:R-:W-:Y:S02]  /*13980*/  @!P2 IMAD.MOV.U32 R7, RZ, RZ, R0 ;  /* 0x000000ffff07a224 */ /* 0x000fe400078e0000 */
[----:B------:R-:W-:-:S03]  /*13990*/  VIADD R0, R17, 0x90 ;  /* 0x0000009011007836 */ /* 0x000fc60000000000 */
[----:B------:R0:W-:Y:S02]  /*139a0*/  @!P2 LDGSTS.E.BYPASS.LTC128B.128 [R10+0x10400], desc[UR56][R6.64], !P0 ;  /* 0x10400000060aafae */ /* 0x0001e4000c101d78 */
[----:B------:R-:W-:Y:S02]  /*139b0*/  ISETP.GE.AND P1, PT, R0, R3, PT ;  /* 0x000000030000720c */ /* 0x000fe40003f26270 */
[----:B------:R-:W-:Y:S04]  /*139c0*/  SHFL.IDX PT, R0, R2, 0x1, 0x181f ;  /* 0x00381f0002007f89 */ /* 0x000fe800000e0000 */
[----:B0-----:R-:W0:Y:S07]  /*139d0*/  SHFL.IDX PT, R6, R5, 0x1, 0x181f ;  /* 0x00381f0005067f89 */ /* 0x001e2e00000e0000 */
[----:B0-----:R-:W-:-:S05]  /*139e0*/  @!P1 LEA R6, P2, R20, R6, 0x1 ;  /* 0x0000000614069211 */ /* 0x001fca00078408ff */
[----:B------:R-:W-:-:S05]  /*139f0*/  @!P1 IMAD.X R0, RZ, RZ, R0, P2 ;  /* 0x000000ffff009224 */ /* 0x000fca00010e0600 */
[----:B------:R-:W-:Y:S01]  /*13a00*/  @!P1 MOV R7, R0 ;  /* 0x0000000000079202 */ /* 0x000fe20000000f00 */
[----:B------:R-:W-:-:S04]  /*13a10*/  VIADD R0, R17, 0xa0 ;  /* 0x000000a011007836 */ /* 0x000fc80000000000 */
[----:B------:R0:W-:Y:S01]  /*13a20*/  @!P1 LDGSTS.E.BYPASS.LTC128B.128 [R10+0x10c00], desc[UR56][R6.64], !P0 ;  /* 0x10c00000060a9fae */ /* 0x0001e2000c101d78 */
[----:B------:R-:W-:-:S03]  /*13a30*/  ISETP.GE.AND P1, PT, R0, R3, PT ;  /* 0x000000030000720c */ /* 0x000fc60003f26270 */
[----:B------:R-:W-:Y:S04]  /*13a40*/  SHFL.IDX PT, R0, R2, 0x2, 0x181f ;  /* 0x00581f0002007f89 */ /* 0x000fe800000e0000 */
[----:B0-----:R-:W0:Y:S06]  /*13a50*/  SHFL.IDX PT, R6, R5, 0x2, 0x181f ;  /* 0x00581f0005067f89 */ /* 0x001e2c00000e0000 */
[----:B0-----:R-:W-:-:S05]  /*13a60*/  @!P1 LEA R6, P2, R20, R6, 0x1 ;  /* 0x0000000614069211 */ /* 0x001fca00078408ff */
[----:B------:R-:W-:-:S04]  /*13a70*/  @!P1 IMAD.X R0, RZ, RZ, R0, P2 ;  /* 0x000000ffff009224 */ /* 0x000fc800010e0600 */
[----:B------:R-:W-:Y:S02]  /*13a80*/  @!P1 IMAD.MOV.U32 R7, RZ, RZ, R0 ;  /* 0x000000ffff079224 */ /* 0x000fe400078e0000 */
[----:B------:R0:W1:Y:S04]  /*13a90*/  SHFL.IDX PT, R0, R2, 0x3, 0x181f ;  /* 0x00781f0002007f89 */ /* 0x00006800000e0000 */
[----:B------:R0:W-:Y:S04]  /*13aa0*/  @!P1 LDGSTS.E.BYPASS.LTC128B.128 [R10+0x11400], desc[UR56][R6.64], !P0 ;  /* 0x11400000060a9fae */ /* 0x0001e8000c101d78 */
[----:B------:R0:W2:Y:S02]  /*13ab0*/  SHFL.IDX PT, R2, R5, 0x3, 0x181f ;  /* 0x00781f0005027f89 */ /* 0x0000a400000e0000 */
.L_x_730:
[----:B------:R-:W-:Y:S01]  /*13ac0*/  VIADD R17, R17, 0xb0 ;  /* 0x000000b011117836 */ /* 0x000fe20000000000 */
[----:B------:R-:W-:-:S04]  /*13ad0*/  IADD3 R8, R22, 0x30800, RZ ;  /* 0x0003080016087810 */ /* 0x000fc80007ffe0ff */
[----:B------:R-:W-:-:S13]  /*13ae0*/  ISETP.GE.AND P1, PT, R17, R3, PT ;  /* 0x000000031100720c */ /* 0x000fda0003f26270 */
[----:B0-2---:R-:W-:-:S05]  /*13af0*/  @!P1 LEA R2, P2, R20, R2, 0x1 ;  /* 0x0000000214029211 */ /* 0x005fca00078408ff */
[----:B-1----:R-:W-:-:S05]  /*13b00*/  @!P1 IMAD.X R3, RZ, RZ, R0, P2 ;  /* 0x000000ffff039224 */ /* 0x002fca00010e0600 */
[----:B------:R-:W-:Y:S01]  /*13b10*/  @!PT LDS RZ, [RZ] ;  /* 0x00000000fffff984 */ /* 0x000fe20000000800 */
[----:B------:R-:W-:Y:S01]  /*13b20*/  @!PT LDS RZ, [RZ] ;  /* 0x00000000fffff984 */ /* 0x000fe20000000800 */
[----:B------:R-:W-:Y:S01]  /*13b30*/  @!PT LDS RZ, [RZ] ;  /* 0x00000000fffff984 */ /* 0x000fe20000000800 */
[----:B------:R0:W-:Y:S01]  /*13b40*/  @!P1 LDGSTS.E.BYPASS.LTC128B.128 [R10+0x11c00], desc[UR56][R2.64], !P0 ;  /* 0x11c00000020a9fae */ /* 0x0001e2000c101d78 */
[----:B------:R-:W-:Y:S01]  /*13b50*/  PLOP3.LUT P0, PT, PT, PT, PT, 0x80, 0x0 ;  /* 0x000000000000781c */ /* 0x000fe20003f0f070 */
[----:B------:R-:W-:-:S12]  /*13b60*/  NOP ;  /* 0x0000000000007918 */ /* 0x000fd80000000000 */
.L_x_579:
        /* <DEDUP_REMOVED lines=8> */
[----:B------:R0:W-:Y:S01]  /*13bf0*/  STL [R1+0x24], R2 ;  /* 0x0000240201007387 */ /* 0x0001e20000100800 */
[----:B------:R-:W-:-:S04]  /*13c00*/  LEA.HI R0, R2, R2, RZ, 0x1 ;  /* 0x0000000202007211 */ /* 0x000fc800078f08ff */
[----:B------:R-:W-:-:S05]  /*13c10*/  LOP3.LUT R0, R0, 0xfffffffe, RZ, 0xc0, !PT ;  /* 0xfffffffe00007812 */ /* 0x000fca00078ec0ff */
[----:B------:R-:W-:-:S05]  /*13c20*/  IMAD.IADD R0, R2, 0x1, -R0 ;  /* 0x0000000102007824 */ /* 0x000fca00078e0a00 */
[----:B------:R-:W-:Y:S01]  /*13c30*/  SHF.L.U32 R3, R0, 0x1f, RZ ;  /* 0x0000001f00037819 */ /* 0x000fe200000006ff */
[----:B------:R-:W-:Y:S01]  /*13c40*/  NOP ;  /* 0x0000000000007918 */ /* 0x000fe20000000000 */
[----:B0-----:R-:W2:Y:S01]  /*13c50*/  LDL.LU R2, [R1+0x34] ;  /* 0x0000340001027983 */ /* 0x001ea20000300800 */
[----:B------:R0:W-:Y:S01]  /*13c60*/  SYNCS.ARRIVE.TRANS64.A1T0 RZ, [R22+URZ+0x30800], RZ ;  /* 0x030800ff16ff79a7 */ /* 0x0001e2000810003f */
[----:B------:R-:W-:Y:S01]  /*13c70*/  BSSY B0, `(.L_x_580) ;  /* 0x0000004000007945 */ /* 0x000fe20003800000 */
[----:B------:R-:W1:Y:S01]  /*13c80*/  SYNCS.PHASECHK.TRANS64.TRYWAIT P0, [R22+URZ+0x30820], R3 ;  /* 0x03082003160075a7 */ /* 0x000e62000800017f */
[----:B--2---:R-:W-:Y:S02]  /*13c90*/  ISETP.GE.AND P1, PT, R2, 0xc1, PT ;  /* 0x000000c10200780c */ /* 0x004fe40003f26270 */
[----:B01----:R-:W-:Y:S11]  /*13ca0*/  @!P0 BRA `(.L_x_581) ;  /* 0x0000004800248947 */ /* 0x003ff60003800000 */
.L_x_731:
[----:B------:R-:W-:Y:S05]  /*13cb0*/  BSYNC B0 ;  /* 0x0000000000007941 */ /* 0x000fea0003800000 */
.L_x_580:
[----:B------:R-:W-:Y:S04]  /*13cc0*/  BSSY B0, `(.L_x_582) ;  /* 0x0000170000007945 */ /* 0x000fe80003800000 */
[----:B------:R-:W-:Y:S05]  /*13cd0*/  @!P1 BRA `(.L_x_583) ;  /* 0x0000001400b89947 */ /* 0x000fea0003800000 */
[----:B------:R-:W2:Y:S01]  /*13ce0*/  LDL R2, [R1+0x18] ;  /* 0x0000180001027983 */ /* 0x000ea20000100800 */
[----:B------:R-:W-:Y:S01]  /*13cf0*/  IMAD.MOV.U32 R0, RZ, RZ, 0x1 ;  /* 0x00000001ff007424 */ /* 0x000fe200078e00ff */
[----:B------:R-:W-:Y:S01]  /*13d00*/  BSSY B2, `(.L_x_584) ;  /* 0x000007f000027945 */ /* 0x000fe20003800000 */
[----:B--2---:R-:W-:-:S05]  /*13d10*/  IMAD.MOV R7, RZ, RZ, -R2 ;  /* 0x000000ffff077224 */ /* 0x004fca00078e0a02 */
[----:B------:R-:W-:-:S05]  /*13d20*/  VIADDMNMX R7, R7, R0, 0xffffffff, !PT ;  /* 0xffffffff07077446 */ /* 0x000fca0007800100 */
[----:B------:R-:W-:-:S05]  /*13d30*/  IMAD.IADD R0, R2, 0x1, R7 ;  /* 0x0000000102007824 */ /* 0x000fca00078e0207 */
[----:B------:R-:W-:-:S04]  /*13d40*/  LOP3.LUT R0, R0, 0x1, RZ, 0xc0, !PT ;  /* 0x0000000100007812 */ /* 0x000fc800078ec0ff */
[----:B------:R-:W-:Y:S02]  /*13d50*/  ISETP.NE.U32.AND P0, PT, R0, 0x1, PT ;  /* 0x000000010000780c */ /* 0x000fe40003f05070 */
[----:B------:R-:W-:-:S11]  /*13d60*/  IADD3 R0, R2, -0x2, RZ ;  /* 0xfffffffe02007810 */ /* 0x000fd60007ffe0ff */
[----:B------:R-:W-:Y:S05]  /*13d70*/  @P0 BRA `(.L_x_585) ;  /* 0x0000000400dc0947 */ /* 0x000fea0003800000 */
[----:B------:R-:W2:Y:S01]  /*13d80*/  LDL R2, [R1] ;  /* 0x0000000001027983 */ /* 0x000ea20000100800 */
[----:B------:R-:W-:Y:S01]  /*13d90*/  VIADD R6, R23, 0x1 ;  /* 0x0000000117067836 */ /* 0x000fe20000000000 */
[----:B------:R-:W-:Y:S04]  /*13da0*/  BSSY B1, `(.L_x_586) ;  /* 0x0000070000017945 */ /* 0x000fe80003800000 */
[----:B------:R-:W-:-:S04]  /*13db0*/  ISETP.NE.AND P0, PT, R6, 0x2, PT ;  /* 0x000000020600780c */ /* 0x000fc80003f05270 */
[----:B------:R-:W-:Y:S02]  /*13dc0*/  SEL R9, RZ, 0x1, P0 ;  /* 0x00000001ff097807 */ /* 0x000fe40000000000 */
[----:B------:R-:W-:Y:S02]  /*13dd0*/  SEL R6, R6, RZ, P0 ;  /* 0x000000ff06067207 */ /* 0x000fe40000000000 */
[----:B------:R-:W-:Y:S02]  /*13de0*/  LOP3.LUT R9, R26, R9, RZ, 0x3c, !PT ;  /* 0x000000091a097212 */ /* 0x000fe400078e3cff */
[----:B--2---:R-:W-:-:S13]  /*13df0*/  LOP3.LUT P2, RZ, R2, 0x1, RZ, 0xc0, !PT ;  /* 0x0000000102ff7812 */ /* 0x004fda000784c0ff */
[----:B------:R-:W-:Y:S05]  /*13e00*/  @!P2 BRA `(.L_x_587) ;  /* 0x0000000400a4a947 */ /* 0x000fea0003800000 */
[----:B------:R-:W-:Y:S01]  /*13e10*/  ULDC.64 UR4, c[0x0][0x418] ;  /* 0x0001060000047ab9 */ /* 0x000fe20000000a00 */
[----:B------:R-:W-:Y:S01]  /*13e20*/  IMAD.MOV.U32 R4, RZ, RZ, R24 ;  /* 0x000000ffff047224 */ /* 0x000fe200078e0018 */
[----:B------:R-:W-:-:S04]  /*13e30*/  ISETP.NE.U32.AND P0, PT, RZ, UR4, PT ;  /* 0x00000004ff007c0c */ /* 0x000fc8000bf05070 */
[----:B------:R-:W-:-:S13]  /*13e40*/  ISETP.NE.AND.EX P0, PT, RZ, UR5, PT, P0 ;  /* 0x00000005ff007c0c */ /* 0x000fda000bf05300 */
[----:B------:R-:W-:Y:S05]  /*13e50*/  @!P0 BRA `(.L_x_588) ;  /* 0x0000000000488947 */ /* 0x000fea0003800000 */
[----:B------:R-:W2:Y:S01]  /*13e60*/  LDL R10, [R1+0x8] ;  /* 0x00000800010a7983 */ /* 0x000ea20000100800 */
        /* <DEDUP_REMOVED lines=17> */
.L_x_588:
[----:B------:R-:W-:Y:S01]  /*13f80*/  LEA R2, R6, R22, 0x3 ;  /* 0x0000001606027211 */ /* 0x000fe200078e18ff */
[----:B------:R-:W-:Y:S01]  /*13f90*/  BSSY B3, `(.L_x_589) ;  /* 0x0000004000037945 */ /* 0x000fe20003800000 */
[----:B0-----:R-:W-:-:S04]  /*13fa0*/  SHF.L.U32 R3, R9, 0x1f, RZ ;  /* 0x0000001f09037819 */ /* 0x001fc800000006ff */
[----:B------:R-:W0:Y:S02]  /*13fb0*/  SYNCS.PHASECHK.TRANS64.TRYWAIT P0, [R2+URZ+0x30840], R3 ;  /* 0x03084003020075a7 */ /* 0x000e24000800017f */
[----:B0-----:R-:W-:Y:S05]  /*13fc0*/  @!P0 BRA `(.L_x_590) ;  /* 0x0000004400708947 */ /* 0x001fea0003800000 */
.L_x_732:
[----:B------:R-:W-:Y:S05]  /*13fd0*/  BSYNC B3 ;  /* 0x0000000000037941 */ /* 0x000fea0003800000 */
.L_x_589:
        /* <DEDUP_REMOVED lines=12> */
.L_x_592:
[----:B------:R-:W-:Y:S05]  /*140a0*/  BSYNC B3 ;  /* 0x0000000000037941 */ /* 0x000fea0003800000 */
.L_x_591:
        /* <DEDUP_REMOVED lines=11> */
.L_x_593:
        /* <DEDUP_REMOVED lines=15> */
.L_x_733:
[----:B------:R-:W-:Y:S05]  /*14250*/  BSYNC B3 ;  /* 0x0000000000037941 */ /* 0x000fea0003800000 */
.L_x_594:
[----:B------:R-:W-:Y:S01]  /*14260*/  BSSY B3, `(.L_x_596) ;  /* 0x000000c000037945 */ /* 0x000fe20003800000 */
[----:B------:R-:W-:Y:S01]  /*14270*/  MOV R12, 0x0 ;  /* 0x00000000000c7802 */ /* 0x000fe20000000f00 */
[----:B------:R-:W-:Y:S02]  /*14280*/  IMAD.MOV.U32 R13, RZ, RZ, 0x14f00000 ;  /* 0x14f00000ff0d7424 */ /* 0x000fe400078e00ff */
[----:B------:R-:W-:Y:S05]  /*14290*/  @P1 BRA `(.L_x_597) ;  /* 0x0000000000201947 */ /* 0x000fea0003800000 */
        /* <DEDUP_REMOVED lines=8> */
.L_x_597:
[----:B------:R-:W-:Y:S05]  /*14320*/  BSYNC B3 ;  /* 0x0000000000037941 */ /* 0x000fea0003800000 */
.L_x_596:
[----:B------:R-:W-:Y:S01]  /*14330*/  R2UR UR10, R10 ;  /* 0x000000000a0a72ca */ /* 0x000fe200000e0000 */
[C-C-:B0-----:R-:W-:Y:S01]  /*14340*/  IMAD R3, R23.reuse, 0x8, R22.reuse ;  /* 0x0000000817037824 */ /* 0x141fe200078e0216 */
[----:B------:R-:W-:Y:S01]  /*14350*/  R2UR UR6, R12 ;  /* 0x000000000c0672ca */ /* 0x000fe200000e0000 */
[----:B------:R-:W-:Y:S01]  /*14360*/  IMAD R2, R23, 0x6000, R22 ;  /* 0x0000600017027824 */ /* 0x000fe200078e0216 */
[----:B------:R-:W-:Y:S01]  /*14370*/  R2UR UR7, R13 ;  /* 0x000000000d0772ca */ /* 0x000fe200000e0000 */
[----:B------:R-:W-:Y:S01]  /*14380*/  UIADD3 UR4, UP0, UR38, 0x470, URZ ;  /* 0x0000047026047890 */ /* 0x000fe2000ff1e03f */
[----:B------:R-:W-:Y:S01]  /*14390*/  PLOP3.LUT P0, PT, PT, PT, PT, 0x80, 0x0 ;  /* 0x000000000000781c */ /* 0x000fe20003f0f070 */
[----:B------:R-:W-:Y:S01]  /*143a0*/  IMAD R5, R27, 0xc0, R28 ;  /* 0x000000c01b057824 */ /* 0x000fe200078e021c */
[----:B------:R-:W-:Y:S01]  /*143b0*/  IADD3 R3, R3, 0x30850, RZ ;  /* 0x0003085003037810 */ /* 0x000fe20007ffe0ff */
[----:B------:R-:W-:Y:S01]  /*143c0*/  VIADD R2, R2, 0x400 ;  /* 0x0000040002027836 */ /* 0x000fe20000000000 */
[----:B------:R-:W-:-:S12]  /*143d0*/  UIADD3.X UR5, URZ, UR39, URZ, UP0, !UPT ;  /* 0x000000273f057290 */ /* 0x000fd800087fe43f */
.L_x_598:
        /* <DEDUP_REMOVED lines=12> */
.L_x_587:
[----:B------:R-:W-:Y:S05]  /*144a0*/  BSYNC B1 ;  /* 0x0000000000017941 */ /* 0x000fea0003800000 */
.L_x_586:
[----:B------:R-:W2:Y:S01]  /*144b0*/  LDL.LU R0, [R1+0x18] ;  /* 0x0000180001007983 */ /* 0x000ea20000300800 */
[----:B------:R-:W-:Y:S02]  /*144c0*/  IMAD.MOV.U32 R23, RZ, RZ, R6 ;  /* 0x000000ffff177224 */ /* 0x000fe400078e0006 */
[----:B------:R-:W-:Y:S02]  /*144d0*/  IMAD.MOV.U32 R26, RZ, RZ, R9 ;  /* 0x000000ffff1a7224 */ /* 0x000fe400078e0009 */
[----:B--2---:R-:W-:-:S07]  /*144e0*/  VIADD R0, R0, 0xfffffffd ;  /* 0xfffffffd00007836 */ /* 0x004fce0000000000 */
.L_x_585:
[----:B------:R-:W-:Y:S05]  /*144f0*/  BSYNC B2 ;  /* 0x0000000000027941 */ /* 0x000fea0003800000 */
.L_x_584:
[----:B------:R-:W2:Y:S01]  /*14500*/  LDL.LU R2, [R1+0x1c] ;  /* 0x00001c0001027983 */ /* 0x000ea20000300800 */
[----:B------:R-:W-:-:S04]  /*14510*/  IADD3 R7, -R7, RZ, RZ ;  /* 0x000000ff07077210 */ /* 0x000fc80007ffe1ff */
[----:B--2---:R-:W-:-:S13]  /*14520*/  ISETP.NE.AND P0, PT, R2, R7, PT ;  /* 0x000000070200720c */ /* 0x004fda0003f05270 */
[----:B------:R-:W-:Y:S05]  /*14530*/  @!P0 BRA `(.L_x_583) ;  /* 0x0000000c00a08947 */ /* 0x000fea0003800000 */
[----:B------:R-:W-:-:S07]  /*14540*/  IMAD.MOV.U32 R4, RZ, RZ, R24 ;  /* 0x000000ffff047224 */ /* 0x000fce00078e0018 */
.L_x_625:
[----:B------:R-:W2:Y:S01]  /*14550*/  LDL R2, [R1] ;  /* 0x0000000001027983 */ /* 0x000ea20000100800 */
[----:B------:R-:W-:Y:S01]  /*14560*/  VIADD R6, R23, 0x1 ;  /* 0x0000000117067836 */ /* 0x000fe20000000000 */
[----:B------:R-:W-:Y:S05]  /*14570*/  YIELD ;  /* 0x0000000000007946 */ /* 0x000fea0003800000 */
[----:B------:R-:W-:Y:S01]  /*14580*/  ISETP.NE.AND P0, PT, R6, 0x2, PT ;  /* 0x000000020600780c */ /* 0x000fe20003f05270 */
[----:B------:R-:W-:Y:S03]  /*14590*/  BSSY B1, `(.L_x_599) ;  /* 0x000006d000017945 */ /* 0x000fe60003800000 */
[----:B------:R-:W-:-:S02]  /*145a0*/  SEL R7, RZ, 0x1, P0 ;  /* 0x00000001ff077807 */ /* 0x000fc40000000000 */
        /* <DEDUP_REMOVED lines=27> */
.L_x_601:
[----:B------:R-:W-:Y:S01]  /*14760*/  IMAD R2, R6, 0x8, R22 ;  /* 0x0000000806027824 */ /* 0x000fe200078e0216 */
[----:B0-----:R-:W-:Y:S01]  /*14770*/  SHF.L.U32 R3, R7, 0x1f, RZ ;  /* 0x0000001f07037819 */ /* 0x001fe200000006ff */
[----:B------:R-:W-:Y:S03]  /*14780*/  BSSY B2, `(.L_x_602) ;  /* 0x0000003000027945 */ /* 0x000fe60003800000 */
[----:B------:R-:W0:Y:S02]  /*14790*/  SYNCS.PHASECHK.TRANS64.TRYWAIT P0, [R2+URZ+0x30840], R3 ;  /* 0x03084003020075a7 */ /* 0x000e24000800017f */
[----:B0-----:R-:W-:Y:S05]  /*147a0*/  @!P0 BRA `(.L_x_603) ;  /* 0x0000003c00a08947 */ /* 0x001fea0003800000 */
.L_x_734:
[----:B------:R-:W-:Y:S05]  /*147b0*/  BSYNC B2 ;  /* 0x0000000000027941 */ /* 0x000fea0003800000 */
.L_x_602:
        /* <DEDUP_REMOVED lines=12> */
.L_x_605:
[----:B------:R-:W-:Y:S05]  /*14880*/  BSYNC B2 ;  /* 0x0000000000027941 */ /* 0x000fea0003800000 */
.L_x_604:
        /* <DEDUP_REMOVED lines=11> */
.L_x_606:
        /* <DEDUP_REMOVED lines=15> */
.L_x_735:
[----:B------:R-:W-:Y:S05]  /*14a30*/  BSYNC B2 ;  /* 0x0000000000027941 */ /* 0x000fea0003800000 */
.L_x_607:
[----:B------:R-:W-:Y:S01]  /*14a40*/  BSSY B2, `(.L_x_609) ;  /* 0x000000b000027945 */ /* 0x000fe20003800000 */
[----:B------:R-:W-:Y:S02]  /*14a50*/  IMAD.MOV.U32 R2, RZ, RZ, 0x0 ;  /* 0x00000000ff027424 */ /* 0x000fe400078e00ff */
[----:B------:R-:W-:Y:S01]  /*14a60*/  IMAD.MOV.U32 R3, RZ, RZ, 0x14f00000 ;  /* 0x14f00000ff037424 */ /* 0x000fe200078e00ff */
[----:B------:R-:W-:Y:S06]  /*14a70*/  @P1 BRA `(.L_x_610) ;  /* 0x00000000001c1947 */ /* 0x000fec0003800000 */
[----:B------:R-:W1:Y:S02]  /*14a80*/  S2R R11, SR_TID.X ;  /* 0x00000000000b7919 */ /* 0x000e640000002100 */
[----:B-1----:R-:W-:Y:S01]  /*14a90*/  LOP3.LUT R12, R11, 0x1f, RZ, 0xc0, !PT ;  /* 0x0000001f0b0c7812 */ /* 0x002fe200078ec0ff */
[----:B------:R-:W-:-:S03]  /*14aa0*/  IMAD.MOV.U32 R11, RZ, RZ, 0x6000 ;  /* 0x00006000ff0b7424 */ /* 0x000fc600078e00ff */
[----:B------:R-:W-:Y:S01]  /*14ab0*/  ISETP.NE.AND P0, PT, R12, RZ, PT ;  /* 0x000000ff0c00720c */ /* 0x000fe20003f05270 */
[----:B------:R1:W-:-:S12]  /*14ac0*/  SYNCS.ARRIVE.TRANS64 RZ, [R10+URZ+0x50], R11 ;  /* 0x0000500b0aff79a7 */ /* 0x0003d8000800003f */
[----:B-1----:R-:W-:Y:S05]  /*14ad0*/  @!P0 BRA `(.L_x_610) ;  /* 0x0000000000048947 */ /* 0x002fea0003800000 */
[----:B------:R-:W-:Y:S01]  /*14ae0*/  BPT.TRAP 0x1 ;  /* 0x000000040000795c */ /* 0x000fe20000300000 */
.L_x_610:
[----:B------:R-:W-:Y:S05]  /*14af0*/  BSYNC B2 ;  /* 0x0000000000027941 */ /* 0x000fea0003800000 */
.L_x_609:
[----:B------:R-:W-:Y:S01]  /*14b00*/  R2UR UR10, R5 ;  /* 0x00000000050a72ca */ /* 0x000fe200000e0000 */
[----:B------:R-:W-:Y:S01]  /*14b10*/  IMAD R23, R23, 0x6000, R22 ;  /* 0x0000600017177824 */ /* 0x000fe200078e0216 */
[----:B------:R-:W-:Y:S01]  /*14b20*/  R2UR UR7, R3 ;  /* 0x00000000030772ca */ /* 0x000fe200000e0000 */
[----:B------:R-:W-:Y:S01]  /*14b30*/  UIADD3 UR4, UP0, UR38, 0x470, URZ ;  /* 0x0000047026047890 */ /* 0x000fe2000ff1e03f */
[----:B------:R-:W-:Y:S01]  /*14b40*/  R2UR UR6, R2 ;  /* 0x00000000020672ca */ /* 0x000fe200000e0000 */
[----:B------:R-:W-:Y:S01]  /*14b50*/  IMAD R2, R27, 0xc0, R28 ;  /* 0x000000c01b027824 */ /* 0x000fe200078e021c */
[----:B------:R-:W-:Y:S01]  /*14b60*/  PLOP3.LUT P0, PT, PT, PT, PT, 0x80, 0x0 ;  /* 0x000000000000781c */ /* 0x000fe20003f0f070 */
[----:B0-----:R-:W-:Y:S01]  /*14b70*/  VIADD R10, R10, 0x50 ;  /* 0x000000500a0a7836 */ /* 0x001fe20000000000 */
[----:B------:R-:W-:Y:S01]  /*14b80*/  UIADD3.X UR5, URZ, UR39, URZ, UP0, !UPT ;  /* 0x000000273f057290 */ /* 0x000fe200087fe43f */
[----:B------:R-:W-:-:S11]  /*14b90*/  VIADD R23, R23, 0x400 ;  /* 0x0000040017177836 */ /* 0x000fd60000000000 */
.L_x_611:
        /* <DEDUP_REMOVED lines=10> */
[----:B------:R-:W-:Y:S01]  /*14c40*/  MOV R27, R9 ;  /* 0x00000009001b7202 */ /* 0x000fe20000000f00 */
[----:B------:R-:W-:-:S07]  /*14c50*/  IMAD.MOV.U32 R24, RZ, RZ, R4 ;  /* 0x000000ffff187224 */ /* 0x000fce00078e0004 */
.L_x_600:
[----:B------:R-:W-:Y:S05]  /*14c60*/  BSYNC B1 ;  /* 0x0000000000017941 */ /* 0x000fea0003800000 */
.L_x_599:
        /* <DEDUP_REMOVED lines=10> */
[----:B------:R-:W-:Y:S01]  /*14d10*/  VIADD R9, R0, 0xffffffff ;  /* 0xffffffff00097836 */ /* 0x000fe20000000000 */
        /* <DEDUP_REMOVED lines=21> */
.L_x_614:
[----:B------:R-:W-:Y:S01]  /*14e70*/  IMAD R2, R23, 0x8, R22 ;  /* 0x0000000817027824 */ /* 0x000fe200078e0216 */
[----:B0-----:R-:W-:Y:S01]  /*14e80*/  SHF.L.U32 R3, R26, 0x1f, RZ ;  /* 0x0000001f1a037819 */ /* 0x001fe200000006ff */
[----:B------:R-:W-:Y:S03]  /*14e90*/  BSSY B2, `(.L_x_615) ;  /* 0x0000003000027945 */ /* 0x000fe60003800000 */
[----:B------:R-:W0:Y:S02]  /*14ea0*/  SYNCS.PHASECHK.TRANS64.TRYWAIT P0, [R2+URZ+0x30840], R3 ;  /* 0x03084003020075a7 */ /* 0x000e24000800017f */
[----:B0-----:R-:W-:Y:S05]  /*14eb0*/  @!P0 BRA `(.L_x_616) ;  /* 0x0000003800048947 */ /* 0x001fea0003800000 */
.L_x_736:
[----:B------:R-:W-:Y:S05]  /*14ec0*/  BSYNC B2 ;  /* 0x0000000000027941 */ /* 0x000fea0003800000 */
.L_x_615:
        /* <DEDUP_REMOVED lines=12> */
.L_x_618:
[----:B------:R-:W-:Y:S05]  /*14f90*/  BSYNC B2 ;  /* 0x0000000000027941 */ /* 0x000fea0003800000 */
.L_x_617:
[----:B------:R-:W-:Y:S01]  /*14fa0*/  IMAD.MOV.U32 R5, RZ, RZ, RZ ;  /* 0x000000ffff057224 */ /* 0x000fe200078e00ff */
[----:B------:R-:W-:Y:S01]  /*14fb0*/  UIADD3 UR4, UP0, UR38, 0x370, URZ ;  /* 0x0000037026047890 */ /* 0x000fe2000ff1e03f */
[C---:B0-----:R-:W-:Y:S01]  /*14fc0*/  IMAD R3, R23.reuse, 0x8, R8 ;  /* 0x0000000817037824 */ /* 0x041fe200078e0208 */
[----:B------:R-:W-:Y:S01]  /*14fd0*/  PLOP3.LUT P0, PT, PT, PT, PT, 0x80, 0x0 ;  /* 0x000000000000781c */ /* 0x000fe20003f0f070 */
[----:B------:R-:W-:Y:S01]  /*14fe0*/  IMAD R2, R23, 0x6000, R22 ;  /* 0x0000600017027824 */ /* 0x000fe200078e0216 */
[----:B------:R-:W-:Y:S01]  /*14ff0*/  R2UR UR10, R5 ;  /* 0x00000000050a72ca */ /* 0x000fe200000e0000 */
[----:B------:R-:W-:Y:S01]  /*15000*/  IMAD R10, R9, 0xc0, R28 ;  /* 0x000000c0090a7824 */ /* 0x000fe200078e021c */
[----:B------:R-:W-:Y:S01]  /*15010*/  IADD3 R3, R3, 0x30, RZ ;  /* 0x0000003003037810 */ /* 0x000fe20007ffe0ff */
[----:B------:R-:W-:Y:S01]  /*15020*/  VIADD R2, R2, 0x12400 ;  /* 0x0001240002027836 */ /* 0x000fe20000000000 */
[----:B------:R-:W-:Y:S01]  /*15030*/  UIADD3.X UR5, URZ, UR39, URZ, UP0, !UPT ;  /* 0x000000273f057290 */ /* 0x000fe200087fe43f */
[----:B------:R-:W-:Y:S01]  /*15040*/  UMOV UR6, 0x0 ;  /* 0x0000000000067882 */ /* 0x000fe20000000000 */
[----:B------:R-:W-:-:S10]  /*15050*/  UMOV UR7, 0x14f00000 ;  /* 0x14f0000000077882 */ /* 0x000fd40000000000 */
.L_x_619:
        /* <DEDUP_REMOVED lines=15> */
.L_x_737:
[----:B------:R-:W-:Y:S05]  /*15150*/  BSYNC B2 ;  /* 0x0000000000027941 */ /* 0x000fea0003800000 */
.L_x_620:
        /* <DEDUP_REMOVED lines=11> */
.L_x_623:
[----:B------:R-:W-:Y:S05]  /*15210*/  BSYNC B2 ;  /* 0x0000000000027941 */ /* 0x000fea0003800000 */
.L_x_622:
        /* <DEDUP_REMOVED lines=8> */
[----:B------:R-:W-:Y:S01]  /*152a0*/  IADD3 R6, R6, 0x400, RZ ;  /* 0x0000040006067810 */ /* 0x000fe20007ffe0ff */
[----:B------:R-:W-:-:S12]  /*152b0*/  UIADD3.X UR5, URZ, UR39, URZ, UP0, !UPT ;  /* 0x000000273f057290 */ /* 0x000fd800087fe43f */
.L_x_624:
        /* <DEDUP_REMOVED lines=12> */
.L_x_613:
[----:B------:R-:W-:Y:S05]  /*15380*/  BSYNC B1 ;  /* 0x0000000000017941 */ /* 0x000fea0003800000 */
.L_x_612:
[C---:B------:R-:W-:Y:S01]  /*15390*/  ISETP.GT.AND P0, PT, R0.reuse, 0x1, PT ;  /* 0x000000010000780c */ /* 0x040fe20003f04270 */
[----:B------:R-:W-:-:S12]  /*153a0*/  VIADD R0, R0, 0xfffffffe ;  /* 0xfffffffe00007836 */ /* 0x000fd80000000000 */
[----:B------:R-:W-:Y:S05]  /*153b0*/  @P0 BRA `(.L_x_625) ;  /* 0xfffffff000640947 */ /* 0x000fea000383ffff */
.L_x_583:
[----:B------:R-:W-:Y:S05]  /*153c0*/  BSYNC B0 ;  /* 0x0000000000007941 */ /* 0x000fea0003800000 */
.L_x_582:
        /* <DEDUP_REMOVED lines=17> */
.L_x_627:
[----:B------:R-:W-:Y:S05]  /*154e0*/  BSYNC B0 ;  /* 0x0000000000007941 */ /* 0x000fea0003800000 */
.L_x_626:
[----:B------:R-:W2:Y:S01]  /*154f0*/  LDL R0, [R1] ;  /* 0x0000000001007983 */ /* 0x000ea20000100800 */
[----:B------:R-:W-:Y:S01]  /*15500*/  BSSY B0, `(.L_x_628) ;  /* 0x0000028000007945 */ /* 0x000fe20003800000 */
[----:B--2---:R-:W-:-:S13]  /*15510*/  LOP3.LUT P0, RZ, R0, 0x1, RZ, 0xc0, !PT ;  /* 0x0000000100ff7812 */ /* 0x004fda000780c0ff */
[----:B------:R-:W-:Y:S05]  /*15520*/  @!P0 BRA `(.L_x_629) ;  /* 0x0000000000948947 */ /* 0x000fea0003800000 */
[----:B0-----:R-:W-:Y:S01]  /*15530*/  IMAD R3, R23, 0x8, R22 ;  /* 0x0000000817037824 */ /* 0x001fe200078e0216 */
[----:B------:R-:W-:Y:S01]  /*15540*/  SHF.L.U32 R0, R26, 0x1f, RZ ;  /* 0x0000001f1a007819 */ /* 0x000fe200000006ff */
[----:B------:R-:W-:Y:S01]  /*15550*/  BSSY B1, `(.L_x_630) ;  /* 0x0000004000017945 */ /* 0x000fe20003800000 */
[----:B------:R-:W-:Y:S02]  /*15560*/  ISETP.NE.AND P1, PT, R6, RZ, PT ;  /* 0x000000ff0600720c */ /* 0x000fe40003f25270 */
[----:B------:R-:W0:Y:S02]  /*15570*/  SYNCS.PHASECHK.TRANS64.TRYWAIT P0, [R3+URZ+0x30860], R0 ;  /* 0x03086000030075a7 */ /* 0x000e24000800017f */
[----:B0-----:R-:W-:Y:S09]  /*15580*/  @!P0 BRA `(.L_x_631) ;  /* 0x0000003000788947 */ /* 0x001ff20003800000 */
.L_x_738:
[----:B------:R-:W-:Y:S05]  /*15590*/  BSYNC B1 ;  /* 0x0000000000017941 */ /* 0x000fea0003800000 */
.L_x_630:
        /* <DEDUP_REMOVED lines=9> */
.L_x_633:
[----:B------:R-:W-:Y:S05]  /*15630*/  BSYNC B1 ;  /* 0x0000000000017941 */ /* 0x000fea0003800000 */
.L_x_632:
[----:B0-----:R-:W-:Y:S01]  /*15640*/  IMAD R0, R23, 0x6000, R22 ;  /* 0x0000600017007824 */ /* 0x001fe200078e0216 */
[----:B------:R-:W-:Y:S01]  /*15650*/  UIADD3 UR4, UP0, UR38, 0x470, URZ ;  /* 0x0000047026047890 */ /* 0x000fe2000ff1e03f */
[----:B------:R-:W-:Y:S01]  /*15660*/  PLOP3.LUT P0, PT, PT, PT, PT, 0x80, 0x0 ;  /* 0x000000000000781c */ /* 0x000fe20003f0f070 */
[----:B------:R-:W-:Y:S01]  /*15670*/  IMAD R28, R27, 0xc0, R28 ;  /* 0x000000c01b1c7824 */ /* 0x000fe200078e021c */
[----:B------:R-:W-:Y:S01]  /*15680*/  IADD3 R2, R3, 0x30850, RZ ;  /* 0x0003085003027810 */ /* 0x000fe20007ffe0ff */
[----:B------:R-:W-:Y:S01]  /*15690*/  VIADD R0, R0, 0x400 ;  /* 0x0000040000007836 */ /* 0x000fe20000000000 */
[----:B------:R-:W-:Y:S01]  /*156a0*/  UIADD3.X UR5, URZ, UR39, URZ, UP0, !UPT ;  /* 0x000000273f057290 */ /* 0x000fe200087fe43f */
[----:B------:R-:W-:Y:S01]  /*156b0*/  UMOV UR6, 0x0 ;  /* 0x0000000000067882 */ /* 0x000fe20000000000 */
[----:B------:R-:W-:Y:S01]  /*156c0*/  UMOV UR7, 0x14f00000 ;  /* 0x14f0000000077882 */ /* 0x000fe20000000000 */
[----:B------:R-:W-:-:S09]  /*156d0*/  UMOV UR10, URZ ;  /* 0x0000003f000a7c82 */ /* 0x000fd20008000000 */
.L_x_634:
        /* <DEDUP_REMOVED lines=10> */
.L_x_629:
[----:B------:R-:W-:Y:S05]  /*15780*/  BSYNC B0 ;  /* 0x0000000000007941 */ /* 0x000fea0003800000 */
.L_x_628:
[----:B------:R-:W-:-:S05]  /*15790*/  VIADD R23, R23, 0x1 ;  /* 0x0000000117177836 */ /* 0x000fca0000000000 */
[----:B------:R-:W-:-:S04]  /*157a0*/  ISETP.NE.AND P0, PT, R23, 0x2, PT ;  /* 0x000000021700780c */ /* 0x000fc80003f05270 */
[----:B0-----:R-:W-:Y:S02]  /*157b0*/  SEL R3, RZ, 0x1, P0 ;  /* 0x00000001ff037807 */ /* 0x001fe40000000000 */
[----:B------:R-:W-:Y:S02]  /*157c0*/  SEL R23, R23, RZ, P0 ;  /* 0x000000ff17177207 */ /* 0x000fe40000000000 */
[----:B------:R-:W-:-:S07]  /*157d0*/  LOP3.LUT R26, R26, R3, RZ, 0x3c, !PT ;  /* 0x000000031a1a7212 */ /* 0x000fce00078e3cff */
.L_x_564:
[----:B------:R-:W-:Y:S05]  /*157e0*/  BSYNC B7 ;  /* 0x0000000000077941 */ /* 0x000fea0003800000 */
.L_x_562:
[----:B------:R-:W2:Y:S02]  /*157f0*/  LDL R0, [R1] ;  /* 0x0000000001007983 */ /* 0x000ea40000100800 */
[----:B--2---:R-:W-:-:S13]  /*15800*/  LOP3.LUT P0, RZ, R0, 0x2, RZ, 0xc0, !PT ;  /* 0x0000000200ff7812 */ /* 0x004fda000780c0ff */
[----:B------:R-:W-:Y:S05]  /*15810*/  @!P0 BRA `(.L_x_635) ;  /* 0x0000000000248947 */ /* 0x000fea0003800000 */
[----:B------:R-:W-:Y:S05]  /*15820*/  WARPSYNC.ALL ;  /* 0x0000000000007948 */ /* 0x000fea0003800000 */
[----:B------:R-:W2:Y:S08]  /*15830*/  S2UR UR5, SR_CgaCtaId ;  /* 0x00000000000579c3 */ /* 0x000eb00000008800 */
[----:B------:R-:W-:Y:S06]  /*15840*/  BAR.SYNC.DEFER_BLOCKING 0x5, 0x200 ;  /* 0x0148000000007b1d */ /* 0x000fec0000010000 */
[----:B------:R-:W-:-:S02]  /*15850*/  UMOV UR4, 0x400 ;  /* 0x0000040000047882 */ /* 0x000fc40000000000 */
[----:B--2---:R-:W-:-:S06]  /*15860*/  ULEA UR4, UR5, UR4, 0x18 ;  /* 0x0000000405047291 */ /* 0x004fcc000f8ec03f */
[----:B------:R-:W-:-:S05]  /*15870*/  IMAD.U32 R22, RZ, RZ, UR4 ;  /* 0x00000004ff167e24 */ /* 0x000fca000f8e00ff */
[----:B------:R2:W3:Y:S01]  /*15880*/  LDS.128 R16, [R22+0x308d0] ;  /* 0x0308d00016107984 */ /* 0x0004e20000000c00 */
[----:B------:R-:W-:Y:S06]  /*15890*/  BAR.ARV 0x4, 0x200 ;  /* 0x0108000000007b1d */ /* 0x000fec0000002000 */
[----:B------:R-:W-:Y:S05]  /*158a0*/  BRA `(.L_x_636) ;  /* 0x0000000800407947 */ /* 0x000fea0003800000 */
.L_x_635:
        /* <DEDUP_REMOVED lines=10> */
[----:B------:R0:W2:Y:S01]  /*15950*/  @!P1 LDG.E R3, desc[UR56][R2.64] ;  /* 0x0000003802039981 */ /* 0x0000a2000c1e1900 */
[C---:B------:R-:W-:Y:S02]  /*15960*/  ISETP.GE.U32.AND P2, PT, R8.reuse, 0x2, PT ;  /* 0x000000020800780c */ /* 0x040fe40003f46070 */
[C---:B------:R-:W-:Y:S01]  /*15970*/  ISETP.GE.U32.AND P3, PT, R8.reuse, 0x4, PT ;  /* 0x000000040800780c */ /* 0x040fe20003f66070 */
[----:B------:R-:W-:Y:S01]  /*15980*/  SHFL.IDX PT, R0, R16, RZ, 0x1f ;  /* 0x00001fff10007589 */ /* 0x000fe200000e0000 */
[C---:B------:R-:W-:Y:S02]  /*15990*/  ISETP.GE.U32.AND P4, PT, R8.reuse, 0x8, PT ;  /* 0x000000080800780c */ /* 0x040fe40003f86070 */
[----:B------:R-:W-:Y:S01]  /*159a0*/  ISETP.GE.U32.AND P5, PT, R8, 0x10, PT ;  /* 0x000000100800780c */ /* 0x000fe20003fa6070 */
[----:B------:R-:W-:Y:S01]  /*159b0*/  SHFL.IDX PT, R4, R16, 0x1, 0x1f ;  /* 0x00201f0010047f89 */ /* 0x000fe200000e0000 */
[----:B0-----:R-:W-:Y:S01]  /*159c0*/  IMAD.MOV.U32 R2, RZ, RZ, RZ ;  /* 0x000000ffff027224 */ /* 0x001fe200078e00ff */
[----:B--2---:R-:W-:-:S02]  /*159d0*/  @!P1 MOV R2, R3 ;  /* 0x0000000300029202 */ /* 0x004fc40000000f00 */
[----:B------:R-:W-:-:S03]  /*159e0*/  ISETP.NE.AND P1, PT, R8, RZ, PT ;  /* 0x000000ff0800720c */ /* 0x000fc60003f25270 */
[----:B------:R-:W0:Y:S02]  /*159f0*/  SHFL.UP PT, R14, R2, 0x1, RZ ;  /* 0x04200000020e7989 */ /* 0x000e2400000e00ff */
[----:B0-----:R-:W-:-:S05]  /*15a00*/  SEL R5, R14, RZ, P1 ;  /* 0x000000ff0e057207 */ /* 0x001fca0000800000 */
[----:B------:R-:W-:-:S05]  /*15a10*/  IMAD.IADD R5, R2, 0x1, R5 ;  /* 0x0000000102057824 */ /* 0x000fca00078e0205 */
[----:B------:R-:W1:Y:S02]  /*15a20*/  SHFL.UP PT, R14, R5, 0x2, RZ ;  /* 0x04400000050e7989 */ /* 0x000e6400000e00ff */
        /* <DEDUP_REMOVED lines=12> */
.L_x_748:
[----:B------:R-:W-:Y:S02]  /*15af0*/  ULDC UR4, c[0x0][0xc38] ;  /* 0x00030e0000047ab9 */ /* 0x000fe40000000800 */
[----:B------:R-:W-:-:S05]  /*15b00*/  MOV R16, UR4 ;  /* 0x0000000400107c02 */ /* 0x000fca0008000f00 */
[----:B-1----:R-:W-:-:S04]  /*15b10*/  IMAD R5, R14, R16, RZ ;  /* 0x000000100e057224 */ /* 0x002fc800078e02ff */
[----:B------:R-:W-:-:S05]  /*15b20*/  IMAD.IADD R4, R4, 0x1, R5 ;  /* 0x0000000104047824 */ /* 0x000fca00078e0205 */
[----:B------:R-:W-:-:S13]  /*15b30*/  ISETP.GT.AND P6, PT, R4, R0, PT ;  /* 0x000000000400720c */ /* 0x000fda0003fc4270 */
[----:B------:R-:W-:Y:S05]  /*15b40*/  @P6 BRA `(.L_x_638) ;  /* 0x00000000009c6947 */ /* 0x000fea0003800000 */
.L_x_643:
[----:B------:R-:W1:Y:S01]  /*15b50*/  LDC R6, c[0x0][0xc3c] ;  /* 0x00030f00ff067b82 */ /* 0x000e620000000800 */
[----:B------:R-:W-:-:S05]  /*15b60*/  VIADD R19, R19, 0x1f ;  /* 0x0000001f13137836 */ /* 0x000fca0000000000 */
[----:B-1----:R-:W-:-:S13]  /*15b70*/  ISETP.GE.AND P6, PT, R19, R6, PT ;  /* 0x000000061300720c */ /* 0x002fda0003fc6270 */
[----:B------:R-:W-:Y:S05]  /*15b80*/  @P6 BRA `(.L_x_639) ;  /* 0x0000000400446947 */ /* 0x000fea0003800000 */
[----:B------:R-:W1:Y:S01]  /*15b90*/  S2R R2, SR_TID.X ;  /* 0x0000000000027919 */ /* 0x000e620000002100 */
[----:B------:R-:W-:Y:S01]  /*15ba0*/  BSSY B0, `(.L_x_640) ;  /* 0x0000009000007945 */ /* 0x000fe20003800000 */
[----:B-1----:R-:W-:-:S05]  /*15bb0*/  LOP3.LUT R2, R2, 0x1f, RZ, 0xc0, !PT ;  /* 0x0000001f02027812 */ /* 0x002fca00078ec0ff */
[----:B------:R-:W-:Y:S02]  /*15bc0*/  IMAD.IADD R5, R19, 0x1, R2 ;  /* 0x0000000113057824 */ /* 0x000fe400078e0202 */
[----:B------:R-:W-:-:S03]  /*15bd0*/  IMAD.MOV.U32 R2, RZ, RZ, RZ ;  /* 0x000000ffff027224 */ /* 0x000fc600078e00ff */
[----:B------:R-:W-:-:S13]  /*15be0*/  ISETP.GE.OR P6, PT, R5, R6, !P0 ;  /* 0x000000060500720c */ /* 0x000fda00047c6670 */
[----:B------:R-:W-:Y:S05]  /*15bf0*/  @P6 BRA `(.L_x_641) ;  /* 0x00000000000c6947 */ /* 0x000fea0003800000 */
[----:B0-----:R-:W0:Y:S02]  /*15c00*/  LDC.64 R2, c[0x0][0xc80] ;  /* 0x00032000ff027b82 */ /* 0x001e240000000a00 */
[----:B0-----:R-:W-:-:S06]  /*15c10*/  IMAD.WIDE R2, R5, 0x4, R2 ;  /* 0x0000000405027825 */ /* 0x001fcc00078e0202 */
[----:B------:R1:W5:Y:S02]  /*15c20*/  LDG.E R2, desc[UR56][R2.64] ;  /* 0x0000003802027981 */ /* 0x000364000c1e1900 */
.L_x_641:
[----:B------:R-:W-:Y:S05]  /*15c30*/  BSYNC B0 ;  /* 0x0000000000007941 */ /* 0x000fea0003800000 */
.L_x_640:
[----:B------:R-:W-:-:S03]  /*15c40*/  UMOV UR4, 0xffffffff ;  /* 0xffffffff00047882 */ /* 0x000fc60000000000 */
[----:B------:R-:W-:Y:S05]  /*15c50*/  BRA.DIV UR4, `(.L_x_642) ;  /* 0x0000002e04fc7947 */ /* 0x000fea000b800000 */
[----:B-----5:R-:W2:Y:S02]  /*15c60*/  SHFL.UP PT, R14, R2, 0x1, RZ ;  /* 0x04200000020e7989 */ /* 0x020ea400000e00ff */
[----:B--2---:R-:W-:-:S05]  /*15c70*/  SEL R13, R14, RZ, P1 ;  /* 0x000000ff0e0d7207 */ /* 0x004fca0000800000 */
[----:B------:R-:W-:-:S05]  /*15c80*/  IMAD.IADD R13, R2, 0x1, R13 ;  /* 0x00000001020d7824 */ /* 0x000fca00078e020d */
[----:B------:R-:W2:Y:S02]  /*15c90*/  SHFL.UP PT, R14, R13, 0x2, RZ ;  /* 0x044000000d0e7989 */ /* 0x000ea400000e00ff */
[----:B--2---:R-:W-:-:S04]  /*15ca0*/  SEL R14, R14, RZ, P2 ;  /* 0x000000ff0e0e7207 */ /* 0x004fc80001000000 */
[----:B01----:R-:W-:-:S05]  /*15cb0*/  IADD3 R3, R13, R14, RZ ;  /* 0x0000000e0d037210 */ /* 0x003fca0007ffe0ff */
        /* <DEDUP_REMOVED lines=10> */
.L_x_756:
[----:B------:R-:W-:Y:S02]  /*15d60*/  ULDC UR4, c[0x0][0xc38] ;  /* 0x00030e0000047ab9 */ /* 0x000fe40000000800 */
[----:B------:R-:W-:-:S04]  /*15d70*/  IMAD.U32 R16, RZ, RZ, UR4 ;  /* 0x00000004ff107e24 */ /* 0x000fc8000f8e00ff */
[----:B-1----:R-:W-:-:S04]  /*15d80*/  IMAD R5, R14, R16, RZ ;  /* 0x000000100e057224 */ /* 0x002fc800078e02ff */
[----:B------:R-:W-:-:S05]  /*15d90*/  IMAD.IADD R4, R5, 0x1, R4 ;  /* 0x0000000105047824 */ /* 0x000fca00078e0204 */
[----:B------:R-:W-:-:S13]  /*15da0*/  ISETP.GT.AND P6, PT, R4, R0, PT ;  /* 0x000000000400720c */ /* 0x000fda0003fc4270 */
[----:B------:R-:W-:Y:S05]  /*15db0*/  @!P6 BRA `(.L_x_643) ;  /* 0xfffffffc0064e947 */ /* 0x000fea000383ffff */
.L_x_638:
[----:B------:R-:W-:Y:S01]  /*15dc0*/  IADD3 R5, -R5, R4, RZ ;  /* 0x0000000405057210 */ /* 0x000fe20007ffe1ff */
[----:B------:R-:W-:-:S04]  /*15dd0*/  UMOV UR4, 0xffffffff ;  /* 0xffffffff00047882 */ /* 0x000fc80000000000 */
[----:B------:R-:W-:-:S05]  /*15de0*/  IMAD R7, R3, R16, R5 ;  /* 0x0000001003077224 */ /* 0x000fca00078e0205 */
[----:B------:R-:W-:Y:S01]  /*15df0*/  ISETP.GT.AND P6, PT, R7, R0, PT ;  /* 0x000000000700720c */ /* 0x000fe20003fc4270 */
[----:B------:R-:W-:-:S12]  /*15e00*/  BRA.DIV UR4, `(.L_x_644) ;  /* 0x00000032044c7947 */ /* 0x000fd8000b800000 */
[----:B------:R-:W-:-:S04]  /*15e10*/  VOTE.ANY R6, PT, !P6 ;  /* 0x0000000000067806 */ /* 0x000fc800070e0100 */
[----:B------:R-:W1:Y:S02]  /*15e20*/  POPC R4, R6 ;  /* 0x0000000600047309 */ /* 0x000e640000000000 */
[----:B-1----:R1:W2:Y:S02]  /*15e30*/  SHFL.IDX PT, R17, R2, R4, 0x1f ;  /* 0x00001f0402117589 */ /* 0x0022a400000e0000 */
.L_x_760:
[----:B------:R-:W-:Y:S01]  /*15e40*/  ISETP.NE.AND P0, PT, R6, RZ, PT ;  /* 0x000000ff0600720c */ /* 0x000fe20003f05270 */
[----:B------:R-:W-:-:S12]  /*15e50*/  IMAD.MOV.U32 R14, RZ, RZ, RZ ;  /* 0x000000ffff0e7224 */ /* 0x000fd800078e00ff */
[----:B------:R-:W-:Y:S05]  /*15e60*/  @!P0 BRA `(.L_x_645) ;  /* 0x0000000000108947 */ /* 0x000fea0003800000 */
[----:B------:R-:W-:Y:S01]  /*15e70*/  UMOV UR4, 0xffffffff ;  /* 0xffffffff00047882 */ /* 0x000fe20000000000 */
[----:B------:R-:W-:Y:S02]  /*15e80*/  VIADD R12, R4, 0xffffffff ;  /* 0xffffffff040c7836 */ /* 0x000fe40000000000 */
[----:B------:R-:W-:Y:S05]  /*15e90*/  BRA.DIV UR4, `(.L_x_646) ;  /* 0x0000003204707947 */ /* 0x000fea000b800000 */
[----:B------:R3:W4:Y:S02]  /*15ea0*/  SHFL.IDX PT, R14, R3, R12, 0x1f ;  /* 0x00001f0c030e7589 */ /* 0x00072400000e0000 */
.L_x_645:
[----:B--2---:R-:W-:Y:S01]  /*15eb0*/  IABS R6, R17 ;  /* 0x0000001100067213 */ /* 0x004fe20000000000 */
[----:B----4-:R-:W-:Y:S02]  /*15ec0*/  IMAD R16, R14, R16, R5 ;  /* 0x000000100e107224 */ /* 0x010fe400078e0205 */
[----:B------:R-:W-:Y:S01]  /*15ed0*/  IMAD.IADD R19, R4, 0x1, R19 ;  /* 0x0000000104137824 */ /* 0x000fe200078e0213 */
[----:B------:R-:W2:Y:S02]  /*15ee0*/  I2F.RP R7, R6 ;  /* 0x0000000600077306 */ /* 0x000ea40000209400 */
[----:B------:R-:W-:-:S06]  /*15ef0*/  IADD3 R0, R0, -R16, RZ ;  /* 0x8000001000007210 */ /* 0x000fcc0007ffe0ff */
[----:B--2---:R-:W1:Y:S02]  /*15f00*/  MUFU.RCP R7, R7 ;  /* 0x0000000700077308 */ /* 0x004e640000001000 */
[----:B-1----:R-:W-:-:S06]  /*15f10*/  VIADD R2, R7, 0xffffffe ;  /* 0x0ffffffe07027836 */ /* 0x002fcc0000000000 */
[----:B0--3--:R0:W1:Y:S02]  /*15f20*/  F2I.FTZ.U32.TRUNC.NTZ R3, R2 ;  /* 0x0000000200037305 */ /* 0x009064000021f000 */
[----:B0-----:R-:W-:Y:S02]  /*15f30*/  IMAD.MOV.U32 R2, RZ, RZ, RZ ;  /* 0x000000ffff027224 */ /* 0x001fe400078e00ff */
[----:B-1----:R-:W-:-:S04]  /*15f40*/  IMAD.MOV R5, RZ, RZ, -R3 ;  /* 0x000000ffff057224 */ /* 0x002fc800078e0a03 */
        /* <DEDUP_REMOVED lines=16> */
[----:B------:R-:W-:-:S04]  /*16050*/  @!P1 LOP3.LUT R3, RZ, R17, RZ, 0x33, !PT ;  /* 0x00000011ff039212 */ /* 0x000fc800078e33ff */
[----:B------:R-:W-:Y:S01]  /*16060*/  IADD3 R2, -R3, RZ, RZ ;  /* 0x000000ff03027210 */ /* 0x000fe20007ffe1ff */
[----:B------:R-:W-:-:S04]  /*16070*/  IMAD.MOV.U32 R18, RZ, RZ, R3 ;  /* 0x000000ffff127224 */ /* 0x000fc800078e0003 */
[----:B------:R-:W-:Y:S01]  /*16080*/  IMAD R17, R17, R2, R0 ;  /* 0x0000000211117224 */ /* 0x000fe200078e0200 */
[----:B------:R-:W-:Y:S06]  /*16090*/  BRA `(.L_x_647) ;  /* 0x00000000001c7947 */ /* 0x000fec0003800000 */
.L_x_639:
[----:B------:R-:W-:Y:S01]  /*160a0*/  UMOV UR4, URZ ;  /* 0x0000003f00047c82 */ /* 0x000fe20008000000 */
[----:B------:R-:W-:Y:S01]  /*160b0*/  UMOV UR5, URZ ;  /* 0x0000003f00057c82 */ /* 0x000fe20008000000 */
[----:B------:R-:W-:Y:S01]  /*160c0*/  ULDC UR6, c[0x0][0xc3c] ;  /* 0x00030f0000067ab9 */ /* 0x000fe20000000800 */
[----:B------:R-:W-:Y:S01]  /*160d0*/  IMAD.MOV.U32 R16, RZ, RZ, R0 ;  /* 0x000000ffff107224 */ /* 0x000fe200078e0000 */
[----:B------:R-:W-:Y:S01]  /*160e0*/  MOV R19, UR6 ;  /* 0x0000000600137c02 */ /* 0x000fe20008000f00 */
[----:B------:R-:W-:Y:S02]  /*160f0*/  IMAD.U32 R17, RZ, RZ, UR4 ;  /* 0x00000004ff117e24 */ /* 0x000fe4000f8e00ff */
[----:B------:R-:W-:-:S07]  /*16100*/  IMAD.U32 R18, RZ, RZ, UR5 ;  /* 0x00000005ff127e24 */ /* 0x000fce000f8e00ff */
.L_x_647:
[----:B------:R-:W1:Y:S01]  /*16110*/  S2R R0, SR_TID.X ;  /* 0x0000000000007919 */ /* 0x000e620000002100 */
[----:B------:R-:W-:Y:S05]  /*16120*/  WARPSYNC.ALL ;  /* 0x0000000000007948 */ /* 0x000fea0003800000 */
[----:B------:R-:W-:Y:S01]  /*16130*/  BAR.SYNC.DEFER_BLOCKING 0x4, 0x200 ;  /* 0x0108000000007b1d */ /* 0x000fe20000010000 */
[----:B-1----:R-:W-:-:S04]  /*16140*/  LOP3.LUT R0, R0, 0x1f, RZ, 0xc0, !PT ;  /* 0x0000001f00007812 */ /* 0x002fc800078ec0ff */
[----:B------:R-:W-:-:S13]  /*16150*/  ISETP.NE.AND P0, PT, R0, RZ, PT ;  /* 0x000000ff0000720c */ /* 0x000fda0003f05270 */
[----:B0-----:R-:W0:Y:S01]  /*16160*/  @!P0 S2R R3, SR_CgaCtaId ;  /* 0x0000000000038919 */ /* 0x001e220000008800 */
[----:B------:R-:W-:-:S04]  /*16170*/  @!P0 MOV R0, 0x400 ;  /* 0x0000040000008802 */ /* 0x000fc80000000f00 */
[----:B0-----:R-:W-:-:S05]  /*16180*/  @!P0 LEA R22, R3, R0, 0x18 ;  /* 0x0000000003168211 */ /* 0x001fca00078ec0ff */
[----:B------:R0:W-:Y:S01]  /*16190*/  @!P0 STS.128 [R22+0x308d0], R16 ;  /* 0x0308d01016008388 */ /* 0x0001e20000000c00 */
[----:B------:R-:W-:Y:S06]  /*161a0*/  BAR.ARV 0x5, 0x200 ;  /* 0x0148000000007b1d */ /* 0x000fec0000002000 */
.L_x_636:
[----:B------:R-:W-:Y:S02]  /*161b0*/  ULDC UR4, c[0x0][0xc3c] ;  /* 0x00030f0000047ab9 */ /* 0x000fe40000000800 */
[----:B---3--:R-:W-:-:S13]  /*161c0*/  ISETP.GE.AND P0, PT, R19, UR4, PT ;  /* 0x0000000413007c0c */ /* 0x008fda000bf06270 */
[----:B------:R-:W-:Y:S05]  /*161d0*/  @!P0 BRA `(.L_x_648) ;  /* 0xffffffac002c8947 */ /* 0x000fea000383ffff */
[----:B------:R-:W-:Y:S05]  /*161e0*/  BSYNC B8 ;  /* 0x0000000000087941 */ /* 0x000fea0003800000 */
.L_x_526:
[----:B0-----:R-:W3:Y:S01]  /*161f0*/  LDL.LU R0, [R1+0x24] ;  /* 0x0000240001007983 */ /* 0x001ee20000300800 */
[----:B------:R-:W-:Y:S01]  /*16200*/  BSSY B0, `(.L_x_649) ;  /* 0x000000b000007945 */ /* 0x000fe20003800000 */
[----:B------:R-:W0:Y:S01]  /*16210*/  S2R R5, SR_CgaCtaId ;  /* 0x0000000000057919 */ /* 0x000e220000008800 */
[----:B---3--:R-:W-:-:S05]  /*16220*/  VIADD R0, R0, 0x1 ;  /* 0x0000000100007836 */ /* 0x008fca0000000000 */
[----:B------:R-:W-:-:S04]  /*16230*/  LEA.HI R2, R0, R0, RZ, 0x1 ;  /* 0x0000000000027211 */ /* 0x000fc800078f08ff */
[----:B------:R-:W-:Y:S02]  /*16240*/  LOP3.LUT R3, R2, 0xfffffffe, RZ, 0xc0, !PT ;  /* 0xfffffffe02037812 */ /* 0x000fe400078ec0ff */
[----:B------:R-:W-:-:S03]  /*16250*/  MOV R2, 0x400 ;  /* 0x0000040000027802 */ /* 0x000fc60000000f00 */
[----:B------:R-:W-:Y:S01]  /*16260*/  IMAD.IADD R0, R0, 0x1, -R3 ;  /* 0x0000000100007824 */ /* 0x000fe200078e0a03 */
[----:B0-----:R-:W-:-:S04]  /*16270*/  LEA R9, R5, R2, 0x18 ;  /* 0x0000000205097211 */ /* 0x001fc800078ec0ff */
[----:B------:R-:W-:-:S04]  /*16280*/  SHF.L.U32 R0, R0, 0x1f, RZ ;  /* 0x0000001f00007819 */ /* 0x000fc800000006ff */
[----:B------:R-:W0:Y:S02]  /*16290*/  SYNCS.PHASECHK.TRANS64.TRYWAIT P0, [R9+URZ+0x30820], R0 ;  /* 0x03082000090075a7 */ /* 0x000e24000800017f */
[----:B0-----:R-:W-:Y:S05]  /*162a0*/  @!P0 BRA `(.L_x_650) ;  /* 0x0000002c00908947 */ /* 0x001fea0003800000 */
.L_x_763:
[----:B------:R-:W-:Y:S05]  /*162b0*/  BSYNC B0 ;  /* 0x0000000000007941 */ /* 0x000fea0003800000 */
.L_x_649:
[----:B------:R-:W-:-:S03]  /*162c0*/  UMOV UR4, 0xffffffff ;  /* 0xffffffff00047882 */ /* 0x000fc60000000000 */
[----:B------:R-:W-:Y:S05]  /*162d0*/  BRA.DIV UR4, `(.L_x_651) ;  /* 0x0000002e04987947 */ /* 0x000fea000b800000 */
[----:B0-----:R-:W0:Y:S02]  /*162e0*/  S2R R0, SR_TID.X ;  /* 0x0000000000007919 */ /* 0x001e240000002100 */
[----:B0-----:R-:W-:-:S04]  /*162f0*/  SHF.R.U32.HI R0, RZ, 0x5, R0 ;  /* 0x00000005ff007819 */ /* 0x001fc80000011600 */
[----:B------:R-:W-:-:S05]  /*16300*/  LOP3.LUT R0, R0, 0x3, RZ, 0xc0, !PT ;  /* 0x0000000300007812 */ /* 0x000fca00078ec0ff */
[----:B------:R0:W3:Y:S02]  /*16310*/  SHFL.IDX PT, R14, R0, RZ, 0x1f ;  /* 0x00001fff000e7589 */ /* 0x0000e400000e0000 */
.L_x_766:
[----:B---3--:R-:W-:-:S13]  /*16320*/  ISETP.NE.AND P0, PT, R14, RZ, PT ;  /* 0x000000ff0e00720c */ /* 0x008fda0003f05270 */
[----:B------:R-:W-:Y:S05]  /*16330*/  @P0 BRA `(.L_x_396) ;  /* 0x0000000000880947 */ /* 0x000fea0003800000 */
[----:B------:R-:W-:-:S03]  /*16340*/  UMOV UR4, 0xffffffff ;  /* 0xffffffff00047882 */ /* 0x000fc60000000000 */
[----:B------:R-:W-:Y:S05]  /*16350*/  BRA.DIV UR4, `(.L_x_652) ;  /* 0x0000002e04ac7947 */ /* 0x000fea000b800000 */
[----:B------:R-:W-:-:S13]  /*16360*/  ELECT P6, URZ, PT ;  /* 0x00000000003f782f */ /* 0x000fda00038c0000 */
.L_x_769:
[----:B------:R-:W-:Y:S05]  /*16370*/  @!P6 BRA `(.L_x_396) ;  /* 0x000000000078e947 */ /* 0x000fea0003800000 */
[----:B0-----:R-:W3:Y:S02]  /*16380*/  LDL.LU R0, [R1+0x4c] ;  /* 0x00004c0001007983 */ /* 0x001ee40000300800 */
[----:B---3--:R-:W-:-:S04]  /*16390*/  LOP3.LUT R0, R0, 0x2, RZ, 0xfc, !PT ;  /* 0x0000000200007812 */ /* 0x008fc800078efcff */
[----:B------:R-:W-:-:S13]  /*163a0*/  ISETP.NE.AND P2, PT, R0, 0x3, PT ;  /* 0x000000030000780c */ /* 0x000fda0003f45270 */
[----:B------:R-:W-:Y:S05]  /*163b0*/  @!P2 BRA `(.L_x_653) ;  /* 0x000000000004a947 */ /* 0x000fea0003800000 */
[----:B------:R-:W-:Y:S01]  /*163c0*/  BPT.TRAP 0x1 ;  /* 0x000000040000795c */ /* 0x000fe20000300000 */
.L_x_653:
        /* <DEDUP_REMOVED lines=8> */
[----:B------:R-:W-:Y:S02]  /*16450*/  LOP3.LUT R2, R26, R3, RZ, 0x3c, !PT ;  /* 0x000000031a027212 */ /* 0x000fe400078e3cff */
[----:B------:R-:W-:-:S02]  /*16460*/  LEA R3, R7, R0, 0x3 ;  /* 0x0000000007037211 */ /* 0x000fc400078e18ff */
[----:B------:R-:W-:Y:S01]  /*16470*/  SHF.L.U32 R2, R2, 0x1f, RZ ;  /* 0x0000001f02027819 */ /* 0x000fe200000006ff */
[----:B0-----:R-:W-:Y:S06]  /*16480*/  @!P0 BRA `(.L_x_654) ;  /* 0x0000002c00808947 */ /* 0x001fec0003800000 */
.L_x_770:
[----:B------:R-:W3:Y:S02]  /*16490*/  SYNCS.PHASECHK.TRANS64.TRYWAIT P0, [R3+URZ], R2 ;  /* 0x00000002030075a7 */ /* 0x000ee4000800017f */
[----:B---3--:R-:W-:Y:S05]  /*164a0*/  @!P0 BRA `(.L_x_655) ;  /* 0x0000002c008c8947 */ /* 0x008fea0003800000 */
.L_x_771:
[----:B------:R-:W-:Y:S05]  /*164b0*/  @!P2 BRA `(.L_x_656) ;  /* 0x000000000004a947 */ /* 0x000fea0003800000 */
[----:B------:R-:W-:Y:S01]  /*164c0*/  BPT.TRAP 0x1 ;  /* 0x000000040000795c */ /* 0x000fe20000300000 */
.L_x_656:
[----:B------:R-:W-:-:S04]  /*164d0*/  VIADD R0, R9, 0x30860 ;  /* 0x0003086009007836 */ /* 0x000fc80000000000 */
[----:B------:R-:W-:-:S04]  /*164e0*/  IMAD R23, R23, 0x8, R0 ;  /* 0x0000000817177824 */ /* 0x000fc800078e0200 */
[----:B------:R-:W4:Y:S02]  /*164f0*/  SYNCS.PHASECHK.TRANS64.TRYWAIT P0, [R23+URZ], R4 ;  /* 0x00000004170075a7 */ /* 0x000f24000800017f */
[----:B----4-:R-:W-:Y:S05]  /*16500*/  @!P0 BRA `(.L_x_657) ;  /* 0x0000002c00888947 */ /* 0x010fea0003800000 */
.L_x_772:
[----:B------:R-:W-:-:S07]  /*16510*/  IMAD R7, R7, 0x8, R0 ;  /* 0x0000000807077824 */ /* 0x000fce00078e0200 */
.L_x_658:
[----:B------:R0:W0:Y:S02]  /*16520*/  SYNCS.PHASECHK.TRANS64.TRYWAIT P0, [R7+URZ], R2 ;  /* 0x00000002070075a7 */ /* 0x000024000800017f */
[----:B0-----:R-:W-:Y:S05]  /*16530*/  @!P0 NANOSLEEP.SYNCS 0x989680 ;  /* 0x009896800000895d */ /* 0x001fea0003900000 */
[----:B------:R-:W0:Y:S02]  /*16540*/  @!P0 SYNCS.PHASECHK.TRANS64 P0, [R7+URZ], R2 ;  /* 0x00000002070085a7 */ /* 0x000e24000800007f */
[----:B0-----:R-:W-:Y:S05]  /*16550*/  @!P0 BRA `(.L_x_658) ;  /* 0xfffffffc00f08947 */ /* 0x001fea000383ffff */
.L_x_396:
[----:B------:R-:W-:Y:S05]  /*16560*/  BSYNC B9 ;  /* 0x0000000000097941 */ /* 0x000fea0003800000 */
.L_x_393:
[----:B------:R-:W-:Y:S05]  /*16570*/  EXIT ;  /* 0x000000000000794d */ /* 0x000fea0003800000 */
.L_x_414:
[----:B0-----:R0:W1:Y:S02]  /*16580*/  SYNCS.PHASECHK.TRANS64.TRYWAIT P6, [R81+URZ+0x30890], R93 ;  /* 0x0308905d510075a7 */ /* 0x00106400080c017f */
[----:B-1----:R-:W-:Y:S05]  /*16590*/  @!P6 NANOSLEEP.SYNCS 0x989680 ;  /* 0x009896800000e95d */ /* 0x002fea0003900000 */
[----:B------:R-:W1:Y:S02]  /*165a0*/  @!P6 SYNCS.PHASECHK.TRANS64 P6, [R81+URZ+0x30890], R93 ;  /* 0x0308905d5100e5a7 */ /* 0x000e6400080c007f */
[----:B-1----:R-:W-:Y:S05]  /*165b0*/  @!P6 BRA `(.L_x_414) ;  /* 0xfffffffc00f0e947 */ /* 0x002fea000383ffff */
[----:B------:R-:W-:Y:S05]  /*165c0*/  BRA `(.L_x_659) ;  /* 0xfffffec400c87947 */ /* 0x000fea000383ffff */
.L_x_434:
[----:B0-----:R0:W1:Y:S02]  /*165d0*/  SYNCS.PHASECHK.TRANS64.TRYWAIT P5, [R81+URZ+0x30890], R93 ;  /* 0x0308905d510075a7 */ /* 0x00106400080a017f */
[----:B-1----:R-:W-:Y:S05]  /*165e0*/  @!P5 NANOSLEEP.SYNCS 0x989680 ;  /* 0x009896800000d95d */ /* 0x002fea0003900000 */
[----:B------:R-:W1:Y:S02]  /*165f0*/  @!P5 SYNCS.PHASECHK.TRANS64 P5, [R81+URZ+0x30890], R93 ;  /* 0x0308905d5100d5a7 */ /* 0x000e6400080a007f */
[----:B-1----:R-:W-:Y:S05]  /*16600*/  @!P5 BRA `(.L_x_434) ;  /* 0xfffffffc00f0d947 */ /* 0x002fea000383ffff */
[----:B------:R-:W-:Y:S05]  /*16610*/  BRA `(.L_x_660) ;  /* 0xfffffed800347947 */ /* 0x000fea000383ffff */
.L_x_443:
[----:B-1----:R1:W2:Y:S02]  /*16620*/  SYNCS.PHASECHK.TRANS64.TRYWAIT P4, [R81+URZ+0x30890], R93 ;  /* 0x0308905d510075a7 */ /* 0x0022a4000808017f */
[----:B--2---:R-:W-:Y:S05]  /*16630*/  @!P4 NANOSLEEP.SYNCS 0x989680 ;  /* 0x009896800000c95d */ /* 0x004fea0003900000 */
[----:B------:R-:W2:Y:S02]  /*16640*/  @!P4 SYNCS.PHASECHK.TRANS64 P4, [R81+URZ+0x30890], R93 ;  /* 0x0308905d5100c5a7 */ /* 0x000ea4000808007f */
[----:B--2---:R-:W-:Y:S05]  /*16650*/  @!P4 BRA `(.L_x_443) ;  /* 0xfffffffc00f0c947 */ /* 0x004fea000383ffff */
[----:B------:R-:W-:Y:S05]  /*16660*/  BRA `(.L_x_661) ;  /* 0xfffffee800547947 */ /* 0x000fea000383ffff */
.L_x_449:
[----:B--2---:R2:W3:Y:S02]  /*16670*/  SYNCS.PHASECHK.TRANS64.TRYWAIT P3, [R81+URZ+0x308b0], R93 ;  /* 0x0308b05d510075a7 */ /* 0x0044e4000806017f */
[----:B---3--:R-:W-:Y:S05]  /*16680*/  @!P3 NANOSLEEP.SYNCS 0x989680 ;  /* 0x009896800000b95d */ /* 0x008fea0003900000 */
[----:B------:R-:W3:Y:S02]  /*16690*/  @!P3 SYNCS.PHASECHK.TRANS64 P3, [R81+URZ+0x308b0], R93 ;  /* 0x0308b05d5100b5a7 */ /* 0x000ee4000806007f */
[----:B---3--:R-:W-:Y:S05]  /*166a0*/  @!P3 BRA `(.L_x_449) ;  /* 0xfffffffc00f0b947 */ /* 0x008fea000383ffff */
[----:B------:R-:W-:Y:S05]  /*166b0*/  BRA `(.L_x_662) ;  /* 0xfffffee800e87947 */ /* 0x000fea000383ffff */
.L_x_457:
[----:B------:R-:W0:Y:S01]  /*166c0*/  S2R R3, SR_TID.X ;  /* 0x0000000000037919 */ /* 0x000e220000002100 */
[----:B------:R-:W-:Y:S01]  /*166d0*/  BSSY B0, `(.L_x_663) ;  /* 0x000000c000007945 */ /* 0x000fe20003800000 */
[----:B------:R-:W-:Y:S01]  /*166e0*/  MOV R12, RZ ;  /* 0x000000ff000c7202 */ /* 0x000fe20000000f00 */
[----:B------:R-:W-:Y:S02]  /*166f0*/  IMAD.MOV.U32 R11, RZ, RZ, 0x1f ;  /* 0x0000001fff0b7424 */ /* 0x000fe400078e00ff */
[----:B------:R-:W-:Y:S02]  /*16700*/  IMAD.MOV.U32 R15, RZ, RZ, -0x1 ;  /* 0xffffffffff0f7424 */ /* 0x000fe400078e00ff */
[----:B0-----:R-:W-:-:S05]  /*16710*/  VIADD R4, R3, 0xffffff80 ;  /* 0xffffff8003047836 */ /* 0x001fca0000000000 */
[----:B------:R-:W-:-:S04]  /*16720*/  SHF.R.S32.HI R3, RZ, 0x1f, R4 ;  /* 0x0000001fff037819 */ /* 0x000fc80000011404 */
[----:B------:R-:W-:-:S04]  /*16730*/  LEA.HI R3, R3, R4, RZ, 0x7 ;  /* 0x0000000403037211 */ /* 0x000fc800078f38ff */
[----:B------:R-:W-:-:S05]  /*16740*/  SHF.R.S32.HI R3, RZ, 0x7, R3 ;  /* 0x00000007ff037819 */ /* 0x000fca0000011403 */
[----:B------:R-:W-:-:S07]  /*16750*/  IMAD.MOV.U32 R13, RZ, RZ, R3 ;  /* 0x000000ffff0d7224 */ /* 0x000fce00078e0003 */
[----:B-----5:R-:W-:Y:S05]  /*16760*/  WARPSYNC.COLLECTIVE R15, `(.L_x_664) ;  /* 0x000000000f087348 */ /* 0x020fea0003c00000 */
[----:B------:R0:W1:Y:S02]  /*16770*/  SHFL.IDX P6, R14, R13, R12, R11 ;  /* 0x0000000c0d0e7389 */ /* 0x00006400000c000b */
[----:B01---5:R-:W-:Y:S01]  /*16780*/  ENDCOLLECTIVE ;  /* 0x000000000000791b */ /* 0x023fe20003800000 */
.L_x_664:
[----:B------:R-:W-:Y:S05]  /*16790*/  BSYNC B0 ;  /* 0x0000000000007941 */ /* 0x000fea0003800000 */
.L_x_663:
[----:B------:R1:W-:Y:S01]  /*167a0*/  STL [R1+0x3c], R14 ;  /* 0x00003c0e01007387 */ /* 0x0003e20000100800 */
[----:B------:R-:W-:Y:S05]  /*167b0*/  BRA `(.L_x_665) ;  /* 0xfffffef000387947 */ /* 0x000fea000383ffff */
.L_x_469:
[----:B------:R-:W-:Y:S01]  /*167c0*/  BSSY B1, `(.L_x_666) ;  /* 0x0000008000017945 */ /* 0x000fe20003800000 */
[----:B------:R-:W-:Y:S01]  /*167d0*/  IMAD.MOV.U32 R13, RZ, RZ, R26 ;  /* 0x000000ffff0d7224 */ /* 0x000fe200078e001a */
[----:B------:R-:W-:Y:S01]  /*167e0*/  MOV R15, 0xffffffff ;  /* 0xffffffff000f7802 */ /* 0x000fe20000000f00 */
[----:B------:R-:W-:Y:S02]  /*167f0*/  IMAD.MOV.U32 R12, RZ, RZ, RZ ;  /* 0x000000ffff0c7224 */ /* 0x000fe400078e00ff */
[----:B------:R-:W-:-:S07]  /*16800*/  IMAD.MOV.U32 R11, RZ, RZ, 0x1c1f ;  /* 0x00001c1fff0b7424 */ /* 0x000fce00078e00ff */
[----:B-1----:R-:W-:Y:S05]  /*16810*/  WARPSYNC.COLLECTIVE R15, `(.L_x_667) ;  /* 0x000000000f087348 */ /* 0x002fea0003c00000 */
[----:B-1----:R0:W1:Y:S02]  /*16820*/  SHFL.IDX P6, R14, R13, R12, R11 ;  /* 0x0000000c0d0e7389 */ /* 0x00206400000c000b */
[----:B01----:R-:W-:Y:S01]  /*16830*/  ENDCOLLECTIVE ;  /* 0x000000000000791b */ /* 0x003fe20003800000 */
.L_x_667:
[----:B------:R-:W-:Y:S05]  /*16840*/  BSYNC B1 ;  /* 0x0000000000017941 */ /* 0x000fea0003800000 */
.L_x_666:
[----:B------:R-:W-:Y:S02]  /*16850*/  IMAD.MOV.U32 R13, RZ, RZ, R24 ;  /* 0x000000ffff0d7224 */ /* 0x000fe400078e0018 */
[----:B------:R-:W-:Y:S02]  /*16860*/  IMAD.MOV.U32 R12, RZ, RZ, RZ ;  /* 0x000000ffff0c7224 */ /* 0x000fe400078e00ff */
[----:B------:R-:W-:Y:S02]  /*16870*/  IMAD.MOV.U32 R11, RZ, RZ, 0x1c1f ;  /* 0x00001c1fff0b7424 */ /* 0x000fe400078e00ff */
[----:B------:R-:W-:Y:S02]  /*16880*/  IMAD.MOV.U32 R15, RZ, RZ, -0x1 ;  /* 0xffffffffff0f7424 */ /* 0x000fe400078e00ff */
[----:B------:R-:W-:-:S07]  /*16890*/  IMAD.MOV.U32 R3, RZ, RZ, R14 ;  /* 0x000000ffff037224 */ /* 0x000fce00078e000e */
[----:B------:R-:W-:Y:S05]  /*168a0*/  WARPSYNC.COLLECTIVE R15, `(.L_x_668) ;  /* 0x000000000f087348 */ /* 0x000fea0003c00000 */
[----:B------:R0:W1:Y:S02]  /*168b0*/  SHFL.IDX P6, R14, R13, R12, R11 ;  /* 0x0000000c0d0e7389 */ /* 0x00006400000c000b */
[----:B01----:R-:W-:Y:S01]  /*168c0*/  ENDCOLLECTIVE ;  /* 0x000000000000791b */ /* 0x003fe20003800000 */
.L_x_668:
[----:B------:R-:W-:Y:S01]  /*168d0*/  IMAD.MOV.U32 R13, RZ, RZ, R28 ;  /* 0x000000ffff0d7224 */ /* 0x000fe200078e001c */
[----:B------:R-:W-:-:S07]  /*168e0*/  MOV R0, R14 ;  /* 0x0000000e00007202 */ /* 0x000fce0000000f00 */
[----:B------:R-:W-:Y:S05]  /*168f0*/  WARPSYNC.COLLECTIVE R15, `(.L_x_669) ;  /* 0x000000000f087348 */ /* 0x000fea0003c00000 */
[----:B------:R0:W1:Y:S02]  /*16900*/  SHFL.IDX P6, R14, R13, R12, R11 ;  /* 0x0000000c0d0e7389 */ /* 0x00006400000c000b */
[----:B01----:R-:W-:Y:S01]  /*16910*/  ENDCOLLECTIVE ;  /* 0x000000000000791b */ /* 0x003fe20003800000 */
.L_x_669:
[----:B------:R-:W-:Y:S02]  /*16920*/  IMAD.MOV.U32 R13, RZ, RZ, R27 ;  /* 0x000000ffff0d7224 */ /* 0x000fe400078e001b */
[----:B------:R-:W-:-:S07]  /*16930*/  IMAD.MOV.U32 R5, RZ, RZ, R14 ;  /* 0x000000ffff057224 */ /* 0x000fce00078e000e */
[----:B------:R-:W-:Y:S05]  /*16940*/  WARPSYNC.COLLECTIVE R15, `(.L_x_670) ;  /* 0x000000000f087348 */ /* 0x000fea0003c00000 */
[----:B------:R0:W1:Y:S02]  /*16950*/  SHFL.IDX P6, R14, R13, R12, R11 ;  /* 0x0000000c0d0e7389 */ /* 0x00006400000c000b */
[----:B01----:R-:W-:Y:S01]  /*16960*/  ENDCOLLECTIVE ;  /* 0x000000000000791b */ /* 0x003fe20003800000 */
.L_x_670:
[----:B------:R-:W-:Y:S05]  /*16970*/  BRA `(.L_x_671) ;  /* 0xfffffef4003c7947 */ /* 0x000fea000383ffff */
.L_x_473:
[----:B0-----:R0:W1:Y:S02]  /*16980*/  SYNCS.PHASECHK.TRANS64.TRYWAIT P0, [R2+URZ+0x30800], R5 ;  /* 0x03080005020075a7 */ /* 0x001064000800017f */
[----:B-1----:R-:W-:Y:S05]  /*16990*/  @!P0 NANOSLEEP.SYNCS 0x989680 ;  /* 0x009896800000895d */ /* 0x002fea0003900000 */
[----:B------:R-:W1:Y:S02]  /*169a0*/  @!P0 SYNCS.PHASECHK.TRANS64 P0, [R2+URZ+0x30800], R5 ;  /* 0x03080005020085a7 */ /* 0x000e64000800007f */
[----:B-1----:R-:W-:Y:S05]  /*169b0*/  @!P0 BRA `(.L_x_473) ;  /* 0xfffffffc00f08947 */ /* 0x002fea000383ffff */
[----:B------:R-:W-:Y:S05]  /*169c0*/  BRA `(.L_x_672) ;  /* 0xfffffef8007c7947 */ /* 0x000fea000383ffff */
.L_x_481:
[----:B------:R-:W-:Y:S01]  /*169d0*/  BSSY B1, `(.L_x_673) ;  /* 0x0000008000017945 */ /* 0x000fe20003800000 */
[----:B------:R-:W-:Y:S01]  /*169e0*/  IMAD.MOV.U32 R13, RZ, RZ, R26 ;  /* 0x000000ffff0d7224 */ /* 0x000fe200078e001a */
[----:B------:R-:W-:Y:S01]  /*169f0*/  MOV R11, 0x1c1f ;  /* 0x00001c1f000b7802 */ /* 0x000fe20000000f00 */
[----:B------:R-:W-:Y:S02]  /*16a00*/  IMAD.MOV.U32 R12, RZ, RZ, RZ ;  /* 0x000000ffff0c7224 */ /* 0x000fe400078e00ff */
[----:B------:R-:W-:-:S07]  /*16a10*/  IMAD.MOV.U32 R15, RZ, RZ, -0x1 ;  /* 0xffffffffff0f7424 */ /* 0x000fce00078e00ff */
[----:B-1----:R-:W-:Y:S05]  /*16a20*/  WARPSYNC.COLLECTIVE R15, `(.L_x_674) ;  /* 0x000000000f087348 */ /* 0x002fea0003c00000 */
[----:B-1----:R0:W1:Y:S02]  /*16a30*/  SHFL.IDX P6, R14, R13, R12, R11 ;  /* 0x0000000c0d0e7389 */ /* 0x00206400000c000b */
[----:B01----:R-:W-:Y:S01]  /*16a40*/  ENDCOLLECTIVE ;  /* 0x000000000000791b */ /* 0x003fe20003800000 */
.L_x_674:
[----:B------:R-:W-:Y:S05]  /*16a50*/  BSYNC B1 ;  /* 0x0000000000017941 */ /* 0x000fea0003800000 */
.L_x_673:
[----:B------:R-:W-:Y:S01]  /*16a60*/  IMAD.MOV.U32 R13, RZ, RZ, R24 ;  /* 0x000000ffff0d7224 */ /* 0x000fe200078e0018 */
[----:B------:R-:W-:Y:S01]  /*16a70*/  MOV R15, 0xffffffff ;  /* 0xffffffff000f7802 */ /* 0x000fe20000000f00 */
[----:B------:R-:W-:Y:S02]  /*16a80*/  IMAD.MOV.U32 R12, RZ, RZ, RZ ;  /* 0x000000ffff0c7224 */ /* 0x000fe400078e00ff */
[----:B------:R-:W-:Y:S02]  /*16a90*/  IMAD.MOV.U32 R11, RZ, RZ, 0x1c1f ;  /* 0x00001c1fff0b7424 */ /* 0x000fe400078e00ff */
[----:B------:R-:W-:-:S07]  /*16aa0*/  IMAD.MOV.U32 R0, RZ, RZ, R14 ;  /* 0x000000ffff007224 */ /* 0x000fce00078e000e */
[----:B------:R-:W-:Y:S05]  /*16ab0*/  WARPSYNC.COLLECTIVE R15, `(.L_x_675) ;  /* 0x000000000f087348 */ /* 0x000fea0003c00000 */
[----:B------:R0:W1:Y:S02]  /*16ac0*/  SHFL.IDX P6, R14, R13, R12, R11 ;  /* 0x0000000c0d0e7389 */ /* 0x00006400000c000b */
[----:B01----:R-:W-:Y:S01]  /*16ad0*/  ENDCOLLECTIVE ;  /* 0x000000000000791b */ /* 0x003fe20003800000 */
.L_x_675:
[----:B------:R-:W-:Y:S02]  /*16ae0*/  IMAD.MOV.U32 R13, RZ, RZ, R28 ;  /* 0x000000ffff0d7224 */ /* 0x000fe400078e001c */
[----:B------:R-:W-:-:S07]  /*16af0*/  IMAD.MOV.U32 R3, RZ, RZ, R14 ;  /* 0x000000ffff037224 */ /* 0x000fce00078e000e */
[----:B------:R-:W-:Y:S05]  /*16b00*/  WARPSYNC.COLLECTIVE R15, `(.L_x_676) ;  /* 0x000000000f087348 */ /* 0x000fea0003c00000 */
[----:B------:R0:W1:Y:S02]  /*16b10*/  SHFL.IDX P6, R14, R13, R12, R11 ;  /* 0x0000000c0d0e7389 */ /* 0x00006400000c000b */
[----:B01----:R-:W-:Y:S01]  /*16b20*/  ENDCOLLECTIVE ;  /* 0x000000000000791b */ /* 0x003fe20003800000 */
.L_x_676:
[----:B------:R-:W-:Y:S02]  /*16b30*/  IMAD.MOV.U32 R13, RZ, RZ, R27 ;  /* 0x000000ffff0d7224 */ /* 0x000fe400078e001b */
[----:B------:R-:W-:-:S07]  /*16b40*/  IMAD.MOV.U32 R20, RZ, RZ, R14 ;  /* 0x000000ffff147224 */ /* 0x000fce00078e000e */
[----:B------:R-:W-:Y:S05]  /*16b50*/  WARPSYNC.COLLECTIVE R15, `(.L_x_677) ;  /* 0x000000000f087348 */ /* 0x000fea0003c00000 */
[----:B------:R0:W1:Y:S02]  /*16b60*/  SHFL.IDX P6, R14, R13, R12, R11 ;  /* 0x0000000c0d0e7389 */ /* 0x00006400000c000b */
[----:B01----:R-:W-:Y:S01]  /*16b70*/  ENDCOLLECTIVE ;  /* 0x000000000000791b */ /* 0x003fe20003800000 */
.L_x_677:
[----:B------:R-:W-:Y:S05]  /*16b80*/  BRA `(.L_x_678) ;  /* 0xffffff0000e47947 */ /* 0x000fea000383ffff */
.L_x_485:
[----:B0-----:R0:W1:Y:S02]  /*16b90*/  SYNCS.PHASECHK.TRANS64.TRYWAIT P1, [R2+URZ+0x30800], R25 ;  /* 0x03080019020075a7 */ /* 0x001064000802017f */
[----:B-1----:R-:W-:Y:S05]  /*16ba0*/  @!P1 NANOSLEEP.SYNCS 0x989680 ;  /* 0x009896800000995d */ /* 0x002fea0003900000 */
[----:B------:R-:W1:Y:S02]  /*16bb0*/  @!P1 SYNCS.PHASECHK.TRANS64 P1, [R2+URZ+0x30800], R25 ;  /* 0x03080019020095a7 */ /* 0x000e64000802007f */
[----:B-1----:R-:W-:Y:S05]  /*16bc0*/  @!P1 BRA `(.L_x_485) ;  /* 0xfffffffc00f09947 */ /* 0x002fea000383ffff */
[----:B------:R-:W-:Y:S05]  /*16bd0*/  BRA `(.L_x_679) ;  /* 0xffffff0400cc7947 */ /* 0x000fea000383ffff */
.L_x_491:
[----:B-1----:R1:W3:Y:S02]  /*16be0*/  SYNCS.PHASECHK.TRANS64.TRYWAIT P1, [R4+URZ+0x30830], R5 ;  /* 0x03083005040075a7 */ /* 0x0022e4000802017f */
[----:B---3--:R-:W-:Y:S05]  /*16bf0*/  @!P1 NANOSLEEP.SYNCS 0x989680 ;  /* 0x009896800000995d */ /* 0x008fea0003900000 */
[----:B------:R-:W3:Y:S02]  /*16c00*/  @!P1 SYNCS.PHASECHK.TRANS64 P1, [R4+URZ+0x30830], R5 ;  /* 0x03083005040095a7 */ /* 0x000ee4000802007f */
[----:B---3--:R-:W-:Y:S05]  /*16c10*/  @!P1 BRA `(.L_x_491) ;  /* 0xfffffffc00f09947 */ /* 0x008fea000383ffff */
[----:B------:R-:W-:Y:S05]  /*16c20*/  BRA `(.L_x_490) ;  /* 0xffffff1400187947 */ /* 0x000fea000383ffff */
.L_x_497:
[----:B-1----:R1:W2:Y:S02]  /*16c30*/  SYNCS.PHASECHK.TRANS64.TRYWAIT P3, [R0+URZ+0x30830], R3 ;  /* 0x03083003000075a7 */ /* 0x0022a4000806017f */
[----:B--2---:R-:W-:Y:S05]  /*16c40*/  @!P3 NANOSLEEP.SYNCS 0x989680 ;  /* 0x009896800000b95d */ /* 0x004fea0003900000 */
[----:B------:R-:W2:Y:S02]  /*16c50*/  @!P3 SYNCS.PHASECHK.TRANS64 P3, [R0+URZ+0x30830], R3 ;  /* 0x030830030000b5a7 */ /* 0x000ea4000806007f */
[----:B--2---:R-:W-:Y:S05]  /*16c60*/  @!P3 BRA `(.L_x_497) ;  /* 0xfffffffc00f0b947 */ /* 0x004fea000383ffff */
[----:B------:R-:W-:Y:S05]  /*16c70*/  BRA `(.L_x_496) ;  /* 0xffffff4000cc7947 */ /* 0x000fea000383ffff */
.L_x_502:
[----:B-1----:R1:W2:Y:S02]  /*16c80*/  SYNCS.PHASECHK.TRANS64.TRYWAIT P2, [R3+URZ+0x30850], R0 ;  /* 0x03085000030075a7 */ /* 0x0022a4000804017f */
[----:B--2---:R-:W-:Y:S05]  /*16c90*/  @!P2 NANOSLEEP.SYNCS 0x989680 ;  /* 0x009896800000a95d */ /* 0x004fea0003900000 */
[----:B------:R-:W2:Y:S02]  /*16ca0*/  @!P2 SYNCS.PHASECHK.TRANS64 P2, [R3+URZ+0x30850], R0 ;  /* 0x030850000300a5a7 */ /* 0x000ea4000804007f */
[----:B--2---:R-:W-:Y:S05]  /*16cb0*/  @!P2 BRA `(.L_x_502) ;  /* 0xfffffffc00f0a947 */ /* 0x004fea000383ffff */
[----:B------:R-:W-:Y:S05]  /*16cc0*/  BRA `(.L_x_501) ;  /* 0xffffff4400a07947 */ /* 0x000fea000383ffff */
.L_x_507:
[----:B-1----:R1:W2:Y:S02]  /*16cd0*/  SYNCS.PHASECHK.TRANS64.TRYWAIT P0, [R12+URZ+0x30850], R5 ;  /* 0x030850050c0075a7 */ /* 0x0022a4000800017f */
[----:B--2---:R-:W-:Y:S05]  /*16ce0*/  @!P0 NANOSLEEP.SYNCS 0x989680 ;  /* 0x009896800000895d */ /* 0x004fea0003900000 */
[----:B------:R-:W2:Y:S02]  /*16cf0*/  @!P0 SYNCS.PHASECHK.TRANS64 P0, [R12+URZ+0x30850], R5 ;  /* 0x030850050c0085a7 */ /* 0x000ea4000800007f */
[----:B--2---:R-:W-:Y:S05]  /*16d00*/  @!P0 BRA `(.L_x_507) ;  /* 0xfffffffc00f08947 */ /* 0x004fea000383ffff */
[----:B------:R-:W-:Y:S05]  /*16d10*/  BRA `(.L_x_506) ;  /* 0xffffff70001c7947 */ /* 0x000fea000383ffff */
.L_x_515:
[----:B------:R-:W-:Y:S01]  /*16d20*/  IMAD.MOV.U32 R13, RZ, RZ, R20 ;  /* 0x000000ffff0d7224 */ /* 0x000fe200078e0014 */
[----:B------:R-:W-:Y:S01]  /*16d30*/  MOV R12, RZ ;  /* 0x000000ff000c7202 */ /* 0x000fe20000000f00 */
[----:B------:R-:W-:Y:S02]  /*16d40*/  IMAD.MOV.U32 R11, RZ, RZ, 0x181f ;  /* 0x0000181fff0b7424 */ /* 0x000fe400078e00ff */
[----:B------:R-:W-:Y:S02]  /*16d50*/  IMAD.MOV.U32 R15, RZ, RZ, -0x1 ;  /* 0xffffffffff0f7424 */ /* 0x000fe400078e00ff */
[----:B------:R-:W-:Y:S02]  /*16d60*/  IMAD R24, R26, 0xc0, R30 ;  /* 0x000000c01a187824 */ /* 0x000fe400078e021e */
[----:B------:R-:W-:-:S07]  /*16d70*/  IMAD R21, R8, R27, RZ ;  /* 0x0000001b08157224 */ /* 0x000fce00078e02ff */
[----:B------:R-:W-:Y:S05]  /*16d80*/  WARPSYNC.COLLECTIVE R15, `(.L_x_680) ;  /* 0x000000000f087348 */ /* 0x000fea0003c00000 */
[----:B------:R0:W1:Y:S02]  /*16d90*/  SHFL.IDX P6, R14, R13, R12, R11 ;  /* 0x0000000c0d0e7389 */ /* 0x00006400000c000b */
[----:B01----:R-:W-:Y:S01]  /*16da0*/  ENDCOLLECTIVE ;  /* 0x000000000000791b */ /* 0x003fe20003800000 */
.L_x_680:
[C---:B------:R-:W-:Y:S01]  /*16db0*/  VIADD R8, R24.reuse, 0x30 ;  /* 0x0000003018087836 */ /* 0x040fe20000000000 */
[----:B------:R-:W-:-:S04]  /*16dc0*/  ISETP.GE.OR P3, PT, R24, R21, P0 ;  /* 0x000000151800720c */ /* 0x000fc80000766670 */
[----:B------:R-:W-:Y:S01]  /*16dd0*/  ISETP.GE.OR P4, PT, R8, R21, P0 ;  /* 0x000000150800720c */ /* 0x000fe20000786670 */
[----:B------:R-:W-:-:S05]  /*16de0*/  VIADD R8, R24, 0x60 ;  /* 0x0000006018087836 */ /* 0x000fca0000000000 */
[----:B------:R-:W-:Y:S01]  /*16df0*/  ISETP.GE.OR P2, PT, R8, R21, P0 ;  /* 0x000000150800720c */ /* 0x000fe20000746670 */
[----:B------:R-:W-:Y:S02]  /*16e00*/  IMAD.MOV.U32 R13, RZ, RZ, R7 ;  /* 0x000000ffff0d7224 */ /* 0x000fe400078e0007 */
[----:B------:R-:W-:-:S10]  /*16e10*/  IMAD.MOV.U32 R0, RZ, RZ, R14 ;  /* 0x000000ffff007224 */ /* 0x000fd400078e000e */
[----:B------:R-:W-:Y:S05]  /*16e20*/  WARPSYNC.COLLECTIVE R15, `(.L_x_681) ;  /* 0x000000000f087348 */ /* 0x000fea0003c00000 */
[----:B------:R0:W1:Y:S02]  /*16e30*/  SHFL.IDX P6, R14, R13, R12, R11 ;  /* 0x0000000c0d0e7389 */ /* 0x00006400000c000b */
[----:B01----:R-:W-:Y:S01]  /*16e40*/  ENDCOLLECTIVE ;  /* 0x000000000000791b */ /* 0x003fe20003800000 */
.L_x_681:
[----:B------:R-:W-:Y:S01]  /*16e50*/  MOV R13, R20 ;  /* 0x00000014000d7202 */ /* 0x000fe20000000f00 */
[----:B------:R-:W-:Y:S02]  /*16e60*/  IMAD.MOV.U32 R12, RZ, RZ, 0x1 ;  /* 0x00000001ff0c7424 */ /* 0x000fe400078e00ff */
[----:B------:R-:W-:-:S07]  /*16e70*/  IMAD.MOV.U32 R3, RZ, RZ, R14 ;  /* 0x000000ffff037224 */ /* 0x000fce00078e000e */
[----:B------:R-:W-:Y:S05]  /*16e80*/  WARPSYNC.COLLECTIVE R15, `(.L_x_682) ;  /* 0x000000000f087348 */ /* 0x000fea0003c00000 */
[----:B------:R0:W1:Y:S02]  /*16e90*/  SHFL.IDX P6, R14, R13, R12, R11 ;  /* 0x0000000c0d0e7389 */ /* 0x00006400000c000b */
[----:B01----:R-:W-:Y:S01]  /*16ea0*/  ENDCOLLECTIVE ;  /* 0x000000000000791b */ /* 0x003fe20003800000 */
.L_x_682:
[----:B------:R-:W-:-:S04]  /*16eb0*/  @!P3 LEA R10, P5, R29, R3, 0x1 ;  /* 0x000000031d0ab211 */ /* 0x000fc800078a08ff */
[----:B------:R-:W-:Y:S01]  /*16ec0*/  @!P3 LEA.HI.X R3, R29, R0, R28, 0x1, P5 ;  /* 0x000000001d03b211 */ /* 0x000fe200028f0c1c */
[----:B------:R-:W-:Y:S02]  /*16ed0*/  IMAD.MOV.U32 R13, RZ, RZ, R7 ;  /* 0x000000ffff0d7224 */ /* 0x000fe400078e0007 */
[----:B------:R-:W-:-:S07]  /*16ee0*/  IMAD.MOV.U32 R4, RZ, RZ, R14 ;  /* 0x000000ffff047224 */ /* 0x000fce00078e000e */
[----:B------:R-:W-:Y:S05]  /*16ef0*/  WARPSYNC.COLLECTIVE R15, `(.L_x_683) ;  /* 0x000000000f087348 */ /* 0x000fea0003c00000 */
[----:B------:R0:W1:Y:S02]  /*16f00*/  SHFL.IDX P6, R14, R13, R12, R11 ;  /* 0x0000000c0d0e7389 */ /* 0x00006400000c000b */
[----:B01----:R-:W-:Y:S01]  /*16f10*/  ENDCOLLECTIVE ;  /* 0x000000000000791b */ /* 0x003fe20003800000 */
.L_x_683:
[----:B------:R-:W-:Y:S01]  /*16f20*/  IMAD.MOV.U32 R13, RZ, RZ, R20 ;  /* 0x000000ffff0d7224 */ /* 0x000fe200078e0014 */
[----:B------:R-:W-:Y:S01]  /*16f30*/  MOV R12, 0x2 ;  /* 0x00000002000c7802 */ /* 0x000fe20000000f00 */
[----:B------:R-:W-:-:S07]  /*16f40*/  IMAD.MOV.U32 R5, RZ, RZ, R14 ;  /* 0x000000ffff057224 */ /* 0x000fce00078e000e */
[----:B------:R-:W-:Y:S05]  /*16f50*/  WARPSYNC.COLLECTIVE R15, `(.L_x_684) ;  /* 0x000000000f087348 */ /* 0x000fea0003c00000 */
[----:B------:R0:W1:Y:S02]  /*16f60*/  SHFL.IDX P6, R14, R13, R12, R11 ;  /* 0x0000000c0d0e7389 */ /* 0x00006400000c000b */
[----:B01----:R-:W-:Y:S01]  /*16f70*/  ENDCOLLECTIVE ;  /* 0x000000000000791b */ /* 0x003fe20003800000 */
.L_x_684:
[----:B------:R-:W-:-:S04]  /*16f80*/  @!P4 LEA R8, P1, R29, R5, 0x1 ;  /* 0x000000051d08c211 */ /* 0x000fc800078208ff */
[----:B------:R-:W-:Y:S01]  /*16f90*/  @!P4 LEA.HI.X R9, R29, R4, R28, 0x1, P1 ;  /* 0x000000041d09c211 */ /* 0x000fe200008f0c1c */
[----:B------:R-:W-:Y:S02]  /*16fa0*/  IMAD.MOV.U32 R13, RZ, RZ, R7 ;  /* 0x000000ffff0d7224 */ /* 0x000fe400078e0007 */
[----:B------:R-:W-:-:S07]  /*16fb0*/  IMAD.MOV.U32 R6, RZ, RZ, R14 ;  /* 0x000000ffff067224 */ /* 0x000fce00078e000e */
[----:B------:R-:W-:Y:S05]  /*16fc0*/  WARPSYNC.COLLECTIVE R15, `(.L_x_685) ;  /* 0x000000000f087348 */ /* 0x000fea0003c00000 */
[----:B------:R0:W1:Y:S02]  /*16fd0*/  SHFL.IDX P6, R14, R13, R12, R11 ;  /* 0x0000000c0d0e7389 */ /* 0x00006400000c000b */
[----:B01----:R-:W-:Y:S01]  /*16fe0*/  ENDCOLLECTIVE ;  /* 0x000000000000791b */ /* 0x003fe20003800000 */
.L_x_685:
[----:B------:R-:W-:Y:S01]  /*16ff0*/  @!P3 IMAD.MOV.U32 R11, RZ, RZ, R3 ;  /* 0x000000ffff0bb224 */ /* 0x000fe200078e0003 */
[----:B------:R-:W-:Y:S01]  /*17000*/  MOV R13, R20 ;  /* 0x00000014000d7202 */ /* 0x000fe20000000f00 */
[----:B------:R-:W-:-:S03]  /*17010*/  IMAD.MOV.U32 R12, RZ, RZ, 0x3 ;  /* 0x00000003ff0c7424 */ /* 0x000fc600078e00ff */
[----:B------:R0:W-:Y:S04]  /*17020*/  @!P3 ST.E.128 desc[UR56][R10.64], RZ ;  /* 0x000000ff0a00b985 */ /* 0x0001e8000c101d38 */
[----:B------:R1:W-:Y:S01]  /*17030*/  @!P4 ST.E.128 desc[UR56][R8.64], RZ ;  /* 0x000000ff0800c985 */ /* 0x0003e2000c101d38 */
[----:B------:R-:W-:-:S04]  /*17040*/  @!P2 LEA R25, P5, R29, R14, 0x1 ;  /* 0x0000000e1d19a211 */ /* 0x000fc800078a08ff */
[----:B------:R-:W-:Y:S01]  /*17050*/  @!P2 LEA.HI.X R5, R29, R6, R28, 0x1, P5 ;  /* 0x000000061d05a211 */ /* 0x000fe200028f0c1c */
[----:B0-----:R-:W-:Y:S02]  /*17060*/  IMAD.MOV.U32 R11, RZ, RZ, 0x181f ;  /* 0x0000181fff0b7424 */ /* 0x001fe400078e00ff */
[----:B------:R-:W-:-:S07]  /*17070*/  @!P2 IMAD.MOV.U32 R4, RZ, RZ, R25 ;  /* 0x000000ffff04a224 */ /* 0x000fce00078e0019 */
[----:B-1----:R-:W-:Y:S05]  /*17080*/  WARPSYNC.COLLECTIVE R15, `(.L_x_686) ;  /* 0x000000000f087348 */ /* 0x002fea0003c00000 */
[----:B------:R0:W2:Y:S02]  /*17090*/  SHFL.IDX P6, R14, R13, R12, R11 ;  /* 0x0000000c0d0e7389 */ /* 0x0000a400000c000b */
[----:B012---:R-:W-:Y:S01]  /*170a0*/  ENDCOLLECTIVE ;  /* 0x000000000000791b */ /* 0x007fe20003800000 */
.L_x_686:
[----:B------:R0:W-:Y:S01]  /*170b0*/  @!P2 ST.E.128 desc[UR56][R4.64], RZ ;  /* 0x000000ff0400a985 */ /* 0x0001e2000c101d38 */
[----:B------:R-:W-:Y:S02]  /*170c0*/  IMAD.MOV.U32 R13, RZ, RZ, R7 ;  /* 0x000000ffff0d7224 */ /* 0x000fe400078e0007 */
[----:B------:R-:W-:-:S07]  /*170d0*/  IMAD.MOV.U32 R0, RZ, RZ, R14 ;  /* 0x000000ffff007224 */ /* 0x000fce00078e000e */
[----:B0-----:R-:W-:Y:S05]  /*170e0*/  WARPSYNC.COLLECTIVE R15, `(.L_x_687) ;  /* 0x000000000f087348 */ /* 0x001fea0003c00000 */
[----:B------:R1:W2:Y:S02]  /*170f0*/  SHFL.IDX P6, R14, R13, R12, R11 ;  /* 0x0000000c0d0e7389 */ /* 0x0002a400000c000b */
[----:B012---:R-:W-:Y:S01]  /*17100*/  ENDCOLLECTIVE ;  /* 0x000000000000791b */ /* 0x007fe20003800000 */
.L_x_687:
[----:B------:R-:W-:Y:S05]  /*17110*/  BRA `(.L_x_688) ;  /* 0xffffff9000707947 */ /* 0x000fea000383ffff */
.L_x_532:
[----:B------:R-:W0:Y:S01]  /*17120*/  S2R R6, SR_TID.X ;  /* 0x0000000000067919 */ /* 0x000e220000002100 */
[----:B------:R-:W-:Y:S01]  /*17130*/  BSSY B1, `(.L_x_689) ;  /* 0x000000a000017945 */ /* 0x000fe20003800000 */
[----:B------:R-:W-:Y:S02]  /*17140*/  IMAD.MOV.U32 R12, RZ, RZ, RZ ;  /* 0x000000ffff0c7224 */ /* 0x000fe400078e00ff */
[----:B------:R-:W-:Y:S02]  /*17150*/  IMAD.MOV.U32 R11, RZ, RZ, 0x1f ;  /* 0x0000001fff0b7424 */ /* 0x000fe400078e00ff */
[----:B------:R-:W-:Y:S01]  /*17160*/  IMAD.MOV.U32 R15, RZ, RZ, -0x1 ;  /* 0xffffffffff0f7424 */ /* 0x000fe200078e00ff */
[----:B0-----:R-:W-:-:S04]  /*17170*/  SHF.R.U32.HI R6, RZ, 0x5, R6 ;  /* 0x00000005ff067819 */ /* 0x001fc80000011606 */
[----:B------:R-:W-:-:S04]  /*17180*/  LOP3.LUT R6, R6, 0x3, RZ, 0xc0, !PT ;  /* 0x0000000306067812 */ /* 0x000fc800078ec0ff */
[----:B------:R-:W-:-:S07]  /*17190*/  MOV R13, R6 ;  /* 0x00000006000d7202 */ /* 0x000fce0000000f00 */
[----:B------:R-:W-:Y:S05]  /*171a0*/  WARPSYNC.COLLECTIVE R15, `(.L_x_690) ;  /* 0x000000000f087348 */ /* 0x000fea0003c00000 */
[----:B------:R0:W1:Y:S02]  /*171b0*/  SHFL.IDX P6, R14, R13, R12, R11 ;  /* 0x0000000c0d0e7389 */ /* 0x00006400000c000b */
[----:B01----:R-:W-:Y:S01]  /*171c0*/  ENDCOLLECTIVE ;  /* 0x000000000000791b */ /* 0x003fe20003800000 */
.L_x_690:
[----:B------:R-:W-:Y:S05]  /*171d0*/  BSYNC B1 ;  /* 0x0000000000017941 */ /* 0x000fea0003800000 */
.L_x_689:
[----:B------:R-:W-:Y:S05]  /*171e0*/  BRA `(.L_x_691) ;  /* 0xffffffa000e47947 */ /* 0x000fea000383ffff */
.L_x_534:
[----:B------:R-:W-:Y:S01]  /*171f0*/  BSSY B1, `(.L_x_692) ;  /* 0x0000006000017945 */ /* 0x000fe20003800000 */
[----:B------:R-:W-:-:S07]  /*17200*/  IMAD.MOV.U32 R15, RZ, RZ, -0x1 ;  /* 0xffffffffff0f7424 */ /* 0x000fce00078e00ff */
[----:B0-----:R-:W-:Y:S05]  /*17210*/  WARPSYNC.COLLECTIVE R15, `(.L_x_693) ;  /* 0x000000000f0c7348 */ /* 0x001fea0003c00000 */
[----:B------:R-:W-:Y:S02]  /*17220*/  ELECT P6, UR62, PT ;  /* 0x00000000003e782f */ /* 0x000fe400038c0000 */
[----:B------:R-:W-:Y:S01]  /*17230*/  MOV R14, UR62 ;  /* 0x0000003e000e7c02 */ /* 0x000fe20008000f00 */
[----:B0-----:R-:W-:Y:S10]  /*17240*/  ENDCOLLECTIVE ;  /* 0x000000000000791b */ /* 0x001ff40003800000 */
.L_x_693:
[----:B------:R-:W-:Y:S05]  /*17250*/  BSYNC B1 ;  /* 0x0000000000017941 */ /* 0x000fea0003800000 */
.L_x_692:
[----:B------:R-:W-:Y:S05]  /*17260*/  BRA `(.L_x_533) ;  /* 0xffffffa000dc7947 */ /* 0x000fea000383ffff */
.L_x_536:
[----:B0-----:R0:W1:Y:S02]  /*17270*/  SYNCS.PHASECHK.TRANS64.TRYWAIT P0, [R22+URZ+0x30820], R5 ;  /* 0x03082005160075a7 */ /* 0x001064000800017f */
[----:B-1----:R-:W-:Y:S05]  /*17280*/  @!P0 NANOSLEEP.SYNCS 0x989680 ;  /* 0x009896800000895d */ /* 0x002fea0003900000 */
[----:B------:R-:W1:Y:S02]  /*17290*/  @!P0 SYNCS.PHASECHK.TRANS64 P0, [R22+URZ+0x30820], R5 ;  /* 0x03082005160085a7 */ /* 0x000e64000800007f */
[----:B-1----:R-:W-:Y:S05]  /*172a0*/  @!P0 BRA `(.L_x_536) ;  /* 0xfffffffc00f08947 */ /* 0x002fea000383ffff */
[----:B------:R-:W-:Y:S05]  /*172b0*/  BRA `(.L_x_694) ;  /* 0xffffffa000ec7947 */ /* 0x000fea000383ffff */
.L_x_540:
[----:B0-----:R0:W1:Y:S02]  /*172c0*/  SYNCS.PHASECHK.TRANS64.TRYWAIT P0, [R6+URZ+0x308a0], R5 ;  /* 0x0308a005060075a7 */ /* 0x001064000800017f */
[----:B-1----:R-:W-:Y:S05]  /*172d0*/  @!P0 NANOSLEEP.SYNCS 0x989680 ;  /* 0x009896800000895d */ /* 0x002fea0003900000 */
[----:B------:R-:W1:Y:S02]  /*172e0*/  @!P0 SYNCS.PHASECHK.TRANS64 P0, [R6+URZ+0x308a0], R5 ;  /* 0x0308a005060085a7 */ /* 0x000e64000800007f */
[----:B-1----:R-:W-:Y:S05]  /*172f0*/  @!P0 BRA `(.L_x_540) ;  /* 0xfffffffc00f08947 */ /* 0x002fea000383ffff */
[----:B------:R-:W-:Y:S05]  /*17300*/  BRA `(.L_x_695) ;  /* 0xffffffa400087947 */ /* 0x000fea000383ffff */
.L_x_545:
[----:B-1----:R1:W2:Y:S02]  /*17310*/  SYNCS.PHASECHK.TRANS64.TRYWAIT P0, [R6+URZ+0x308c0], R5 ;  /* 0x0308c005060075a7 */ /* 0x0022a4000800017f */
[----:B--2---:R-:W-:Y:S05]  /*17320*/  @!P0 NANOSLEEP.SYNCS 0x989680 ;  /* 0x009896800000895d */ /* 0x004fea0003900000 */
[----:B------:R-:W2:Y:S02]  /*17330*/  @!P0 SYNCS.PHASECHK.TRANS64 P0, [R6+URZ+0x308c0], R5 ;  /* 0x0308c005060085a7 */ /* 0x000ea4000800007f */
[----:B--2---:R-:W-:Y:S05]  /*17340*/  @!P0 BRA `(.L_x_545) ;  /* 0xfffffffc00f08947 */ /* 0x004fea000383ffff */
[----:B------:R-:W-:Y:S05]  /*17350*/  BRA `(.L_x_696) ;  /* 0xffffffa400847947 */ /* 0x000fea000383ffff */
.L_x_552:
[----:B-1----:R1:W2:Y:S02]  /*17360*/  SYNCS.PHASECHK.TRANS64.TRYWAIT P1, [R5+URZ+0x308a0], R6 ;  /* 0x0308a006050075a7 */ /* 0x0022a4000802017f */
[----:B--2---:R-:W-:Y:S05]  /*17370*/  @!P1 NANOSLEEP.SYNCS 0x989680 ;  /* 0x009896800000995d */ /* 0x004fea0003900000 */
[----:B------:R-:W2:Y:S02]  /*17380*/  @!P1 SYNCS.PHASECHK.TRANS64 P1, [R5+URZ+0x308a0], R6 ;  /* 0x0308a006050095a7 */ /* 0x000ea4000802007f */
[----:B--2---:R-:W-:Y:S05]  /*17390*/  @!P1 BRA `(.L_x_552) ;  /* 0xfffffffc00f09947 */ /* 0x004fea000383ffff */
[----:B------:R-:W-:Y:S05]  /*173a0*/  BRA `(.L_x_697) ;  /* 0xffffffa8004c7947 */ /* 0x000fea000383ffff */
.L_x_557:
[----:B0-----:R0:W2:Y:S02]  /*173b0*/  SYNCS.PHASECHK.TRANS64.TRYWAIT P1, [R5+URZ+0x308c0], R6 ;  /* 0x0308c006050075a7 */ /* 0x0010a4000802017f */
[----:B--2---:R-:W-:Y:S05]  /*173c0*/  @!P1 NANOSLEEP.SYNCS 0x989680 ;  /* 0x009896800000995d */ /* 0x004fea0003900000 */
[----:B------:R-:W2:Y:S02]  /*173d0*/  @!P1 SYNCS.PHASECHK.TRANS64 P1, [R5+URZ+0x308c0], R6 ;  /* 0x0308c006050095a7 */ /* 0x000ea4000802007f */
[----:B--2---:R-:W-:Y:S05]  /*173e0*/  @!P1 BRA `(.L_x_557) ;  /* 0xfffffffc00f09947 */ /* 0x004fea000383ffff */
[----:B------:R-:W-:Y:S05]  /*173f0*/  BRA `(.L_x_698) ;  /* 0xffffffa800c47947 */ /* 0x000fea000383ffff */
.L_x_570:
[----:B------:R-:W2:Y:S01]  /*17400*/  S2R R20, SR_TID.X ;  /* 0x0000000000147919 */ /* 0x000ea20000002100 */
[----:B------:R-:W-:Y:S01]  /*17410*/  BSSY B0, `(.L_x_699) ;  /* 0x000000a000007945 */ /* 0x000fe20003800000 */
[----:B------:R-:W-:Y:S01]  /*17420*/  MOV R12, RZ ;  /* 0x000000ff000c7202 */ /* 0x000fe20000000f00 */
[----:B------:R-:W-:Y:S02]  /*17430*/  IMAD.MOV.U32 R11, RZ, RZ, 0x1f ;  /* 0x0000001fff0b7424 */ /* 0x000fe400078e00ff */
[----:B------:R-:W-:Y:S01]  /*17440*/  IMAD.MOV.U32 R15, RZ, RZ, -0x1 ;  /* 0xffffffffff0f7424 */ /* 0x000fe200078e00ff */
[----:B--2---:R-:W-:-:S04]  /*17450*/  SHF.R.U32.HI R20, RZ, 0x5, R20 ;  /* 0x00000005ff147819 */ /* 0x004fc80000011614 */
[----:B------:R-:W-:-:S05]  /*17460*/  LOP3.LUT R20, R20, 0x3, RZ, 0xc0, !PT ;  /* 0x0000000314147812 */ /* 0x000fca00078ec0ff */
[----:B------:R-:W-:-:S07]  /*17470*/  IMAD.MOV.U32 R13, RZ, RZ, R20 ;  /* 0x000000ffff0d7224 */ /* 0x000fce00078e0014 */
[----:B01----:R-:W-:Y:S05]  /*17480*/  WARPSYNC.COLLECTIVE R15, `(.L_x_700) ;  /* 0x000000000f087348 */ /* 0x003fea0003c00000 */
[----:B------:R2:W3:Y:S02]  /*17490*/  SHFL.IDX P6, R14, R13, R12, R11 ;  /* 0x0000000c0d0e7389 */ /* 0x0004e400000c000b */
[----:B0123--:R-:W-:Y:S01]  /*174a0*/  ENDCOLLECTIVE ;  /* 0x000000000000791b */ /* 0x00ffe20003800000 */
.L_x_700:
[----:B------:R-:W-:Y:S05]  /*174b0*/  BSYNC B0 ;  /* 0x0000000000007941 */ /* 0x000fea0003800000 */
.L_x_699:
[----:B------:R-:W-:Y:S05]  /*174c0*/  BRA `(.L_x_701) ;  /* 0xffffffb000dc7947 */ /* 0x000fea000383ffff */
.L_x_572:
[----:B------:R-:W-:Y:S01]  /*174d0*/  BSSY B0, `(.L_x_702) ;  /* 0x0000006000007945 */ /* 0x000fe20003800000 */
[----:B------:R-:W-:-:S07]  /*174e0*/  IMAD.MOV.U32 R15, RZ, RZ, -0x1 ;  /* 0xffffffffff0f7424 */ /* 0x000fce00078e00ff */
[----:B012---:R-:W-:Y:S05]  /*174f0*/  WARPSYNC.COLLECTIVE R15, `(.L_x_703) ;  /* 0x000000000f0c7348 */ /* 0x007fea0003c00000 */
[----:B------:R-:W-:Y:S02]  /*17500*/  ELECT P6, UR62, PT ;  /* 0x00000000003e782f */ /* 0x000fe400038c0000 */
[----:B------:R-:W-:Y:S01]  /*17510*/  MOV R14, UR62 ;  /* 0x0000003e000e7c02 */ /* 0x000fe20008000f00 */
[----:B012---:R-:W-:Y:S10]  /*17520*/  ENDCOLLECTIVE ;  /* 0x000000000000791b */ /* 0x007ff40003800000 */
.L_x_703:
[----:B------:R-:W-:Y:S05]  /*17530*/  BSYNC B0 ;  /* 0x0000000000007941 */ /* 0x000fea0003800000 */
.L_x_702:
[----:B------:R-:W-:Y:S05]  /*17540*/  BRA `(.L_x_704) ;  /* 0xffffffb000e47947 */ /* 0x000fea000383ffff */
.L_x_574:
[----:B--2---:R2:W3:Y:S02]  /*17550*/  SYNCS.PHASECHK.TRANS64.TRYWAIT P0, [R0+URZ+0x30840], R2 ;  /* 0x03084002000075a7 */ /* 0x0044e4000800017f */
[----:B---3--:R-:W-:Y:S05]  /*17560*/  @!P0 NANOSLEEP.SYNCS 0x989680 ;  /* 0x009896800000895d */ /* 0x008fea0003900000 */
[----:B------:R-:W3:Y:S02]  /*17570*/  @!P0 SYNCS.PHASECHK.TRANS64 P0, [R0+URZ+0x30840], R2 ;  /* 0x03084002000085a7 */ /* 0x000ee4000800007f */
[----:B---3--:R-:W-:Y:S05]  /*17580*/  @!P0 BRA `(.L_x_574) ;  /* 0xfffffffc00f08947 */ /* 0x008fea000383ffff */
[----:B------:R-:W-:Y:S05]  /*17590*/  BRA `(.L_x_705) ;  /* 0xffffffb4003c7947 */ /* 0x000fea000383ffff */
.L_x_578:
[----:B------:R-:W2:Y:S01]  /*175a0*/  LDL.LU R11, [R1+0x38] ;  /* 0x00003800010b7983 */ /* 0x000ea20000300800 */
[----:B------:R-:W-:Y:S02]  /*175b0*/  IMAD.MOV.U32 R13, RZ, RZ, R4 ;  /* 0x000000ffff0d7224 */ /* 0x000fe400078e0004 */
[----:B------:R-:W-:Y:S02]  /*175c0*/  IMAD.MOV.U32 R12, RZ, RZ, RZ ;  /* 0x000000ffff0c7224 */ /* 0x000fe400078e00ff */
[----:B------:R-:W-:Y:S02]  /*175d0*/  IMAD.MOV.U32 R15, RZ, RZ, -0x1 ;  /* 0xffffffffff0f7424 */ /* 0x000fe400078e00ff */
[----:B------:R-:W-:-:S05]  /*175e0*/  IMAD R17, R17, 0xc0, R21 ;  /* 0x000000c011117824 */ /* 0x000fca00078e0215 */
[----:B------:R-:W-:Y:S01]  /*175f0*/  IADD3 R8, R17, 0x10, RZ ;  /* 0x0000001011087810 */ /* 0x000fe20007ffe0ff */
[----:B--2---:R-:W-:Y:S01]  /*17600*/  IMAD R3, R11, R9, RZ ;  /* 0x000000090b037224 */ /* 0x004fe200078e02ff */
[----:B------:R-:W-:-:S04]  /*17610*/  MOV R11, 0x181f ;  /* 0x0000181f000b7802 */ /* 0x000fc80000000f00 */
[----:B------:R-:W-:-:S13]  /*17620*/  ISETP.GE.AND P1, PT, R17, R3, PT ;  /* 0x000000031100720c */ /* 0x000fda0003f26270 */
[----:B-----5:R-:W-:Y:S05]  /*17630*/  WARPSYNC.COLLECTIVE R15, `(.L_x_706) ;  /* 0x000000000f087348 */ /* 0x020fea0003c00000 */
[----:B------:R0:W1:Y:S02]  /*17640*/  SHFL.IDX P6, R14, R13, R12, R11 ;  /* 0x0000000c0d0e7389 */ /* 0x00006400000c000b */
[----:B01---5:R-:W-:Y:S01]  /*17650*/  ENDCOLLECTIVE ;  /* 0x000000000000791b */ /* 0x023fe20003800000 */
.L_x_706:
[----:B------:R-:W-:Y:S02]  /*17660*/  IMAD.MOV.U32 R13, RZ, RZ, R0 ;  /* 0x000000ffff0d7224 */ /* 0x000fe400078e0000 */
[----:B------:R-:W-:-:S07]  /*17670*/  IMAD.MOV.U32 R6, RZ, RZ, R14 ;  /* 0x000000ffff067224 */ /* 0x000fce00078e000e */
[----:B------:R-:W-:Y:S05]  /*17680*/  WARPSYNC.COLLECTIVE R15, `(.L_x_707) ;  /* 0x000000000f087348 */ /* 0x000fea0003c00000 */
[----:B------:R0:W1:Y:S02]  /*17690*/  SHFL.IDX P6, R14, R13, R12, R11 ;  /* 0x0000000c0d0e7389 */ /* 0x00006400000c000b */
[----:B01----:R-:W-:Y:S01]  /*176a0*/  ENDCOLLECTIVE ;  /* 0x000000000000791b */ /* 0x003fe20003800000 */
.L_x_707:
[----:B------:R-:W-:Y:S02]  /*176b0*/  IMAD.MOV.U32 R13, RZ, RZ, R4 ;  /* 0x000000ffff0d7224 */ /* 0x000fe400078e0004 */
[----:B------:R-:W-:Y:S02]  /*176c0*/  IMAD.MOV.U32 R12, RZ, RZ, 0x1 ;  /* 0x00000001ff0c7424 */ /* 0x000fe400078e00ff */
[----:B------:R-:W-:-:S07]  /*176d0*/  IMAD.MOV.U32 R7, RZ, RZ, R14 ;  /* 0x000000ffff077224 */ /* 0x000fce00078e000e */
[----:B------:R-:W-:Y:S05]  /*176e0*/  WARPSYNC.COLLECTIVE R15, `(.L_x_708) ;  /* 0x000000000f087348 */ /* 0x000fea0003c00000 */
[----:B------:R0:W1:Y:S02]  /*176f0*/  SHFL.IDX P6, R14, R13, R12, R11 ;  /* 0x0000000c0d0e7389 */ /* 0x00006400000c000b */
[----:B01----:R-:W-:Y:S01]  /*17700*/  ENDCOLLECTIVE ;  /* 0x000000000000791b */ /* 0x003fe20003800000 */
.L_x_708:
        /* <DEDUP_REMOVED lines=15> */
.L_x_709:
[----:B------:R-:W-:Y:S02]  /*17800*/  IMAD.MOV.U32 R13, RZ, RZ, R4 ;  /* 0x000000ffff0d7224 */ /* 0x000fe400078e0004 */
[----:B------:R-:W-:Y:S02]  /*17810*/  IMAD.MOV.U32 R12, RZ, RZ, 0x2 ;  /* 0x00000002ff0c7424 */ /* 0x000fe400078e00ff */
[----:B------:R-:W-:-:S07]  /*17820*/  IMAD.MOV.U32 R7, RZ, RZ, R14 ;  /* 0x000000ffff077224 */ /* 0x000fce00078e000e */
[----:B------:R-:W-:Y:S05]  /*17830*/  WARPSYNC.COLLECTIVE R15, `(.L_x_710) ;  /* 0x000000000f087348 */ /* 0x000fea0003c00000 */
[----:B------:R0:W1:Y:S02]  /*17840*/  SHFL.IDX P6, R14, R13, R12, R11 ;  /* 0x0000000c0d0e7389 */ /* 0x00006400000c000b */
[----:B01----:R-:W-:Y:S01]  /*17850*/  ENDCOLLECTIVE ;  /* 0x000000000000791b */ /* 0x003fe20003800000 */
.L_x_710:
[----:B------:R-:W-:-:S04]  /*17860*/  @!P1 LEA R7, P2, R20, R7, 0x1 ;  /* 0x0000000714079211 */ /* 0x000fc800078408ff */
[----:B------:R-:W-:-:S04]  /*17870*/  @!P1 IADD3.X R6, RZ, R6, RZ, P2, !PT ;  /* 0x00000006ff069210 */ /* 0x000fc800017fe4ff */
        /* <DEDUP_REMOVED lines=14> */
.L_x_711:
[----:B------:R-:W-:Y:S02]  /*17960*/  IMAD.MOV.U32 R13, RZ, RZ, R4 ;  /* 0x000000ffff0d7224 */ /* 0x000fe400078e0004 */
[----:B------:R-:W-:Y:S01]  /*17970*/  IMAD.MOV.U32 R12, RZ, RZ, 0x3 ;  /* 0x00000003ff0c7424 */ /* 0x000fe200078e00ff */
[----:B------:R-:W-:-:S07]  /*17980*/  MOV R7, R14 ;  /* 0x0000000e00077202 */ /* 0x000fce0000000f00 */
[----:B------:R-:W-:Y:S05]  /*17990*/  WARPSYNC.COLLECTIVE R15, `(.L_x_712) ;  /* 0x000000000f087348 */ /* 0x000fea0003c00000 */
[----:B------:R0:W1:Y:S02]  /*179a0*/  SHFL.IDX P6, R14, R13, R12, R11 ;  /* 0x0000000c0d0e7389 */ /* 0x00006400000c000b */
[----:B01----:R-:W-:Y:S01]  /*179b0*/  ENDCOLLECTIVE ;  /* 0x000000000000791b */ /* 0x003fe20003800000 */
.L_x_712:
[----:B------:R-:W-:-:S05]  /*179c0*/  @!P1 LEA R7, P2, R20, R7, 0x1 ;  /* 0x0000000714079211 */ /* 0x000fca00078408ff */
[----:B------:R-:W-:-:S05]  /*179d0*/  @!P1 IMAD.X R6, RZ, RZ, R6, P2 ;  /* 0x000000ffff069224 */ /* 0x000fca00010e0606 */
[----:B------:R-:W-:Y:S02]  /*179e0*/  @!P1 LOP3.LUT R7, R7, R6, RZ, 0x3c, !PT ;  /* 0x0000000607079212 */ /* 0x000fe400078e3cff */
[----:B------:R-:W-:Y:S02]  /*179f0*/  MOV R13, R0 ;  /* 0x00000000000d7202 */ /* 0x000fe40000000f00 */
        /* <DEDUP_REMOVED lines=12> */
.L_x_713:
[----:B------:R-:W-:Y:S02]  /*17ac0*/  IMAD.MOV.U32 R13, RZ, RZ, R4 ;  /* 0x000000ffff0d7224 */ /* 0x000fe400078e0004 */
[----:B------:R-:W-:Y:S02]  /*17ad0*/  IMAD.MOV.U32 R12, RZ, RZ, 0x4 ;  /* 0x00000004ff0c7424 */ /* 0x000fe400078e00ff */
[----:B------:R-:W-:-:S07]  /*17ae0*/  IMAD.MOV.U32 R7, RZ, RZ, R14 ;  /* 0x000000ffff077224 */ /* 0x000fce00078e000e */
[----:B------:R-:W-:Y:S05]  /*17af0*/  WARPSYNC.COLLECTIVE R15, `(.L_x_714) ;  /* 0x000000000f087348 */ /* 0x000fea0003c00000 */
[----:B------:R0:W1:Y:S02]  /*17b00*/  SHFL.IDX P6, R14, R13, R12, R11 ;  /* 0x0000000c0d0e7389 */ /* 0x00006400000c000b */
[----:B01----:R-:W-:Y:S01]  /*17b10*/  ENDCOLLECTIVE ;  /* 0x000000000000791b */ /* 0x003fe20003800000 */
.L_x_714:
        /* <DEDUP_REMOVED lines=11> */
[----:B------:R-:W-:Y:S02]  /*17bd0*/  ISETP.GE.AND P1, PT, R6, R3, PT ;  /* 0x000000030600720c */ /* 0x000fe40003f26270 */
[----:B------:R-:W-:-:S11]  /*17be0*/  MOV R6, R14 ;  /* 0x0000000e00067202 */ /* 0x000fd60000000f00 */
[----:B------:R-:W-:Y:S05]  /*17bf0*/  WARPSYNC.COLLECTIVE R15, `(.L_x_715) ;  /* 0x000000000f087348 */ /* 0x000fea0003c00000 */
[----:B------:R0:W1:Y:S02]  /*17c00*/  SHFL.IDX P6, R14, R13, R12, R11 ;  /* 0x0000000c0d0e7389 */ /* 0x00006400000c000b */
[----:B01----:R-:W-:Y:S01]  /*17c10*/  ENDCOLLECTIVE ;  /* 0x000000000000791b */ /* 0x003fe20003800000 */
.L_x_715:
[----:B------:R-:W-:Y:S01]  /*17c20*/  IMAD.MOV.U32 R13, RZ, RZ, R4 ;  /* 0x000000ffff0d7224 */ /* 0x000fe200078e0004 */
[----:B------:R-:W-:Y:S01]  /*17c30*/  MOV R12, 0x5 ;  /* 0x00000005000c7802 */ /* 0x000fe20000000f00 */
[----:B------:R-:W-:-:S07]  /*17c40*/  IMAD.MOV.U32 R7, RZ, RZ, R14 ;  /* 0x000000ffff077224 */ /* 0x000fce00078e000e */
[----:B------:R-:W-:Y:S05]  /*17c50*/  WARPSYNC.COLLECTIVE R15, `(.L_x_716) ;  /* 0x000000000f087348 */ /* 0x000fea0003c00000 */
[----:B------:R0:W1:Y:S02]  /*17c60*/  SHFL.IDX P6, R14, R13, R12, R11 ;  /* 0x0000000c0d0e7389 */ /* 0x00006400000c000b */
[----:B01----:R-:W-:Y:S01]  /*17c70*/  ENDCOLLECTIVE ;  /* 0x000000000000791b */ /* 0x003fe20003800000 */
.L_x_716:
        /* <DEDUP_REMOVED lines=16> */
.L_x_717:
[----:B------:R-:W-:Y:S01]  /*17d80*/  MOV R13, R4 ;  /* 0x00000004000d7202 */ /* 0x000fe20000000f00 */
[----:B------:R-:W-:Y:S02]  /*17d90*/  IMAD.MOV.U32 R12, RZ, RZ, 0x6 ;  /* 0x00000006ff0c7424 */ /* 0x000fe400078e00ff */
[----:B------:R-:W-:-:S07]  /*17da0*/  IMAD.MOV.U32 R7, RZ, RZ, R14 ;  /* 0x000000ffff077224 */ /* 0x000fce00078e000e */
[----:B------:R-:W-:Y:S05]  /*17db0*/  WARPSYNC.COLLECTIVE R15, `(.L_x_718) ;  /* 0x000000000f087348 */ /* 0x000fea0003c00000 */
[----:B------:R0:W1:Y:S02]  /*17dc0*/  SHFL.IDX P6, R14, R13, R12, R11 ;  /* 0x0000000c0d0e7389 */ /* 0x00006400000c000b */
[----:B01----:R-:W-:Y:S01]  /*17dd0*/  ENDCOLLECTIVE ;  /* 0x000000000000791b */ /* 0x003fe20003800000 */
.L_x_718:
        /* <DEDUP_REMOVED lines=16> */
.L_x_719:
[----:B------:R-:W-:Y:S01]  /*17ee0*/  MOV R13, R4 ;  /* 0x00000004000d7202 */ /* 0x000fe20000000f00 */
[----:B------:R-:W-:Y:S02]  /*17ef0*/  IMAD.MOV.U32 R12, RZ, RZ, 0x7 ;  /* 0x00000007ff0c7424 */ /* 0x000fe400078e00ff */
[----:B------:R-:W-:-:S07]  /*17f00*/  IMAD.MOV.U32 R7, RZ, RZ, R14 ;  /* 0x000000ffff077224 */ /* 0x000fce00078e000e */
[----:B------:R-:W-:Y:S05]  /*17f10*/  WARPSYNC.COLLECTIVE R15, `(.L_x_720) ;  /* 0x000000000f087348 */ /* 0x000fea0003c00000 */
[----:B------:R0:W1:Y:S02]  /*17f20*/  SHFL.IDX P6, R14, R13, R12, R11 ;  /* 0x0000000c0d0e7389 */ /* 0x00006400000c000b */
[----:B01----:R-:W-:Y:S01]  /*17f30*/  ENDCOLLECTIVE ;  /* 0x000000000000791b */ /* 0x003fe20003800000 */
.L_x_720:
[----:B------:R-:W-:-:S05]  /*17f40*/  @!P1 LEA R7, P2, R20, R7, 0x1 ;  /* 0x0000000714079211 */ /* 0x000fca00078408ff */
[----:B------:R-:W-:-:S05]  /*17f50*/  @!P1 IMAD.X R6, RZ, RZ, R6, P2 ;  /* 0x000000ffff069224 */ /* 0x000fca00010e0606 */
[-C--:B------:R-:W-:Y:S01]  /*17f60*/  @!P1 LOP3.LUT R7, R7, R6.reuse, RZ, 0x3c, !PT ;  /* 0x0000000607079212 */ /* 0x080fe200078e3cff */
[----:B------:R-:W-:Y:S01]  /*17f70*/  IMAD.MOV.U32 R13, RZ, RZ, R0 ;  /* 0x000000ffff0d7224 */ /* 0x000fe200078e0000 */
[----:B------:R-:W-:Y:S02]  /*17f80*/  IADD3 R0, R17, 0x70, RZ ;  /* 0x0000007011007810 */ /* 0x000fe40007ffe0ff */
[----:B------:R-:W-:-:S04]  /*17f90*/  @!P1 LOP3.LUT R6, R7, R6, RZ, 0x3c, !PT ;  /* 0x0000000607069212 */ /* 0x000fc800078e3cff */
[----:B------:R-:W-:Y:S01]  /*17fa0*/  @!P1 LOP3.LUT R7, R7, R6, RZ, 0x3c, !PT ;  /* 0x0000000607079212 */ /* 0x000fe200078e3cff */
[----:B------:R-:W-:-:S07]  /*17fb0*/  IMAD.MOV.U32 R4, RZ, RZ, R14 ;  /* 0x000000ffff047224 */ /* 0x000fce00078e000e */
[----:B------:R-:W-:Y:S05]  /*17fc0*/  WARPSYNC.COLLECTIVE R15, `(.L_x_721) ;  /* 0x000000000f087348 */ /* 0x000fea0003c00000 */
[----:B------:R0:W1:Y:S02]  /*17fd0*/  SHFL.IDX P6, R14, R13, R12, R11 ;  /* 0x0000000c0d0e7389 */ /* 0x00006400000c000b */
[----:B01----:R-:W-:Y:S01]  /*17fe0*/  ENDCOLLECTIVE ;  /* 0x000000000000791b */ /* 0x003fe20003800000 */
.L_x_721:
[----:B------:R-:W-:Y:S01]  /*17ff0*/  @!PT LDS RZ, [RZ] ;  /* 0x00000000fffff984 */ /* 0x000fe20000000800 */
[----:B------:R-:W-:Y:S01]  /*18000*/  @!PT LDS RZ, [RZ] ;  /* 0x00000000fffff984 */ /* 0x000fe20000000800 */
[----:B------:R-:W-:Y:S01]  /*18010*/  @!PT LDS RZ, [RZ] ;  /* 0x00000000fffff984 */ /* 0x000fe20000000800 */
[----:B------:R0:W-:Y:S01]  /*18020*/  @!P1 LDGSTS.E.BYPASS.LTC128B.128 [R10+0xf400], desc[UR56][R6.64], !P0 ;  /* 0x0f400000060a9fae */ /* 0x0001e2000c101d78 */
[----:B------:R-:W-:Y:S01]  /*18030*/  ISETP.GE.AND P1, PT, R0, R3, PT ;  /* 0x000000030000720c */ /* 0x000fe20003f26270 */
[----:B------:R-:W-:-:S05]  /*18040*/  VIADD R0, R17, 0x80 ;  /* 0x0000008011007836 */ /* 0x000fca0000000000 */
[----:B------:R-:W-:Y:S01]  /*18050*/  ISETP.GE.AND P2, PT, R0, R3, PT ;  /* 0x000000030000720c */ /* 0x000fe20003f46270 */
[----:B------:R-:W-:Y:S01]  /*18060*/  IMAD.MOV.U32 R13, RZ, RZ, R2 ;  /* 0x000000ffff0d7224 */ /* 0x000fe200078e0002 */
[----:B------:R-:W-:Y:S01]  /*18070*/  MOV R12, RZ ;  /* 0x000000ff000c7202 */ /* 0x000fe20000000f00 */
[----:B0-----:R-:W-:-:S10]  /*18080*/  IMAD.MOV.U32 R6, RZ, RZ, R14 ;  /* 0x000000ffff067224 */ /* 0x001fd400078e000e */
[----:B------:R-:W-:Y:S05]  /*18090*/  WARPSYNC.COLLECTIVE R15, `(.L_x_722) ;  /* 0x000000000f087348 */ /* 0x000fea0003c00000 */
[----:B------:R0:W1:Y:S02]  /*180a0*/  SHFL.IDX P6, R14, R13, R12, R11 ;  /* 0x0000000c0d0e7389 */ /* 0x00006400000c000b */
[----:B01----:R-:W-:Y:S01]  /*180b0*/  ENDCOLLECTIVE ;  /* 0x000000000000791b */ /* 0x003fe20003800000 */
.L_x_722:
[----:B------:R-:W-:-:S05]  /*180c0*/  @!P1 LEA R6, P3, R20, R6, 0x1 ;  /* 0x0000000614069211 */ /* 0x000fca00078608ff */
[----:B------:R-:W-:-:S04]  /*180d0*/  @!P1 IMAD.X R4, RZ, RZ, R4, P3 ;  /* 0x000000ffff049224 */ /* 0x000fc800018e0604 */
[----:B------:R-:W-:Y:S02]  /*180e0*/  @!P1 IMAD.MOV.U32 R7, RZ, RZ, R4 ;  /* 0x000000ffff079224 */ /* 0x000fe400078e0004 */
[----:B------:R-:W-:Y:S02]  /*180f0*/  IMAD.MOV.U32 R13, RZ, RZ, R5 ;  /* 0x000000ffff0d7224 */ /* 0x000fe400078e0005 */
[----:B------:R-:W-:Y:S01]  /*18100*/  VIADD R4, R17, 0xa0 ;  /* 0x000000a011047836 */ /* 0x000fe20000000000 */
        /* <DEDUP_REMOVED lines=8> */
.L_x_723:
[----:B------:R-:W-:Y:S02]  /*18190*/  IMAD.MOV.U32 R13, RZ, RZ, R2 ;  /* 0x000000ffff0d7224 */ /* 0x000fe400078e0002 */
[----:B------:R-:W-:Y:S02]  /*181a0*/  IMAD.MOV.U32 R12, RZ, RZ, 0x1 ;  /* 0x00000001ff0c7424 */ /* 0x000fe400078e00ff */
[----:B------:R-:W-:-:S07]  /*181b0*/  IMAD.MOV.U32 R8, RZ, RZ, R14 ;  /* 0x000000ffff087224 */ /* 0x000fce00078e000e */
[----:B------:R-:W-:Y:S05]  /*181c0*/  WARPSYNC.COLLECTIVE R15, `(.L_x_724) ;  /* 0x000000000f087348 */ /* 0x000fea0003c00000 */
[----:B------:R0:W1:Y:S02]  /*181d0*/  SHFL.IDX P6, R14, R13, R12, R11 ;  /* 0x0000000c0d0e7389 */ /* 0x00006400000c000b */
[----:B01----:R-:W-:Y:S01]  /*181e0*/  ENDCOLLECTIVE ;  /* 0x000000000000791b */ /* 0x003fe20003800000 */
.L_x_724:
[----:B------:R-:W-:-:S05]  /*181f0*/  @!P2 LEA R6, P1, R20, R8, 0x1 ;  /* 0x000000081406a211 */ /* 0x000fca00078208ff */
[----:B------:R-:W-:-:S05]  /*18200*/  @!P2 IMAD.X R0, RZ, RZ, R0, P1 ;  /* 0x000000ffff00a224 */ /* 0x000fca00008e0600 */
[----:B------:R-:W-:Y:S01]  /*18210*/  @!P2 MOV R7, R0 ;  /* 0x000000000007a202 */ /* 0x000fe20000000f00 */
[----:B------:R-:W-:Y:S01]  /*18220*/  VIADD R0, R17, 0x90 ;  /* 0x0000009011007836 */ /* 0x000fe20000000000 */
[----:B------:R-:W-:-:S03]  /*18230*/  MOV R13, R5 ;  /* 0x00000005000d7202 */ /* 0x000fc60000000f00 */
[----:B------:R-:W-:Y:S01]  /*18240*/  @!PT LDS RZ, [RZ] ;  /* 0x00000000fffff984 */ /* 0x000fe20000000800 */
[----:B------:R-:W-:Y:S01]  /*18250*/  @!PT LDS RZ, [RZ] ;  /* 0x00000000fffff984 */ /* 0x000fe20000000800 */
[----:B------:R-:W-:Y:S01]  /*18260*/  @!PT LDS RZ, [RZ] ;  /* 0x00000000fffff984 */ /* 0x000fe20000000800 */
[----:B------:R0:W-:Y:S01]  /*18270*/  @!P2 LDGSTS.E.BYPASS.LTC128B.128 [R10+0x10400], desc[UR56][R6.64], !P0 ;  /* 0x10400000060aafae */ /* 0x0001e2000c101d78 */
[----:B------:R-:W-:Y:S01]  /*18280*/  ISETP.GE.AND P1, PT, R0, R3, PT ;  /* 0x000000030000720c */ /* 0x000fe20003f26270 */
[----:B------:R-:W-:-:S12]  /*18290*/  IMAD.MOV.U32 R0, RZ, RZ, R14 ;  /* 0x000000ffff007224 */ /* 0x000fd800078e000e */
[----:B0-----:R-:W-:Y:S05]  /*182a0*/  WARPSYNC.COLLECTIVE R15, `(.L_x_725) ;  /* 0x000000000f087348 */ /* 0x001fea0003c00000 */
[----:B------:R1:W2:Y:S02]  /*182b0*/  SHFL.IDX P6, R14, R13, R12, R11 ;  /* 0x0000000c0d0e7389 */ /* 0x0002a400000c000b */
[----:B012---:R-:W-:Y:S01]  /*182c0*/  ENDCOLLECTIVE ;  /* 0x000000000000791b */ /* 0x007fe20003800000 */
.L_x_725:
[----:B------:R-:W-:Y:S01]  /*182d0*/  IMAD.MOV.U32 R13, RZ, RZ, R2 ;  /* 0x000000ffff0d7224 */ /* 0x000fe200078e0002 */
[----:B------:R-:W-:Y:S01]  /*182e0*/  MOV R12, 0x2 ;  /* 0x00000002000c7802 */ /* 0x000fe20000000f00 */
[----:B------:R-:W-:-:S07]  /*182f0*/  IMAD.MOV.U32 R6, RZ, RZ, R14 ;  /* 0x000000ffff067224 */ /* 0x000fce00078e000e */
[----:B------:R-:W-:Y:S05]  /*18300*/  WARPSYNC.COLLECTIVE R15, `(.L_x_726) ;  /* 0x000000000f087348 */ /* 0x000fea0003c00000 */
[----:B------:R0:W1:Y:S02]  /*18310*/  SHFL.IDX P6, R14, R13, R12, R11 ;  /* 0x0000000c0d0e7389 */ /* 0x00006400000c000b */
[----:B01----:R-:W-:Y:S01]  /*18320*/  ENDCOLLECTIVE ;  /* 0x000000000000791b */ /* 0x003fe20003800000 */
.L_x_726:
        /* <DEDUP_REMOVED lines=13> */
.L_x_727:
[----:B------:R-:W-:Y:S02]  /*18400*/  IMAD.MOV.U32 R13, RZ, RZ, R2 ;  /* 0x000000ffff0d7224 */ /* 0x000fe400078e0002 */
[----:B------:R-:W-:Y:S02]  /*18410*/  IMAD.MOV.U32 R12, RZ, RZ, 0x3 ;  /* 0x00000003ff0c7424 */ /* 0x000fe400078e00ff */
[----:B------:R-:W-:-:S07]  /*18420*/  IMAD.MOV.U32 R6, RZ, RZ, R14 ;  /* 0x000000ffff067224 */ /* 0x000fce00078e000e */
[----:B------:R-:W-:Y:S05]  /*18430*/  WARPSYNC.COLLECTIVE R15, `(.L_x_728) ;  /* 0x000000000f087348 */ /* 0x000fea0003c00000 */
[----:B------:R0:W1:Y:S02]  /*18440*/  SHFL.IDX P6, R14, R13, R12, R11 ;  /* 0x0000000c0d0e7389 */ /* 0x00006400000c000b */
[----:B01----:R-:W-:Y:S01]  /*18450*/  ENDCOLLECTIVE ;  /* 0x000000000000791b */ /* 0x003fe20003800000 */
.L_x_728:
[----:B------:R-:W-:-:S04]  /*18460*/  @!P1 LEA R6, P2, R20, R6, 0x1 ;  /* 0x0000000614069211 */ /* 0x000fc800078408ff */
[----:B------:R-:W-:-:S05]  /*18470*/  @!P1 IADD3.X R0, RZ, R0, RZ, P2, !PT ;  /* 0x00000000ff009210 */ /* 0x000fca00017fe4ff */
[----:B------:R-:W-:Y:S01]  /*18480*/  @!P1 IMAD.MOV.U32 R7, RZ, RZ, R0 ;  /* 0x000000ffff079224 */ /* 0x000fe200078e0000 */
[----:B------:R-:W-:-:S04]  /*18490*/  MOV R13, R5 ;  /* 0x00000005000d7202 */ /* 0x000fc80000000f00 */
        /* <DEDUP_REMOVED lines=8> */
.L_x_729:
[----:B------:R-:W-:Y:S01]  /*18520*/  IMAD.MOV.U32 R2, RZ, RZ, R14 ;  /* 0x000000ffff027224 */ /* 0x000fe200078e000e */
[----:B------:R-:W-:Y:S06]  /*18530*/  BRA `(.L_x_730) ;  /* 0xffffffb400607947 */ /* 0x000fec000383ffff */
.L_x_581:
[----:B0-----:R0:W1:Y:S02]  /*18540*/  SYNCS.PHASECHK.TRANS64.TRYWAIT P0, [R22+URZ+0x30820], R3 ;  /* 0x03082003160075a7 */ /* 0x001064000800017f */
[----:B-1----:R-:W-:Y:S05]  /*18550*/  @!P0 NANOSLEEP.SYNCS 0x989680 ;  /* 0x009896800000895d */ /* 0x002fea0003900000 */
[----:B------:R-:W1:Y:S02]  /*18560*/  @!P0 SYNCS.PHASECHK.TRANS64 P0, [R22+URZ+0x30820], R3 ;  /* 0x03082003160085a7 */ /* 0x000e64000800007f */
[----:B-1----:R-:W-:Y:S05]  /*18570*/  @!P0 BRA `(.L_x_581) ;  /* 0xfffffffc00f08947 */ /* 0x002fea000383ffff */
[----:B------:R-:W-:Y:S05]  /*18580*/  BRA `(.L_x_731) ;  /* 0xffffffb400c87947 */ /* 0x000fea000383ffff */
.L_x_590:
[----:B0-----:R0:W2:Y:S02]  /*18590*/  SYNCS.PHASECHK.TRANS64.TRYWAIT P0, [R2+URZ+0x30840], R3 ;  /* 0x03084003020075a7 */ /* 0x0010a4000800017f */
[----:B--2---:R-:W-:Y:S05]  /*185a0*/  @!P0 NANOSLEEP.SYNCS 0x989680 ;  /* 0x009896800000895d */ /* 0x004fea0003900000 */
[----:B------:R-:W2:Y:S02]  /*185b0*/  @!P0 SYNCS.PHASECHK.TRANS64 P0, [R2+URZ+0x30840], R3 ;  /* 0x03084003020085a7 */ /* 0x000ea4000800007f */
[----:B--2---:R-:W-:Y:S05]  /*185c0*/  @!P0 BRA `(.L_x_590) ;  /* 0xfffffffc00f08947 */ /* 0x004fea000383ffff */
[----:B------:R-:W-:Y:S05]  /*185d0*/  BRA `(.L_x_732) ;  /* 0xffffffb8007c7947 */ /* 0x000fea000383ffff */
.L_x_595:
[----:B0-----:R0:W1:Y:S02]  /*185e0*/  SYNCS.PHASECHK.TRANS64.TRYWAIT P0, [R3+URZ+0x60], R2 ;  /* 0x00006002030075a7 */ /* 0x001064000800017f */
[----:B-1----:R-:W-:Y:S05]  /*185f0*/  @!P0 NANOSLEEP.SYNCS 0x989680 ;  /* 0x009896800000895d */ /* 0x002fea0003900000 */
[----:B------:R-:W1:Y:S02]  /*18600*/  @!P0 SYNCS.PHASECHK.TRANS64 P0, [R3+URZ+0x60], R2 ;  /* 0x00006002030085a7 */ /* 0x000e64000800007f */
[----:B-1----:R-:W-:Y:S05]  /*18610*/  @!P0 BRA `(.L_x_595) ;  /* 0xfffffffc00f08947 */ /* 0x002fea000383ffff */
[----:B------:R-:W-:Y:S05]  /*18620*/  BRA `(.L_x_733) ;  /* 0xffffffbc00087947 */ /* 0x000fea000383ffff */
.L_x_603:
[----:B0-----:R0:W2:Y:S02]  /*18630*/  SYNCS.PHASECHK.TRANS64.TRYWAIT P0, [R2+URZ+0x30840], R3 ;  /* 0x03084003020075a7 */ /* 0x0010a4000800017f */
[----:B--2---:R-:W-:Y:S05]  /*18640*/  @!P0 NANOSLEEP.SYNCS 0x989680 ;  /* 0x009896800000895d */ /* 0x004fea0003900000 */
[----:B------:R-:W2:Y:S02]  /*18650*/  @!P0 SYNCS.PHASECHK.TRANS64 P0, [R2+URZ+0x30840], R3 ;  /* 0x03084003020085a7 */ /* 0x000ea4000800007f */
[----:B--2---:R-:W-:Y:S05]  /*18660*/  @!P0 BRA `(.L_x_603) ;  /* 0xfffffffc00f08947 */ /* 0x004fea000383ffff */
[----:B------:R-:W-:Y:S05]  /*18670*/  BRA `(.L_x_734) ;  /* 0xffffffc0004c7947 */ /* 0x000fea000383ffff */
.L_x_608:
[----:B0-----:R0:W1:Y:S02]  /*18680*/  SYNCS.PHASECHK.TRANS64.TRYWAIT P0, [R10+URZ+0x60], R26 ;  /* 0x0000601a0a0075a7 */ /* 0x001064000800017f */
[----:B-1----:R-:W-:Y:S05]  /*18690*/  @!P0 NANOSLEEP.SYNCS 0x989680 ;  /* 0x009896800000895d */ /* 0x002fea0003900000 */
[----:B------:R-:W1:Y:S02]  /*186a0*/  @!P0 SYNCS.PHASECHK.TRANS64 P0, [R10+URZ+0x60], R26 ;  /* 0x0000601a0a0085a7 */ /* 0x000e64000800007f */
[----:B-1----:R-:W-:Y:S05]  /*186b0*/  @!P0 BRA `(.L_x_608) ;  /* 0xfffffffc00f08947 */ /* 0x002fea000383ffff */
[----:B------:R-:W-:Y:S05]  /*186c0*/  BRA `(.L_x_735) ;  /* 0xffffffc000d87947 */ /* 0x000fea000383ffff */
.L_x_616:
[----:B0-----:R0:W2:Y:S02]  /*186d0*/  SYNCS.PHASECHK.TRANS64.TRYWAIT P0, [R2+URZ+0x30840], R3 ;  /* 0x03084003020075a7 */ /* 0x0010a4000800017f */
[----:B--2---:R-:W-:Y:S05]  /*186e0*/  @!P0 NANOSLEEP.SYNCS 0x989680 ;  /* 0x009896800000895d */ /* 0x004fea0003900000 */
[----:B------:R-:W2:Y:S02]  /*186f0*/  @!P0 SYNCS.PHASECHK.TRANS64 P0, [R2+URZ+0x30840], R3 ;  /* 0x03084003020085a7 */ /* 0x000ea4000800007f */
[----:B--2---:R-:W-:Y:S05]  /*18700*/  @!P0 BRA `(.L_x_616) ;  /* 0xfffffffc00f08947 */ /* 0x004fea000383ffff */
[----:B------:R-:W-:Y:S05]  /*18710*/  BRA `(.L_x_736) ;  /* 0xffffffc400e87947 */ /* 0x000fea000383ffff */
.L_x_621:
[----:B0-----:R0:W1:Y:S02]  /*18720*/  SYNCS.PHASECHK.TRANS64.TRYWAIT P0, [R7+URZ+0x60], R2 ;  /* 0x00006002070075a7 */ /* 0x001064000800017f */
[----:B-1----:R-:W-:Y:S05]  /*18730*/  @!P0 NANOSLEEP.SYNCS 0x989680 ;  /* 0x009896800000895d */ /* 0x002fea0003900000 */
[----:B------:R-:W1:Y:S02]  /*18740*/  @!P0 SYNCS.PHASECHK.TRANS64 P0, [R7+URZ+0x60], R2 ;  /* 0x00006002070085a7 */ /* 0x000e64000800007f */
[----:B-1----:R-:W-:Y:S05]  /*18750*/  @!P0 BRA `(.L_x_621) ;  /* 0xfffffffc00f08947 */ /* 0x002fea000383ffff */
[----:B------:R-:W-:Y:S05]  /*18760*/  BRA `(.L_x_737) ;  /* 0xffffffc800787947 */ /* 0x000fea000383ffff */
.L_x_631:
[----:B0-----:R0:W1:Y:S02]  /*18770*/  SYNCS.PHASECHK.TRANS64.TRYWAIT P0, [R3+URZ+0x30860], R0 ;  /* 0x03086000030075a7 */ /* 0x001064000800017f */
[----:B-1----:R-:W-:Y:S05]  /*18780*/  @!P0 NANOSLEEP.SYNCS 0x989680 ;  /* 0x009896800000895d */ /* 0x002fea0003900000 */
[----:B------:R-:W1:Y:S02]  /*18790*/  @!P0 SYNCS.PHASECHK.TRANS64 P0, [R3+URZ+0x30860], R0 ;  /* 0x03086000030085a7 */ /* 0x000e64000800007f */
[----:B-1----:R-:W-:Y:S05]  /*187a0*/  @!P0 BRA `(.L_x_631) ;  /* 0xfffffffc00f08947 */ /* 0x002fea000383ffff */
[----:B------:R-:W-:Y:S05]  /*187b0*/  BRA `(.L_x_738) ;  /* 0xffffffcc00747947 */ /* 0x000fea000383ffff */
.L_x_637:
[----:B------:R-:W-:Y:S01]  /*187c0*/  BSSY B0, `(.L_x_739) ;  /* 0x0000008000007945 */ /* 0x000fe20003800000 */
[----:B------:R-:W-:Y:S01]  /*187d0*/  IMAD.MOV.U32 R13, RZ, RZ, R16 ;  /* 0x000000ffff0d7224 */ /* 0x000fe200078e0010 */
[----:B------:R-:W-:Y:S01]  /*187e0*/  MOV R15, 0xffffffff ;  /* 0xffffffff000f7802 */ /* 0x000fe20000000f00 */
[----:B------:R-:W-:Y:S02]  /*187f0*/  IMAD.MOV.U32 R12, RZ, RZ, RZ ;  /* 0x000000ffff0c7224 */ /* 0x000fe400078e00ff */
[----:B------:R-:W-:-:S07]  /*18800*/  IMAD.MOV.U32 R11, RZ, RZ, 0x1f ;  /* 0x0000001fff0b7424 */ /* 0x000fce00078e00ff */
[----:B-1----:R-:W-:Y:S05]  /*18810*/  WARPSYNC.COLLECTIVE R15, `(.L_x_740) ;  /* 0x000000000f087348 */ /* 0x002fea0003c00000 */
[----:B------:R0:W2:Y:S02]  /*18820*/  SHFL.IDX P6, R14, R13, R12, R11 ;  /* 0x0000000c0d0e7389 */ /* 0x0000a400000c000b */
[----:B012---:R-:W-:Y:S01]  /*18830*/  ENDCOLLECTIVE ;  /* 0x000000000000791b */ /* 0x007fe20003800000 */
.L_x_740:
[----:B------:R-:W-:Y:S05]  /*18840*/  BSYNC B0 ;  /* 0x0000000000007941 */ /* 0x000fea0003800000 */
.L_x_739:
[----:B------:R-:W-:Y:S01]  /*18850*/  IMAD.MOV.U32 R13, RZ, RZ, R16 ;  /* 0x000000ffff0d7224 */ /* 0x000fe200078e0010 */
[----:B------:R-:W-:Y:S01]  /*18860*/  MOV R15, 0xffffffff ;  /* 0xffffffff000f7802 */ /* 0x000fe20000000f00 */
[----:B------:R-:W-:Y:S02]  /*18870*/  IMAD.MOV.U32 R12, RZ, RZ, 0x1 ;  /* 0x00000001ff0c7424 */ /* 0x000fe400078e00ff */
[----:B------:R-:W-:Y:S02]  /*18880*/  IMAD.MOV.U32 R11, RZ, RZ, 0x1f ;  /* 0x0000001fff0b7424 */ /* 0x000fe400078e00ff */
[----:B------:R-:W-:Y:S02]  /*18890*/  IMAD.IADD R5, R19, 0x1, R8 ;  /* 0x0000000113057824 */ /* 0x000fe400078e0208 */
[----:B------:R-:W-:-:S07]  /*188a0*/  IMAD.MOV.U32 R0, RZ, RZ, R14 ;  /* 0x000000ffff007224 */ /* 0x000fce00078e000e */
[----:B------:R-:W-:Y:S05]  /*188b0*/  WARPSYNC.COLLECTIVE R15, `(.L_x_741) ;  /* 0x000000000f087348 */ /* 0x000fea0003c00000 */
[----:B------:R0:W1:Y:S02]  /*188c0*/  SHFL.IDX P6, R14, R13, R12, R11 ;  /* 0x0000000c0d0e7389 */ /* 0x00006400000c000b */
[----:B01----:R-:W-:Y:S01]  /*188d0*/  ENDCOLLECTIVE ;  /* 0x000000000000791b */ /* 0x003fe20003800000 */
.L_x_741:
[----:B------:R-:W-:Y:S02]  /*188e0*/  ULDC UR4, c[0x0][0xc3c] ;  /* 0x00030f0000047ab9 */ /* 0x000fe40000000800 */
[----:B------:R-:W-:-:S13]  /*188f0*/  ISETP.GE.OR P1, PT, R5, UR4, !P0 ;  /* 0x0000000405007c0c */ /* 0x000fda000c726670 */
[----:B------:R-:W0:Y:S01]  /*18900*/  @!P1 LDC.64 R2, c[0x0][0xc80] ;  /* 0x00032000ff029b82 */ /* 0x000e220000000a00 */
[----:B------:R-:W-:Y:S02]  /*18910*/  IMAD.MOV.U32 R11, RZ, RZ, RZ ;  /* 0x000000ffff0b7224 */ /* 0x000fe400078e00ff */
[----:B------:R-:W-:Y:S02]  /*18920*/  IMAD.MOV.U32 R4, RZ, RZ, R14 ;  /* 0x000000ffff047224 */ /* 0x000fe400078e000e */
[----:B0-----:R-:W-:-:S06]  /*18930*/  @!P1 IMAD.WIDE R2, R5, 0x4, R2 ;  /* 0x0000000405029825 */ /* 0x001fcc00078e0202 */
[----:B------:R0:W2:Y:S01]  /*18940*/  @!P1 LDG.E R3, desc[UR56][R2.64] ;  /* 0x0000003802039981 */ /* 0x0000a2000c1e1900 */
[C---:B------:R-:W-:Y:S02]  /*18950*/  ISETP.GE.U32.AND P2, PT, R8.reuse, 0x2, PT ;  /* 0x000000020800780c */ /* 0x040fe40003f46070 */
[C---:B------:R-:W-:Y:S02]  /*18960*/  ISETP.GE.U32.AND P3, PT, R8.reuse, 0x4, PT ;  /* 0x000000040800780c */ /* 0x040fe40003f66070 */
[C---:B------:R-:W-:Y:S02]  /*18970*/  ISETP.GE.U32.AND P4, PT, R8.reuse, 0x8, PT ;  /* 0x000000080800780c */ /* 0x040fe40003f86070 */
[C---:B------:R-:W-:Y:S01]  /*18980*/  ISETP.GE.U32.AND P5, PT, R8.reuse, 0x10, PT ;  /* 0x000000100800780c */ /* 0x040fe20003fa6070 */
[----:B0-----:R-:W-:Y:S02]  /*18990*/  IMAD.MOV.U32 R2, RZ, RZ, RZ ;  /* 0x000000ffff027224 */ /* 0x001fe400078e00ff */
[----:B--2---:R-:W-:Y:S01]  /*189a0*/  @!P1 IMAD.MOV.U32 R2, RZ, RZ, R3 ;  /* 0x000000ffff029224 */ /* 0x004fe200078e0003 */
[----:B------:R-:W-:-:S04]  /*189b0*/  ISETP.NE.AND P1, PT, R8, RZ, PT ;  /* 0x000000ff0800720c */ /* 0x000fc80003f25270 */
[----:B------:R-:W-:-:S09]  /*189c0*/  MOV R13, R2 ;  /* 0x00000002000d7202 */ /* 0x000fd20000000f00 */
[----:B------:R-:W-:Y:S05]  /*189d0*/  WARPSYNC.COLLECTIVE R15, `(.L_x_742) ;  /* 0x000000000f087348 */ /* 0x000fea0003c00000 */
[----:B------:R0:W1:Y:S02]  /*189e0*/  SHFL.UP P6, R14, R13, R12, R11 ;  /* 0x0400000c0d0e7389 */ /* 0x00006400000c000b */
[----:B01----:R-:W-:Y:S01]  /*189f0*/  ENDCOLLECTIVE ;  /* 0x000000000000791b */ /* 0x003fe20003800000 */
.L_x_742:
[----:B------:R-:W-:Y:S01]  /*18a00*/  IMAD.MOV.U32 R12, RZ, RZ, 0x2 ;  /* 0x00000002ff0c7424 */ /* 0x000fe200078e00ff */
[----:B------:R-:W-:-:S05]  /*18a10*/  SEL R5, R14, RZ, P1 ;  /* 0x000000ff0e057207 */ /* 0x000fca0000800000 */
[----:B------:R-:W-:-:S04]  /*18a20*/  IMAD.IADD R5, R2, 0x1, R5 ;  /* 0x0000000102057824 */ /* 0x000fc800078e0205 */
[----:B------:R-:W-:-:S07]  /*18a30*/  IMAD.MOV.U32 R13, RZ, RZ, R5 ;  /* 0x000000ffff0d7224 */ /* 0x000fce00078e0005 */
[----:B------:R-:W-:Y:S05]  /*18a40*/  WARPSYNC.COLLECTIVE R15, `(.L_x_743) ;  /* 0x000000000f087348 */ /* 0x000fea0003c00000 */
[----:B------:R0:W1:Y:S02]  /*18a50*/  SHFL.UP P6, R14, R13, R12, R11 ;  /* 0x0400000c0d0e7389 */ /* 0x00006400000c000b */
[----:B01----:R-:W-:Y:S01]  /*18a60*/  ENDCOLLECTIVE ;  /* 0x000000000000791b */ /* 0x003fe20003800000 */
.L_x_743:
[----:B------:R-:W-:Y:S01]  /*18a70*/  IMAD.MOV.U32 R12, RZ, RZ, 0x4 ;  /* 0x00000004ff0c7424 */ /* 0x000fe200078e00ff */
[----:B------:R-:W-:-:S04]  /*18a80*/  SEL R6, R14, RZ, P2 ;  /* 0x000000ff0e067207 */ /* 0x000fc80001000000 */
[----:B------:R-:W-:-:S05]  /*18a90*/  IADD3 R6, R5, R6, RZ ;  /* 0x0000000605067210 */ /* 0x000fca0007ffe0ff */
[----:B------:R-:W-:-:S07]  /*18aa0*/  IMAD.MOV.U32 R13, RZ, RZ, R6 ;  /* 0x000000ffff0d7224 */ /* 0x000fce00078e0006 */
[----:B------:R-:W-:Y:S05]  /*18ab0*/  WARPSYNC.COLLECTIVE R15, `(.L_x_744) ;  /* 0x000000000f087348 */ /* 0x000fea0003c00000 */
[----:B------:R0:W1:Y:S02]  /*18ac0*/  SHFL.UP P6, R14, R13, R12, R11 ;  /* 0x0400000c0d0e7389 */ /* 0x00006400000c000b */
[----:B01----:R-:W-:Y:S01]  /*18ad0*/  ENDCOLLECTIVE ;  /* 0x000000000000791b */ /* 0x003fe20003800000 */
.L_x_744:
[----:B------:R-:W-:Y:S02]  /*18ae0*/  MOV R12, 0x8 ;  /* 0x00000008000c7802 */ /* 0x000fe40000000f00 */
[----:B------:R-:W-:-:S05]  /*18af0*/  SEL R7, R14, RZ, P3 ;  /* 0x000000ff0e077207 */ /* 0x000fca0001800000 */
[----:B------:R-:W-:-:S04]  /*18b00*/  IMAD.IADD R7, R6, 0x1, R7 ;  /* 0x0000000106077824 */ /* 0x000fc800078e0207 */
[----:B------:R-:W-:-:S07]  /*18b10*/  IMAD.MOV.U32 R13, RZ, RZ, R7 ;  /* 0x000000ffff0d7224 */ /* 0x000fce00078e0007 */
[----:B------:R-:W-:Y:S05]  /*18b20*/  WARPSYNC.COLLECTIVE R15, `(.L_x_745) ;  /* 0x000000000f087348 */ /* 0x000fea0003c00000 */
[----:B------:R0:W1:Y:S02]  /*18b30*/  SHFL.UP P6, R14, R13, R12, R11 ;  /* 0x0400000c0d0e7389 */ /* 0x00006400000c000b */
[----:B01----:R-:W-:Y:S01]  /*18b40*/  ENDCOLLECTIVE ;  /* 0x000000000000791b */ /* 0x003fe20003800000 */
.L_x_745:
[----:B------:R-:W-:Y:S01]  /*18b50*/  IMAD.MOV.U32 R12, RZ, RZ, 0x10 ;  /* 0x00000010ff0c7424 */ /* 0x000fe200078e00ff */
[----:B------:R-:W-:-:S05]  /*18b60*/  SEL R14, R14, RZ, P4 ;  /* 0x000000ff0e0e7207 */ /* 0x000fca0002000000 */
[----:B------:R-:W-:-:S04]  /*18b70*/  IMAD.IADD R5, R7, 0x1, R14 ;  /* 0x0000000107057824 */ /* 0x000fc800078e020e */
[----:B------:R-:W-:-:S07]  /*18b80*/  IMAD.MOV.U32 R13, RZ, RZ, R5 ;  /* 0x000000ffff0d7224 */ /* 0x000fce00078e0005 */
[----:B------:R-:W-:Y:S05]  /*18b90*/  WARPSYNC.COLLECTIVE R15, `(.L_x_746) ;  /* 0x000000000f087348 */ /* 0x000fea0003c00000 */
[----:B------:R0:W1:Y:S02]  /*18ba0*/  SHFL.UP P6, R14, R13, R12, R11 ;  /* 0x0400000c0d0e7389 */ /* 0x00006400000c000b */
[----:B01----:R-:W-:Y:S01]  /*18bb0*/  ENDCOLLECTIVE ;  /* 0x000000000000791b */ /* 0x003fe20003800000 */
.L_x_746:
[----:B------:R-:W-:Y:S02]  /*18bc0*/  IMAD.MOV.U32 R12, RZ, RZ, 0x1f ;  /* 0x0000001fff0c7424 */ /* 0x000fe400078e00ff */
[----:B------:R-:W-:Y:S01]  /*18bd0*/  IMAD.MOV.U32 R11, RZ, RZ, 0x1f ;  /* 0x0000001fff0b7424 */ /* 0x000fe200078e00ff */
[----:B------:R-:W-:-:S05]  /*18be0*/  SEL R14, R14, RZ, P5 ;  /* 0x000000ff0e0e7207 */ /* 0x000fca0002800000 */
[----:B------:R-:W-:-:S05]  /*18bf0*/  IMAD.IADD R3, R5, 0x1, R14 ;  /* 0x0000000105037824 */ /* 0x000fca00078e020e */
[----:B------:R-:W-:-:S07]  /*18c00*/  MOV R13, R3 ;  /* 0x00000003000d7202 */ /* 0x000fce0000000f00 */
[----:B------:R-:W-:Y:S05]  /*18c10*/  WARPSYNC.COLLECTIVE R15, `(.L_x_747) ;  /* 0x000000000f087348 */ /* 0x000fea0003c00000 */
[----:B------:R0:W1:Y:S02]  /*18c20*/  SHFL.IDX P6, R14, R13, R12, R11 ;  /* 0x0000000c0d0e7389 */ /* 0x00006400000c000b */
[----:B01----:R-:W-:Y:S01]  /*18c30*/  ENDCOLLECTIVE ;  /* 0x000000000000791b */ /* 0x003fe20003800000 */
.L_x_747:
[----:B------:R-:W-:Y:S05]  /*18c40*/  BRA `(.L_x_748) ;  /* 0xffffffcc00a87947 */ /* 0x000fea000383ffff */
.L_x_642:
[----:B------:R-:W-:Y:S01]  /*18c50*/  BSSY B0, `(.L_x_749) ;  /* 0x0000008000007945 */ /* 0x000fe20003800000 */
[----:B-----5:R-:W-:Y:S01]  /*18c60*/  IMAD.MOV.U32 R13, RZ, RZ, R2 ;  /* 0x000000ffff0d7224 */ /* 0x020fe200078e0002 */
[----:B------:R-:W-:Y:S01]  /*18c70*/  MOV R11, RZ ;  /* 0x000000ff000b7202 */ /* 0x000fe20000000f00 */
[----:B------:R-:W-:Y:S02]  /*18c80*/  IMAD.MOV.U32 R12, RZ, RZ, 0x1 ;  /* 0x00000001ff0c7424 */ /* 0x000fe400078e00ff */
[----:B------:R-:W-:-:S07]  /*18c90*/  IMAD.MOV.U32 R15, RZ, RZ, -0x1 ;  /* 0xffffffffff0f7424 */ /* 0x000fce00078e00ff */
[----:B01----:R-:W-:Y:S05]  /*18ca0*/  WARPSYNC.COLLECTIVE R15, `(.L_x_750) ;  /* 0x000000000f087348 */ /* 0x003fea0003c00000 */
[----:B------:R2:W3:Y:S02]  /*18cb0*/  SHFL.UP P6, R14, R13, R12, R11 ;  /* 0x0400000c0d0e7389 */ /* 0x0004e400000c000b */
[----:B0123--:R-:W-:Y:S01]  /*18cc0*/  ENDCOLLECTIVE ;  /* 0x000000000000791b */ /* 0x00ffe20003800000 */
.L_x_750:
[----:B------:R-:W-:Y:S05]  /*18cd0*/  BSYNC B0 ;  /* 0x0000000000007941 */ /* 0x000fea0003800000 */
.L_x_749:
[----:B------:R-:W-:Y:S01]  /*18ce0*/  SEL R13, R14, RZ, P1 ;  /* 0x000000ff0e0d7207 */ /* 0x000fe20000800000 */
[----:B------:R-:W-:Y:S01]  /*18cf0*/  IMAD.MOV.U32 R12, RZ, RZ, 0x2 ;  /* 0x00000002ff0c7424 */ /* 0x000fe200078e00ff */
[----:B------:R-:W-:Y:S01]  /*18d00*/  MOV R15, 0xffffffff ;  /* 0xffffffff000f7802 */ /* 0x000fe20000000f00 */
[----:B------:R-:W-:Y:S02]  /*18d10*/  IMAD.MOV.U32 R11, RZ, RZ, RZ ;  /* 0x000000ffff0b7224 */ /* 0x000fe400078e00ff */
[----:B------:R-:W-:-:S07]  /*18d20*/  IMAD.IADD R13, R2, 0x1, R13 ;  /* 0x00000001020d7824 */ /* 0x000fce00078e020d */
[----:B------:R-:W-:Y:S05]  /*18d30*/  WARPSYNC.COLLECTIVE R15, `(.L_x_751) ;  /* 0x000000000f087348 */ /* 0x000fea0003c00000 */
[----:B------:R0:W1:Y:S02]  /*18d40*/  SHFL.UP P6, R14, R13, R12, R11 ;  /* 0x0400000c0d0e7389 */ /* 0x00006400000c000b */
[----:B01----:R-:W-:Y:S01]  /*18d50*/  ENDCOLLECTIVE ;  /* 0x000000000000791b */ /* 0x003fe20003800000 */
.L_x_751:
[----:B------:R-:W-:Y:S01]  /*18d60*/  IMAD.MOV.U32 R12, RZ, RZ, 0x4 ;  /* 0x00000004ff0c7424 */ /* 0x000fe200078e00ff */
[----:B------:R-:W-:-:S05]  /*18d70*/  SEL R14, R14, RZ, P2 ;  /* 0x000000ff0e0e7207 */ /* 0x000fca0001000000 */
[----:B------:R-:W-:-:S04]  /*18d80*/  IMAD.IADD R3, R13, 0x1, R14 ;  /* 0x000000010d037824 */ /* 0x000fc800078e020e */
[----:B------:R-:W-:-:S07]  /*18d90*/  IMAD.MOV.U32 R13, RZ, RZ, R3 ;  /* 0x000000ffff0d7224 */ /* 0x000fce00078e0003 */
[----:B------:R-:W-:Y:S05]  /*18da0*/  WARPSYNC.COLLECTIVE R15, `(.L_x_752) ;  /* 0x000000000f087348 */ /* 0x000fea0003c00000 */
[----:B------:R0:W1:Y:S02]  /*18db0*/  SHFL.UP P6, R14, R13, R12, R11 ;  /* 0x0400000c0d0e7389 */ /* 0x00006400000c000b */
[----:B01----:R-:W-:Y:S01]  /*18dc0*/  ENDCOLLECTIVE ;  /* 0x000000000000791b */ /* 0x003fe20003800000 */
.L_x_752:
[----:B------:R-:W-:Y:S01]  /*18dd0*/  IMAD.MOV.U32 R12, RZ, RZ, 0x8 ;  /* 0x00000008ff0c7424 */ /* 0x000fe200078e00ff */
[----:B------:R-:W-:-:S05]  /*18de0*/  SEL R14, R14, RZ, P3 ;  /* 0x000000ff0e0e7207 */ /* 0x000fca0001800000 */
[----:B------:R-:W-:-:S05]  /*18df0*/  IMAD.IADD R5, R3, 0x1, R14 ;  /* 0x0000000103057824 */ /* 0x000fca00078e020e */
[----:B------:R-:W-:-:S07]  /*18e00*/  MOV R13, R5 ;  /* 0x00000005000d7202 */ /* 0x000fce0000000f00 */
[----:B------:R-:W-:Y:S05]  /*18e10*/  WARPSYNC.COLLECTIVE R15, `(.L_x_753) ;  /* 0x000000000f087348 */ /* 0x000fea0003c00000 */
[----:B------:R0:W1:Y:S02]  /*18e20*/  SHFL.UP P6, R14, R13, R12, R11 ;  /* 0x0400000c0d0e7389 */ /* 0x00006400000c000b */
[----:B01----:R-:W-:Y:S01]  /*18e30*/  ENDCOLLECTIVE ;  /* 0x000000000000791b */ /* 0x003fe20003800000 */
.L_x_753:
[----:B------:R-:W-:Y:S01]  /*18e40*/  IMAD.MOV.U32 R12, RZ, RZ, 0x10 ;  /* 0x00000010ff0c7424 */ /* 0x000fe200078e00ff */
[----:B------:R-:W-:-:S05]  /*18e50*/  SEL R6, R14, RZ, P4 ;  /* 0x000000ff0e067207 */ /* 0x000fca0002000000 */
[----:B------:R-:W-:-:S04]  /*18e60*/  IMAD.IADD R6, R5, 0x1, R6 ;  /* 0x0000000105067824 */ /* 0x000fc800078e0206 */
[----:B------:R-:W-:-:S07]  /*18e70*/  IMAD.MOV.U32 R13, RZ, RZ, R6 ;  /* 0x000000ffff0d7224 */ /* 0x000fce00078e0006 */
[----:B------:R-:W-:Y:S05]  /*18e80*/  WARPSYNC.COLLECTIVE R15, `(.L_x_754) ;  /* 0x000000000f087348 */ /* 0x000fea0003c00000 */
[----:B------:R0:W1:Y:S02]  /*18e90*/  SHFL.UP P6, R14, R13, R12, R11 ;  /* 0x0400000c0d0e7389 */ /* 0x00006400000c000b */
[----:B01----:R-:W-:Y:S01]  /*18ea0*/  ENDCOLLECTIVE ;  /* 0x000000000000791b */ /* 0x003fe20003800000 */
.L_x_754:
[----:B------:R-:W-:Y:S02]  /*18eb0*/  IMAD.MOV.U32 R12, RZ, RZ, 0x1f ;  /* 0x0000001fff0c7424 */ /* 0x000fe400078e00ff */
[----:B------:R-:W-:Y:S01]  /*18ec0*/  IMAD.MOV.U32 R11, RZ, RZ, 0x1f ;  /* 0x0000001fff0b7424 */ /* 0x000fe200078e00ff */
[----:B------:R-:W-:-:S04]  /*18ed0*/  SEL R3, R14, RZ, P5 ;  /* 0x000000ff0e037207 */ /* 0x000fc80002800000 */
[----:B------:R-:W-:-:S05]  /*18ee0*/  IADD3 R3, R6, R3, RZ ;  /* 0x0000000306037210 */ /* 0x000fca0007ffe0ff */
[----:B------:R-:W-:-:S07]  /*18ef0*/  IMAD.MOV.U32 R13, RZ, RZ, R3 ;  /* 0x000000ffff0d7224 */ /* 0x000fce00078e0003 */
[----:B------:R-:W-:Y:S05]  /*18f00*/  WARPSYNC.COLLECTIVE R15, `(.L_x_755) ;  /* 0x000000000f087348 */ /* 0x000fea0003c00000 */
[----:B------:R0:W1:Y:S02]  /*18f10*/  SHFL.IDX P6, R14, R13, R12, R11 ;  /* 0x0000000c0d0e7389 */ /* 0x00006400000c000b */
[----:B01----:R-:W-:Y:S01]  /*18f20*/  ENDCOLLECTIVE ;  /* 0x000000000000791b */ /* 0x003fe20003800000 */
.L_x_755:
[----:B------:R-:W-:Y:S05]  /*18f30*/  BRA `(.L_x_756) ;  /* 0xffffffcc00887947 */ /* 0x000fea000383ffff */
.L_x_644:
[----:B------:R-:W-:Y:S01]  /*18f40*/  BSSY B0, `(.L_x_757) ;  /* 0x0000006000007945 */ /* 0x000fe20003800000 */
[----:B------:R-:W-:Y:S01]  /*18f50*/  PLOP3.LUT P6, PT, P6, PT, PT, 0x8, 0x0 ;  /* 0x000000000000781c */ /* 0x000fe200037ce170 */
[----:B------:R-:W-:-:S12]  /*18f60*/  IMAD.MOV.U32 R15, RZ, RZ, -0x1 ;  /* 0xffffffffff0f7424 */ /* 0x000fd800078e00ff */
[----:B0-----:R-:W-:Y:S05]  /*18f70*/  WARPSYNC.COLLECTIVE R15, `(.L_x_758) ;  /* 0x000000000f087348 */ /* 0x001fea0003c00000 */
[----:B------:R-:W-:Y:S01]  /*18f80*/  VOTE.ANY R14, PT, P6 ;  /* 0x00000000000e7806 */ /* 0x000fe200030e0100 */
[----:B0-----:R-:W-:Y:S06]  /*18f90*/  ENDCOLLECTIVE ;  /* 0x000000000000791b */ /* 0x001fec0003800000 */
.L_x_758:
[----:B------:R-:W-:Y:S05]  /*18fa0*/  BSYNC B0 ;  /* 0x0000000000007941 */ /* 0x000fea0003800000 */
.L_x_757:
[----:B------:R-:W-:Y:S01]  /*18fb0*/  MOV R6, R14 ;  /* 0x0000000e00067202 */ /* 0x000fe20000000f00 */
[----:B------:R-:W-:Y:S02]  /*18fc0*/  IMAD.MOV.U32 R13, RZ, RZ, R2 ;  /* 0x000000ffff0d7224 */ /* 0x000fe400078e0002 */
[----:B------:R-:W-:Y:S01]  /*18fd0*/  IMAD.MOV.U32 R11, RZ, RZ, 0x1f ;  /* 0x0000001fff0b7424 */ /* 0x000fe200078e00ff */
[----:B------:R-:W0:Y:S01]  /*18fe0*/  POPC R4, R6 ;  /* 0x0000000600047309 */ /* 0x000e220000000000 */
[----:B------:R-:W-:Y:S02]  /*18ff0*/  IMAD.MOV.U32 R15, RZ, RZ, -0x1 ;  /* 0xffffffffff0f7424 */ /* 0x000fe400078e00ff */
[----:B0-----:R-:W-:-:S07]  /*19000*/  IMAD.MOV.U32 R12, RZ, RZ, R4 ;  /* 0x000000ffff0c7224 */ /* 0x001fce00078e0004 */
[----:B------:R-:W-:Y:S05]  /*19010*/  WARPSYNC.COLLECTIVE R15, `(.L_x_759) ;  /* 0x000000000f087348 */ /* 0x000fea0003c00000 */
[----:B------:R0:W1:Y:S02]  /*19020*/  SHFL.IDX P6, R14, R13, R12, R11 ;  /* 0x0000000c0d0e7389 */ /* 0x00006400000c000b */
[----:B01----:R-:W-:Y:S01]  /*19030*/  ENDCOLLECTIVE ;  /* 0x000000000000791b */ /* 0x003fe20003800000 */
.L_x_759:
[----:B------:R-:W-:Y:S01]  /*19040*/  MOV R17, R14 ;  /* 0x0000000e00117202 */ /* 0x000fe20000000f00 */
[----:B------:R-:W-:Y:S06]  /*19050*/  BRA `(.L_x_760) ;  /* 0xffffffcc00787947 */ /* 0x000fec000383ffff */
.L_x_646:
[----:B------:R-:W-:Y:S01]  /*19060*/  BSSY B0, `(.L_x_761) ;  /* 0x0000007000007945 */ /* 0x000fe20003800000 */
[----:B------:R-:W-:Y:S02]  /*19070*/  IMAD.MOV.U32 R13, RZ, RZ, R3 ;  /* 0x000000ffff0d7224 */ /* 0x000fe400078e0003 */
[----:B------:R-:W-:Y:S02]  /*19080*/  IMAD.MOV.U32 R11, RZ, RZ, 0x1f ;  /* 0x0000001fff0b7424 */ /* 0x000fe400078e00ff */
[----:B------:R-:W-:-:S07]  /*19090*/  IMAD.MOV.U32 R15, RZ, RZ, -0x1 ;  /* 0xffffffffff0f7424 */ /* 0x000fce00078e00ff */
[----:B012---:R-:W-:Y:S05]  /*190a0*/  WARPSYNC.COLLECTIVE R15, `(.L_x_762) ;  /* 0x000000000f087348 */ /* 0x007fea0003c00000 */
[----:B------:R3:W4:Y:S02]  /*190b0*/  SHFL.IDX P6, R14, R13, R12, R11 ;  /* 0x0000000c0d0e7389 */ /* 0x00072400000c000b */
[----:B01234-:R-:W-:Y:S01]  /*190c0*/  ENDCOLLECTIVE ;  /* 0x000000000000791b */ /* 0x01ffe20003800000 */
.L_x_762:
[----:B------:R-:W-:Y:S05]  /*190d0*/  BSYNC B0 ;  /* 0x0000000000007941 */ /* 0x000fea0003800000 */
.L_x_761:
[----:B------:R-:W-:Y:S05]  /*190e0*/  BRA `(.L_x_645) ;  /* 0xffffffcc00707947 */ /* 0x000fea000383ffff */
.L_x_650:
[----:B0-----:R0:W3:Y:S02]  /*190f0*/  SYNCS.PHASECHK.TRANS64.TRYWAIT P0, [R9+URZ+0x30820], R0 ;  /* 0x03082000090075a7 */ /* 0x0010e4000800017f */
[----:B---3--:R-:W-:Y:S05]  /*19100*/  @!P0 NANOSLEEP.SYNCS 0x989680 ;  /* 0x009896800000895d */ /* 0x008fea0003900000 */
[----:B------:R-:W3:Y:S02]  /*19110*/  @!P0 SYNCS.PHASECHK.TRANS64 P0, [R9+URZ+0x30820], R0 ;  /* 0x03082000090085a7 */ /* 0x000ee4000800007f */
[----:B---3--:R-:W-:Y:S05]  /*19120*/  @!P0 BRA `(.L_x_650) ;  /* 0xfffffffc00f08947 */ /* 0x008fea000383ffff */
[----:B------:R-:W-:Y:S05]  /*19130*/  BRA `(.L_x_763) ;  /* 0xffffffd0005c7947 */ /* 0x000fea000383ffff */
.L_x_651:
[----:B------:R-:W3:Y:S01]  /*19140*/  S2R R2, SR_TID.X ;  /* 0x0000000000027919 */ /* 0x000ee20000002100 */
[----:B------:R-:W-:Y:S01]  /*19150*/  BSSY B0, `(.L_x_764) ;  /* 0x000000a000007945 */ /* 0x000fe20003800000 */
[----:B------:R-:W-:Y:S01]  /*19160*/  MOV R12, RZ ;  /* 0x000000ff000c7202 */ /* 0x000fe20000000f00 */
[----:B------:R-:W-:Y:S02]  /*19170*/  IMAD.MOV.U32 R11, RZ, RZ, 0x1f ;  /* 0x0000001fff0b7424 */ /* 0x000fe400078e00ff */
[----:B------:R-:W-:Y:S01]  /*19180*/  IMAD.MOV.U32 R15, RZ, RZ, -0x1 ;  /* 0xffffffffff0f7424 */ /* 0x000fe200078e00ff */
[----:B---3--:R-:W-:-:S04]  /*19190*/  SHF.R.U32.HI R2, RZ, 0x5, R2 ;  /* 0x00000005ff027819 */ /* 0x008fc80000011602 */
[----:B------:R-:W-:-:S05]  /*191a0*/  LOP3.LUT R2, R2, 0x3, RZ, 0xc0, !PT ;  /* 0x0000000302027812 */ /* 0x000fca00078ec0ff */
[----:B------:R-:W-:-:S07]  /*191b0*/  IMAD.MOV.U32 R13, RZ, RZ, R2 ;  /* 0x000000ffff0d7224 */ /* 0x000fce00078e0002 */
[----:B012---:R-:W-:Y:S05]  /*191c0*/  WARPSYNC.COLLECTIVE R15, `(.L_x_765) ;  /* 0x000000000f087348 */ /* 0x007fea0003c00000 */
[----:B------:R3:W4:Y:S02]  /*191d0*/  SHFL.IDX P6, R14, R13, R12, R11 ;  /* 0x0000000c0d0e7389 */ /* 0x00072400000c000b */
[----:B01234-:R-:W-:Y:S01]  /*191e0*/  ENDCOLLECTIVE ;  /* 0x000000000000791b */ /* 0x01ffe20003800000 */
.L_x_765:
[----:B------:R-:W-:Y:S05]  /*191f0*/  BSYNC B0 ;  /* 0x0000000000007941 */ /* 0x000fea0003800000 */
.L_x_764:
[----:B------:R-:W-:Y:S05]  /*19200*/  BRA `(.L_x_766) ;  /* 0xffffffd000447947 */ /* 0x000fea000383ffff */
.L_x_652:
[----:B------:R-:W-:Y:S01]  /*19210*/  BSSY B0, `(.L_x_767) ;  /* 0x0000006000007945 */ /* 0x000fe20003800000 */
[----:B------:R-:W-:-:S07]  /*19220*/  IMAD.MOV.U32 R15, RZ, RZ, -0x1 ;  /* 0xffffffffff0f7424 */ /* 0x000fce00078e00ff */
[----:B012---:R-:W-:Y:S05]  /*19230*/  WARPSYNC.COLLECTIVE R15, `(.L_x_768) ;  /* 0x000000000f0c7348 */ /* 0x007fea0003c00000 */
[----:B------:R-:W-:Y:S02]  /*19240*/  ELECT P6, UR62, PT ;  /* 0x00000000003e782f */ /* 0x000fe400038c0000 */
[----:B------:R-:W-:Y:S01]  /*19250*/  MOV R14, UR62 ;  /* 0x0000003e000e7c02 */ /* 0x000fe20008000f00 */
[----:B012---:R-:W-:Y:S10]  /*19260*/  ENDCOLLECTIVE ;  /* 0x000000000000791b */ /* 0x007ff40003800000 */
.L_x_768:
[----:B------:R-:W-:Y:S05]  /*19270*/  BSYNC B0 ;  /* 0x0000000000007941 */ /* 0x000fea0003800000 */
.L_x_767:
[----:B------:R-:W-:Y:S05]  /*19280*/  BRA `(.L_x_769) ;  /* 0xffffffd000387947 */ /* 0x000fea000383ffff */
.L_x_654:
[----:B0-----:R0:W3:Y:S02]  /*19290*/  SYNCS.PHASECHK.TRANS64.TRYWAIT P0, [R5+URZ], R4 ;  /* 0x00000004050075a7 */ /* 0x0010e4000800017f */
[----:B---3--:R-:W-:Y:S05]  /*192a0*/  @!P0 NANOSLEEP.SYNCS 0x989680 ;  /* 0x009896800000895d */ /* 0x008fea0003900000 */
[----:B------:R-:W3:Y:S02]  /*192b0*/  @!P0 SYNCS.PHASECHK.TRANS64 P0, [R5+URZ], R4 ;  /* 0x00000004050085a7 */ /* 0x000ee4000800007f */
[----:B---3--:R-:W-:Y:S05]  /*192c0*/  @!P0 BRA `(.L_x_654) ;  /* 0xfffffffc00f08947 */ /* 0x008fea000383ffff */
[----:B------:R-:W-:Y:S05]  /*192d0*/  BRA `(.L_x_770) ;  /* 0xffffffd0006c7947 */ /* 0x000fea000383ffff */
.L_x_655:
[----:B---3--:R3:W4:Y:S02]  /*192e0*/  SYNCS.PHASECHK.TRANS64.TRYWAIT P0, [R3+URZ], R2 ;  /* 0x00000002030075a7 */ /* 0x008724000800017f */
[----:B----4-:R-:W-:Y:S05]  /*192f0*/  @!P0 NANOSLEEP.SYNCS 0x989680 ;  /* 0x009896800000895d */ /* 0x010fea0003900000 */
[----:B------:R-:W4:Y:S02]  /*19300*/  @!P0 SYNCS.PHASECHK.TRANS64 P0, [R3+URZ], R2 ;  /* 0x00000002030085a7 */ /* 0x000f24000800007f */
[----:B----4-:R-:W-:Y:S05]  /*19310*/  @!P0 BRA `(.L_x_655) ;  /* 0xfffffffc00f08947 */ /* 0x010fea000383ffff */
[----:B------:R-:W-:Y:S05]  /*19320*/  BRA `(.L_x_771) ;  /* 0xffffffd000607947 */ /* 0x000fea000383ffff */
.L_x_657:
[----:B----4-:R4:W0:Y:S02]  /*19330*/  SYNCS.PHASECHK.TRANS64.TRYWAIT P0, [R23+URZ], R4 ;  /* 0x00000004170075a7 */ /* 0x010824000800017f */
[----:B0-----:R-:W-:Y:S05]  /*19340*/  @!P0 NANOSLEEP.SYNCS 0x989680 ;  /* 0x009896800000895d */ /* 0x001fea0003900000 */
[----:B------:R-:W0:Y:S02]  /*19350*/  @!P0 SYNCS.PHASECHK.TRANS64 P0, [R23+URZ], R4 ;  /* 0x00000004170085a7 */ /* 0x000e24000800007f */
[----:B0-----:R-:W-:Y:S05]  /*19360*/  @!P0 BRA `(.L_x_657) ;  /* 0xfffffffc00f08947 */ /* 0x001fea000383ffff */
[----:B------:R-:W-:Y:S05]  /*19370*/  BRA `(.L_x_772) ;  /* 0xffffffd000647947 */ /* 0x000fea000383ffff */
.L_x_773:
        /* <DEDUP_REMOVED lines=16> */
.L_x_2643:


//--------------------- .text._ZN7cutlass13device_kernelIN5flash11enable_sm90INS1_16FlashAttnFwdSm90INS1_25CollectiveMainloopFwdSm90ILi2EN4cute5tupleIJNS5_1CILi1EEES8_S8_EEENS6_IJNS7_ILi192EEENS7_ILi128EEENS7_ILi64EEEEEELi64ENS_6half_tEfNS_4arch4Sm90ELb0ELb1ELb0ELb0ELb0ELb0ELb0ELb1ELb1ELb1ELb0ELb0EEENS1_21CollectiveEpilogueFwdINS6_IJSA_SC_SB_EEES9_SE_SG_Li384ELb0ELb1ELb0ELb0EEENS1_30DynamicPersistentTileSchedulerILi384ELi128ELb0ELb1ELb1EEEEEEEEEvNT_6ParamsE --------------------------
	.section	.text._ZN7cutlass13device_kernelIN5flash11enable_sm90INS1_16FlashAttnFwdSm90INS1_25CollectiveMainloopFwdSm90ILi2EN4cute5tupleIJNS5_1CILi1EEES8_S8_EEENS6_IJNS7_ILi192EEENS7_ILi128EEENS7_ILi64EEEEEELi64ENS_6half_tEfNS_4arch4Sm90ELb0ELb1ELb0ELb0ELb0ELb0ELb0ELb1ELb1ELb1ELb0ELb0EEENS1_21CollectiveEpilogueFwdINS6_IJSA_SC_SB_EEES9_SE_SG_Li384ELb0ELb1ELb0ELb0EEENS1_30DynamicPersistentTileSchedulerILi384ELi128ELb0ELb1ELb1EEEEEEEEEvNT_6ParamsE,"ax",@progbits
	.align	128
.text._ZN7cutlass13device_kernelIN5flash11enable_sm90INS1_16FlashAttnFwdSm90INS1_25CollectiveMainloopFwdSm90ILi2EN4cute5tupleIJNS5_1CILi1EEES8_S8_EEENS6_IJNS7_ILi192EEENS7_ILi128EEENS7_ILi64EEEEEELi64ENS_6half_tEfNS_4arch4Sm90ELb0ELb1ELb0ELb0ELb0ELb0ELb0ELb1ELb1ELb1ELb0ELb0EEENS1_21CollectiveEpilogueFwdINS6_IJSA_SC_SB_EEES9_SE_SG_Li384ELb0ELb1ELb0ELb0EEENS1_30DynamicPersistentTileSchedulerILi384ELi128ELb0ELb1ELb1EEEEEEEEEvNT_6ParamsE:
        .type           _ZN7cutlass13device_kernelIN5flash11enable_sm90INS1_16FlashAttnFwdSm90INS1_25CollectiveMainloopFwdSm90ILi2EN4cute5tupleIJNS5_1CILi1EEES8_S8_EEENS6_IJNS7_ILi192EEENS7_ILi128EEENS7_ILi64EEEEEELi64ENS_6half_tEfNS_4arch4Sm90ELb0ELb1ELb0ELb0ELb0ELb0ELb0ELb1ELb1ELb1ELb0ELb0EEENS1_21CollectiveEpilogueFwdINS6_IJSA_SC_SB_EEES9_SE_SG_Li384ELb0ELb1ELb0ELb0EEENS1_30DynamicPersistentTileSchedulerILi384ELi128ELb0ELb1ELb1EEEEEEEEEvNT_6ParamsE,@function
        .size           _ZN7cutlass13device_kernelIN5flash11enable_sm90INS1_16FlashAttnFwdSm90INS1_25CollectiveMainloopFwdSm90ILi2EN4cute5tupleIJNS5_1CILi1EEES8_S8_EEENS6_IJNS7_ILi192EEENS7_ILi128EEENS7_ILi64EEEEEELi64ENS_6half_tEfNS_4arch4Sm90ELb0ELb1ELb0ELb0ELb0ELb0ELb0ELb1ELb1ELb1ELb0ELb0EEENS1_21CollectiveEpilogueFwdINS6_IJSA_SC_SB_EEES9_SE_SG_Li384ELb0ELb1ELb0ELb0EEENS1_30DynamicPersistentTileSchedulerILi384ELi128ELb0ELb1ELb1EEEEEEEEEvNT_6ParamsE,(.L_x_2644 - _ZN7cutlass13device_kernelIN5flash11enable_sm90INS1_16FlashAttnFwdSm90INS1_25CollectiveMainloopFwdSm90ILi2EN4cute5tupleIJNS5_1CILi1EEES8_S8_EEENS6_IJNS7_ILi192EEENS7_ILi128EEENS7_ILi64EEEEEELi64ENS_6half_tEfNS_4arch4Sm90ELb0ELb1ELb0ELb0ELb0ELb0ELb0ELb1ELb1ELb1ELb0ELb0EEENS1_21CollectiveEpilogueFwdINS6_IJSA_SC_SB_EEES9_SE_SG_Li384ELb0ELb1ELb0ELb0EEENS1_30DynamicPersistentTileSchedulerILi384ELi128ELb0ELb1ELb1EEEEEEEEEvNT_6ParamsE)
        .other          _ZN7cutlass13device_kernelIN5flash11enable_sm90INS1_16FlashAttnFwdSm90INS1_25CollectiveMainloopFwdSm90ILi2EN4cute5tupleIJNS5_1CILi1EEES8_S8_EEENS6_IJNS7_ILi192EEENS7_ILi128EEENS7_ILi64EEEEEELi64ENS_6half_tEfNS_4arch4Sm90ELb0ELb1ELb0ELb0ELb0ELb0ELb0ELb1ELb1ELb1ELb0ELb0EEENS1_21CollectiveEpilogueFwdINS6_IJSA_SC_SB_EEES9_SE_SG_Li384ELb0ELb1ELb0ELb0EEENS1_30DynamicPersistentTileSchedulerILi384ELi128ELb0ELb1ELb1EEEEEEEEEvNT_6ParamsE,@"STO_CUDA_ENTRY STV_DEFAULT"
_ZN7cutlass13device_kernelIN5flash11enable_sm90INS1_16FlashAttnFwdSm90INS1_25CollectiveMainloopFwdSm90ILi2EN4cute5tupleIJNS5_1CILi1EEES8_S8_EEENS6_IJNS7_ILi192EEENS7_ILi128EEENS7_ILi64EEEEEELi64ENS_6half_tEfNS_4arch4Sm90ELb0ELb1ELb0ELb0ELb0ELb0ELb0ELb1ELb1ELb1ELb0ELb0EEENS1_21CollectiveEpilogueFwdINS6_IJSA_SC_SB_EEES9_SE_SG_Li384ELb0ELb1ELb0ELb0EEENS1_30DynamicPersistentTileSchedulerILi384ELi128ELb0ELb1ELb1EEEEEEEEEvNT_6ParamsE:
[----:B------:R-:W0:Y:S01]  /*0000*/  LDC R1, c[0x0][0x28] ;  /* 0x00000a00ff017b82 */ /* 0x000e220000000800 */
[----:B------:R-:W1:Y:S01]  /*0010*/  S2R R3, SR_TID.X ;  /* 0x0000000000037919 */ /* 0x000e620000002100 */
[----:B------:R-:W-:Y:S01]  /*0020*/  ELECT P0, URZ, PT ;  /* 0x00000000003f782f */ /* 0x000fe20003800000 */
[----:B------:R-:W-:Y:S01]  /*0030*/  BSSY B0, `(.L_x_774) ;  /* 0x000000e000007945 */ /* 0x000fe20003800000 */
[--C-:B-1----:R-:W-:Y:S02]  /*0040*/  SHF.R.U32.HI R0, RZ, 0x5, R3.reuse ;  /* 0x00000005ff007819 */ /* 0x102fe40000011603 */
[----:B------:R-:W-:-:S03]  /*0050*/  SHF.R.U32.HI R22, RZ, 0x7, R3 ;  /* 0x00000007ff167819 */ /* 0x000fc60000011603 */
[----:B------:R-:W1:Y:S02]  /*0060*/  SHFL.IDX PT, R2, R0, RZ, 0x1f ;  /* 0x00001fff00027589 */ /* 0x000e6400000e0000 */
[----:B-1----:R-:W-:-:S13]  /*0070*/  ISETP.EQ.AND P0, PT, R2, RZ, P0 ;  /* 0x000000ff0200720c */ /* 0x002fda0000702270 */
[----:B0-----:R-:W-:Y:S05]  /*0080*/  @!P0 BRA `(.L_x_775) ;  /* 0x0000000000208947 */ /* 0x001fea0003800000 */
        /* <DEDUP_REMOVED lines=8> */
.L_x_775:
[----:B------:R-:W-:Y:S05]  /*0110*/  BSYNC B0 ;  /* 0x0000000000007941 */ /* 0x000fea0003800000 */
.L_x_774:
        /* <DEDUP_REMOVED lines=41> */
.L_x_776:
        /* <DEDUP_REMOVED lines=22> */
.L_x_777:
        /* <DEDUP_REMOVED lines=18> */
.L_x_778:
        /* <DEDUP_REMOVED lines=22> */
.L_x_779:
        /* <DEDUP_REMOVED lines=22> */
.L_x_780:
[----:B------:R-:W-:Y:S01]  /*08f0*/  PLOP3.LUT P0, PT, PT, PT, UP0, 0x80, 0x0 ;  /* 0x000000000000781c */ /* 0x000fe20003f0f008 */
[----:B------:R-:W-:Y:S01]  /*0900*/  UMOV UR38, 0x1 ;  /* 0x0000000100267882 */ /* 0x000fe20000000000 */
[----:B------:R-:W-:Y:S01]  /*0910*/  NOP ;  /* 0x0000000000007918 */ /* 0x000fe20000000000 */
[----:B------:R-:W-:Y:S01]  /*0920*/  USEL UR38, UR38, 0x2, !UP0 ;  /* 0x0000000226267887 */ /* 0x000fe2000c000000 */
[----:B------:R-:W-:Y:S01]  /*0930*/  ULDC.64 UR48, c[0x0][0x208] ;  /* 0x0000820000307ab9 */ /* 0x000fe20000000a00 */
[----:B012-4-:R-:W-:Y:S08]  /*0940*/  BAR.SYNC.DEFER_BLOCKING 0x0 ;  /* 0x0000000000007b1d */ /* 0x017ff00000010000 */
[----:B------:R-:W-:Y:S05]  /*0950*/  @!P0 BRA `(.L_x_781) ;  /* 0x000000d800348947 */ /* 0x000fea0003800000 */
.L_x_782:
[----:B------:R-:W-:-:S08]  /*0960*/  NOP ;  /* 0x0000000000007918 */ /* 0x000fd00000000000 */
[----:B------:R-:W0:Y:S02]  /*0970*/  USETMAXREG.TRY_ALLOC.CTAPOOL UP0, 0xa0 ;  /* 0x000000a0000079c8 */ /* 0x000e240008000600 */
[----:B0-----:R-:W-:-:S13]  /*0980*/  PLOP3.LUT P0, PT, PT, PT, UP0, 0x80, 0x0 ;  /* 0x000000000000781c */ /* 0x001fda0003f0f008 */
[----:B------:R-:W-:Y:S05]  /*0990*/  @!P0 BRA `(.L_x_782) ;  /* 0xfffffffc00f08947 */ /* 0x000fea000383ffff */
[----:B------:R-:W0:Y:S01]  /*09a0*/  S2R R2, SR_TID.X ;  /* 0x0000000000027919 */ /* 0x000e220000002100 */
[----:B------:R-:W1:Y:S08]  /*09b0*/  S2UR UR4, SR_CTAID.X ;  /* 0x00000000000479c3 */ /* 0x000e700000002500 */
[----:B------:R-:W-:Y:S08]  /*09c0*/  BAR.ARV 0x4, 0x200 ;  /* 0x0108000000007b1d */ /* 0x000ff00000002000 */
        /* <DEDUP_REMOVED lines=8> */
[----:B------:R-:W-:Y:S01]  /*0a50*/  ULOP3.LUT UR47, UR38, 0x1, URZ, 0xfc, !UPT ;  /* 0x00000001262f7892 */ /* 0x000fe2000f8efc3f */
[----:B------:R-:W-:Y:S01]  /*0a60*/  UMOV UR46, URZ ;  /* 0x0000003f002e7c82 */ /* 0x000fe20008000000 */
[----:B------:R-:W-:Y:S02]  /*0a70*/  UMOV UR36, URZ ;  /* 0x0000003f00247c82 */ /* 0x000fe40008000000 */
[----:B------:R-:W-:Y:S01]  /*0a80*/  SHF.R.S32.HI R0, RZ, 0x1f, R10 ;  /* 0x0000001fff007819 */ /* 0x000fe2000001140a */
[----:B------:R-:W-:-:S03]  /*0a90*/  UMOV UR37, URZ ;  /* 0x0000003f00257c82 */ /* 0x000fc60008000000 */
[CC--:B------:R-:W-:Y:S02]  /*0aa0*/  LEA.HI R154, R0.reuse, R10.reuse, RZ, 0x7 ;  /* 0x0000000a009a7211 */ /* 0x0c0fe400078f38ff */
[CC--:B------:R-:W-:Y:S02]  /*0ab0*/  LEA.HI R3, R0.reuse, R10.reuse, RZ, 0x5 ;  /* 0x0000000a00037211 */ /* 0x0c0fe400078f28ff */
[----:B------:R-:W-:Y:S02]  /*0ac0*/  LEA.HI R2, R0, R10, RZ, 0x4 ;  /* 0x0000000a00027211 */ /* 0x000fe400078f20ff */
[----:B------:R-:W-:Y:S01]  /*0ad0*/  LOP3.LUT R153, R154, 0xffffff80, RZ, 0xc0, !PT ;  /* 0xffffff809a997812 */ /* 0x000fe200078ec0ff */
[----:B------:R-:W-:Y:S01]  /*0ae0*/  IMAD.SHL.U32 R4, R3, 0x20, RZ ;  /* 0x0000002003047824 */ /* 0x000fe200078e00ff */
[----:B------:R-:W-:Y:S02]  /*0af0*/  SHF.R.S32.HI R5, RZ, 0x4, R2 ;  /* 0x00000004ff057819 */ /* 0x000fe40000011402 */
[----:B------:R-:W-:Y:S01]  /*0b00*/  LOP3.LUT R3, R2, 0x3fffff0, RZ, 0xc0, !PT ;  /* 0x03fffff002037812 */ /* 0x000fe200078ec0ff */
[----:B------:R-:W-:Y:S01]  /*0b10*/  IMAD.IADD R153, R10, 0x1, -R153 ;  /* 0x000000010a997824 */ /* 0x000fe200078e0a99 */
[----:B------:R-:W-:-:S02]  /*0b20*/  LEA.HI R2, R2, R5, RZ, 0x1 ;  /* 0x0000000502027211 */ /* 0x000fc400078f08ff */
[----:B------:R-:W-:Y:S01]  /*0b30*/  LOP3.LUT R4, R4, 0xfffffc00, RZ, 0xc0, !PT ;  /* 0xfffffc0004047812 */ /* 0x000fe200078ec0ff */
[----:B------:R-:W-:Y:S01]  /*0b40*/  IMAD.IADD R3, R10, 0x1, -R3 ;  /* 0x000000010a037824 */ /* 0x000fe200078e0a03 */
[----:B------:R-:W-:Y:S02]  /*0b50*/  SHF.R.S32.HI R6, RZ, 0x1f, R153 ;  /* 0x0000001fff067819 */ /* 0x000fe40000011499 */
[----:B------:R-:W-:Y:S01]  /*0b60*/  LOP3.LUT R2, R2, 0x1ffffffe, RZ, 0xc0, !PT ;  /* 0x1ffffffe02027812 */ /* 0x000fe200078ec0ff */
[----:B------:R-:W-:Y:S01]  /*0b70*/  IMAD R3, R3, 0x40, R4 ;  /* 0x0000004003037824 */ /* 0x000fe200078e0204 */
[----:B------:R-:W-:Y:S02]  /*0b80*/  LEA.HI R4, R6, R153, RZ, 0x2 ;  /* 0x0000009906047211 */ /* 0x000fe400078f10ff */
[----:B------:R-:W-:Y:S01]  /*0b90*/  LEA.HI R7, R0, R10, RZ, 0x2 ;  /* 0x0000000a00077211 */ /* 0x000fe200078f10ff */
[----:B------:R-:W-:Y:S01]  /*0ba0*/  IMAD.IADD R2, R5, 0x1, -R2 ;  /* 0x0000000105027824 */ /* 0x000fe200078e0a02 */
[----:B------:R-:W-:-:S02]  /*0bb0*/  SHF.R.S32.HI R5, RZ, 0x2, R4 ;  /* 0x00000002ff057819 */ /* 0x000fc40000011404 */
[----:B------:R-:W-:Y:S01]  /*0bc0*/  SHF.R.S32.HI R8, RZ, 0x1f, R4 ;  /* 0x0000001fff087819 */ /* 0x000fe20000011404 */
[----:B------:R-:W-:Y:S01]  /*0bd0*/  IMAD R156, R2, 0x8, R3 ;  /* 0x00000008029c7824 */ /* 0x000fe200078e0203 */
[----:B------:R-:W-:Y:S02]  /*0be0*/  SHF.R.S32.HI R154, RZ, 0x7, R154 ;  /* 0x00000007ff9a7819 */ /* 0x000fe4000001149a */
[----:B------:R-:W-:Y:S02]  /*0bf0*/  LOP3.LUT R7, R7, 0xfffffffc, RZ, 0xc0, !PT ;  /* 0xfffffffc07077812 */ /* 0x000fe400078ec0ff */
[----:B------:R-:W-:Y:S01]  /*0c00*/  LEA.HI R8, R8, R5, RZ, 0x3 ;  /* 0x0000000508087211 */ /* 0x000fe200078f18ff */
[----:B------:R-:W-:Y:S01]  /*0c10*/  IMAD.HI R2, R154, 0x55555556, RZ ;  /* 0x555555569a027827 */ /* 0x000fe200078e02ff */
[----:B------:R-:W-:Y:S02]  /*0c20*/  LEA.HI R0, R0, R10, RZ, 0x3 ;  /* 0x0000000a00007211 */ /* 0x000fe400078f18ff */
[----:B------:R-:W-:Y:S01]  /*0c30*/  LOP3.LUT R8, R8, 0xfffffff8, RZ, 0xc0, !PT ;  /* 0xfffffff808087812 */ /* 0x000fe200078ec0ff */
[----:B------:R-:W-:Y:S01]  /*0c40*/  IMAD.IADD R7, R10, 0x1, -R7 ;  /* 0x000000010a077824 */ /* 0x000fe200078e0a07 */
[----:B------:R-:W-:-:S02]  /*0c50*/  LEA.HI R6, R6, R153, RZ, 0x5 ;  /* 0x0000009906067211 */ /* 0x000fc400078f28ff */
[----:B------:R-:W-:Y:S01]  /*0c60*/  LOP3.LUT R18, R0, 0xfffffff8, RZ, 0xc0, !PT ;  /* 0xfffffff800127812 */ /* 0x000fe200078ec0ff */
[----:B------:R-:W-:Y:S01]  /*0c70*/  IMAD.IADD R5, R5, 0x1, -R8 ;  /* 0x0000000105057824 */ /* 0x000fe200078e0a08 */
[----:B------:R-:W-:Y:S02]  /*0c80*/  LEA.HI R9, R7, R7, RZ, 0x1 ;  /* 0x0000000707097211 */ /* 0x000fe400078f08ff */
[----:B------:R-:W-:Y:S01]  /*0c90*/  LEA.HI R3, R2, R2, RZ, 0x1 ;  /* 0x0000000202037211 */ /* 0x000fe200078f08ff */
[----:B------:R-:W-:Y:S01]  /*0ca0*/  IMAD.IADD R18, R10, 0x1, -R18 ;  /* 0x000000010a127824 */ /* 0x000fe200078e0a12 */
[----:B------:R-:W-:Y:S02]  /*0cb0*/  SHF.R.S32.HI R6, RZ, 0x5, R6 ;  /* 0x00000005ff067819 */ /* 0x000fe40000011406 */
[----:B------:R-:W-:Y:S01]  /*0cc0*/  LOP3.LUT R2, R9, 0x1ffffffe, RZ, 0xc0, !PT ;  /* 0x1ffffffe09027812 */ /* 0x000fe200078ec0ff */
[----:B------:R-:W-:Y:S01]  /*0cd0*/  IMAD R3, R3, -0x3, R154 ;  /* 0xfffffffd03037824 */ /* 0x000fe200078e029a */
[----:B------:R-:W-:Y:S01]  /*0ce0*/  LOP3.LUT R16, R4, 0x7ffffffc, RZ, 0xc0, !PT ;  /* 0x7ffffffc04107812 */ /* 0x000fe200078ec0ff */
[----:B------:R-:W-:Y:S01]  /*0cf0*/  IMAD R6, R6, 0x10, R5 ;  /* 0x0000001006067824 */ /* 0x000fe200078e0205 */
[----:B------:R-:W-:Y:S01]  /*0d00*/  SHF.R.S32.HI R152, RZ, 0x3, R0 ;  /* 0x00000003ff987819 */ /* 0x000fe20000011400 */
[----:B------:R-:W-:-:S02]  /*0d10*/  IMAD.SHL.U32 R19, R18, 0x8, RZ ;  /* 0x0000000812137824 */ /* 0x000fc400078e00ff */
[----:B------:R-:W-:Y:S02]  /*0d20*/  IMAD.IADD R2, R7, 0x1, -R2 ;  /* 0x0000000107027824 */ /* 0x000fe400078e0a02 */
[----:B------:R-:W-:Y:S01]  /*0d30*/  IMAD R155, R3, 0x40, R6 ;  /* 0x00000040039b7824 */ /* 0x000fe200078e0206 */
[----:B------:R-:W-:Y:S01]  /*0d40*/  SHF.R.S32.HI R157, RZ, 0x1f, R19 ;  /* 0x0000001fff9d7819 */ /* 0x000fe20000011413 */
[----:B------:R-:W-:Y:S02]  /*0d50*/  IMAD.IADD R16, R153, 0x1, -R16 ;  /* 0x0000000199107824 */ /* 0x000fe400078e0a10 */
[----:B------:R-:W-:-:S07]  /*0d60*/  IMAD R17, R2, 0x8, R155 ;  /* 0x0000000802117824 */ /* 0x000fce00078e029b */
.L_x_867:
[----:B------:R-:W-:Y:S01]  /*0d70*/  ULDC UR5, c[0x0][0xc60] ;  /* 0x0003180000057ab9 */ /* 0x000fe20000000800 */
[----:B------:R-:W-:Y:S01]  /*0d80*/  UMOV UR8, UR4 ;  /* 0x0000000400087c82 */ /* 0x000fe20008000000 */
[----:B------:R-:W-:-:S11]  /*0d90*/  UISETP.NE.AND UP0, UPT, UR5, 0x1, UPT ;  /* 0x000000010500788c */ /* 0x000fd6000bf05270 */
[----:B------:R-:W-:Y:S01]  /*0da0*/  @UP0 ULDC UR6, c[0x0][0xc64] ;  /* 0x0003190000060ab9 */ /* 0x000fe20000000800 */
[----:B------:R-:W-:Y:S01]  /*0db0*/  @UP0 ULDC UR9, c[0x0][0xc68] ;  /* 0x00031a0000090ab9 */ /* 0x000fe20000000800 */
[----:B------:R-:W-:-:S04]  /*0dc0*/  UIMAD.WIDE.U32 UR6, UR4, UR6, URZ ;  /* 0x00000006040672a5 */ /* 0x000fc8000f8e003f */
[----:B------:R-:W-:-:S03]  /*0dd0*/  @UP0 USHF.R.U32.HI UR8, URZ, UR9, UR7 ;  /* 0x000000093f080299 */ /* 0x000fc60008011607 */
[----:B------:R-:W-:Y:S02]  /*0de0*/  ULDC UR6, c[0x0][0xc78] ;  /* 0x00031e0000067ab9 */ /* 0x000fe40000000800 */
[----:B------:R-:W-:Y:S02]  /*0df0*/  UISETP.GE.AND UP0, UPT, UR8, UR6, UPT ;  /* 0x000000060800728c */ /* 0x000fe4000bf06270 */
[----:B------:R-:W-:-:S04]  /*0e00*/  UIADD3 UR6, -UR8, URZ, URZ ;  /* 0x0000003f08067290 */ /* 0x000fc8000fffe13f */
[----:B------:R-:W-:Y:S01]  /*0e10*/  PLOP3.LUT P0, PT, PT, PT, UP0, 0x80, 0x0 ;  /* 0x000000000000781c */ /* 0x000fe20003f0f008 */
[----:B------:R-:W-:-:S12]  /*0e20*/  UIMAD UR9, UR5, UR6, UR4 ;  /* 0x00000006050972a4 */ /* 0x000fd8000f8e0204 */
[----:B012--5:R-:W-:Y:S05]  /*0e30*/  @!P0 BRA `(.L_x_783) ;  /* 0x0000000000208947 */ /* 0x027fea0003800000 */
[----:B------:R-:W-:Y:S01]  /*0e40*/  ULDC UR7, c[0x0][0xc6c] ;  /* 0x00031b0000077ab9 */ /* 0x000fe20000000800 */
[----:B------:R-:W-:Y:S01]  /*0e50*/  UMOV UR6, UR9 ;  /* 0x0000000900067c82 */ /* 0x000fe20008000000 */
[----:B------:R-:W-:-:S11]  /*0e60*/  UISETP.NE.AND UP0, UPT, UR7, 0x1, UPT ;  /* 0x000000010700788c */ /* 0x000fd6000bf05270 */
[----:B------:R-:W-:Y:S02]  /*0e70*/  @UP0 ULDC.64 UR10, c[0x0][0xc70] ;  /* 0x00031c00000a0ab9 */ /* 0x000fe40000000a00 */
[----:B------:R-:W-:-:S04]  /*0e80*/  UIMAD.WIDE.U32 UR4, UR9, UR10, URZ ;  /* 0x0000000a090472a5 */ /* 0x000fc8000f8e003f */
[----:B------:R-:W-:-:S04]  /*0e90*/  @UP0 USHF.R.U32.HI UR6, URZ, UR11, UR5 ;  /* 0x0000000b3f060299 */ /* 0x000fc80008011605 */
[----:B------:R-:W-:Y:S01]  /*0ea0*/  UIMAD UR4, UR6, UR7, URZ ;  /* 0x00000007060472a4 */ /* 0x000fe2000f8e023f */
[----:B------:R-:W-:Y:S11]  /*0eb0*/  BRA `(.L_x_784) ;  /* 0x00000000001c7947 */ /* 0x000ff60003800000 */
.L_x_783:
[----:B------:R-:W-:Y:S01]  /*0ec0*/  ULDC UR7, c[0x0][0xc54] ;  /* 0x0003150000077ab9 */ /* 0x000fe20000000800 */
[----:B------:R-:W-:Y:S01]  /*0ed0*/  UMOV UR6, UR9 ;  /* 0x0000000900067c82 */ /* 0x000fe20008000000 */
[----:B------:R-:W-:-:S11]  /*0ee0*/  UISETP.NE.AND UP0, UPT, UR7, 0x1, UPT ;  /* 0x000000010700788c */ /* 0x000fd6000bf05270 */
[----:B------:R-:W-:Y:S02]  /*0ef0*/  @UP0 ULDC.64 UR10, c[0x0][0xc58] ;  /* 0x00031600000a0ab9 */ /* 0x000fe40000000a00 */
[----:B------:R-:W-:-:S04]  /*0f00*/  UIMAD.WIDE.U32 UR4, UR9, UR10, URZ ;  /* 0x0000000a090472a5 */ /* 0x000fc8000f8e003f */
[----:B------:R-:W-:-:S04]  /*0f10*/  @UP0 USHF.R.U32.HI UR6, URZ, UR11, UR5 ;  /* 0x0000000b3f060299 */ /* 0x000fc80008011605 */
[----:B------:R-:W-:-:S12]  /*0f20*/  UIMAD UR4, UR6, UR7, URZ ;  /* 0x00000007060472a4 */ /* 0x000fd8000f8e023f */
.L_x_784:
[----:B------:R-:W-:Y:S01]  /*0f30*/  ULOP3.LUT UR6, URZ, UR6, URZ, 0x33, !UPT ;  /* 0x000000063f067292 */ /* 0x000fe2000f8e333f */
[----:B------:R-:W-:Y:S01]  /*0f40*/  ULDC UR7, c[0x0][0x448] ;  /* 0x0001120000077ab9 */ /* 0x000fe20000000800 */
[----:B------:R-:W-:Y:S01]  /*0f50*/  ULDC UR5, c[0x0][0xc3c] ;  /* 0x00030f0000057ab9 */ /* 0x000fe20000000800 */
[----:B------:R-:W-:Y:S02]  /*0f60*/  UISETP.NE.AND UP1, UPT, UR7, 0x1, UPT ;  /* 0x000000010700788c */ /* 0x000fe4000bf25270 */
[----:B------:R-:W-:Y:S01]  /*0f70*/  UIADD3 UR6, UR6, UR5, URZ ;  /* 0x0000000506067290 */ /* 0x000fe2000fffe03f */
[----:B------:R-:W-:Y:S01]  /*0f80*/  ULDC.64 UR10, c[0x0][0x418] ;  /* 0x00010600000a7ab9 */ /* 0x000fe20000000a00 */
[----:B------:R-:W-:Y:S01]  /*0f90*/  UIADD3 UR4, UR9, -UR4, URZ ;  /* 0x8000000409047290 */ /* 0x000fe2000fffe03f */
[----:B------:R-:W-:Y:S01]  /*0fa0*/  ULDC UR42, c[0x0][0xc48] ;  /* 0x00031200002a7ab9 */ /* 0x000fe20000000800 */
[----:B------:R-:W-:Y:S02]  /*0fb0*/  UISETP.NE.U32.AND UP0, UPT, UR10, URZ, UPT ;  /* 0x0000003f0a00728c */ /* 0x000fe4000bf05070 */
[----:B------:R-:W-:-:S02]  /*0fc0*/  UIMAD UR39, UR6, 0xc0, URZ ;  /* 0x000000c0062778a4 */ /* 0x000fc4000f8e023f */
[----:B------:R-:W-:Y:S01]  /*0fd0*/  UISETP.NE.AND UP2, UPT, UR42, 0x1, UPT ;  /* 0x000000012a00788c */ /* 0x000fe2000bf45270 */
[----:B------:R-:W-:Y:S01]  /*0fe0*/  ULDC UR13, c[0x0][0xc54] ;  /* 0x00031500000d7ab9 */ /* 0x000fe20000000800 */
[----:B------:R-:W-:Y:S02]  /*0ff0*/  UISETP.NE.AND.EX UP0, UPT, UR11, URZ, UPT, UP0 ;  /* 0x0000003f0b00728c */ /* 0x000fe4000bf05300 */
[----:B------:R-:W-:Y:S02]  /*1000*/  UIADD3 UR10, UR39, 0xbf, URZ ;  /* 0x000000bf270a7890 */ /* 0x000fe4000fffe03f */
[----:B------:R-:W-:Y:S01]  /*1010*/  UIMAD UR13, UR8, UR13, UR4 ;  /* 0x0000000d080d72a4 */ /* 0x000fe2000f8e0204 */
[----:B------:R-:W-:Y:S01]  /*1020*/  ULDC UR41, c[0x0][0x424] ;  /* 0x0001090000297ab9 */ /* 0x000fe20000000800 */
[----:B------:R-:W-:Y:S01]  /*1030*/  ULDC UR50, c[0x0][0x288] ;  /* 0x0000a20000327ab9 */ /* 0x000fe20000000800 */
[----:B------:R-:W-:Y:S01]  /*1040*/  ULDC.64 UR4, c[0x0][0x9e0] ;  /* 0x0002780000047ab9 */ /* 0x000fe20000000a00 */
[----:B------:R-:W-:Y:S01]  /*1050*/  @UP1 ULDC UR8, c[0x0][0x44c] ;  /* 0x0001130000081ab9 */ /* 0x000fe20000000800 */
[----:B------:R-:W-:-:S02]  /*1060*/  UIADD3 UR11, -UR50, 0x1, URZ ;  /* 0x00000001320b7890 */ /* 0x000fc4000fffe13f */
[----:B------:R-:W-:Y:S02]  /*1070*/  UISETP.GE.AND UP3, UPT, UR5, 0x1, UPT ;  /* 0x000000010500788c */ /* 0x000fe4000bf66270 */
[----:B------:R-:W-:Y:S02]  /*1080*/  USEL UR41, UR41, 0x1, UP0 ;  /* 0x0000000129297887 */ /* 0x000fe40008000000 */
[----:B------:R-:W-:Y:S01]  /*1090*/  UIMAD.WIDE.U32 UR8, UR10, UR8, URZ ;  /* 0x000000080a0872a5 */ /* 0x000fe2000f8e003f */
[----:B------:R-:W-:Y:S01]  /*10a0*/  ULDC UR12, c[0x0][0x2f0] ;  /* 0x0000bc00000c7ab9 */ /* 0x000fe20000000800 */
[----:B------:R-:W-:Y:S01]  /*10b0*/  @UP1 ULDC UR15, c[0x0][0x450] ;  /* 0x00011400000f1ab9 */ /* 0x000fe20000000800 */
[----:B------:R-:W-:Y:S01]  /*10c0*/  @UP2 ULDC UR6, c[0x0][0xc4c] ;  /* 0x0003130000062ab9 */ /* 0x000fe20000000800 */
[----:B------:R-:W-:Y:S01]  /*10d0*/  UIMAD UR11, UR41, UR12, UR11 ;  /* 0x0000000c290b72a4 */ /* 0x000fe2000f8e020b */
[----:B------:R-:W-:Y:S01]  /*10e0*/  PLOP3.LUT P1, PT, PT, PT, UP3, 0x80, 0x0 ;  /* 0x000000000000781c */ /* 0x000fe20003f2f038 */
[----:B------:R-:W-:-:S02]  /*10f0*/  @UP1 USHF.R.U32.HI UR10, URZ, UR15, UR9 ;  /* 0x0000000f3f0a1299 */ /* 0x000fc40008011609 */
[----:B------:R-:W-:Y:S01]  /*1100*/  UIMAD.WIDE.U32 UR6, UR13, UR6, URZ ;  /* 0x000000060d0672a5 */ /* 0x000fe2000f8e003f */
[----:B------:R-:W-:Y:S01]  /*1110*/  @UP2 ULDC UR14, c[0x0][0xc50] ;  /* 0x00031400000e2ab9 */ /* 0x000fe20000000800 */
[----:B------:R-:W-:Y:S01]  /*1120*/  UIADD3 UR10, UR11, UR10, URZ ;  /* 0x0000000a0b0a7290 */ /* 0x000fe2000fffe03f */
[----:B------:R-:W-:Y:S01]  /*1130*/  UMOV UR40, UR13 ;  /* 0x0000000d00287c82 */ /* 0x000fe20008000000 */
[----:B------:R-:W-:Y:S02]  /*1140*/  @UP2 USHF.R.U32.HI UR40, URZ, UR14, UR7 ;  /* 0x0000000e3f282299 */ /* 0x000fe40008011607 */
[----:B------:R-:W-:Y:S02]  /*1150*/  UIADD3 UR4, UR10, UR4, URZ ;  /* 0x000000040a047290 */ /* 0x000fe4000fffe03f */
[----:B------:R-:W-:-:S04]  /*1160*/  UIADD3 UR6, -UR40, URZ, URZ ;  /* 0x0000003f28067290 */ /* 0x000fc8000fffe13f */
[----:B------:R-:W-:Y:S01]  /*1170*/  UIMAD UR42, UR42, UR6, UR13 ;  /* 0x000000062a2a72a4 */ /* 0x000fe2000f8e020d */
[----:B------:R-:W-:Y:S01]  /*1180*/  IMAD.U32 R0, RZ, RZ, UR4 ;  /* 0x00000004ff007e24 */ /* 0x000fe2000f8e00ff */
[----:B------:R-:W-:Y:S10]  /*1190*/  @!P1 BRA `(.L_x_785) ;  /* 0x0000000000409947 */ /* 0x000ff40003800000 */
[----:B------:R-:W-:Y:S01]  /*11a0*/  ISETP.LT.AND P0, PT, RZ, UR10, PT ;  /* 0x0000000aff007c0c */ /* 0x000fe2000bf01270 */
[----:B------:R-:W-:-:S12]  /*11b0*/  UIADD3 UR4, UR10, -0x1, URZ ;  /* 0xffffffff0a047890 */ /* 0x000fd8000fffe03f */
[----:B------:R-:W-:Y:S05]  /*11c0*/  @P0 BRA `(.L_x_786) ;  /* 0x00000000001c0947 */ /* 0x000fea0003800000 */
[----:B------:R-:W-:Y:S02]  /*11d0*/  UISETP.NE.AND UP0, UPT, UR5, 0x1, UPT ;  /* 0x000000010500788c */ /* 0x000fe4000bf05270 */
[----:B------:R-:W-:-:S09]  /*11e0*/  UIADD3 UR4, -UR10, URZ, URZ ;  /* 0x0000003f0a047290 */ /* 0x000fd2000fffe13f */
[----:B------:R-:W-:Y:S02]  /*11f0*/  @UP0 ULDC.64 UR8, c[0x0][0x9e8] ;  /* 0x00027a0000080ab9 */ /* 0x000fe40000000a00 */
[----:B------:R-:W-:-:S04]  /*1200*/  UIMAD.WIDE.U32 UR6, UR4, UR8, URZ ;  /* 0x00000008040672a5 */ /* 0x000fc8000f8e003f */
[----:B------:R-:W-:-:S04]  /*1210*/  @UP0 USHF.R.U32.HI UR4, URZ, UR9, UR7 ;  /* 0x000000093f040299 */ /* 0x000fc80008011607 */
[----:B------:R-:W-:Y:S01]  /*1220*/  ULOP3.LUT UR4, URZ, UR4, URZ, 0x33, !UPT ;  /* 0x000000043f047292 */ /* 0x000fe2000f8e333f */
[----:B------:R-:W-:Y:S11]  /*1230*/  BRA `(.L_x_787) ;  /* 0x0000000000107947 */ /* 0x000ff60003800000 */
.L_x_786:
[----:B------:R-:W-:-:S11]  /*1240*/  UISETP.NE.AND UP0, UPT, UR5, 0x1, UPT ;  /* 0x000000010500788c */ /* 0x000fd6000bf05270 */
[----:B------:R-:W-:Y:S02]  /*1250*/  @UP0 ULDC.64 UR8, c[0x0][0x9e8] ;  /* 0x00027a0000080ab9 */ /* 0x000fe40000000a00 */
[----:B------:R-:W-:-:S04]  /*1260*/  UIMAD.WIDE.U32 UR6, UR4, UR8, URZ ;  /* 0x00000008040672a5 */ /* 0x000fc8000f8e003f */
[----:B------:R-:W-:-:S12]  /*1270*/  @UP0 USHF.R.U32.HI UR4, URZ, UR9, UR7 ;  /* 0x000000093f040299 */ /* 0x000fd80008011607 */
.L_x_787:
[----:B------:R-:W-:-:S06]  /*1280*/  UIMAD UR4, UR4, UR5, UR5 ;  /* 0x00000005040472a4 */ /* 0x000fcc000f8e0205 */
[----:B------:R-:W-:-:S07]  /*1290*/  VIMNMX R0, R0, UR4, PT ;  /* 0x0000000400007c48 */ /* 0x000fce000bfe0100 */
.L_x_785:
[----:B------:R-:W-:Y:S01]  /*12a0*/  UIMAD UR4, UR41, UR12, 0x7f ;  /* 0x0000007f290474a4 */ /* 0x000fe2000f8e020c */
[----:B------:R-:W-:Y:S01]  /*12b0*/  VIADD R0, R0, 0x7f ;  /* 0x0000007f00007836 */ /* 0x000fe20000000000 */
[----:B------:R-:W-:Y:S01]  /*12c0*/  @UP1 ULDC UR6, c[0x0][0x44c] ;  /* 0x0001130000061ab9 */ /* 0x000fe20000000800 */
[----:B------:R-:W-:Y:S01]  /*12d0*/  @UP1 ULDC UR10, c[0x0][0x450] ;  /* 0x00011400000a1ab9 */ /* 0x000fe20000000800 */
[----:B------:R-:W-:Y:S02]  /*12e0*/  USHF.R.S32.HI UR8, URZ, 0x1f, UR4 ;  /* 0x0000001f3f087899 */ /* 0x000fe40008011404 */
[----:B------:R-:W-:Y:S01]  /*12f0*/  UIMAD.WIDE.U32 UR6, UR39, UR6, URZ ;  /* 0x00000006270672a5 */ /* 0x000fe2000f8e003f */
[----:B------:R-:W-:Y:S01]  /*1300*/  SHF.R.S32.HI R3, RZ, 0x1f, R0 ;  /* 0x0000001fff037819 */ /* 0x000fe20000011400 */
[----:B------:R-:W-:Y:S01]  /*1310*/  UMOV UR9, UR39 ;  /* 0x0000002700097c82 */ /* 0x000fe20008000000 */
[----:B------:R-:W-:Y:S02]  /*1320*/  ULEA.HI UR8, UR8, UR4, URZ, 0x7 ;  /* 0x0000000408087291 */ /* 0x000fe4000f8f383f */
[----:B------:R-:W-:Y:S01]  /*1330*/  @UP1 USHF.R.U32.HI UR9, URZ, UR10, UR7 ;  /* 0x0000000a3f091299 */ /* 0x000fe20008011607 */
[----:B------:R-:W-:Y:S01]  /*1340*/  LEA.HI R3, R3, R0, RZ, 0x7 ;  /* 0x0000000003037211 */ /* 0x000fe200078f38ff */
[----:B------:R-:W-:-:S02]  /*1350*/  UIMAD UR50, UR41, UR12, -UR50 ;  /* 0x0000000c293272a4 */ /* 0x000fc4000f8e0a32 */
[----:B------:R-:W-:Y:S01]  /*1360*/  USHF.R.S32.HI UR8, URZ, 0x7, UR8 ;  /* 0x000000073f087899 */ /* 0x000fe20008011408 */
[----:B------:R-:W-:Y:S01]  /*1370*/  SHF.R.S32.HI R3, RZ, 0x7, R3 ;  /* 0x00000007ff037819 */ /* 0x000fe20000011403 */
[----:B------:R-:W-:-:S03]  /*1380*/  UIADD3 UR4, UR50, UR9, URZ ;  /* 0x0000000932047290 */ /* 0x000fc6000fffe03f */
[----:B------:R-:W-:Y:S01]  /*1390*/  ULDC UR9, c[0x0][0x9dc] ;  /* 0x0002770000097ab9 */ /* 0x000fe20000000800 */
[----:B------:R-:W-:Y:S01]  /*13a0*/  VIMNMX R88, R3, UR8, PT ;  /* 0x0000000803587c48 */ /* 0x000fe2000bfe0100 */
[----:B------:R-:W-:Y:S01]  /*13b0*/  UIADD3 UR9, UR4, -UR9, URZ ;  /* 0x8000000904097290 */ /* 0x000fe2000fffe03f */
[----:B------:R-:W-:Y:S11]  /*13c0*/  @!P1 BRA `(.L_x_788) ;  /* 0x0000000000449947 */ /* 0x000ff60003800000 */
[----:B------:R-:W-:-:S06]  /*13d0*/  UISETP.GT.AND UP0, UPT, UR4, -0x1, UPT ;  /* 0xffffffff0400788c */ /* 0x000fcc000bf04270 */
[----:B------:R-:W-:-:S13]  /*13e0*/  PLOP3.LUT P0, PT, PT, PT, UP0, 0x80, 0x0 ;  /* 0x000000000000781c */ /* 0x000fda0003f0f008 */
[----:B------:R-:W-:Y:S05]  /*13f0*/  @P0 BRA `(.L_x_789) ;  /* 0x00000000001c0947 */ /* 0x000fea0003800000 */
[----:B------:R-:W-:Y:S02]  /*1400*/  UISETP.NE.AND UP0, UPT, UR5, 0x1, UPT ;  /* 0x000000010500788c */ /* 0x000fe4000bf05270 */
[----:B------:R-:W-:-:S09]  /*1410*/  ULOP3.LUT UR4, URZ, UR4, URZ, 0x33, !UPT ;  /* 0x000000043f047292 */ /* 0x000fd2000f8e333f */
[----:B------:R-:W-:Y:S02]  /*1420*/  @UP0 ULDC.64 UR10, c[0x0][0x9e8] ;  /* 0x00027a00000a0ab9 */ /* 0x000fe40000000a00 */
[----:B------:R-:W-:-:S04]  /*1430*/  UIMAD.WIDE.U32 UR6, UR4, UR10, URZ ;  /* 0x0000000a040672a5 */ /* 0x000fc8000f8e003f */
[----:B------:R-:W-:-:S04]  /*1440*/  @UP0 USHF.R.U32.HI UR4, URZ, UR11, UR7 ;  /* 0x0000000b3f040299 */ /* 0x000fc80008011607 */
[----:B------:R-:W-:Y:S01]  /*1450*/  ULOP3.LUT UR4, URZ, UR4, URZ, 0x33, !UPT ;  /* 0x000000043f047292 */ /* 0x000fe2000f8e333f */
[----:B------:R-:W-:Y:S11]  /*1460*/  BRA `(.L_x_790) ;  /* 0x0000000000107947 */ /* 0x000ff60003800000 */
.L_x_789:
[----:B------:R-:W-:-:S11]  /*1470*/  UISETP.NE.AND UP0, UPT, UR5, 0x1, UPT ;  /* 0x000000010500788c */ /* 0x000fd6000bf05270 */
[----:B------:R-:W-:Y:S02]  /*1480*/  @UP0 ULDC.64 UR10, c[0x0][0x9e8] ;  /* 0x00027a00000a0ab9 */ /* 0x000fe40000000a00 */
[----:B------:R-:W-:-:S04]  /*1490*/  UIMAD.WIDE.U32 UR6, UR4, UR10, URZ ;  /* 0x0000000a040672a5 */ /* 0x000fc8000f8e003f */
[----:B------:R-:W-:-:S12]  /*14a0*/  @UP0 USHF.R.U32.HI UR4, URZ, UR11, UR7 ;  /* 0x0000000b3f040299 */ /* 0x000fd80008011607 */
.L_x_790:
[----:B------:R-:W-:-:S04]  /*14b0*/  UIMAD UR4, UR4, UR5, URZ ;  /* 0x00000005040472a4 */ /* 0x000fc8000f8e023f */
[----:B------:R-:W-:-:S04]  /*14c0*/  UISETP.LT.AND UP0, UPT, UR9, UR4, UPT ;  /* 0x000000040900728c */ /* 0x000fc8000bf01270 */
[----:B------:R-:W-:-:S12]  /*14d0*/  USEL UR9, UR9, UR4, !UP0 ;  /* 0x0000000409097287 */ /* 0x000fd8000c000000 */
.L_x_788:
[----:B------:R-:W-:Y:S01]  /*14e0*/  USHF.R.S32.HI UR4, URZ, 0x1f, UR9 ;  /* 0x0000001f3f047899 */ /* 0x000fe20008011409 */
[----:B------:R-:W-:Y:S02]  /*14f0*/  PLOP3.LUT P0, PT, PT, PT, PT, 0x80, 0x0 ;  /* 0x000000000000781c */ /* 0x000fe40003f0f070 */
[----:B------:R-:W-:Y:S02]  /*1500*/  CS2R R24, SRZ ;  /* 0x0000000000187805 */ /* 0x000fe4000001ff00 */
[----:B------:R-:W-:Y:S01]  /*1510*/  CS2R R34, SRZ ;  /* 0x0000000000227805 */ /* 0x000fe2000001ff00 */
[----:B------:R-:W-:Y:S01]  /*1520*/  ULEA.HI UR4, UR4, UR9, URZ, 0x7 ;  /* 0x0000000904047291 */ /* 0x000fe2000f8f383f */
[----:B------:R-:W-:Y:S01]  /*1530*/  IMAD.MOV.U32 R118, RZ, RZ, RZ ;  /* 0x000000ffff767224 */ /* 0x000fe200078e00ff */
[----:B------:R-:W-:Y:S01]  /*1540*/  CS2R R32, SRZ ;  /* 0x0000000000207805 */ /* 0x000fe2000001ff00 */
[----:B------:R-:W-:Y:S01]  /*1550*/  IMAD.MOV.U32 R21, RZ, RZ, RZ ;  /* 0x000000ffff157224 */ /* 0x000fe200078e00ff */
[----:B------:R-:W-:Y:S01]  /*1560*/  USHF.R.S32.HI UR4, URZ, 0x7, UR4 ;  /* 0x000000073f047899 */ /* 0x000fe20008011404 */
[----:B------:R-:W-:Y:S01]  /*1570*/  IMAD.MOV.U32 R114, RZ, RZ, RZ ;  /* 0x000000ffff727224 */ /* 0x000fe200078e00ff */
[----:B------:R-:W-:Y:S01]  /*1580*/  CS2R R14, SRZ ;  /* 0x00000000000e7805 */ /* 0x000fe2000001ff00 */
[----:B------:R-:W-:Y:S01]  /*1590*/  IMAD.MOV.U32 R29, RZ, RZ, RZ ;  /* 0x000000ffff1d7224 */ /* 0x000fe200078e00ff */
[----:B------:R-:W-:Y:S01]  /*15a0*/  UISETP.LT.AND UP0, UPT, URZ, UR4, UPT ;  /* 0x000000043f00728c */ /* 0x000fe2000bf01270 */
[----:B------:R-:W-:Y:S01]  /*15b0*/  IMAD.MOV.U32 R110, RZ, RZ, RZ ;  /* 0x000000ffff6e7224 */ /* 0x000fe200078e00ff */
[----:B------:R-:W-:Y:S01]  /*15c0*/  CS2R R12, SRZ ;  /* 0x00000000000c7805 */ /* 0x000fe2000001ff00 */
[----:B------:R-:W-:Y:S01]  /*15d0*/  IMAD.MOV.U32 R37, RZ, RZ, RZ ;  /* 0x000000ffff257224 */ /* 0x000fe200078e00ff */
[----:B------:R-:W-:Y:S01]  /*15e0*/  USEL UR43, URZ, UR4, !UP0 ;  /* 0x000000043f2b7287 */ /* 0x000fe2000c000000 */
[----:B------:R-:W-:Y:S01]  /*15f0*/  IMAD.MOV.U32 R106, RZ, RZ, RZ ;  /* 0x000000ffff6a7224 */ /* 0x000fe200078e00ff */
[----:B------:R-:W-:Y:S01]  /*1600*/  CS2R R102, SRZ ;  /* 0x0000000000667805 */ /* 0x000fe2000001ff00 */
[----:B------:R-:W-:Y:S01]  /*1610*/  IMAD.MOV.U32 R41, RZ, RZ, RZ ;  /* 0x000000ffff297224 */ /* 0x000fe200078e00ff */
[----:B------:R-:W-:-:S02]  /*1620*/  CS2R R100, SRZ ;  /* 0x0000000000647805 */ /* 0x000fc4000001ff00 */
[----:B------:R-:W-:Y:S02]  /*1630*/  CS2R R98, SRZ ;  /* 0x0000000000627805 */ /* 0x000fe4000001ff00 */
[----:B------:R-:W-:Y:S02]  /*1640*/  ISETP.GT.AND P1, PT, R88, UR43, PT ;  /* 0x0000002b58007c0c */ /* 0x000fe4000bf24270 */
[----:B------:R-:W-:Y:S02]  /*1650*/  CS2R R96, SRZ ;  /* 0x0000000000607805 */ /* 0x000fe4000001ff00 */
[----:B------:R-:W-:Y:S02]  /*1660*/  CS2R R94, SRZ ;  /* 0x00000000005e7805 */ /* 0x000fe4000001ff00 */
[----:B------:R-:W-:Y:S02]  /*1670*/  CS2R R92, SRZ ;  /* 0x00000000005c7805 */ /* 0x000fe4000001ff00 */
[----:B------:R-:W-:Y:S01]  /*1680*/  CS2R R90, SRZ ;  /* 0x00000000005a7805 */ /* 0x000fe2000001ff00 */
[----:B------:R-:W-:-:S02]  /*1690*/  IMAD.MOV.U32 R89, RZ, RZ, RZ ;  /* 0x000000ffff597224 */ /* 0x000fc400078e00ff */
[----:B------:R-:W-:Y:S02]  /*16a0*/  IMAD.MOV.U32 R26, RZ, RZ, RZ ;  /* 0x000000ffff1a7224 */ /* 0x000fe400078e00ff */
[----:B------:R-:W-:Y:S05]  /*16b0*/  @!P1 BRA `(.L_x_791) ;  /* 0x000000b400ac9947 */ /* 0x000fea0003800000 */
[----:B------:R-:W0:Y:S01]  /*16c0*/  SHFL.IDX PT, R0, R154, RZ, 0x1f ;  /* 0x00001fff9a007589 */ /* 0x000e2200000e0000 */
[----:B------:R-:W1:Y:S01]  /*16d0*/  S2UR UR6, SR_CgaCtaId ;  /* 0x00000000000679c3 */ /* 0x000e620000008800 */
[----:B------:R-:W-:Y:S01]  /*16e0*/  UMOV UR45, 0x400 ;  /* 0x00000400002d7882 */ /* 0x000fe20000000000 */
[----:B0-----:R-:W-:Y:S01]  /*16f0*/  R2UR UR44, R0 ;  /* 0x00000000002c72ca */ /* 0x001fe200000e0000 */
[----:B-1----:R-:W-:-:S12]  /*1700*/  ULEA UR45, UR6, UR45, 0x18 ;  /* 0x0000002d062d7291 */ /* 0x002fd8000f8ec03f */
[----:B------:R-:W-:Y:S02]  /*1710*/  UIMAD.WIDE UR4, UR44, 0x55555556, URZ ;  /* 0x555555562c0478a5 */ /* 0x000fe4000f8e023f */
[----:B------:R-:W-:Y:S02]  /*1720*/  UIADD3 UR4, UR45, 0x8400, URZ ;  /* 0x000084002d047890 */ /* 0x000fe4000fffe03f */
[----:B------:R-:W-:Y:S02]  /*1730*/  ULEA.HI UR5, UR5, UR5, URZ, 0x1 ;  /* 0x0000000505057291 */ /* 0x000fe4000f8f083f */
[----:B------:R-:W-:Y:S02]  /*1740*/  ULOP3.LUT UP0, URZ, UR4, 0x3ff, URZ, 0xc0, !UPT ;  /* 0x000003ff043f7892 */ /* 0x000fe4000f80c03f */
[----:B------:R-:W-:-:S04]  /*1750*/  UIMAD UR5, UR5, -0x3, UR44 ;  /* 0xfffffffd050578a4 */ /* 0x000fc8000f8e022c */
[----:B------:R-:W-:Y:S01]  /*1760*/  PLOP3.LUT P0, PT, PT, PT, UP0, 0x80, 0x0 ;  /* 0x000000000000781c */ /* 0x000fe20003f0f008 */
[----:B------:R-:W-:-:S04]  /*1770*/  ULEA UR5, UR5, UR4, 0xd ;  /* 0x0000000405057291 */ /* 0x000fc8000f8e683f */
[----:B------:R-:W-:-:S04]  /*1780*/  USHF.R.U32.HI UR5, URZ, 0x4, UR5 ;  /* 0x000000043f057899 */ /* 0x000fc80008011605 */
[----:B------:R-:W-:-:S04]  /*1790*/  ULOP3.LUT UR51, UR5, 0x3fff, URZ, 0xc0, !UPT ;  /* 0x00003fff05337892 */ /* 0x000fc8000f8ec03f */
[----:B------:R-:W-:Y:S08]  /*17a0*/  @!P0 BRA `(.L_x_792) ;  /* 0x0000000000408947 */ /* 0x000ff00003800000 */
        /* <DEDUP_REMOVED lines=16> */
.L_x_792:
[----:B------:R-:W-:Y:S01]  /*18b0*/  ULEA.HI UR4, UR46, UR46, URZ, 0x1 ;  /* 0x0000002e2e047291 */ /* 0x000fe2000f8f083f */
[----:B------:R-:W-:-:S03]  /*18c0*/  IMAD.U32 R2, RZ, RZ, UR47 ;  /* 0x0000002fff027e24 */ /* 0x000fc6000f8e00ff */
[----:B------:R-:W-:Y:S02]  /*18d0*/  ULOP3.LUT UR4, UR4, 0xfffffffe, URZ, 0xc0, !UPT ;  /* 0xfffffffe04047892 */ /* 0x000fe4000f8ec03f */
[----:B------:R-:W-:Y:S02]  /*18e0*/  ISETP.NE.AND P0, PT, R2, 0x3, PT ;  /* 0x000000030200780c */ /* 0x000fe40003f05270 */
[----:B------:R-:W-:-:S06]  /*18f0*/  UIADD3 UR4, UR46, -UR4, URZ ;  /* 0x800000042e047290 */ /* 0x000fcc000fffe03f */
[----:B------:R-:W-:-:S05]  /*1900*/  IMAD.U32 R0, RZ, RZ, UR4 ;  /* 0x00000004ff007e24 */ /* 0x000fca000f8e00ff */
[----:B------:R-:W-:-:S04]  /*1910*/  SHF.L.U32 R0, R0, 0x1f, RZ ;  /* 0x0000001f00007819 */ /* 0x000fc800000006ff */
[----:B------:R-:W0:Y:S02]  /*1920*/  SYNCS.PHASECHK.TRANS64.TRYWAIT P1, [UR45+0x16800], R0 ;  /* 0x01680000ff0075a7 */ /* 0x000e24000802016d */
[----:B0-----:R-:W-:Y:S05]  /*1930*/  @!P1 BRA `(.L_x_793) ;  /* 0x0000010800649947 */ /* 0x001fea0003800000 */
.L_x_965:
[----:B------:R-:W-:Y:S05]  /*1940*/  @!P0 BRA `(.L_x_794) ;  /* 0x0000000000048947 */ /* 0x000fea0003800000 */
[----:B------:R-:W-:Y:S01]  /*1950*/  BPT.TRAP 0x1 ;  /* 0x000000040000795c */ /* 0x000fe20000300000 */
.L_x_794:
[----:B------:R-:W-:Y:S02]  /*1960*/  IMAD.U32 R5, RZ, RZ, UR37 ;  /* 0x00000025ff057e24 */ /* 0x000fe4000f8e00ff */
[----:B0-----:R-:W-:-:S03]  /*1970*/  IMAD.U32 R0, RZ, RZ, UR36 ;  /* 0x00000024ff007e24 */ /* 0x001fc6000f8e00ff */
[----:B------:R-:W-:Y:S02]  /*1980*/  LEA R5, R5, UR45, 0x3 ;  /* 0x0000002d05057c11 */ /* 0x000fe4000f8e18ff */
[----:B------:R-:W-:-:S04]  /*1990*/  SHF.L.U32 R0, R0, 0x1f, RZ ;  /* 0x0000001f00007819 */ /* 0x000fc800000006ff */
[----:B------:R0:W1:Y:S01]  /*19a0*/  SYNCS.PHASECHK.TRANS64.TRYWAIT P2, [R5+URZ+0x16830], R0 ;  /* 0x01683000050075a7 */ /* 0x000062000804017f */
[----:B------:R-:W-:Y:S05]  /*19b0*/  @!P0 BRA `(.L_x_795) ;  /* 0x0000000000048947 */ /* 0x000fea0003800000 */
[----:B------:R-:W-:Y:S01]  /*19c0*/  BPT.TRAP 0x1 ;  /* 0x000000040000795c */ /* 0x000fe20000300000 */
.L_x_795:
[----:B------:R-:W2:Y:S02]  /*19d0*/  S2R R2, SR_TID.X ;  /* 0x0000000000027919 */ /* 0x000ea40000002100 */
[----:B--2---:R-:W-:Y:S01]  /*19e0*/  LOP3.LUT P1, RZ, R2, 0x7f, RZ, 0xc0, !PT ;  /* 0x0000007f02ff7812 */ /* 0x004fe2000782c0ff */
[----:B-1----:R-:W-:-:S12]  /*19f0*/  @P2 BRA `(.L_x_796) ;  /* 0x0000000000082947 */ /* 0x002fd80003800000 */
[----:B------:R-:W1:Y:S02]  /*1a00*/  SYNCS.PHASECHK.TRANS64.TRYWAIT P2, [R5+URZ+0x16830], R0 ;  /* 0x01683000050075a7 */ /* 0x000e64000804017f */
[----:B-1----:R-:W-:Y:S05]  /*1a10*/  @!P2 BRA `(.L_x_797) ;  /* 0x000001080044a947 */ /* 0x002fea0003800000 */
.L_x_796:
[----:B------:R-:W-:Y:S05]  /*1a20*/  WARPSYNC.ALL ;  /* 0x0000000000007948 */ /* 0x000fea0003800000 */
[----:B------:R-:W-:Y:S01]  /*1a30*/  UIADD3 UR4, UR45, 0xe400, URZ ;  /* 0x0000e4002d047890 */ /* 0x000fe2000fffe03f */
[----:B------:R-:W-:Y:S01]  /*1a40*/  WARPGROUP.ARRIVE ;  /* 0x00000000000079c5 */ /* 0x000fe20000000000 */
[----:B------:R-:W-:Y:S01]  /*1a50*/  ULOP3.LUT UR16, UR51, 0x10000, URZ, 0xfc, !UPT ;  /* 0x0001000033107892 */ /* 0x000fe2000f8efc3f */
[----:B01----:R-:W-:Y:S01]  /*1a60*/  VIADD R0, R17, UR39 ;  /* 0x0000002711007c36 */ /* 0x003fe20008000000 */
[----:B------:R-:W-:Y:S01]  /*1a70*/  USHF.R.U32.HI UR4, URZ, 0x4, UR4 ;  /* 0x000000043f047899 */ /* 0x000fe20008011604 */
[----:B------:R-:W0:Y:S01]  /*1a80*/  LDC R6, c[0x0][0x2f0] ;  /* 0x0000bc00ff067b82 */ /* 0x000e220000000800 */
[----:B------:R-:W-:Y:S01]  /*1a90*/  UMOV UR17, 0x40000040 ;  /* 0x4000004000117882 */ /* 0x000fe20000000000 */
[----:B------:R-:W-:Y:S01]  /*1aa0*/  UMOV UR19, 0x40000040 ;  /* 0x4000004000137882 */ /* 0x000fe20000000000 */
[----:B------:R-:W-:Y:S01]  /*1ab0*/  ULOP3.LUT UR4, UR4, 0x3fff, URZ, 0xc0, !UPT ;  /* 0x00003fff04047892 */ /* 0x000fe2000f8ec03f */
[----:B------:R-:W-:Y:S01]  /*1ac0*/  IMAD.MOV.U32 R2, RZ, RZ, R0 ;  /* 0x000000ffff027224 */ /* 0x000fe200078e0000 */
[----:B------:R-:W-:Y:S01]  /*1ad0*/  UMOV UR5, 0x40000040 ;  /* 0x4000004000057882 */ /* 0x000fe20000000000 */
[----:B------:R-:W-:Y:S01]  /*1ae0*/  UMOV UR7, 0x40000040 ;  /* 0x4000004000077882 */ /* 0x000fe20000000000 */
[----:B------:R-:W-:Y:S01]  /*1af0*/  ULOP3.LUT UR20, UR4, 0x10000, URZ, 0xfc, !UPT ;  /* 0x0001000004147892 */ /* 0x000fe2000f8efc3f */
[----:B------:R-:W1:Y:S01]  /*1b00*/  LDC R7, c[0x0][0x288] ;  /* 0x0000a200ff077b82 */ /* 0x000e620000000800 */
[----:B------:R-:W-:Y:S01]  /*1b10*/  UIADD3 UR4, UR16, 0x2, URZ ;  /* 0x0000000210047890 */ /* 0x000fe2000fffe03f */
[----:B------:R-:W-:Y:S01]  /*1b20*/  IMAD.MOV.U32 R3, RZ, RZ, -0x80 ;  /* 0xffffff80ff037424 */ /* 0x000fe200078e00ff */
[----:B------:R-:W-:-:S02]  /*1b30*/  ULEA UR18, UR37, UR20, 0xa ;  /* 0x0000001425127291 */ /* 0x000fc4000f8e503f */
[----:B------:R-:W-:Y:S01]  /*1b40*/  UIADD3 UR8, UR16, 0x4, URZ ;  /* 0x0000000410087890 */ /* 0x000fe2000fffe03f */
[----:B------:R-:W-:Y:S01]  /*1b50*/  IMAD R9, R88, R3, 0x80 ;  /* 0x0000008058097424 */ /* 0x000fe200078e0203 */
[----:B------:R-:W-:Y:S02]  /*1b60*/  UIADD3 UR6, UR18, 0x2, URZ ;  /* 0x0000000212067890 */ /* 0x000fe4000fffe03f */
[----:B------:R-:W-:Y:S01]  /*1b70*/  UIADD3 UR10, UR18, 0x4, URZ ;  /* 0x00000004120a7890 */ /* 0x000fe2000fffe03f */
[----:B------:R-:W-:Y:S01]  /*1b80*/  VIADD R3, R9, 0x1 ;  /* 0x0000000109037836 */ /* 0x000fe20000000000 */
[----:B------:R-:W-:Y:S01]  /*1b90*/  UMOV UR9, 0x40000040 ;  /* 0x4000004000097882 */ /* 0x000fe20000000000 */
[----:B------:R-:W-:Y:S01]  /*1ba0*/  HGMMA.64x128x16.F32 R24, gdesc[UR16], RZ, !UPT, gsb0 ;  /* 0x01e00000101879f0 */ /* 0x000fe2000c0008ff */
[----:B------:R-:W-:Y:S01]  /*1bb0*/  UMOV UR11, 0x40000040 ;  /* 0x40000040000b7882 */ /* 0x000fe20000000000 */
[----:B------:R-:W-:Y:S01]  /*1bc0*/  UIADD3 UR12, UR16, 0x6, URZ ;  /* 0x00000006100c7890 */ /* 0x000fe2000fffe03f */
[----:B------:R-:W-:Y:S01]  /*1bd0*/  IMAD R3, R16, -0x2, R3 ;  /* 0xfffffffe10037824 */ /* 0x000fe200078e0203 */
[----:B------:R-:W-:Y:S01]  /*1be0*/  UIADD3 UR14, UR18, 0x6, URZ ;  /* 0x00000006120e7890 */ /* 0x000fe2000fffe03f */
[----:B------:R-:W-:Y:S01]  /*1bf0*/  UMOV UR13, 0x40000040 ;  /* 0x40000040000d7882 */ /* 0x000fe20000000000 */
[----:B------:R-:W-:Y:S01]  /*1c00*/  UMOV UR15, 0x40000040 ;  /* 0x40000040000f7882 */ /* 0x000fe20000000000 */
[----:B------:R-:W-:Y:S01]  /*1c10*/  ULDC UR22, c[0x0][0x9dc] ;  /* 0x0002770000167ab9 */ /* 0x000fe20000000800 */
[----:B------:R-:W-:-:S02]  /*1c20*/  WARPGROUP.DEPBAR.LE gsb0, 0x0 ;  /* 0x00008000000079c5 */ /* 0x000fc40000010000 */
[----:B------:R-:W-:-:S06]  /*1c30*/  WARPGROUP.ARRIVE ;  /* 0x00000000000079c5 */ /* 0x000fcc0000000000 */
[----:B------:R-:W-:Y:S01]  /*1c40*/  HGMMA.64x128x16.F32 R24, gdesc[UR4], R24, gsb0 ;  /* 0x01e00000041879f0 */ /* 0x000fe20008000818 */
[----:B------:R-:W-:Y:S02]  /*1c50*/  ULDC UR6, c[0x0][0x448] ;  /* 0x0001120000067ab9 */ /* 0x000fe40000000800 */
[----:B------:R-:W-:-:S06]  /*1c60*/  UISETP.NE.AND UP0, UPT, UR6, 0x1, UPT ;  /* 0x000000010600788c */ /* 0x000fcc000bf05270 */
[----:B------:R-:W-:Y:S02]  /*1c70*/  PLOP3.LUT P2, PT, PT, PT, UP0, 0x80, 0x0 ;  /* 0x000000000000781c */ /* 0x000fe40003f4f008 */
[----:B------:R-:W-:-:S03]  /*1c80*/  PLOP3.LUT P3, PT, PT, PT, UP0, 0x80, 0x0 ;  /* 0x000000000000781c */ /* 0x000fc60003f6f008 */
[----:B------:R-:W-:-:S08]  /*1c90*/  @UP0 ULDC UR6, c[0x0][0x44c] ;  /* 0x0001130000060ab9 */ /* 0x000fd00000000800 */
[----:B------:R-:W-:Y:S01]  /*1ca0*/  @P2 IMAD.HI.U32 R4, R0, UR6, RZ ;  /* 0x0000000600042c27 */ /* 0x000fe2000f8e00ff */
[----:B------:R-:W-:-:S03]  /*1cb0*/  @UP0 ULDC UR6, c[0x0][0x450] ;  /* 0x0001140000060ab9 */ /* 0x000fc60000000800 */
[----:B------:R-:W-:Y:S01]  /*1cc0*/  @!P1 VIADD R0, R5, 0x16840 ;  /* 0x0001684005009836 */ /* 0x000fe20000000000 */
[----:B------:R-:W-:Y:S01]  /*1cd0*/  @P3 SHF.R.U32.HI R2, RZ, UR6, R4 ;  /* 0x00000006ff023c19 */ /* 0x000fe20008011604 */
[----:B------:R-:W-:Y:S01]  /*1ce0*/  ULDC.64 UR6, c[0x0][0x9e0] ;  /* 0x0002780000067ab9 */ /* 0x000fe20000000a00 */
[----:B------:R-:W-:Y:S01]  /*1cf0*/  LEA R5, R88, 0xffffff80, 0x7 ;  /* 0xffffff8058057811 */ /* 0x000fe200078e38ff */
[----:B------:R-:W-:Y:S01]  /*1d00*/  UISETP.GE.AND UP1, UPT, UR7, 0x1, UPT ;  /* 0x000000010700788c */ /* 0x000fe2000bf26270 */
[----:B------:R-:W-:Y:S01]  /*1d10*/  @!P1 PRMT R0, RZ, 0x654, R0 ;  /* 0x00000654ff009816 */ /* 0x000fe20000000000 */
[----:B------:R-:W2:Y:S04]  /*1d20*/  SHFL.IDX PT, R13, R2, RZ, 0x1c1f ;  /* 0x001c1fff020d7589 */ /* 0x000ea800000e0000 */
[----:B------:R-:W-:Y:S01]  /*1d30*/  PLOP3.LUT P2, PT, PT, PT, UP1, 0x40, 0x0 ;  /* 0x000000000000781c */ /* 0x000fe20003f4e818 */
[----:B------:R-:W-:-:S02]  /*1d40*/  WARPGROUP.DEPBAR.LE gsb0, 0x0 ;  /* 0x00008000000079c5 */ /* 0x000fc40000010000 */
[----:B------:R-:W-:-:S06]  /*1d50*/  WARPGROUP.ARRIVE ;  /* 0x00000000000079c5 */ /* 0x000fcc0000000000 */
[----:B------:R-:W-:Y:S01]  /*1d60*/  HGMMA.64x128x16.F32 R24, gdesc[UR8], R24, gsb0 ;  /* 0x01e00000081879f0 */ /* 0x000fe20008000818 */
[----:B------:R-:W-:Y:S02]  /*1d70*/  ULOP3.LUT UR10, URZ, UR22, URZ, 0x33, !UPT ;  /* 0x000000163f0a7292 */ /* 0x000fe4000f8e333f */
[----:B------:R-:W-:Y:S02]  /*1d80*/  WARPGROUP.DEPBAR.LE gsb0, 0x0 ;  /* 0x00008000000079c5 */ /* 0x000fe40000010000 */
[----:B------:R-:W-:-:S07]  /*1d90*/  WARPGROUP.ARRIVE ;  /* 0x00000000000079c5 */ /* 0x000fce0000000000 */
[----:B------:R-:W-:Y:S03]  /*1da0*/  HGMMA.64x128x16.F32 R24, gdesc[UR12], R24, gsb0 ;  /* 0x01e000000c1879f0 */ /* 0x000fe60008000818 */
[----:B------:R-:W-:Y:S02]  /*1db0*/  WARPGROUP.DEPBAR.LE gsb0, 0x0 ;  /* 0x00008000000079c5 */ /* 0x000fe40000010000 */
[----:B------:R0:W-:Y:S02]  /*1dc0*/  @!P1 SYNCS.ARRIVE.TRANS64.RED.A1T0 RZ, [R0+URZ], RZ ;  /* 0x000000ff00ff99a7 */ /* 0x0001e4000810043f */
[C---:B0-----:R-:W-:Y:S02]  /*1dd0*/  IMAD R0, R6.reuse, UR41, R3 ;  /* 0x0000002906007c24 */ /* 0x041fe4000f8e0203 */
[----:B------:R-:W-:Y:S02]  /*1de0*/  IMAD R3, R6, UR41, R9 ;  /* 0x0000002906037c24 */ /* 0x000fe4000f8e0209 */
[----:B-1----:R-:W-:-:S02]  /*1df0*/  IMAD.IADD R0, R0, 0x1, -R7 ;  /* 0x0000000100007824 */ /* 0x002fc400078e0a07 */
[----:B------:R-:W-:Y:S02]  /*1e00*/  IMAD R10, R16, -0x2, R3 ;  /* 0xfffffffe100a7824 */ /* 0x000fe400078e0203 */
[C---:B------:R-:W-:Y:S02]  /*1e10*/  VIADD R11, R0.reuse, UR6 ;  /* 0x00000006000b7c36 */ /* 0x040fe40008000000 */
[----:B------:R-:W-:-:S03]  /*1e20*/  VIADD R12, R0, UR10 ;  /* 0x0000000a000c7c36 */ /* 0x000fc60008000000 */
[----:B--2---:R-:W-:Y:S01]  /*1e30*/  VIADDMNMX R0, R13, R11, R10, PT ;  /* 0x0000000b0d007246 */ /* 0x004fe2000380010a */
[----:B------:R-:W-:Y:S01]  /*1e40*/  IMAD.IADD R4, R12, 0x1, R13 ;  /* 0x000000010c047824 */ /* 0x000fe200078e020d */
[----:B------:R-:W-:Y:S06]  /*1e50*/  @P2 BRA `(.L_x_798) ;  /* 0x00000000005c2947 */ /* 0x000fec0003800000 */
[----:B------:R-:W-:Y:S01]  /*1e60*/  IMAD R8, R6, UR41, R13 ;  /* 0x0000002906087c24 */ /* 0x000fe2000f8e020d */
[----:B------:R-:W-:Y:S03]  /*1e70*/  BSSY B0, `(.L_x_799) ;  /* 0x0000011000007945 */ /* 0x000fe60003800000 */
[----:B------:R-:W-:-:S05]  /*1e80*/  IMAD.IADD R8, R8, 0x1, -R7 ;  /* 0x0000000108087824 */ /* 0x000fca00078e0a07 */
[----:B------:R-:W-:-:S13]  /*1e90*/  ISETP.GT.AND P2, PT, R8, -0x1, PT ;  /* 0xffffffff0800780c */ /* 0x000fda0003f44270 */
[----:B------:R-:W-:Y:S05]  /*1ea0*/  @P2 BRA `(.L_x_800) ;  /* 0x0000000000202947 */ /* 0x000fea0003800000 */
[----:B------:R-:W-:Y:S01]  /*1eb0*/  UISETP.NE.AND UP2, UPT, UR7, 0x1, UPT ;  /* 0x000000010700788c */ /* 0x000fe2000bf45270 */
[----:B------:R-:W-:-:S05]  /*1ec0*/  LOP3.LUT R8, RZ, R8, RZ, 0x33, !PT ;  /* 0x00000008ff087212 */ /* 0x000fca00078e33ff */
[----:B------:R-:W-:-:S05]  /*1ed0*/  PLOP3.LUT P2, PT, PT, PT, UP2, 0x80, 0x0 ;  /* 0x000000000000781c */ /* 0x000fca0003f4f028 */
[----:B------:R-:W-:-:S08]  /*1ee0*/  @UP2 ULDC.64 UR10, c[0x0][0x9e8] ;  /* 0x00027a00000a2ab9 */ /* 0x000fd00000000a00 */
[----:B------:R-:W-:-:S05]  /*1ef0*/  @P2 IMAD.HI.U32 R3, R8, UR10, RZ ;  /* 0x0000000a08032c27 */ /* 0x000fca000f8e00ff */
[----:B------:R-:W-:-:S04]  /*1f00*/  @P2 SHF.R.U32.HI R8, RZ, UR11, R3 ;  /* 0x0000000bff082c19 */ /* 0x000fc80008011603 */
[----:B------:R-:W-:Y:S01]  /*1f10*/  LOP3.LUT R8, RZ, R8, RZ, 0x33, !PT ;  /* 0x00000008ff087212 */ /* 0x000fe200078e33ff */
[----:B------:R-:W-:Y:S06]  /*1f20*/  BRA `(.L_x_801) ;  /* 0x0000000000147947 */ /* 0x000fec0003800000 */
.L_x_800:
[----:B------:R-:W-:-:S06]  /*1f30*/  UISETP.NE.AND UP2, UPT, UR7, 0x1, UPT ;  /* 0x000000010700788c */ /* 0x000fcc000bf45270 */
[----:B------:R-:W-:-:S05]  /*1f40*/  PLOP3.LUT P2, PT, PT, PT, UP2, 0x80, 0x0 ;  /* 0x000000000000781c */ /* 0x000fca0003f4f028 */
[----:B------:R-:W-:-:S08]  /*1f50*/  @UP2 ULDC.64 UR10, c[0x0][0x9e8] ;  /* 0x00027a00000a2ab9 */ /* 0x000fd00000000a00 */
[----:B------:R-:W-:-:S05]  /*1f60*/  @P2 IMAD.HI.U32 R3, R8, UR10, RZ ;  /* 0x0000000a08032c27 */ /* 0x000fca000f8e00ff */
[----:B------:R-:W-:-:S07]  /*1f70*/  @P2 SHF.R.U32.HI R8, RZ, UR11, R3 ;  /* 0x0000000bff082c19 */ /* 0x000fce0008011603 */
.L_x_801:
[----:B------:R-:W-:Y:S05]  /*1f80*/  BSYNC B0 ;  /* 0x0000000000007941 */ /* 0x000fea0003800000 */
.L_x_799:
[----:B------:R-:W-:-:S04]  /*1f90*/  IMAD R3, R8, UR7, -R5 ;  /* 0x0000000708037c24 */ /* 0x000fc8000f8e0a05 */
[----:B------:R-:W-:-:S05]  /*1fa0*/  IMAD R3, R16, -0x2, R3 ;  /* 0xfffffffe10037824 */ /* 0x000fca00078e0203 */
[----:B------:R-:W-:Y:S02]  /*1fb0*/  VIMNMX R4, R4, R3, !PT ;  /* 0x0000000304047248 */ /* 0x000fe40007fe0100 */
[----:B------:R-:W-:-:S07]  /*1fc0*/  VIADDMNMX R0, R3, UR7, R0, PT ;  /* 0x0000000703007c46 */ /* 0x000fce000b800100 */
.L_x_798:
[C---:B------:R-:W-:Y:S02]  /*1fd0*/  ISETP.GE.AND P4, PT, R9.reuse, 0x9, PT ;  /* 0x000000090900780c */ /* 0x040fe40003f86270 */
[C---:B------:R-:W-:Y:S02]  /*1fe0*/  ISETP.GE.AND P2, PT, R9.reuse, 0x2, PT ;  /* 0x000000020900780c */ /* 0x040fe40003f46270 */
[----:B------:R-:W-:Y:S02]  /*1ff0*/  ISETP.GE.AND P5, PT, R9, 0xa, PT ;  /* 0x0000000a0900780c */ /* 0x000fe40003fa6270 */
[----:B------:R-:W-:Y:S02]  /*2000*/  LOP3.LUT R23, R23, 0xfffffffd, RZ, 0xc0, !PT ;  /* 0xfffffffd17177812 */ /* 0x000fe400078ec0ff */
[----:B------:R-:W-:-:S04]  /*2010*/  ISETP.GT.AND P3, PT, R4, 0x1, !P2 ;  /* 0x000000010400780c */ /* 0x000fc80005764270 */
[----:B------:R-:W-:Y:S02]  /*2020*/  ISETP.LT.OR P3, PT, R0, 0x2, P3 ;  /* 0x000000020000780c */ /* 0x000fe40001f61670 */
[----:B------:R-:W-:Y:S02]  /*2030*/  @P4 LOP3.LUT R23, R23, 0x2, RZ, 0xfc, !PT ;  /* 0x0000000217174812 */ /* 0x000fe400078efcff */
[----:B------:R-:W-:Y:S02]  /*2040*/  FSEL R25, R25, -INF , !P3 ;  /* 0xff80000019197808 */ /* 0x000fe40005800000 */
[----:B------:R-:W-:Y:S02]  /*2050*/  LOP3.LUT R23, R23, 0xfffffffb, RZ, 0xc0, !PT ;  /* 0xfffffffb17177812 */ /* 0x000fe400078ec0ff */
[----:B------:R-:W-:Y:S02]  /*2060*/  ISETP.GT.AND P4, PT, R4, 0x8, !P4 ;  /* 0x000000080400780c */ /* 0x000fe40006784270 */
[----:B------:R-:W-:-:S02]  /*2070*/  @P5 LOP3.LUT R23, R23, 0x4, RZ, 0xfc, !PT ;  /* 0x0000000417175812 */ /* 0x000fc400078efcff */
[----:B------:R-:W-:Y:S02]  /*2080*/  ISETP.GT.AND P3, PT, R4, 0x9, !P5 ;  /* 0x000000090400780c */ /* 0x000fe40006f64270 */
[C---:B------:R-:W-:Y:S02]  /*2090*/  ISETP.GE.AND P5, PT, R9.reuse, 0x11, PT ;  /* 0x000000110900780c */ /* 0x040fe40003fa6270 */
[C---:B------:R-:W-:Y:S02]  /*20a0*/  ISETP.LT.OR P4, PT, R0.reuse, 0x9, P4 ;  /* 0x000000090000780c */ /* 0x040fe40002781670 */
[----:B------:R-:W-:Y:S02]  /*20b0*/  ISETP.LT.OR P3, PT, R0, 0xa, P3 ;  /* 0x0000000a0000780c */ /* 0x000fe40001f61670 */
[----:B------:R-:W-:Y:S02]  /*20c0*/  FSEL R28, R28, -INF , !P4 ;  /* 0xff8000001c1c7808 */ /* 0x000fe40006000000 */
[----:B------:R-:W-:-:S02]  /*20d0*/  ISETP.GE.AND P4, PT, R9, 0x12, PT ;  /* 0x000000120900780c */ /* 0x000fc40003f86270 */
[----:B------:R-:W-:Y:S02]  /*20e0*/  LOP3.LUT R23, R23, 0xfffffff7, RZ, 0xc0, !PT ;  /* 0xfffffff717177812 */ /* 0x000fe400078ec0ff */
[----:B------:R-:W-:Y:S02]  /*20f0*/  FSEL R29, R29, -INF , !P3 ;  /* 0xff8000001d1d7808 */ /* 0x000fe40005800000 */
[----:B------:R-:W-:Y:S02]  /*2100*/  ISETP.GT.AND P3, PT, R4, 0x10, !P5 ;  /* 0x000000100400780c */ /* 0x000fe40006f64270 */
[----:B------:R-:W-:Y:S02]  /*2110*/  @P5 LOP3.LUT R23, R23, 0x8, RZ, 0xfc, !PT ;  /* 0x0000000817175812 */ /* 0x000fe400078efcff */
[----:B------:R-:W-:Y:S02]  /*2120*/  ISETP.LT.OR P3, PT, R0, 0x11, P3 ;  /* 0x000000110000780c */ /* 0x000fe40001f61670 */
[----:B------:R-:W-:-:S02]  /*2130*/  LOP3.LUT R23, R23, 0xfdffffff, RZ, 0xc0, !PT ;  /* 0xfdffffff17177812 */ /* 0x000fc400078ec0ff */
[----:B------:R-:W-:Y:S02]  /*2140*/  FSEL R32, R32, -INF , !P3 ;  /* 0xff80000020207808 */ /* 0x000fe40005800000 */
[----:B------:R-:W-:Y:S02]  /*2150*/  @P4 LOP3.LUT R23, R23, 0x2000000, RZ, 0xfc, !PT ;  /* 0x0200000017174812 */ /* 0x000fe400078efcff */
[----:B------:R-:W-:Y:S02]  /*2160*/  ISETP.GT.AND P3, PT, R4, 0x11, !P4 ;  /* 0x000000110400780c */ /* 0x000fe40006764270 */
[----:B------:R-:W-:Y:S02]  /*2170*/  ISETP.GE.AND P4, PT, R9, 0x19, PT ;  /* 0x000000190900780c */ /* 0x000fe40003f86270 */
[----:B------:R-:W-:Y:S02]  /*2180*/  ISETP.LT.OR P3, PT, R0, 0x12, P3 ;  /* 0x000000120000780c */ /* 0x000fe40001f61670 */
[----:B------:R-:W-:-:S02]  /*2190*/  LOP3.LUT R23, R23, 0xfeffffff, RZ, 0xc0, !PT ;  /* 0xfeffffff17177812 */ /* 0x000fc400078ec0ff */
[----:B------:R-:W-:Y:S02]  /*21a0*/  FSEL R33, R33, -INF , !P3 ;  /* 0xff80000021217808 */ /* 0x000fe40005800000 */
[----:B------:R-:W-:-:S04]  /*21b0*/  ISETP.GT.AND P3, PT, R4, 0x18, !P4 ;  /* 0x000000180400780c */ /* 0x000fc80006764270 */
[----:B------:R-:W-:Y:S02]  /*21c0*/  ISETP.LT.OR P3, PT, R0, 0x19, P3 ;  /* 0x000000190000780c */ /* 0x000fe40001f61670 */
[----:B------:R-:W-:Y:S02]  /*21d0*/  @P4 LOP3.LUT R23, R23, 0x1000000, RZ, 0xfc, !PT ;  /* 0x0100000017174812 */ /* 0x000fe400078efcff */
[----:B------:R-:W-:Y:S02]  /*21e0*/  ISETP.GE.AND P4, PT, R9, 0x1a, PT ;  /* 0x0000001a0900780c */ /* 0x000fe40003f86270 */
[----:B------:R-:W-:Y:S02]  /*21f0*/  LOP3.LUT R23, R23, 0xff7fffff, RZ, 0xc0, !PT ;  /* 0xff7fffff17177812 */ /* 0x000fe400078ec0ff */
[----:B------:R-:W-:Y:S02]  /*2200*/  FSEL R36, R36, -INF , !P3 ;  /* 0xff80000024247808 */ /* 0x000fe40005800000 */
[----:B------:R-:W-:-:S04]  /*2210*/  ISETP.GT.AND P3, PT, R4, 0x19, !P4 ;  /* 0x000000190400780c */ /* 0x000fc80006764270 */
[----:B------:R-:W-:-:S03]  /*2220*/  ISETP.LT.OR P3, PT, R0, 0x1a, P3 ;  /* 0x0000001a0000780c */ /* 0x000fc60001f61670 */
        /* <DEDUP_REMOVED lines=110> */
[----:B------:R-:W-:Y:S02]  /*2910*/  FSEL R73, R73, -INF , !P3 ;  /* 0xff80000049497808 */ /* 0x000fe40005800000 */
[----:B------:R-:W-:Y:S02]  /*2920*/  LOP3.LUT R23, R23, 0xffffffef, RZ, 0xc0, !PT ;  /* 0xffffffef17177812 */ /* 0x000fe400078ec0ff */
[----:B------:R-:W-:-:S04]  /*2930*/  ISETP.GT.AND P3, PT, R4, 0x68, !P4 ;  /* 0x000000680400780c */ /* 0x000fc80006764270 */
[----:B------:R-:W-:-:S03]  /*2940*/  ISETP.LT.OR P3, PT, R0, 0x69, P3 ;  /* 0x000000690000780c */ /* 0x000fc60001f61670 */
[----:B------:R-:W-:Y:S02]  /*2950*/  @P4 LOP3.LUT R23, R23, 0x10, RZ, 0xfc, !PT ;  /* 0x0000001017174812 */ /* 0x000fe400078efcff */
[----:B------:R-:W-:Y:S02]  /*2960*/  ISETP.GE.AND P4, PT, R9, 0x6a, PT ;  /* 0x0000006a0900780c */ /* 0x000fe40003f86270 */
[----:B------:R-:W-:Y:S02]  /*2970*/  FSEL R76, R76, -INF , !P3 ;  /* 0xff8000004c4c7808 */ /* 0x000fe40005800000 */
[----:B------:R-:W-:Y:S02]  /*2980*/  ISETP.GT.AND P3, PT, R4, 0x69, !P4 ;  /* 0x000000690400780c */ /* 0x000fe40006764270 */
[----:B------:R-:W-:Y:S02]  /*2990*/  LOP3.LUT R23, R23, 0xfbffffff, RZ, 0xc0, !PT ;  /* 0xfbffffff17177812 */ /* 0x000fe400078ec0ff */
[----:B------:R-:W-:-:S04]  /*29a0*/  ISETP.LT.OR P3, PT, R0, 0x6a, P3 ;  /* 0x0000006a0000780c */ /* 0x000fc80001f61670 */
[----:B------:R-:W-:Y:S02]  /*29b0*/  FSEL R77, R77, -INF , !P3 ;  /* 0xff8000004d4d7808 */ /* 0x000fe40005800000 */
[----:B------:R-:W-:Y:S02]  /*29c0*/  ISETP.GE.AND P3, PT, R9, 0x71, PT ;  /* 0x000000710900780c */ /* 0x000fe40003f66270 */
[----:B------:R-:W-:Y:S02]  /*29d0*/  @P4 LOP3.LUT R23, R23, 0x4000000, RZ, 0xfc, !PT ;  /* 0x0400000017174812 */ /* 0x000fe400078efcff */
[----:B------:R-:W-:Y:S02]  /*29e0*/  ISETP.GT.AND P4, PT, R4, 0x70, !P3 ;  /* 0x000000700400780c */ /* 0x000fe40005f84270 */
[----:B------:R-:W-:Y:S02]  /*29f0*/  LOP3.LUT R23, R23, 0xfffffffe, RZ, 0xc0, !PT ;  /* 0xfffffffe17177812 */ /* 0x000fe400078ec0ff */
[----:B------:R-:W-:-:S04]  /*2a00*/  ISETP.LT.OR P4, PT, R0, 0x71, P4 ;  /* 0x000000710000780c */ /* 0x000fc80002781670 */
[----:B------:R-:W-:Y:S02]  /*2a10*/  FSEL R80, R80, -INF , !P4 ;  /* 0xff80000050507808 */ /* 0x000fe40006000000 */
[----:B------:R-:W-:-:S04]  /*2a20*/  ISETP.GE.AND P4, PT, R9, 0x72, PT ;  /* 0x000000720900780c */ /* 0x000fc80003f86270 */
[----:B------:R-:W-:-:S04]  /*2a30*/  ISETP.GT.AND P5, PT, R4, 0x71, !P4 ;  /* 0x000000710400780c */ /* 0x000fc800067a4270 */
[----:B------:R-:W-:-:S04]  /*2a40*/  ISETP.LT.OR P5, PT, R0, 0x72, P5 ;  /* 0x000000720000780c */ /* 0x000fc80002fa1670 */
[----:B------:R-:W-:Y:S02]  /*2a50*/  FSEL R81, R81, -INF , !P5 ;  /* 0xff80000051517808 */ /* 0x000fe40006800000 */
[----:B------:R-:W-:-:S04]  /*2a60*/  ISETP.GE.AND P5, PT, R9, 0x79, PT ;  /* 0x000000790900780c */ /* 0x000fc80003fa6270 */
[----:B------:R-:W-:-:S04]  /*2a70*/  ISETP.GT.AND P6, PT, R4, 0x78, !P5 ;  /* 0x000000780400780c */ /* 0x000fc80006fc4270 */
[----:B------:R-:W-:-:S04]  /*2a80*/  ISETP.LT.OR P6, PT, R0, 0x79, P6 ;  /* 0x000000790000780c */ /* 0x000fc800037c1670 */
[----:B------:R-:W-:Y:S02]  /*2a90*/  FSEL R84, R84, -INF , !P6 ;  /* 0xff80000054547808 */ /* 0x000fe40007000000 */
[----:B------:R-:W-:-:S13]  /*2aa0*/  ISETP.GE.AND P6, PT, R9, 0x1, PT ;  /* 0x000000010900780c */ /* 0x000fda0003fc6270 */
[----:B------:R-:W-:Y:S02]  /*2ab0*/  @P6 LOP3.LUT R23, R23, 0x1, RZ, 0xfc, !PT ;  /* 0x0000000117176812 */ /* 0x000fe400078efcff */
[----:B------:R-:W-:Y:S02]  /*2ac0*/  ISETP.GT.AND P6, PT, R4, RZ, !P6 ;  /* 0x000000ff0400720c */ /* 0x000fe400077c4270 */
[----:B------:R-:W-:Y:S02]  /*2ad0*/  LOP3.LUT R23, R23, 0xf7ffffff, RZ, 0xc0, !PT ;  /* 0xf7ffffff17177812 */ /* 0x000fe400078ec0ff */
[----:B------:R-:W-:-:S04]  /*2ae0*/  ISETP.LT.OR P6, PT, R0, 0x1, P6 ;  /* 0x000000010000780c */ /* 0x000fc800037c1670 */
[----:B------:R-:W-:Y:S02]  /*2af0*/  FSEL R3, R24, -INF , !P6 ;  /* 0xff80000018037808 */ /* 0x000fe40007000000 */
[----:B------:R-:W-:Y:S02]  /*2b00*/  ISETP.GE.AND P6, PT, R9, 0x7a, PT ;  /* 0x0000007a0900780c */ /* 0x000fe40003fc6270 */
[----:B------:R-:W0:Y:S11]  /*2b10*/  SHFL.IDX PT, R9, R2, 0x1, 0x1c1f ;  /* 0x003c1f0002097f89 */ /* 0x000e3600000e0000 */
[----:B------:R-:W-:-:S02]  /*2b20*/  @P6 LOP3.LUT R23, R23, 0x8000000, RZ, 0xfc, !PT ;  /* 0x0800000017176812 */ /* 0x000fc400078efcff */
[----:B------:R-:W-:-:S04]  /*2b30*/  ISETP.GT.AND P6, PT, R4, 0x79, !P6 ;  /* 0x000000790400780c */ /* 0x000fc800077c4270 */
[----:B------:R-:W-:-:S04]  /*2b40*/  ISETP.LT.OR P6, PT, R0, 0x7a, P6 ;  /* 0x0000007a0000780c */ /* 0x000fc800037c1670 */
[----:B------:R-:W-:Y:S02]  /*2b50*/  FSEL R85, R85, -INF , !P6 ;  /* 0xff80000055557808 */ /* 0x000fe40007000000 */
[----:B------:R-:W-:Y:S01]  /*2b60*/  PLOP3.LUT P6, PT, PT, PT, UP1, 0x40, 0x0 ;  /* 0x000000000000781c */ /* 0x000fe20003fce818 */
[----:B0-----:R-:W-:Y:S01]  /*2b70*/  IMAD.IADD R4, R12, 0x1, R9 ;  /* 0x000000010c047824 */ /* 0x001fe200078e0209 */
[----:B------:R-:W-:-:S11]  /*2b80*/  VIADDMNMX R0, R9, R11, R10, PT ;  /* 0x0000000b09007246 */ /* 0x000fd6000380010a */
[----:B------:R-:W-:Y:S05]  /*2b90*/  @P6 BRA `(.L_x_802) ;  /* 0x0000000000646947 */ /* 0x000fea0003800000 */
        /* <DEDUP_REMOVED lines=9> */
[----:B------:R-:W-:Y:S01]  /*2c30*/  @P6 IMAD.HI.U32 R8, R2, UR10, RZ ;  /* 0x0000000a02086c27 */ /* 0x000fe2000f8e00ff */
[----:B------:R-:W-:-:S13]  /*2c40*/  PLOP3.LUT P6, PT, PT, PT, UP2, 0x80, 0x0 ;  /* 0x000000000000781c */ /* 0x000fda0003fcf028 */
[----:B------:R-:W-:-:S04]  /*2c50*/  @P6 SHF.R.U32.HI R2, RZ, UR11, R8 ;  /* 0x0000000bff026c19 */ /* 0x000fc80008011608 */
[----:B------:R-:W-:Y:S01]  /*2c60*/  LOP3.LUT R2, RZ, R2, RZ, 0x33, !PT ;  /* 0x00000002ff027212 */ /* 0x000fe200078e33ff */
[----:B------:R-:W-:Y:S06]  /*2c70*/  BRA `(.L_x_805) ;  /* 0x0000000000187947 */ /* 0x000fec0003800000 */
.L_x_804:
[----:B------:R-:W-:-:S06]  /*2c80*/  UISETP.NE.AND UP2, UPT, UR7, 0x1, UPT ;  /* 0x000000010700788c */ /* 0x000fcc000bf45270 */
[----:B------:R-:W-:-:S05]  /*2c90*/  PLOP3.LUT P6, PT, PT, PT, UP2, 0x80, 0x0 ;  /* 0x000000000000781c */ /* 0x000fca0003fcf028 */
[----:B------:R-:W-:-:S08]  /*2ca0*/  @UP2 ULDC.64 UR10, c[0x0][0x9e8] ;  /* 0x00027a00000a2ab9 */ /* 0x000fd00000000a00 */
[----:B------:R-:W-:Y:S01]  /*2cb0*/  @P6 IMAD.HI.U32 R8, R2, UR10, RZ ;  /* 0x0000000a02086c27 */ /* 0x000fe2000f8e00ff */
[----:B------:R-:W-:-:S13]  /*2cc0*/  PLOP3.LUT P6, PT, PT, PT, UP2, 0x80, 0x0 ;  /* 0x000000000000781c */ /* 0x000fda0003fcf028 */
[----:B------:R-:W-:-:S07]  /*2cd0*/  @P6 SHF.R.U32.HI R2, RZ, UR11, R8 ;  /* 0x0000000bff026c19 */ /* 0x000fce0008011608 */
.L_x_805:
[----:B------:R-:W-:Y:S05]  /*2ce0*/  BSYNC B0 ;  /* 0x0000000000007941 */ /* 0x000fea0003800000 */
.L_x_803:
[----:B------:R-:W-:-:S04]  /*2cf0*/  IMAD R5, R2, UR7, -R5 ;  /* 0x0000000702057c24 */ /* 0x000fc8000f8e0a05 */
[----:B------:R-:W-:-:S05]  /*2d00*/  IMAD R5, R16, -0x2, R5 ;  /* 0xfffffffe10057824 */ /* 0x000fca00078e0205 */
[----:B------:R-:W-:Y:S02]  /*2d10*/  VIMNMX R4, R4, R5, !PT ;  /* 0x0000000504047248 */ /* 0x000fe40007fe0100 */
[----:B------:R-:W-:-:S07]  /*2d20*/  VIADDMNMX R0, R5, UR7, R0, PT ;  /* 0x0000000705007c46 */ /* 0x000fce000b800100 */
.L_x_802:
[----:B------:R-:W-:Y:S01]  /*2d30*/  ISETP.GT.AND P2, PT, R4, 0x1, !P2 ;  /* 0x000000010400780c */ /* 0x000fe20005744270 */
[----:B------:R-:W-:Y:S01]  /*2d40*/  ULDC UR10, c[0x0][0x988] ;  /* 0x00026200000a7ab9 */ /* 0x000fe20000000800 */
[----:B------:R-:W-:Y:S01]  /*2d50*/  LOP3.LUT P6, RZ, R23, 0x8, RZ, 0xc0, !PT ;  /* 0x0000000817ff7812 */ /* 0x000fe200078cc0ff */
[----:B------:R-:W-:Y:S01]  /*2d60*/  @UP0 ULDC UR14, c[0x0][0x44c] ;  /* 0x00011300000e0ab9 */ /* 0x000fe20000000800 */
[----:B------:R-:W-:Y:S01]  /*2d70*/  ISETP.LT.OR P2, PT, R0, 0x2, P2 ;  /* 0x000000020000780c */ /* 0x000fe20001741670 */
[----:B------:R-:W-:Y:S01]  /*2d80*/  UIMAD.WIDE.U32 UR14, UR39, UR14, URZ ;  /* 0x0000000e270e72a5 */ /* 0x000fe2000f8e003f */
[----:B------:R-:W-:Y:S01]  /*2d90*/  FMNMX.FTZ R5, R3, R25, !PT ;  /* 0x0000001903057209 */ /* 0x000fe20007810000 */
[----:B------:R-:W-:Y:S01]  /*2da0*/  @UP0 ULDC UR18, c[0x0][0x450] ;  /* 0x0001140000120ab9 */ /* 0x000fe20000000800 */
[----:B------:R-:W-:Y:S01]  /*2db0*/  FSEL R27, R27, -INF , !P2 ;  /* 0xff8000001b1b7808 */ /* 0x000fe20005000000 */
[----:B------:R-:W-:Y:S01]  /*2dc0*/  UMOV UR11, UR39 ;  /* 0x00000027000b7c82 */ /* 0x000fe20008000000 */
[----:B------:R-:W-:Y:S01]  /*2dd0*/  LOP3.LUT P2, RZ, R23, 0x2, RZ, 0xc0, !PT ;  /* 0x0000000217ff7812 */ /* 0x000fe2000784c0ff */
[----:B------:R-:W-:Y:S01]  /*2de0*/  @UP0 USHF.R.U32.HI UR11, URZ, UR18, UR15 ;  /* 0x000000123f0b0299 */ /* 0x000fe2000801160f */
[----:B------:R-:W-:-:S02]  /*2df0*/  FMNMX.FTZ R2, R28, R5, !PT ;  /* 0x000000051c027209 */ /* 0x000fc40007810000 */
[----:B------:R-:W-:Y:S01]  /*2e00*/  ISETP.GT.AND P2, PT, R4, 0x8, !P2 ;  /* 0x000000080400780c */ /* 0x000fe20005744270 */
[----:B------:R-:W-:Y:S01]  /*2e10*/  UIADD3 UR50, UR50, UR11, URZ ;  /* 0x0000000b32327290 */ /* 0x000fe2000fffe03f */
[----:B------:R-:W-:Y:S02]  /*2e20*/  FMNMX.FTZ R5, R29, R2, !PT ;  /* 0x000000021d057209 */ /* 0x000fe40007810000 */
[----:B------:R-:W-:Y:S01]  /*2e30*/  ISETP.LT.OR P2, PT, R0, 0x9, P2 ;  /* 0x000000090000780c */ /* 0x000fe20001741670 */
[----:B------:R-:W-:Y:S01]  /*2e40*/  UIADD3 UR6, UR50, UR6, URZ ;  /* 0x0000000632067290 */ /* 0x000fe2000fffe03f */
[----:B------:R-:W-:Y:S02]  /*2e50*/  FMNMX.FTZ R2, R32, R5, !PT ;  /* 0x0000000520027209 */ /* 0x000fe40007810000 */
[----:B------:R-:W-:Y:S02]  /*2e60*/  FSEL R30, R30, -INF , !P2 ;  /* 0xff8000001e1e7808 */ /* 0x000fe40005000000 */
[----:B------:R-:W-:-:S02]  /*2e70*/  LOP3.LUT P2, RZ, R23, 0x4, RZ, 0xc0, !PT ;  /* 0x0000000417ff7812 */ /* 0x000fc4000784c0ff */
[----:B------:R-:W-:Y:S02]  /*2e80*/  FMNMX.FTZ R5, R33, R2, !PT ;  /* 0x0000000221057209 */ /* 0x000fe40007810000 */
[----:B------:R-:W-:Y:S02]  /*2e90*/  ISETP.GT.AND P2, PT, R4, 0x9, !P2 ;  /* 0x000000090400780c */ /* 0x000fe40005744270 */
[----:B------:R-:W-:Y:S02]  /*2ea0*/  FMNMX.FTZ R2, R36, R5, !PT ;  /* 0x0000000524027209 */ /* 0x000fe40007810000 */
[----:B------:R-:W-:Y:S02]  /*2eb0*/  ISETP.LT.OR P2, PT, R0, 0xa, P2 ;  /* 0x0000000a0000780c */ /* 0x000fe40001741670 */
[----:B------:R-:W-:Y:S02]  /*2ec0*/  FMNMX.FTZ R5, R37, R2, !PT ;  /* 0x0000000225057209 */ /* 0x000fe40007810000 */
[----:B------:R-:W-:-:S02]  /*2ed0*/  FSEL R31, R31, -INF , !P2 ;  /* 0xff8000001f1f7808 */ /* 0x000fc40005000000 */
[----:B------:R-:W-:Y:S02]  /*2ee0*/  ISETP.GT.AND P2, PT, R4, 0x10, !P6 ;  /* 0x000000100400780c */ /* 0x000fe40007744270 */
[----:B------:R-:W-:Y:S02]  /*2ef0*/  FMNMX.FTZ R2, R40, R5, !PT ;  /* 0x0000000528027209 */ /* 0x000fe40007810000 */
[----:B------:R-:W-:Y:S02]  /*2f00*/  ISETP.LT.OR P2, PT, R0, 0x11, P2 ;  /* 0x000000110000780c */ /* 0x000fe40001741670 */
[C---:B------:R-:W-:Y:S02]  /*2f10*/  LOP3.LUT P6, RZ, R23.reuse, 0x8000, RZ, 0xc0, !PT ;  /* 0x0000800017ff7812 */ /* 0x040fe400078cc0ff */
        /* <DEDUP_REMOVED lines=8> */
[----:B------:R-:W-:Y:S02]  /*2fa0*/  LOP3.LUT P2, RZ, R23, 0x1000000, RZ, 0xc0, !PT ;  /* 0x0100000017ff7812 */ /* 0x000fe4000784c0ff */
[----:B------:R-:W-:Y:S02]  /*2fb0*/  FMNMX.FTZ R2, R48, R5, !PT ;  /* 0x0000000530027209 */ /* 0x000fe40007810000 */
[----:B------:R-:W-:Y:S02]  /*2fc0*/  ISETP.GT.AND P2, PT, R4, 0x18, !P2 ;  /* 0x000000180400780c */ /* 0x000fe40005744270 */
[----:B------:R-:W-:Y:S02]  /*2fd0*/  FMNMX.FTZ R5, R49, R2, !PT ;  /* 0x0000000231057209 */ /* 0x000fe40007810000 */
[----:B------:R-:W-:Y:S02]  /*2fe0*/  ISETP.LT.OR P2, PT, R0, 0x19, P2 ;  /* 0x000000190000780c */ /* 0x000fe40001741670 */
[----:B------:R-:W-:-:S02]  /*2ff0*/  FMNMX.FTZ R2, R52, R5, !PT ;  /* 0x0000000534027209 */ /* 0x000fc40007810000 */
[----:B------:R-:W-:Y:S02]  /*3000*/  FSEL R38, R38, -INF , !P2 ;  /* 0xff80000026267808 */ /* 0x000fe40005000000 */
[----:B------:R-:W-:Y:S02]  /*3010*/  LOP3.LUT P2, RZ, R23, 0x800000, RZ, 0xc0, !PT ;  /* 0x0080000017ff7812 */ /* 0x000fe4000784c0ff */
[----:B------:R-:W-:Y:S02]  /*3020*/  FMNMX.FTZ R5, R53, R2, !PT ;  /* 0x0000000235057209 */ /* 0x000fe40007810000 */
[----:B------:R-:W-:Y:S02]  /*3030*/  ISETP.GT.AND P2, PT, R4, 0x19, !P2 ;  /* 0x000000190400780c */ /* 0x000fe40005744270 */
[----:B------:R-:W-:Y:S02]  /*3040*/  FMNMX.FTZ R2, R56, R5, !PT ;  /* 0x0000000538027209 */ /* 0x000fe40007810000 */
[----:B------:R-:W-:-:S02]  /*3050*/  ISETP.LT.OR P2, PT, R0, 0x1a, P2 ;  /* 0x0000001a0000780c */ /* 0x000fc40001741670 */
[----:B------:R-:W-:Y:S02]  /*3060*/  FMNMX.FTZ R5, R57, R2, !PT ;  /* 0x0000000239057209 */ /* 0x000fe40007810000 */
[----:B------:R-:W-:Y:S02]  /*3070*/  FSEL R39, R39, -INF , !P2 ;  /* 0xff80000027277808 */ /* 0x000fe40005000000 */
[----:B------:R-:W-:Y:S02]  /*3080*/  LOP3.LUT P2, RZ, R23, 0x400000, RZ, 0xc0, !PT ;  /* 0x0040000017ff7812 */ /* 0x000fe4000784c0ff */
[----:B------:R-:W-:Y:S02]  /*3090*/  FMNMX.FTZ R2, R60, R5, !PT ;  /* 0x000000053c027209 */ /* 0x000fe40007810000 */
[----:B------:R-:W-:Y:S02]  /*30a0*/  ISETP.GT.AND P2, PT, R4, 0x20, !P2 ;  /* 0x000000200400780c */ /* 0x000fe40005744270 */
[----:B------:R-:W-:-:S02]  /*30b0*/  FMNMX.FTZ R5, R61, R2, !PT ;  /* 0x000000023d057209 */ /* 0x000fc40007810000 */
[----:B------:R-:W-:Y:S02]  /*30c0*/  ISETP.LT.OR P2, PT, R0, 0x21, P2 ;  /* 0x000000210000780c */ /* 0x000fe40001741670 */
[----:B------:R-:W-:Y:S02]  /*30d0*/  FMNMX.FTZ R2, R64, R5, !PT ;  /* 0x0000000540027209 */ /* 0x000fe40007810000 */
[----:B------:R-:W-:Y:S02]  /*30e0*/  FSEL R42, R42, -INF , !P2 ;  /* 0xff8000002a2a7808 */ /* 0x000fe40005000000 */
[----:B------:R-:W-:Y:S02]  /*30f0*/  LOP3.LUT P2, RZ, R23, 0x200000, RZ, 0xc0, !PT ;  /* 0x0020000017ff7812 */ /* 0x000fe4000784c0ff */
[----:B------:R-:W-:Y:S02]  /*3100*/  FMNMX.FTZ R5, R65, R2, !PT ;  /* 0x0000000241057209 */ /* 0x000fe40007810000 */
[----:B------:R-:W-:-:S02]  /*3110*/  ISETP.GT.AND P2, PT, R4, 0x21, !P2 ;  /* 0x000000210400780c */ /* 0x000fc40005744270 */
[----:B------:R-:W-:Y:S02]  /*3120*/  FMNMX.FTZ R2, R68, R5, !PT ;  /* 0x0000000544027209 */ /* 0x000fe40007810000 */
[----:B------:R-:W-:Y:S02]  /*3130*/  ISETP.LT.OR P2, PT, R0, 0x22, P2 ;  /* 0x000000220000780c */ /* 0x000fe40001741670 */
[----:B------:R-:W-:Y:S02]  /*3140*/  FMNMX.FTZ R5, R69, R2, !PT ;  /* 0x0000000245057209 */ /* 0x000fe40007810000 */
[----:B------:R-:W-:Y:S02]  /*3150*/  FSEL R43, R43, -INF , !P2 ;  /* 0xff8000002b2b7808 */ /* 0x000fe40005000000 */
[----:B------:R-:W-:Y:S02]  /*3160*/  LOP3.LUT P2, RZ, R23, 0x100000, RZ, 0xc0, !PT ;  /* 0x0010000017ff7812 */ /* 0x000fe4000784c0ff */
[----:B------:R-:W-:-:S02]  /*3170*/  FMNMX.FTZ R2, R72, R5, !PT ;  /* 0x0000000548027209 */ /* 0x000fc40007810000 */
[----:B------:R-:W-:Y:S02]  /*3180*/  ISETP.GT.AND P2, PT, R4, 0x28, !P2 ;  /* 0x000000280400780c */ /* 0x000fe40005744270 */
[----:B------:R-:W-:Y:S02]  /*3190*/  FMNMX.FTZ R5, R73, R2, !PT ;  /* 0x0000000249057209 */ /* 0x000fe40007810000 */
[----:B------:R-:W-:Y:S02]  /*31a0*/  ISETP.LT.OR P2, PT, R0, 0x29, P2 ;  /* 0x000000290000780c */ /* 0x000fe40001741670 */
        /* <DEDUP_REMOVED lines=14> */
[----:B------:R-:W-:Y:S01]  /*3290*/  ISETP.GT.AND P3, PT, R4, 0x70, !P3 ;  /* 0x000000700400780c */ /* 0x000fe20005f64270 */
[----:B------:R-:W0:Y:S01]  /*32a0*/  SHFL.BFLY PT, R2, R5, 0x2, 0x1f ;  /* 0x0c401f0005027f89 */ /* 0x000e2200000e0000 */
[----:B------:R-:W-:-:S02]  /*32b0*/  FSEL R50, R50, -INF , !P2 ;  /* 0xff80000032327808 */ /* 0x000fc40005000000 */
[----:B------:R-:W-:Y:S02]  /*32c0*/  LOP3.LUT P2, RZ, R23, 0x20000, RZ, 0xc0, !PT ;  /* 0x0002000017ff7812 */ /* 0x000fe4000784c0ff */
[C---:B------:R-:W-:Y:S02]  /*32d0*/  ISETP.GT.AND P4, PT, R4.reuse, 0x71, !P4 ;  /* 0x000000710400780c */ /* 0x040fe40006784270 */
[C---:B------:R-:W-:Y:S02]  /*32e0*/  ISETP.GT.AND P2, PT, R4.reuse, 0x31, !P2 ;  /* 0x000000310400780c */ /* 0x040fe40005744270 */
[----:B------:R-:W-:Y:S02]  /*32f0*/  ISETP.GT.AND P5, PT, R4, 0x78, !P5 ;  /* 0x000000780400780c */ /* 0x000fe40006fa4270 */
[C---:B------:R-:W-:Y:S02]  /*3300*/  ISETP.LT.OR P2, PT, R0.reuse, 0x32, P2 ;  /* 0x000000320000780c */ /* 0x040fe40001741670 */
[----:B------:R-:W-:-:S02]  /*3310*/  ISETP.LT.OR P3, PT, R0, 0x71, P3 ;  /* 0x000000710000780c */ /* 0x000fc40001f61670 */
[----:B------:R-:W-:Y:S02]  /*3320*/  FSEL R51, R51, -INF , !P2 ;  /* 0xff80000033337808 */ /* 0x000fe40005000000 */
[----:B------:R-:W-:Y:S02]  /*3330*/  LOP3.LUT P2, RZ, R23, 0x10000, RZ, 0xc0, !PT ;  /* 0x0001000017ff7812 */ /* 0x000fe4000784c0ff */
[----:B------:R-:W-:Y:S02]  /*3340*/  ISETP.LT.OR P4, PT, R0, 0x72, P4 ;  /* 0x000000720000780c */ /* 0x000fe40002781670 */
[----:B------:R-:W-:Y:S02]  /*3350*/  ISETP.GT.AND P2, PT, R4, 0x38, !P2 ;  /* 0x000000380400780c */ /* 0x000fe40005744270 */
[----:B------:R-:W-:Y:S02]  /*3360*/  FSEL R82, R82, -INF , !P3 ;  /* 0xff80000052527808 */ /* 0x000fe40005800000 */
[----:B------:R-:W-:-:S02]  /*3370*/  ISETP.LT.OR P2, PT, R0, 0x39, P2 ;  /* 0x000000390000780c */ /* 0x000fc40001741670 */
[----:B0-----:R-:W-:Y:S02]  /*3380*/  FMNMX.FTZ R9, R5, R2, !PT ;  /* 0x0000000205097209 */ /* 0x001fe40007810000 */
[----:B------:R-:W-:Y:S02]  /*3390*/  FSEL R54, R54, -INF , !P2 ;  /* 0xff80000036367808 */ /* 0x000fe40005000000 */
[----:B------:R-:W-:Y:S01]  /*33a0*/  ISETP.GT.AND P2, PT, R4, 0x39, !P6 ;  /* 0x000000390400780c */ /* 0x000fe20007744270 */
[----:B------:R-:W0:Y:S01]  /*33b0*/  SHFL.BFLY PT, R2, R9, 0x1, 0x1f ;  /* 0x0c201f0009027f89 */ /* 0x000e2200000e0000 */
[----:B------:R-:W-:Y:S02]  /*33c0*/  LOP3.LUT P6, RZ, R23, 0x10, RZ, 0xc0, !PT ;  /* 0x0000001017ff7812 */ /* 0x000fe400078cc0ff */
[C---:B------:R-:W-:Y:S02]  /*33d0*/  ISETP.LT.OR P2, PT, R0.reuse, 0x3a, P2 ;  /* 0x0000003a0000780c */ /* 0x040fe40001741670 */
[----:B------:R-:W-:-:S02]  /*33e0*/  ISETP.LT.OR P5, PT, R0, 0x79, P5 ;  /* 0x000000790000780c */ /* 0x000fc40002fa1670 */
[----:B------:R-:W-:Y:S02]  /*33f0*/  FSEL R55, R55, -INF , !P2 ;  /* 0xff80000037377808 */ /* 0x000fe40005000000 */
[----:B------:R-:W-:Y:S02]  /*3400*/  LOP3.LUT P2, RZ, R23, 0x4000, RZ, 0xc0, !PT ;  /* 0x0000400017ff7812 */ /* 0x000fe4000784c0ff */
[----:B------:R-:W-:Y:S02]  /*3410*/  FSEL R83, R83, -INF , !P4 ;  /* 0xff80000053537808 */ /* 0x000fe40006000000 */
[----:B------:R-:W-:Y:S02]  /*3420*/  ISETP.GT.AND P2, PT, R4, 0x40, !P2 ;  /* 0x000000400400780c */ /* 0x000fe40005744270 */
[----:B------:R-:W-:Y:S02]  /*3430*/  FSEL R86, R86, -INF , !P5 ;  /* 0xff80000056567808 */ /* 0x000fe40006800000 */
[----:B------:R-:W-:-:S04]  /*3440*/  ISETP.LT.OR P2, PT, R0, 0x41, P2 ;  /* 0x000000410000780c */ /* 0x000fc80001741670 */
[----:B------:R-:W-:Y:S02]  /*3450*/  FSEL R58, R58, -INF , !P2 ;  /* 0xff8000003a3a7808 */ /* 0x000fe40005000000 */
[----:B------:R-:W-:Y:S02]  /*3460*/  LOP3.LUT P2, RZ, R23, 0x2000, RZ, 0xc0, !PT ;  /* 0x0000200017ff7812 */ /* 0x000fe4000784c0ff */
[----:B0-----:R-:W-:Y:S02]  /*3470*/  FMNMX.FTZ R2, R9, R2, !PT ;  /* 0x0000000209027209 */ /* 0x001fe40007810000 */
[----:B------:R-:W-:-:S03]  /*3480*/  ISETP.GT.AND P2, PT, R4, 0x41, !P2 ;  /* 0x000000410400780c */ /* 0x000fc60005744270 */
[----:B------:R-:W-:Y:S01]  /*3490*/  FMUL.FTZ R8, R2, UR10 ;  /* 0x0000000a02087c20 */ /* 0x000fe20008410000 */
[----:B------:R-:W-:-:S04]  /*34a0*/  ISETP.LT.OR P2, PT, R0, 0x42, P2 ;  /* 0x000000420000780c */ /* 0x000fc80001741670 */
[----:B------:R-:W-:Y:S02]  /*34b0*/  FSEL R59, R59, -INF , !P2 ;  /* 0xff8000003b3b7808 */ /* 0x000fe40005000000 */
[----:B------:R-:W-:-:S04]  /*34c0*/  LOP3.LUT P2, RZ, R23, 0x1000, RZ, 0xc0, !PT ;  /* 0x0000100017ff7812 */ /* 0x000fc8000784c0ff */
[----:B------:R-:W-:-:S04]  /*34d0*/  ISETP.GT.AND P2, PT, R4, 0x48, !P2 ;  /* 0x000000480400780c */ /* 0x000fc80005744270 */
        /* <DEDUP_REMOVED lines=30> */
[----:B------:R-:W-:Y:S02]  /*36c0*/  ISETP.GT.AND P2, PT, R4, 0x68, !P6 ;  /* 0x000000680400780c */ /* 0x000fe40007744270 */
[----:B------:R-:W-:Y:S02]  /*36d0*/  LOP3.LUT P6, RZ, R23, 0x1, RZ, 0xc0, !PT ;  /* 0x0000000117ff7812 */ /* 0x000fe400078cc0ff */
[----:B------:R-:W-:-:S04]  /*36e0*/  ISETP.LT.OR P2, PT, R0, 0x69, P2 ;  /* 0x000000690000780c */ /* 0x000fc80001741670 */
[----:B------:R-:W-:Y:S02]  /*36f0*/  FSEL R78, R78, -INF , !P2 ;  /* 0xff8000004e4e7808 */ /* 0x000fe40005000000 */
[----:B------:R-:W-:-:S04]  /*3700*/  FSETP.NEU.FTZ.AND P2, PT, R2, -INF , PT ;  /* 0xff8000000200780b */ /* 0x000fc80003f5d000 */
[----:B------:R-:W-:Y:S02]  /*3710*/  FSEL R8, R8, RZ, P2 ;  /* 0x000000ff08087208 */ /* 0x000fe40001000000 */
[----:B------:R-:W-:Y:S02]  /*3720*/  ISETP.GT.AND P2, PT, R4, RZ, !P6 ;  /* 0x000000ff0400720c */ /* 0x000fe40007744270 */
[----:B------:R-:W-:Y:S01]  /*3730*/  LOP3.LUT P6, RZ, R23, 0x8000000, RZ, 0xc0, !PT ;  /* 0x0800000017ff7812 */ /* 0x000fe200078cc0ff */
[--C-:B------:R-:W-:Y:S01]  /*3740*/  FFMA.FTZ R148, R3, UR10, -R8.reuse ;  /* 0x0000000a03947c23 */ /* 0x100fe20008010808 */
[----:B------:R-:W-:Y:S01]  /*3750*/  ISETP.LT.OR P2, PT, R0, 0x1, P2 ;  /* 0x000000010000780c */ /* 0x000fe20001741670 */
[--C-:B------:R-:W-:Y:S01]  /*3760*/  FFMA.FTZ R3, R25, UR10, -R8.reuse ;  /* 0x0000000a19037c23 */ /* 0x100fe20008010808 */
[--C-:B------:R-:W-:Y:S01]  /*3770*/  FFMA.FTZ R5, R29, UR10, -R8.reuse ;  /* 0x0000000a1d057c23 */ /* 0x100fe20008010808 */
[----:B------:R-:W-:Y:S01]  /*3780*/  ISETP.GT.AND P6, PT, R4, 0x79, !P6 ;  /* 0x000000790400780c */ /* 0x000fe200077c4270 */
[--C-:B------:R-:W-:Y:S01]  /*3790*/  FFMA.FTZ R33, R33, UR10, -R8.reuse ;  /* 0x0000000a21217c23 */ /* 0x100fe20008010808 */
[----:B------:R-:W-:Y:S01]  /*37a0*/  FSEL R26, R26, -INF , !P2 ;  /* 0xff8000001a1a7808 */ /* 0x000fe20005000000 */
[--C-:B------:R-:W-:Y:S01]  /*37b0*/  FFMA.FTZ R45, R45, UR10, -R8.reuse ;  /* 0x0000000a2d2d7c23 */ /* 0x100fe20008010808 */
[----:B------:R-:W-:Y:S01]  /*37c0*/  LOP3.LUT P2, RZ, R23, 0x4000000, RZ, 0xc0, !PT ;  /* 0x0400000017ff7812 */ /* 0x000fe2000784c0ff */
[--C-:B------:R-:W-:Y:S01]  /*37d0*/  FFMA.FTZ R57, R57, UR10, -R8.reuse ;  /* 0x0000000a39397c23 */ /* 0x100fe20008010808 */
[----:B------:R-:W-:Y:S01]  /*37e0*/  FMNMX.FTZ R9, R26, R27, !PT ;  /* 0x0000001b1a097209 */ /* 0x000fe20007810000 */
[--C-:B------:R-:W-:Y:S01]  /*37f0*/  FFMA.FTZ R150, R28, UR10, -R8.reuse ;  /* 0x0000000a1c967c23 */ /* 0x100fe20008010808 */
[----:B------:R-:W-:Y:S01]  /*3800*/  ISETP.GT.AND P2, PT, R4, 0x69, !P2 ;  /* 0x000000690400780c */ /* 0x000fe20005744270 */
[----:B------:R-:W-:Y:S01]  /*3810*/  MUFU.EX2 R148, R148 ;  /* 0x0000009400947308 */ /* 0x000fe20000000800 */
[----:B------:R-:W-:Y:S01]  /*3820*/  FMNMX.FTZ R10, R30, R9, !PT ;  /* 0x000000091e0a7209 */ /* 0x000fe20007810000 */
[--C-:B------:R-:W-:Y:S01]  /*3830*/  FFMA.FTZ R144, R32, UR10, -R8.reuse ;  /* 0x0000000a20907c23 */ /* 0x100fe20008010808 */
[----:B------:R-:W-:Y:S01]  /*3840*/  ISETP.LT.OR P2, PT, R0, 0x6a, P2 ;  /* 0x0000006a0000780c */ /* 0x000fe20001741670 */
[--C-:B------:R-:W-:Y:S01]  /*3850*/  FFMA.FTZ R146, R36, UR10, -R8.reuse ;  /* 0x0000000a24927c23 */ /* 0x100fe20008010808 */
[----:B------:R-:W-:Y:S01]  /*3860*/  FMNMX.FTZ R9, R31, R10, !PT ;  /* 0x0000000a1f097209 */ /* 0x000fe20007810000 */
[--C-:B------:R-:W-:Y:S01]  /*3870*/  FFMA.FTZ R37, R37, UR10, -R8.reuse ;  /* 0x0000000a25257c23 */ /* 0x100fe20008010808 */
[----:B------:R-:W-:Y:S01]  /*3880*/  FSEL R79, R79, -INF , !P2 ;  /* 0xff8000004f4f7808 */ /* 0x000fe20005000000 */
[----:B------:R-:W0:Y:S01]  /*3890*/  MUFU.EX2 R3, R3 ;  /* 0x0000000300037308 */ /* 0x000e220000000800 */
[----:B------:R-:W-:Y:S01]  /*38a0*/  FMNMX.FTZ R10, R34, R9, !PT ;  /* 0x00000009220a7209 */ /* 0x000fe20007810000 */
[--C-:B------:R-:W-:Y:S01]  /*38b0*/  FFMA.FTZ R140, R40, UR10, -R8.reuse ;  /* 0x0000000a288c7c23 */ /* 0x100fe20008010808 */
[----:B------:R-:W-:Y:S01]  /*38c0*/  ISETP.LT.OR P6, PT, R0, 0x7a, P6 ;  /* 0x0000007a0000780c */ /* 0x000fe200037c1670 */
[--C-:B------:R-:W-:Y:S01]  /*38d0*/  FFMA.FTZ R41, R41, UR10, -R8.reuse ;  /* 0x0000000a29297c23 */ /* 0x100fe20008010808 */
[----:B------:R-:W-:Y:S01]  /*38e0*/  FMNMX.FTZ R11, R35, R10, !PT ;  /* 0x0000000a230b7209 */ /* 0x000fe20007810000 */
[--C-:B------:R-:W-:Y:S01]  /*38f0*/  FFMA.FTZ R49, R49, UR10, -R8.reuse ;  /* 0x0000000a31317c23 */ /* 0x100fe20008010808 */
[----:B------:R-:W-:Y:S01]  /*3900*/  FSEL R87, R87, -INF , !P6 ;  /* 0xff80000057577808 */ /* 0x000fe20007000000 */
[----:B------:R-:W-:Y:S01]  /*3910*/  MUFU.EX2 R9, R33 ;  /* 0x0000002100097308 */ /* 0x000fe20000000800 */
[----:B------:R-:W-:Y:S01]  /*3920*/  FMNMX.FTZ R10, R38, R11, !PT ;  /* 0x0000000b260a7209 */ /* 0x000fe20007810000 */
[--C-:B------:R-:W-:Y:S01]  /*3930*/  FFMA.FTZ R53, R53, UR10, -R8.reuse ;  /* 0x0000000a35357c23 */ /* 0x100fe20008010808 */
[--C-:B------:R-:W-:Y:S01]  /*3940*/  FFMA.FTZ R142, R44, UR10, -R8.reuse ;  /* 0x0000000a2c8e7c23 */ /* 0x100fe20008010808 */
[--C-:B------:R-:W-:Y:S01]  /*3950*/  FFMA.FTZ R136, R48, UR10, -R8.reuse ;  /* 0x0000000a30887c23 */ /* 0x100fe20008010808 */
[----:B------:R-:W-:Y:S01]  /*3960*/  FMNMX.FTZ R11, R39, R10, !PT ;  /* 0x0000000a270b7209 */ /* 0x000fe20007810000 */
[--C-:B------:R-:W-:Y:S01]  /*3970*/  FFMA.FTZ R138, R52, UR10, -R8.reuse ;  /* 0x0000000a348a7c23 */ /* 0x100fe20008010808 */
[--C-:B------:R-:W-:Y:S01]  /*3980*/  FFMA.FTZ R132, R56, UR10, -R8.reuse ;  /* 0x0000000a38847c23 */ /* 0x100fe20008010808 */
[----:B------:R-:W1:Y:S01]  /*3990*/  MUFU.EX2 R150, R150 ;  /* 0x0000009600967308 */ /* 0x000e620000000800 */
[----:B------:R-:W-:Y:S01]  /*39a0*/  FMNMX.FTZ R10, R42, R11, !PT ;  /* 0x0000000b2a0a7209 */ /* 0x000fe20007810000 */
[--C-:B------:R-:W-:Y:S01]  /*39b0*/  FFMA.FTZ R134, R60, UR10, -R8.reuse ;  /* 0x0000000a3c867c23 */ /* 0x100fe20008010808 */
[--C-:B------:R-:W-:Y:S01]  /*39c0*/  FFMA.FTZ R128, R64, UR10, -R8.reuse ;  /* 0x0000000a40807c23 */ /* 0x100fe20008010808 */
[--C-:B------:R-:W-:Y:S01]  /*39d0*/  FFMA.FTZ R130, R68, UR10, -R8.reuse ;  /* 0x0000000a44827c23 */ /* 0x100fe20008010808 */
[----:B------:R-:W-:Y:S01]  /*39e0*/  FMNMX.FTZ R13, R43, R10, !PT ;  /* 0x0000000a2b0d7209 */ /* 0x000fe20007810000 */
[--C-:B------:R-:W-:Y:S01]  /*39f0*/  FFMA.FTZ R124, R72, UR10, -R8.reuse ;  /* 0x0000000a487c7c23 */ /* 0x100fe20008010808 */
[--C-:B------:R-:W-:Y:S01]  /*3a00*/  FFMA.FTZ R126, R76, UR10, -R8.reuse ;  /* 0x0000000a4c7e7c23 */ /* 0x100fe20008010808 */
[----:B------:R-:W2:Y:S01]  /*3a10*/  MUFU.EX2 R5, R5 ;  /* 0x0000000500057308 */ /* 0x000ea20000000800 */
[----:B------:R-:W-:Y:S01]  /*3a20*/  FMNMX.FTZ R10, R46, R13, !PT ;  /* 0x0000000d2e0a7209 */ /* 0x000fe20007810000 */
[--C-:B------:R-:W-:Y:S01]  /*3a30*/  FFMA.FTZ R120, R80, UR10, -R8.reuse ;  /* 0x0000000a50787c23 */ /* 0x100fe20008010808 */
[----:B------:R-:W-:-:S02]  /*3a40*/  FFMA.FTZ R122, R84, UR10, -R8 ;  /* 0x0000000a547a7c23 */ /* 0x000fc40008010808 */
[----:B------:R-:W-:-:S03]  /*3a50*/  FMNMX.FTZ R13, R47, R10, !PT ;  /* 0x0000000a2f0d7209 */ /* 0x000fc60007810000 */
[----:B------:R-:W3:Y:S01]  /*3a60*/  MUFU.EX2 R144, R144 ;  /* 0x0000009000907308 */ /* 0x000ee20000000800 */
[----:B------:R-:W-:-:S04]  /*3a70*/  FMNMX.FTZ R10, R50, R13, !PT ;  /* 0x0000000d320a7209 */ /* 0x000fc80007810000 */
[----:B------:R-:W-:-:S03]  /*3a80*/  FMNMX.FTZ R15, R51, R10, !PT ;  /* 0x0000000a330f7209 */ /* 0x000fc60007810000 */
[----:B------:R-:W4:Y:S01]  /*3a90*/  MUFU.EX2 R146, R146 ;  /* 0x0000009200927308 */ /* 0x000f220000000800 */
[----:B------:R-:W-:-:S04]  /*3aa0*/  FMNMX.FTZ R10, R54, R15, !PT ;  /* 0x0000000f360a7209 */ /* 0x000fc80007810000 */
[----:B------:R-:W-:-:S03]  /*3ab0*/  FMNMX.FTZ R15, R55, R10, !PT ;  /* 0x0000000a370f7209 */ /* 0x000fc60007810000 */
[----:B------:R5:W4:Y:S01]  /*3ac0*/  MUFU.EX2 R11, R37 ;  /* 0x00000025000b7308 */ /* 0x000b220000000800 */
[----:B------:R-:W-:-:S04]  /*3ad0*/  FMNMX.FTZ R10, R58, R15, !PT ;  /* 0x0000000f3a0a7209 */ /* 0x000fc80007810000 */
[----:B------:R-:W-:-:S03]  /*3ae0*/  FMNMX.FTZ R21, R59, R10, !PT ;  /* 0x0000000a3b157209 */ /* 0x000fc60007810000 */
[----:B------:R-:W-:Y:S01]  /*3af0*/  MUFU.EX2 R15, R45 ;  /* 0x0000002d000f7308 */ /* 0x000fe20000000800 */
[----:B------:R-:W-:Y:S01]  /*3b00*/  FMNMX.FTZ R10, R62, R21, !PT ;  /* 0x000000153e0a7209 */ /* 0x000fe20007810000 */
[----:B-----5:R-:W-:-:S03]  /*3b10*/  FFMA.FTZ R37, R65, UR10, -R8 ;  /* 0x0000000a41257c23 */ /* 0x020fc60008010808 */
[----:B------:R-:W-:-:S03]  /*3b20*/  FMNMX.FTZ R21, R63, R10, !PT ;  /* 0x0000000a3f157209 */ /* 0x000fc60007810000 */
[----:B------:R-:W5:Y:S01]  /*3b30*/  MUFU.EX2 R140, R140 ;  /* 0x0000008c008c7308 */ /* 0x000f620000000800 */
[----:B------:R-:W-:-:S04]  /*3b40*/  FMNMX.FTZ R10, R66, R21, !PT ;  /* 0x00000015420a7209 */ /* 0x000fc80007810000 */
[----:B------:R-:W-:-:S03]  /*3b50*/  FMNMX.FTZ R25, R67, R10, !PT ;  /* 0x0000000a43197209 */ /* 0x000fc60007810000 */
[----:B------:R0:W-:Y:S01]  /*3b60*/  MUFU.EX2 R13, R41 ;  /* 0x00000029000d7308 */ /* 0x0001e20000000800 */
[----:B------:R-:W-:-:S04]  /*3b70*/  FMNMX.FTZ R10, R70, R25, !PT ;  /* 0x00000019460a7209 */ /* 0x000fc80007810000 */
[----:B------:R-:W-:-:S03]  /*3b80*/  FMNMX.FTZ R25, R71, R10, !PT ;  /* 0x0000000a47197209 */ /* 0x000fc60007810000 */
[----:B------:R1:W-:Y:S01]  /*3b90*/  MUFU.EX2 R21, R49 ;  /* 0x0000003100157308 */ /* 0x0003e20000000800 */
[----:B------:R-:W-:Y:S01]  /*3ba0*/  FMNMX.FTZ R10, R74, R25, !PT ;  /* 0x000000194a0a7209 */ /* 0x000fe20007810000 */
[----:B0-----:R-:W-:-:S03]  /*3bb0*/  FFMA.FTZ R41, R69, UR10, -R8 ;  /* 0x0000000a45297c23 */ /* 0x001fc60008010808 */
[----:B------:R-:W-:-:S03]  /*3bc0*/  FMNMX.FTZ R29, R75, R10, !PT ;  /* 0x0000000a4b1d7209 */ /* 0x000fc60007810000 */
[----:B------:R0:W-:Y:S01]  /*3bd0*/  MUFU.EX2 R25, R53 ;  /* 0x0000003500197308 */ /* 0x0001e20000000800 */
[----:B------:R-:W-:Y:S01]  /*3be0*/  FMNMX.FTZ R4, R78, R29, !PT ;  /* 0x0000001d4e047209 */ /* 0x000fe20007810000 */
[----:B-1----:R-:W-:-:S03]  /*3bf0*/  FFMA.FTZ R49, R77, UR10, -R8 ;  /* 0x0000000a4d317c23 */ /* 0x002fc60008010808 */
[----:B------:R-:W-:-:S03]  /*3c00*/  FMNMX.FTZ R29, R79, R4, !PT ;  /* 0x000000044f1d7209 */ /* 0x000fc60007810000 */
[----:B------:R-:W-:Y:S01]  /*3c10*/  MUFU.EX2 R142, R142 ;  /* 0x0000008e008e7308 */ /* 0x000fe20000000800 */
[----:B------:R-:W-:Y:S01]  /*3c20*/  FMNMX.FTZ R4, R82, R29, !PT ;  /* 0x0000001d52047209 */ /* 0x000fe20007810000 */
[----:B0-----:R-:W-:-:S03]  /*3c30*/  FFMA.FTZ R53, R81, UR10, -R8 ;  /* 0x0000000a51357c23 */ /* 0x001fc60008010808 */
[----:B------:R-:W-:-:S03]  /*3c40*/  FMNMX.FTZ R33, R83, R4, !PT ;  /* 0x0000000453217209 */ /* 0x000fc60007810000 */
[----:B------:R0:W-:Y:S01]  /*3c50*/  MUFU.EX2 R29, R57 ;  /* 0x00000039001d7308 */ /* 0x0001e20000000800 */
[----:B------:R-:W-:Y:S01]  /*3c60*/  FMNMX.FTZ R0, R86, R33, !PT ;  /* 0x0000002156007209 */ /* 0x000fe20007810000 */
[----:B------:R-:W-:-:S03]  /*3c70*/  FFMA.FTZ R33, R61, UR10, -R8 ;  /* 0x0000000a3d217c23 */ /* 0x000fc60008010808 */
[----:B------:R-:W-:-:S03]  /*3c80*/  FMNMX.FTZ R0, R87, R0, !PT ;  /* 0x0000000057007209 */ /* 0x000fc60007810000 */
[----:B------:R-:W-:Y:S02]  /*3c90*/  MUFU.EX2 R136, R136 ;  /* 0x0000008800887308 */ /* 0x000fe40000000800 */
[----:B------:R-:W1:Y:S06]  /*3ca0*/  SHFL.BFLY PT, R45, R0, 0x2, 0x1f ;  /* 0x0c401f00002d7f89 */ /* 0x000e6c00000e0000 */
[----:B------:R-:W-:Y:S08]  /*3cb0*/  MUFU.EX2 R138, R138 ;  /* 0x0000008a008a7308 */ /* 0x000ff00000000800 */
[----:B------:R-:W-:Y:S08]  /*3cc0*/  MUFU.EX2 R132, R132 ;  /* 0x0000008400847308 */ /* 0x000ff00000000800 */
[----:B------:R-:W-:Y:S01]  /*3cd0*/  MUFU.EX2 R134, R134 ;  /* 0x0000008600867308 */ /* 0x000fe20000000800 */
[----:B-1----:R-:W-:Y:S01]  /*3ce0*/  FMNMX.FTZ R4, R0, R45, !PT ;  /* 0x0000002d00047209 */ /* 0x002fe20007810000 */
[----:B------:R-:W-:-:S04]  /*3cf0*/  FFMA.FTZ R45, R73, UR10, -R8 ;  /* 0x0000000a492d7c23 */ /* 0x000fc80008010808 */
[----:B0-----:R-:W0:Y:S02]  /*3d00*/  SHFL.BFLY PT, R57, R4, 0x1, 0x1f ;  /* 0x0c201f0004397f89 */ /* 0x001e2400000e0000 */
[----:B------:R-:W-:Y:S08]  /*3d10*/  MUFU.EX2 R33, R33 ;  /* 0x0000002100217308 */ /* 0x000ff00000000800 */
[----:B------:R-:W-:Y:S08]  /*3d20*/  MUFU.EX2 R128, R128 ;  /* 0x0000008000807308 */ /* 0x000ff00000000800 */
[----:B------:R-:W-:Y:S01]  /*3d30*/  MUFU.EX2 R37, R37 ;  /* 0x0000002500257308 */ /* 0x000fe20000000800 */
[----:B0-----:R-:W-:Y:S01]  /*3d40*/  FMNMX.FTZ R0, R4, R57, !PT ;  /* 0x0000003904007209 */ /* 0x001fe20007810000 */
[----:B------:R-:W-:-:S06]  /*3d50*/  FFMA.FTZ R57, R85, UR10, -R8 ;  /* 0x0000000a55397c23 */ /* 0x000fcc0008010808 */
[----:B------:R-:W-:Y:S01]  /*3d60*/  MUFU.EX2 R130, R130 ;  /* 0x0000008200827308 */ /* 0x000fe20000000800 */
[C---:B------:R-:W-:Y:S01]  /*3d70*/  FSETP.NEU.FTZ.AND P2, PT, R0.reuse, -INF , PT ;  /* 0xff8000000000780b */ /* 0x040fe20003f5d000 */
[----:B------:R-:W-:-:S05]  /*3d80*/  FMUL.FTZ R28, R0, UR10 ;  /* 0x0000000a001c7c20 */ /* 0x000fca0008410000 */
[----:B------:R-:W-:Y:S01]  /*3d90*/  FSEL R28, R28, RZ, P2 ;  /* 0x000000ff1c1c7208 */ /* 0x000fe20001000000 */
[----:B------:R-:W-:Y:S01]  /*3da0*/  MUFU.EX2 R41, R41 ;  /* 0x0000002900297308 */ /* 0x000fe20000000800 */
[----:B------:R-:W-:-:S03]  /*3db0*/  PLOP3.LUT P2, PT, PT, PT, UP1, 0x40, 0x0 ;  /* 0x000000000000781c */ /* 0x000fc60003f4e818 */
[--C-:B------:R-:W-:Y:S01]  /*3dc0*/  FFMA.FTZ R4, R27, UR10, -R28.reuse ;  /* 0x0000000a1b047c23 */ /* 0x100fe2000801081c */
[----:B------:R-:W-:Y:S01]  /*3dd0*/  FADD.FTZ R27, R148, R3 ;  /* 0x00000003941b7221 */ /* 0x000fe20000010000 */
[--C-:B------:R-:W-:Y:S01]  /*3de0*/  FFMA.FTZ R149, R26, UR10, -R28.reuse ;  /* 0x0000000a1a957c23 */ /* 0x100fe2000801081c */
[--C-:B------:R-:W-:Y:S01]  /*3df0*/  FFMA.FTZ R151, R30, UR10, -R28.reuse ;  /* 0x0000000a1e977c23 */ /* 0x100fe2000801081c */
[--C-:B------:R-:W-:Y:S01]  /*3e00*/  FFMA.FTZ R8, R31, UR10, -R28.reuse ;  /* 0x0000000a1f087c23 */ /* 0x100fe2000801081c */
[----:B------:R-:W-:Y:S01]  /*3e10*/  FADD.FTZ R26, R150, R27 ;  /* 0x0000001b961a7221 */ /* 0x000fe20000010000 */
[----:B------:R-:W-:Y:S01]  /*3e20*/  MUFU.EX2 R4, R4 ;  /* 0x0000000400047308 */ /* 0x000fe20000000800 */
[--C-:B------:R-:W-:Y:S01]  /*3e30*/  FFMA.FTZ R145, R34, UR10, -R28.reuse ;  /* 0x0000000a22917c23 */ /* 0x100fe2000801081c */
[----:B------:R-:W-:Y:S01]  /*3e40*/  FFMA.FTZ R10, R35, UR10, -R28 ;  /* 0x0000000a230a7c23 */ /* 0x000fe2000801081c */
[----:B--2---:R-:W-:Y:S01]  /*3e50*/  FADD.FTZ R27, R5, R26 ;  /* 0x0000001a051b7221 */ /* 0x004fe20000010000 */
[--C-:B------:R-:W-:Y:S01]  /*3e60*/  FFMA.FTZ R147, R38, UR10, -R28.reuse ;  /* 0x0000000a26937c23 */ /* 0x100fe2000801081c */
[--C-:B------:R-:W-:Y:S01]  /*3e70*/  FFMA.FTZ R12, R39, UR10, -R28.reuse ;  /* 0x0000000a270c7c23 */ /* 0x100fe2000801081c */
[--C-:B------:R-:W-:Y:S01]  /*3e80*/  FFMA.FTZ R141, R42, UR10, -R28.reuse ;  /* 0x0000000a2a8d7c23 */ /* 0x100fe2000801081c */
[----:B---3--:R-:W-:Y:S01]  /*3e90*/  FADD.FTZ R30, R144, R27 ;  /* 0x0000001b901e7221 */ /* 0x008fe20000010000 */
[----:B------:R-:W0:Y:S01]  /*3ea0*/  MUFU.EX2 R149, R149 ;  /* 0x0000009500957308 */ /* 0x000e220000000800 */
[--C-:B------:R-:W-:Y:S01]  /*3eb0*/  FFMA.FTZ R14, R43, UR10, -R28.reuse ;  /* 0x0000000a2b0e7c23 */ /* 0x100fe2000801081c */
[----:B------:R-:W-:Y:S01]  /*3ec0*/  FFMA.FTZ R143, R46, UR10, -R28 ;  /* 0x0000000a2e8f7c23 */ /* 0x000fe2000801081c */
[----:B------:R-:W-:Y:S01]  /*3ed0*/  FADD.FTZ R27, R9, R30 ;  /* 0x0000001e091b7221 */ /* 0x000fe20000010000 */
[--C-:B------:R-:W-:Y:S01]  /*3ee0*/  FFMA.FTZ R20, R47, UR10, -R28.reuse ;  /* 0x0000000a2f147c23 */ /* 0x100fe2000801081c */
[--C-:B------:R-:W-:Y:S01]  /*3ef0*/  FFMA.FTZ R137, R50, UR10, -R28.reuse ;  /* 0x0000000a32897c23 */ /* 0x100fe2000801081c */
[--C-:B------:R-:W-:Y:S01]  /*3f00*/  FFMA.FTZ R24, R51, UR10, -R28.reuse ;  /* 0x0000000a33187c23 */ /* 0x100fe2000801081c */
[----:B----4-:R-:W-:Y:S01]  /*3f10*/  FADD.FTZ R30, R146, R27 ;  /* 0x0000001b921e7221 */ /* 0x010fe20000010000 */
[----:B------:R-:W1:Y:S01]  /*3f20*/  MUFU.EX2 R151, R151 ;  /* 0x0000009700977308 */ /* 0x000e620000000800 */
[--C-:B------:R-:W-:Y:S01]  /*3f30*/  FFMA.FTZ R139, R54, UR10, -R28.reuse ;  /* 0x0000000a368b7c23 */ /* 0x100fe2000801081c */
[----:B------:R-:W-:Y:S01]  /*3f40*/  FFMA.FTZ R26, R55, UR10, -R28 ;  /* 0x0000000a371a7c23 */ /* 0x000fe2000801081c */
[----:B------:R-:W-:Y:S01]  /*3f50*/  FADD.FTZ R27, R11, R30 ;  /* 0x0000001e0b1b7221 */ /* 0x000fe20000010000 */
[--C-:B------:R-:W-:Y:S01]  /*3f60*/  FFMA.FTZ R133, R58, UR10, -R28.reuse ;  /* 0x0000000a3a857c23 */ /* 0x100fe2000801081c */
[----:B------:R-:W-:Y:S01]  /*3f70*/  FFMA.FTZ R30, R59, UR10, -R28 ;  /* 0x0000000a3b1e7c23 */ /* 0x000fe2000801081c */
[----:B------:R-:W-:Y:S01]  /*3f80*/  F2FP.F16.F32.PACK_AB R148, R3, R148 ;  /* 0x000000940394723e */ /* 0x000fe200000000ff */
[----:B-----5:R-:W-:Y:S01]  /*3f90*/  FADD.FTZ R32, R140, R27 ;  /* 0x0000001b8c207221 */ /* 0x020fe20000010000 */
[----:B------:R-:W2:Y:S01]  /*3fa0*/  MUFU.EX2 R8, R8 ;  /* 0x0000000800087308 */ /* 0x000ea20000000800 */
[----:B0-----:R-:W-:Y:S01]  /*3fb0*/  FADD.FTZ R34, R149, R4 ;  /* 0x0000000495227221 */ /* 0x001fe20000010000 */
[----:B------:R-:W-:Y:S01]  /*3fc0*/  FFMA.FTZ R135, R62, UR10, -R28 ;  /* 0x0000000a3e877c23 */ /* 0x000fe2000801081c */
[----:B------:R-:W-:Y:S01]  /*3fd0*/  FADD.FTZ R27, R13, R32 ;  /* 0x000000200d1b7221 */ /* 0x000fe20000010000 */
[--C-:B------:R-:W-:Y:S01]  /*3fe0*/  FFMA.FTZ R129, R66, UR10, -R28.reuse ;  /* 0x0000000a42817c23 */ /* 0x100fe2000801081c */
[--C-:B------:R-:W-:Y:S01]  /*3ff0*/  FFMA.FTZ R131, R70, UR10, -R28.reuse ;  /* 0x0000000a46837c23 */ /* 0x100fe2000801081c */
[----:B------:R-:W-:Y:S01]  /*4000*/  FFMA.FTZ R71, R71, UR10, -R28 ;  /* 0x0000000a47477c23 */ /* 0x000fe2000801081c */
[----:B------:R-:W-:Y:S01]  /*4010*/  FADD.FTZ R32, R142, R27 ;  /* 0x0000001b8e207221 */ /* 0x000fe20000010000 */
[----:B------:R-:W0:Y:S01]  /*4020*/  MUFU.EX2 R145, R145 ;  /* 0x0000009100917308 */ /* 0x000e220000000800 */
[----:B-1----:R-:W-:Y:S01]  /*4030*/  FADD.FTZ R27, R151, R34 ;  /* 0x00000022971b7221 */ /* 0x002fe20000010000 */
[----:B------:R-:W-:Y:S01]  /*4040*/  FFMA.FTZ R74, R74, UR10, -R28 ;  /* 0x0000000a4a4a7c23 */ /* 0x000fe2000801081c */
[----:B------:R-:W-:Y:S01]  /*4050*/  FADD.FTZ R31, R15, R32 ;  /* 0x000000200f1f7221 */ /* 0x000fe20000010000 */
[--C-:B------:R-:W-:Y:S01]  /*4060*/  FFMA.FTZ R32, R63, UR10, -R28.reuse ;  /* 0x0000000a3f207c23 */ /* 0x100fe2000801081c */
[--C-:B------:R-:W-:Y:S01]  /*4070*/  FFMA.FTZ R75, R75, UR10, -R28.reuse ;  /* 0x0000000a4b4b7c23 */ /* 0x100fe2000801081c */
[--C-:B------:R-:W-:Y:S01]  /*4080*/  FFMA.FTZ R78, R78, UR10, -R28.reuse ;  /* 0x0000000a4e4e7c23 */ /* 0x100fe2000801081c */
[----:B------:R-:W-:Y:S01]  /*4090*/  FADD.FTZ R36, R136, R31 ;  /* 0x0000001f88247221 */ /* 0x000fe20000010000 */
[----:B------:R-:W1:Y:S01]  /*40a0*/  MUFU.EX2 R10, R10 ;  /* 0x0000000a000a7308 */ /* 0x000e620000000800 */
[----:B--2---:R-:W-:Y:S01]  /*40b0*/  FADD.FTZ R34, R8, R27 ;  /* 0x0000001b08227221 */ /* 0x004fe20000010000 */
[----:B------:R-:W-:Y:S01]  /*40c0*/  FFMA.FTZ R79, R79, UR10, -R28 ;  /* 0x0000000a4f4f7c23 */ /* 0x000fe2000801081c */
[----:B------:R-:W-:Y:S01]  /*40d0*/  FADD.FTZ R31, R21, R36 ;  /* 0x00000024151f7221 */ /* 0x000fe20000010000 */
[--C-:B------:R-:W-:Y:S01]  /*40e0*/  FFMA.FTZ R82, R82, UR10, -R28.reuse ;  /* 0x0000000a52527c23 */ /* 0x100fe2000801081c */
[----:B------:R-:W-:Y:S01]  /*40f0*/  F2FP.F16.F32.PACK_AB R150, R5, R150 ;  /* 0x000000960596723e */ /* 0x000fe200000000ff */
[----:B------:R-:W-:Y:S01]  /*4100*/  FFMA.FTZ R83, R83, UR10, -R28 ;  /* 0x0000000a53537c23 */ /* 0x000fe2000801081c */
[----:B------:R-:W-:Y:S01]  /*4110*/  FADD.FTZ R38, R138, R31 ;  /* 0x0000001f8a267221 */ /* 0x000fe20000010000 */
[----:B------:R-:W2:Y:S01]  /*4120*/  MUFU.EX2 R147, R147 ;  /* 0x0000009300937308 */ /* 0x000ea20000000800 */
[----:B0-----:R-:W-:Y:S01]  /*4130*/  FADD.FTZ R27, R145, R34 ;  /* 0x00000022911b7221 */ /* 0x001fe20000010000 */
[----:B------:R-:W-:Y:S01]  /*4140*/  FFMA.FTZ R34, R67, UR10, -R28 ;  /* 0x0000000a43227c23 */ /* 0x000fe2000801081c */
[----:B------:R-:W-:Y:S01]  /*4150*/  FADD.FTZ R31, R25, R38 ;  /* 0x00000026191f7221 */ /* 0x000fe20000010000 */
[----:B------:R-:W-:Y:S01]  /*4160*/  F2FP.F16.F32.PACK_AB R149, R4, R149 ;  /* 0x000000950495723e */ /* 0x000fe200000000ff */
[--C-:B------:R-:W-:Y:S01]  /*4170*/  FFMA.FTZ R86, R86, UR10, -R28.reuse ;  /* 0x0000000a56567c23 */ /* 0x100fe2000801081c */
[----:B------:R-:W-:Y:S01]  /*4180*/  FFMA.FTZ R28, R87, UR10, -R28 ;  /* 0x0000000a571c7c23 */ /* 0x000fe2000801081c */
[----:B------:R-:W-:Y:S01]  /*4190*/  FADD.FTZ R38, R132, R31 ;  /* 0x0000001f84267221 */ /* 0x000fe20000010000 */
[----:B------:R-:W0:Y:S01]  /*41a0*/  MUFU.EX2 R12, R12 ;  /* 0x0000000c000c7308 */ /* 0x000e220000000800 */
[----:B-1----:R-:W-:Y:S01]  /*41b0*/  FADD.FTZ R36, R10, R27 ;  /* 0x0000001b0a247221 */ /* 0x002fe20000010000 */
[----:B------:R-:W-:Y:S01]  /*41c0*/  F2FP.F16.F32.PACK_AB R144, R9, R144 ;  /* 0x000000900990723e */ /* 0x000fe200000000ff */
[----:B------:R-:W-:Y:S01]  /*41d0*/  FADD.FTZ R31, R29, R38 ;  /* 0x000000261d1f7221 */ /* 0x000fe20000010000 */
[----:B------:R-:W-:-:S02]  /*41e0*/  F2FP.F16.F32.PACK_AB R146, R11, R146 ;  /* 0x000000920b92723e */ /* 0x000fc400000000ff */
[----:B------:R-:W-:Y:S01]  /*41f0*/  F2FP.F16.F32.PACK_AB R140, R13, R140 ;  /* 0x0000008c0d8c723e */ /* 0x000fe200000000ff */
[----:B------:R-:W-:Y:S01]  /*4200*/  FADD.FTZ R38, R134, R31 ;  /* 0x0000001f86267221 */ /* 0x000fe20000010000 */
[----:B------:R-:W1:Y:S01]  /*4210*/  MUFU.EX2 R141, R141 ;  /* 0x0000008d008d7308 */ /* 0x000e620000000800 */
[----:B--2---:R-:W-:Y:S01]  /*4220*/  FADD.FTZ R27, R147, R36 ;  /* 0x00000024931b7221 */ /* 0x004fe20000010000 */
[----:B------:R-:W-:Y:S01]  /*4230*/  F2FP.F16.F32.PACK_AB R142, R15, R142 ;  /* 0x0000008e0f8e723e */ /* 0x000fe200000000ff */
[----:B------:R-:W-:Y:S01]  /*4240*/  FADD.FTZ R31, R33, R38 ;  /* 0x00000026211f7221 */ /* 0x000fe20000010000 */
[----:B------:R-:W-:Y:S02]  /*4250*/  F2FP.F16.F32.PACK_AB R136, R21, R136 ;  /* 0x000000881588723e */ /* 0x000fe400000000ff */
[----:B------:R-:W-:Y:S01]  /*4260*/  F2FP.F16.F32.PACK_AB R138, R25, R138 ;  /* 0x0000008a198a723e */ /* 0x000fe200000000ff */
[----:B------:R-:W-:Y:S01]  /*4270*/  FADD.FTZ R40, R128, R31 ;  /* 0x0000001f80287221 */ /* 0x000fe20000010000 */
[----:B------:R-:W2:Y:S01]  /*4280*/  MUFU.EX2 R14, R14 ;  /* 0x0000000e000e7308 */ /* 0x000ea20000000800 */
[----:B0-----:R-:W-:Y:S01]  /*4290*/  FADD.FTZ R36, R12, R27 ;  /* 0x0000001b0c247221 */ /* 0x001fe20000010000 */
[----:B------:R-:W-:-:S02]  /*42a0*/  F2FP.F16.F32.PACK_AB R132, R29, R132 ;  /* 0x000000841d84723e */ /* 0x000fc400000000ff */
[----:B------:R-:W-:Y:S02]  /*42b0*/  F2FP.F16.F32.PACK_AB R134, R33, R134 ;  /* 0x000000862186723e */ /* 0x000fe400000000ff */
[----:B------:R-:W-:Y:S02]  /*42c0*/  F2FP.F16.F32.PACK_AB R128, R37, R128 ;  /* 0x000000802580723e */ /* 0x000fe400000000ff */
[----:B------:R-:W0:Y:S01]  /*42d0*/  MUFU.EX2 R143, R143 ;  /* 0x0000008f008f7308 */ /* 0x000e220000000800 */
[----:B-1----:R-:W-:Y:S01]  /*42e0*/  FADD.FTZ R27, R141, R36 ;  /* 0x000000248d1b7221 */ /* 0x002fe20000010000 */
[----:B------:R-:W-:Y:S02]  /*42f0*/  F2FP.F16.F32.PACK_AB R151, R8, R151 ;  /* 0x000000970897723e */ /* 0x000fe400000000ff */
[----:B------:R-:W-:Y:S02]  /*4300*/  F2FP.F16.F32.PACK_AB R145, R10, R145 ;  /* 0x000000910a91723e */ /* 0x000fe400000000ff */
[----:B------:R-:W-:-:S02]  /*4310*/  F2FP.F16.F32.PACK_AB R147, R12, R147 ;  /* 0x000000930c93723e */ /* 0x000fc400000000ff */
[----:B------:R-:W1:Y:S01]  /*4320*/  MUFU.EX2 R20, R20 ;  /* 0x0000001400147308 */ /* 0x000e620000000800 */
[C---:B--2---:R-:W-:Y:S01]  /*4330*/  FADD.FTZ R36, R14.reuse, R27 ;  /* 0x0000001b0e247221 */ /* 0x044fe20000010000 */
[----:B------:R-:W-:-:S06]  /*4340*/  F2FP.F16.F32.PACK_AB R141, R14, R141 ;  /* 0x0000008d0e8d723e */ /* 0x000fcc00000000ff */
[----:B------:R-:W2:Y:S01]  /*4350*/  MUFU.EX2 R137, R137 ;  /* 0x0000008900897308 */ /* 0x000ea20000000800 */
[----:B0-----:R-:W-:-:S07]  /*4360*/  FADD.FTZ R27, R143, R36 ;  /* 0x000000248f1b7221 */ /* 0x001fce0000010000 */
[----:B------:R-:W0:Y:S01]  /*4370*/  MUFU.EX2 R24, R24 ;  /* 0x0000001800187308 */ /* 0x000e220000000800 */
[C---:B-1----:R-:W-:Y:S01]  /*4380*/  FADD.FTZ R38, R20.reuse, R27 ;  /* 0x0000001b14267221 */ /* 0x042fe20000010000 */
[----:B------:R-:W-:Y:S01]  /*4390*/  FADD.FTZ R27, R37, R40 ;  /* 0x00000028251b7221 */ /* 0x000fe20000010000 */
[----:B------:R-:W-:-:S03]  /*43a0*/  F2FP.F16.F32.PACK_AB R143, R20, R143 ;  /* 0x0000008f148f723e */ /* 0x000fc600000000ff */
[----:B------:R-:W-:Y:S01]  /*43b0*/  FADD.FTZ R40, R130, R27 ;  /* 0x0000001b82287221 */ /* 0x000fe20000010000 */
[----:B------:R-:W-:Y:S01]  /*43c0*/  F2FP.F16.F32.PACK_AB R130, R41, R130 ;  /* 0x000000822982723e */ /* 0x000fe200000000ff */
[----:B------:R-:W1:Y:S01]  /*43d0*/  MUFU.EX2 R139, R139 ;  /* 0x0000008b008b7308 */ /* 0x000e620000000800 */
[----:B--2---:R-:W-:Y:S01]  /*43e0*/  FADD.FTZ R3, R137, R38 ;  /* 0x0000002689037221 */ /* 0x004fe20000010000 */
[----:B------:R-:W-:-:S06]  /*43f0*/  FADD.FTZ R5, R41, R40 ;  /* 0x0000002829057221 */ /* 0x000fcc0000010000 */
[----:B------:R-:W2:Y:S01]  /*4400*/  MUFU.EX2 R26, R26 ;  /* 0x0000001a001a7308 */ /* 0x000ea20000000800 */
[C---:B0-----:R-:W-:Y:S01]  /*4410*/  FADD.FTZ R38, R24.reuse, R3 ;  /* 0x0000000318267221 */ /* 0x041fe20000010000 */
[----:B------:R-:W-:-:S06]  /*4420*/  F2FP.F16.F32.PACK_AB R137, R24, R137 ;  /* 0x000000891889723e */ /* 0x000fcc00000000ff */
[----:B------:R-:W0:Y:S01]  /*4430*/  MUFU.EX2 R133, R133 ;  /* 0x0000008500857308 */ /* 0x000e220000000800 */
[----:B-1----:R-:W-:-:S07]  /*4440*/  FADD.FTZ R3, R139, R38 ;  /* 0x000000268b037221 */ /* 0x002fce0000010000 */
[----:B------:R-:W1:Y:S01]  /*4450*/  MUFU.EX2 R30, R30 ;  /* 0x0000001e001e7308 */ /* 0x000e620000000800 */
[C---:B--2---:R-:W-:Y:S01]  /*4460*/  FADD.FTZ R38, R26.reuse, R3 ;  /* 0x000000031a267221 */ /* 0x044fe20000010000 */
[----:B------:R-:W-:-:S06]  /*4470*/  F2FP.F16.F32.PACK_AB R139, R26, R139 ;  /* 0x0000008b1a8b723e */ /* 0x000fcc00000000ff */
        /* <DEDUP_REMOVED lines=52> */
[----:B------:R-:W-:-:S06]  /*47c0*/  VIADD R3, R88, 0xfffffffe ;  /* 0xfffffffe58037836 */ /* 0x000fcc0000000000 */
[----:B------:R-:W2:Y:S01]  /*47d0*/  MUFU.EX2 R57, R57 ;  /* 0x0000003900397308 */ /* 0x000ea20000000800 */
[----:B0-----:R-:W-:Y:S01]  /*47e0*/  FADD.FTZ R40, R122, R5 ;  /* 0x000000057a287221 */ /* 0x001fe20000010000 */
[C---:B-1----:R-:W-:Y:S01]  /*47f0*/  FADD.FTZ R4, R123.reuse, R4 ;  /* 0x000000047b047221 */ /* 0x042fe20000010000 */
[----:B------:R-:W-:Y:S02]  /*4800*/  F2FP.F16.F32.PACK_AB R123, R123, R86 ;  /* 0x000000567b7b723e */ /* 0x000fe400000000ff */
[C---:B--2---:R-:W-:Y:S01]  /*4810*/  FADD.FTZ R5, R57.reuse, R40 ;  /* 0x0000002839057221 */ /* 0x044fe20000010000 */
[----:B------:R-:W-:Y:S01]  /*4820*/  F2FP.F16.F32.PACK_AB R122, R57, R122 ;  /* 0x0000007a397a723e */ /* 0x000fe200000000ff */
[----:B------:R-:W-:Y:S06]  /*4830*/  @P2 BRA `(.L_x_806) ;  /* 0x0000000000442947 */ /* 0x000fec0003800000 */
        /* <DEDUP_REMOVED lines=10> */
.L_x_807:
[----:B------:R-:W-:-:S11]  /*48e0*/  UISETP.NE.AND UP2, UPT, UR7, 0x1, UPT ;  /* 0x000000010700788c */ /* 0x000fd6000bf45270 */
[----:B------:R-:W-:Y:S02]  /*48f0*/  @UP2 ULDC.64 UR18, c[0x0][0x9e8] ;  /* 0x00027a0000122ab9 */ /* 0x000fe40000000a00 */
[----:B------:R-:W-:-:S04]  /*4900*/  UIMAD.WIDE.U32 UR14, UR11, UR18, URZ ;  /* 0x000000120b0e72a5 */ /* 0x000fc8000f8e003f */
[----:B------:R-:W-:-:S12]  /*4910*/  @UP2 USHF.R.U32.HI UR11, URZ, UR19, UR15 ;  /* 0x000000133f0b2299 */ /* 0x000fd8000801160f */
.L_x_808:
[----:B------:R-:W-:-:S04]  /*4920*/  UIMAD UR7, UR11, UR7, UR7 ;  /* 0x000000070b0772a4 */ /* 0x000fc8000f8e0207 */
[----:B------:R-:W-:-:S04]  /*4930*/  UISETP.LT.AND UP2, UPT, UR6, UR7, UPT ;  /* 0x000000070600728c */ /* 0x000fc8000bf41270 */
[----:B------:R-:W-:-:S12]  /*4940*/  USEL UR6, UR6, UR7, UP2 ;  /* 0x0000000706067287 */ /* 0x000fd80009000000 */
.L_x_806:
[----:B------:R-:W-:Y:S01]  /*4950*/  USHF.R.S32.HI UR7, URZ, 0x1f, UR6 ;  /* 0x0000001f3f077899 */ /* 0x000fe20008011406 */
[----:B------:R-:W-:Y:S02]  /*4960*/  CS2R R118, SRZ ;  /* 0x0000000000767805 */ /* 0x000fe4000001ff00 */
[----:B------:R-:W-:Y:S02]  /*4970*/  CS2R R116, SRZ ;  /* 0x0000000000747805 */ /* 0x000fe4000001ff00 */
[----:B------:R-:W-:Y:S01]  /*4980*/  CS2R R114, SRZ ;  /* 0x0000000000727805 */ /* 0x000fe2000001ff00 */
[----:B------:R-:W-:Y:S01]  /*4990*/  ULEA.HI UR7, UR7, UR6, URZ, 0x7 ;  /* 0x0000000607077291 */ /* 0x000fe2000f8f383f */
[----:B------:R-:W-:Y:S02]  /*49a0*/  CS2R R112, SRZ ;  /* 0x0000000000707805 */ /* 0x000fe4000001ff00 */
[----:B------:R-:W-:Y:S02]  /*49b0*/  CS2R R110, SRZ ;  /* 0x00000000006e7805 */ /* 0x000fe4000001ff00 */
[----:B------:R-:W-:Y:S01]  /*49c0*/  CS2R R108, SRZ ;  /* 0x00000000006c7805 */ /* 0x000fe2000001ff00 */
[----:B------:R-:W-:Y:S01]  /*49d0*/  USHF.R.S32.HI UR7, URZ, 0x7, UR7 ;  /* 0x000000073f077899 */ /* 0x000fe20008011407 */
[----:B------:R-:W-:-:S02]  /*49e0*/  CS2R R106, SRZ ;  /* 0x00000000006a7805 */ /* 0x000fc4000001ff00 */
[----:B------:R-:W-:Y:S02]  /*49f0*/  CS2R R104, SRZ ;  /* 0x0000000000687805 */ /* 0x000fe4000001ff00 */
[----:B------:R-:W-:Y:S01]  /*4a00*/  CS2R R102, SRZ ;  /* 0x0000000000667805 */ /* 0x000fe2000001ff00 */
[----:B------:R-:W-:Y:S01]  /*4a10*/  UISETP.LT.AND UP2, UPT, UR43, UR7, UPT ;  /* 0x000000072b00728c */ /* 0x000fe2000bf41270 */
[----:B------:R-:W-:Y:S02]  /*4a20*/  CS2R R100, SRZ ;  /* 0x0000000000647805 */ /* 0x000fe4000001ff00 */
[----:B------:R-:W-:Y:S02]  /*4a30*/  CS2R R98, SRZ ;  /* 0x0000000000627805 */ /* 0x000fe4000001ff00 */
[----:B------:R-:W-:Y:S01]  /*4a40*/  CS2R R96, SRZ ;  /* 0x0000000000607805 */ /* 0x000fe2000001ff00 */
[----:B------:R-:W-:Y:S01]  /*4a50*/  USEL UR27, UR43, UR7, !UP2 ;  /* 0x000000072b1b7287 */ /* 0x000fe2000d000000 */
[----:B------:R-:W-:-:S02]  /*4a60*/  CS2R R94, SRZ ;  /* 0x00000000005e7805 */ /* 0x000fc4000001ff00 */
[----:B------:R-:W-:Y:S02]  /*4a70*/  CS2R R92, SRZ ;  /* 0x00000000005c7805 */ /* 0x000fe4000001ff00 */
[----:B------:R-:W-:Y:S02]  /*4a80*/  CS2R R90, SRZ ;  /* 0x00000000005a7805 */ /* 0x000fe4000001ff00 */
[----:B------:R-:W-:Y:S02]  /*4a90*/  CS2R R88, SRZ ;  /* 0x0000000000587805 */ /* 0x000fe4000001ff00 */
[----:B------:R-:W-:-:S13]  /*4aa0*/  ISETP.GE.AND P2, PT, R3, UR27, PT ;  /* 0x0000001b03007c0c */ /* 0x000fda000bf46270 */
[----:B------:R-:W-:Y:S05]  /*4ab0*/  @!P2 BRA `(.L_x_809) ;  /* 0x0000002c0080a947 */ /* 0x000fea0003800000 */
[----:B------:R-:W-:Y:S01]  /*4ac0*/  IMAD.MOV.U32 R119, RZ, RZ, RZ ;  /* 0x000000ffff777224 */ /* 0x000fe200078e00ff */
[----:B------:R-:W-:Y:S01]  /*4ad0*/  ULDC UR23, c[0x0][0x9e4] ;  /* 0x0002790000177ab9 */ /* 0x000fe20000000800 */
[----:B------:R-:W-:Y:S01]  /*4ae0*/  ULDC UR22, c[0x0][0x9dc] ;  /* 0x0002770000167ab9 */ /* 0x000fe20000000800 */
[----:B------:R-:W-:Y:S01]  /*4af0*/  ULDC UR21, c[0x0][0x988] ;  /* 0x0002620000157ab9 */ /* 0x000fe20000000800 */
[----:B------:R-:W-:-:S05]  /*4b00*/  ULDC UR24, c[0x0][0x9e0] ;  /* 0x0002780000187ab9 */ /* 0x000fca0000000800 */
.L_x_826:
[----:B------:R-:W-:Y:S01]  /*4b10*/  UIADD3 UR26, UR37, 0x1, URZ ;  /* 0x00000001251a7890 */ /* 0x000fe2000fffe03f */
[----:B------:R-:W-:-:S03]  /*4b20*/  ISETP.NE.AND P3, PT, RZ, UR44, PT ;  /* 0x0000002cff007c0c */ /* 0x000fc6000bf65270 */
[----:B------:R-:W-:-:S04]  /*4b30*/  UISETP.NE.AND UP2, UPT, UR26, 0x2, UPT ;  /* 0x000000021a00788c */ /* 0x000fc8000bf45270 */
[----:B------:R-:W-:Y:S02]  /*4b40*/  USEL UR25, URZ, 0x1, UP2 ;  /* 0x000000013f197887 */ /* 0x000fe40009000000 */
[----:B------:R-:W-:Y:S02]  /*4b50*/  USEL UR26, UR26, URZ, UP2 ;  /* 0x0000003f1a1a7287 */ /* 0x000fe40009000000 */
[----:B------:R-:W-:Y:S02]  /*4b60*/  ULOP3.LUT UR25, UR36, UR25, URZ, 0x3c, !UPT ;  /* 0x0000001924197292 */ /* 0x000fe4000f8e3c3f */
[----:B------:R-:W-:Y:S10]  /*4b70*/  @P3 BRA `(.L_x_810) ;  /* 0x00000000002c3947 */ /* 0x000ff40003800000 */
[----:B------:R-:W-:Y:S05]  /*4b80*/  @!P0 BRA `(.L_x_811) ;  /* 0x0000000000048947 */ /* 0x000fea0003800000 */
[----:B------:R-:W-:Y:S01]  /*4b90*/  BPT.TRAP 0x1 ;  /* 0x000000040000795c */ /* 0x000fe20000300000 */
.L_x_811:
[----:B------:R-:W-:Y:S01]  /*4ba0*/  ULEA UR6, UR26, UR45, 0x3 ;  /* 0x0000002d1a067291 */ /* 0x000fe2000f8e183f */
[----:B------:R-:W-:-:S05]  /*4bb0*/  IMAD.U32 R6, RZ, RZ, UR25 ;  /* 0x00000019ff067e24 */ /* 0x000fca000f8e00ff */
[----:B------:R-:W-:-:S04]  /*4bc0*/  SHF.L.U32 R6, R6, 0x1f, RZ ;  /* 0x0000001f06067819 */ /* 0x000fc800000006ff */
[----:B------:R0:W1:Y:S01]  /*4bd0*/  SYNCS.PHASECHK.TRANS64.TRYWAIT P2, [UR6+0x16830], R6 ;  /* 0x01683006ff0075a7 */ /* 0x0000620008040146 */
[----:B------:R-:W-:Y:S05]  /*4be0*/  @!P0 BRA `(.L_x_812) ;  /* 0x0000000000048947 */ /* 0x000fea0003800000 */
[----:B------:R-:W-:Y:S01]  /*4bf0*/  BPT.TRAP 0x1 ;  /* 0x000000040000795c */ /* 0x000fe20000300000 */
.L_x_812:
[----:B-1----:R-:W-:Y:S05]  /*4c00*/  @P2 BRA `(.L_x_810) ;  /* 0x0000000000082947 */ /* 0x002fea0003800000 */
[----:B------:R-:W1:Y:S02]  /*4c10*/  SYNCS.PHASECHK.TRANS64.TRYWAIT P2, [UR6+0x16830], R6 ;  /* 0x01683006ff0075a7 */ /* 0x000e640008040146 */
[----:B-1----:R-:W-:Y:S05]  /*4c20*/  @!P2 BRA `(.L_x_813) ;  /* 0x000000d400d4a947 */ /* 0x002fea0003800000 */
.L_x_810:
[----:B01----:R-:W-:Y:S01]  /*4c30*/  VIADD R6, R22, 0x8 ;  /* 0x0000000816067836 */ /* 0x003fe20000000000 */
[----:B------:R-:W-:Y:S01]  /*4c40*/  ULEA UR18, UR26, UR20, 0xa ;  /* 0x000000141a127291 */ /* 0x000fe2000f8e503f */
[----:B------:R-:W-:Y:S01]  /*4c50*/  UMOV UR19, 0x40000040 ;  /* 0x4000004000137882 */ /* 0x000fe20000000000 */
[----:B------:R-:W-:Y:S02]  /*4c60*/  UMOV UR7, 0x40000040 ;  /* 0x4000004000077882 */ /* 0x000fe40000000000 */
[----:B------:R0:W-:Y:S01]  /*4c70*/  BAR.SYNC.DEFER_BLOCKING R6, 0x100 ;  /* 0x000400060000751d */ /* 0x0001e20000010000 */
[----:B------:R-:W-:Y:S02]  /*4c80*/  UIADD3 UR6, UR18, 0x2, URZ ;  /* 0x0000000212067890 */ /* 0x000fe4000fffe03f */
[----:B------:R-:W-:Y:S02]  /*4c90*/  UIADD3 UR10, UR18, 0x4, URZ ;  /* 0x00000004120a7890 */ /* 0x000fe4000fffe03f */
[----:B------:R-:W-:Y:S01]  /*4ca0*/  UIADD3 UR14, UR18, 0x6, URZ ;  /* 0x00000006120e7890 */ /* 0x000fe2000fffe03f */
[----:B------:R-:W-:Y:S01]  /*4cb0*/  UMOV UR11, 0x40000040 ;  /* 0x40000040000b7882 */ /* 0x000fe20000000000 */
[----:B------:R-:W-:Y:S01]  /*4cc0*/  UMOV UR15, 0x40000040 ;  /* 0x40000040000f7882 */ /* 0x000fe20000000000 */
[----:B------:R-:W-:-:S06]  /*4cd0*/  WARPGROUP.ARRIVE ;  /* 0x00000000000079c5 */ /* 0x000fcc0000000000 */
[----:B------:R-:W-:Y:S03]  /*4ce0*/  HGMMA.64x128x16.F32 R24, gdesc[UR16], RZ, !UPT, gsb0 ;  /* 0x01e00000101879f0 */ /* 0x000fe6000c0008ff */
[----:B------:R-:W-:Y:S02]  /*4cf0*/  WARPGROUP.DEPBAR.LE gsb0, 0x0 ;  /* 0x00008000000079c5 */ /* 0x000fe40000010000 */
[----:B------:R-:W-:-:S07]  /*4d00*/  WARPGROUP.ARRIVE ;  /* 0x00000000000079c5 */ /* 0x000fce0000000000 */
[----:B------:R-:W-:Y:S03]  /*4d10*/  HGMMA.64x128x16.F32 R24, gdesc[UR4], R24, gsb0 ;  /* 0x01e00000041879f0 */ /* 0x000fe60008000818 */
[----:B------:R-:W-:Y:S02]  /*4d20*/  WARPGROUP.DEPBAR.LE gsb0, 0x0 ;  /* 0x00008000000079c5 */ /* 0x000fe40000010000 */
[----:B------:R-:W-:-:S07]  /*4d30*/  WARPGROUP.ARRIVE ;  /* 0x00000000000079c5 */ /* 0x000fce0000000000 */
[----:B------:R-:W-:Y:S03]  /*4d40*/  HGMMA.64x128x16.F32 R24, gdesc[UR8], R24, gsb0 ;  /* 0x01e00000081879f0 */ /* 0x000fe60008000818 */
[----:B------:R-:W-:Y:S02]  /*4d50*/  WARPGROUP.DEPBAR.LE gsb0, 0x0 ;  /* 0x00008000000079c5 */ /* 0x000fe40000010000 */
[----:B------:R-:W-:-:S07]  /*4d60*/  WARPGROUP.ARRIVE ;  /* 0x00000000000079c5 */ /* 0x000fce0000000000 */
[----:B------:R-:W-:Y:S03]  /*4d70*/  HGMMA.64x128x16.F32 R24, gdesc[UR12], R24, gsb0 ;  /* 0x01e000000c1879f0 */ /* 0x000fe60008000818 */
[----:B------:R-:W-:Y:S02]  /*4d80*/  WARPGROUP.DEPBAR.LE gsb0, 0x0 ;  /* 0x00008000000079c5 */ /* 0x000fe40000010000 */
[----:B0-----:R-:W-:Y:S05]  /*4d90*/  @P3 BRA `(.L_x_814) ;  /* 0x00000000002c3947 */ /* 0x001fea0003800000 */
[----:B------:R-:W-:Y:S05]  /*4da0*/  @!P0 BRA `(.L_x_815) ;  /* 0x0000000000048947 */ /* 0x000fea0003800000 */
[----:B------:R-:W-:Y:S01]  /*4db0*/  BPT.TRAP 0x1 ;  /* 0x000000040000795c */ /* 0x000fe20000300000 */
.L_x_815:
[----:B------:R-:W-:Y:S01]  /*4dc0*/  ULEA UR6, UR37, UR45, 0x3 ;  /* 0x0000002d25067291 */ /* 0x000fe2000f8e183f */
[----:B------:R-:W-:-:S05]  /*4dd0*/  IMAD.U32 R6, RZ, RZ, UR36 ;  /* 0x00000024ff067e24 */ /* 0x000fca000f8e00ff */
[----:B------:R-:W-:-:S04]  /*4de0*/  SHF.L.U32 R6, R6, 0x1f, RZ ;  /* 0x0000001f06067819 */ /* 0x000fc800000006ff */
[----:B------:R0:W1:Y:S01]  /*4df0*/  SYNCS.PHASECHK.TRANS64.TRYWAIT P2, [UR6+0x16850], R6 ;  /* 0x01685006ff0075a7 */ /* 0x0000620008040146 */
[----:B------:R-:W-:Y:S05]  /*4e00*/  @!P0 BRA `(.L_x_816) ;  /* 0x0000000000048947 */ /* 0x000fea0003800000 */
[----:B------:R-:W-:Y:S01]  /*4e10*/  BPT.TRAP 0x1 ;  /* 0x000000040000795c */ /* 0x000fe20000300000 */
.L_x_816:
[----:B-1----:R-:W-:Y:S05]  /*4e20*/  @P2 BRA `(.L_x_814) ;  /* 0x0000000000082947 */ /* 0x002fea0003800000 */
[----:B------:R-:W1:Y:S02]  /*4e30*/  SYNCS.PHASECHK.TRANS64.TRYWAIT P2, [UR6+0x16850], R6 ;  /* 0x01685006ff0075a7 */ /* 0x000e640008040146 */
[----:B-1----:R-:W-:Y:S05]  /*4e40*/  @!P2 BRA `(.L_x_817) ;  /* 0x000000d40064a947 */ /* 0x002fea0003800000 */
.L_x_814:
[----:B------:R-:W-:Y:S01]  /*4e50*/  UIADD3 UR6, UR45, 0x400, URZ ;  /* 0x000004002d067890 */ /* 0x000fe2000fffe03f */
[----:B------:R-:W-:Y:S01]  /*4e60*/  WARPGROUP.ARRIVE ;  /* 0x00000000000079c5 */ /* 0x000fe20000000000 */
[----:B------:R-:W-:-:S05]  /*4e70*/  UMOV UR7, 0x40000040 ;  /* 0x4000004000077882 */ /* 0x000fca0000000000 */
[----:B------:R-:W2:Y:S01]  /*4e80*/  S2R R8, SR_TID.X ;  /* 0x0000000000087919 */ /* 0x000ea20000002100 */
[----:B------:R-:W-:Y:S01]  /*4e90*/  USHF.R.U32.HI UR6, URZ, 0x4, UR6 ;  /* 0x000000043f067899 */ /* 0x000fe20008011606 */
[----:B------:R-:W-:Y:S01]  /*4ea0*/  PLOP3.LUT P2, PT, PT, PT, UP0, 0x80, 0x0 ;  /* 0x000000000000781c */ /* 0x000fe20003f4f008 */
[----:B------:R-:W-:Y:S01]  /*4eb0*/  VIADD R20, R17, UR39 ;  /* 0x0000002711147c36 */ /* 0x000fe20008000000 */
[----:B------:R-:W-:Y:S01]  /*4ec0*/  PLOP3.LUT P3, PT, PT, PT, UP0, 0x80, 0x0 ;  /* 0x000000000000781c */ /* 0x000fe20003f6f008 */
[----:B------:R-:W-:Y:S01]  /*4ed0*/  ULOP3.LUT UR6, UR6, 0x3fff, URZ, 0xc0, !UPT ;  /* 0x00003fff06067892 */ /* 0x000fe2000f8ec03f */
[----:B01----:R-:W0:Y:S01]  /*4ee0*/  LDC R6, c[0x0][0x2f0] ;  /* 0x0000bc00ff067b82 */ /* 0x003e220000000800 */
[----:B------:R-:W-:Y:S02]  /*4ef0*/  IMAD.SHL.U32 R13, R3, 0x80, RZ ;  /* 0x00000080030d7824 */ /* 0x000fe400078e00ff */
[----:B------:R-:W-:Y:S01]  /*4f00*/  ULEA UR10, UR37, UR6, 0xa ;  /* 0x00000006250a7291 */ /* 0x000fe2000f8e503f */
[----:B------:R-:W-:-:S02]  /*4f10*/  IMAD.U32 R10, RZ, RZ, UR26 ;  /* 0x0000001aff0a7e24 */ /* 0x000fc4000f8e00ff */
[----:B------:R-:W-:-:S03]  /*4f20*/  IADD3 R11, -R13, 0x1, RZ ;  /* 0x000000010d0b7810 */ /* 0x000fc60007ffe1ff */
[----:B------:R-:W-:Y:S01]  /*4f30*/  @!P1 LEA R10, R10, UR45, 0x3 ;  /* 0x0000002d0a0a9c11 */ /* 0x000fe2000f8e18ff */
[----:B------:R-:W-:Y:S01]  /*4f40*/  UMOV UR6, UR10 ;  /* 0x0000000a00067c82 */ /* 0x000fe20008000000 */
[----:B------:R-:W-:Y:S01]  /*4f50*/  IMAD R11, R16, -0x2, R11 ;  /* 0xfffffffe100b7824 */ /* 0x000fe200078e020b */
[----:B------:R-:W-:Y:S01]  /*4f60*/  HGMMA.64x64x16.F32 R88, R148, gdesc[UR4].tnspB, R88, gsb0 ;  /* 0x40e0000494587df0 */ /* 0x000fe20008000858 */
[----:B------:R-:W-:Y:S01]  /*4f70*/  UIADD3 UR6, UR10, 0x80, URZ ;  /* 0x000000800a067890 */ /* 0x000fe2000fffe03f */
[----:B------:R-:W-:Y:S01]  /*4f80*/  @!P1 VIADD R10, R10, 0x16840 ;  /* 0x000168400a0a9836 */ /* 0x000fe20000000000 */
[----:B------:R-:W-:-:S04]  /*4f90*/  UMOV UR7, 0x40000040 ;  /* 0x4000004000077882 */ /* 0x000fc80000000000 */
[----:B------:R-:W-:Y:S01]  /*4fa0*/  @!P1 PRMT R10, RZ, 0x654, R10 ;  /* 0x00000654ff0a9816 */ /* 0x000fe2000000000a */
[----:B------:R-:W-:Y:S02]  /*4fb0*/  WARPGROUP.DEPBAR.LE gsb0, 0x0 ;  /* 0x00008000000079c5 */ /* 0x000fe40000010000 */
[----:B------:R-:W-:-:S06]  /*4fc0*/  WARPGROUP.ARRIVE ;  /* 0x00000000000079c5 */ /* 0x000fcc0000000000 */
[----:B------:R-:W-:Y:S01]  /*4fd0*/  HGMMA.64x64x16.F32 R88, R144, gdesc[UR4].tnspB, R88, gsb0 ;  /* 0x40e0000490587df0 */ /* 0x000fe20008000858 */
[----:B------:R-:W-:Y:S01]  /*4fe0*/  UIADD3 UR6, UR10, 0x100, URZ ;  /* 0x000001000a067890 */ /* 0x000fe2000fffe03f */
[----:B------:R-:W-:Y:S01]  /*4ff0*/  UMOV UR7, 0x40000040 ;  /* 0x4000004000077882 */ /* 0x000fe20000000000 */
        /* <DEDUP_REMOVED lines=28> */
[----:B------:R-:W-:Y:S01]  /*51c0*/  @UP0 ULDC UR6, c[0x0][0x44c] ;  /* 0x0001130000060ab9 */ /* 0x000fe20000000800 */
[----:B------:R-:W-:Y:S01]  /*51d0*/  @UP0 ULDC UR7, c[0x0][0x450] ;  /* 0x0001140000070ab9 */ /* 0x000fe20000000800 */
[----:B------:R-:W-:Y:S01]  /*51e0*/  @P2 IMAD.HI.U32 R7, R20, UR6, RZ ;  /* 0x0000000614072c27 */ /* 0x000fe2000f8e00ff */
[----:B--2---:R-:W-:Y:S01]  /*51f0*/  ISETP.GE.U32.AND P2, PT, R8, 0x180, PT ;  /* 0x000001800800780c */ /* 0x004fe20003f46070 */
[----:B------:R-:W-:Y:S02]  /*5200*/  ULOP3.LUT UR6, URZ, UR22, URZ, 0x33, !UPT ;  /* 0x000000163f067292 */ /* 0x000fe4000f8e333f */
[----:B------:R-:W-:Y:S01]  /*5210*/  VIADD R8, R22, 0x9 ;  /* 0x0000000916087836 */ /* 0x000fe20000000000 */
[----:B------:R-:W-:Y:S02]  /*5220*/  @P3 SHF.R.U32.HI R20, RZ, UR7, R7 ;  /* 0x00000007ff143c19 */ /* 0x000fe40008011607 */
[----:B------:R-:W1:Y:S02]  /*5230*/  LDC R7, c[0x0][0x288] ;  /* 0x0000a200ff077b82 */ /* 0x000e640000000800 */
[----:B------:R-:W-:Y:S01]  /*5240*/  SEL R9, R8, 0x9, !P2 ;  /* 0x0000000908097807 */ /* 0x000fe20005000000 */
[----:B------:R-:W2:Y:S01]  /*5250*/  SHFL.IDX PT, R15, R20, RZ, 0x1c1f ;  /* 0x001c1fff140f7589 */ /* 0x000ea200000e0000 */
[----:B------:R-:W-:Y:S01]  /*5260*/  PLOP3.LUT P2, PT, PT, PT, UP1, 0x40, 0x0 ;  /* 0x000000000000781c */ /* 0x000fe20003f4e818 */
[----:B0-----:R-:W-:-:S04]  /*5270*/  IMAD R8, R6, UR41, R11 ;  /* 0x0000002906087c24 */ /* 0x001fc8000f8e020b */
[----:B-1----:R-:W-:-:S04]  /*5280*/  IMAD.IADD R8, R8, 0x1, -R7 ;  /* 0x0000000108087824 */ /* 0x002fc800078e0a07 */
[C---:B------:R-:W-:Y:S01]  /*5290*/  VIADD R12, R8.reuse, UR24 ;  /* 0x00000018080c7c36 */ /* 0x040fe20008000000 */
[----:B------:R-:W-:Y:S02]  /*52a0*/  WARPGROUP.DEPBAR.LE gsb0, 0x0 ;  /* 0x00008000000079c5 */ /* 0x000fe40000010000 */
[----:B------:R0:W-:Y:S06]  /*52b0*/  BAR.ARV R9, 0x100 ;  /* 0x000400090000751d */ /* 0x0001ec0000002000 */
[----:B------:R1:W-:Y:S02]  /*52c0*/  @!P1 SYNCS.ARRIVE.TRANS64.RED.A1T0 RZ, [R10+URZ], RZ ;  /* 0x000000ff0aff99a7 */ /* 0x0003e4000810043f */
[----:B-1----:R-:W-:-:S02]  /*52d0*/  VIADD R10, R8, UR6 ;  /* 0x00000006080a7c36 */ /* 0x002fc40008000000 */
[--C-:B--2---:R-:W-:Y:S02]  /*52e0*/  IMAD.IADD R8, R12, 0x1, R15.reuse ;  /* 0x000000010c087824 */ /* 0x104fe400078e020f */
[----:B0-----:R-:W-:Y:S01]  /*52f0*/  IMAD.IADD R9, R10, 0x1, R15 ;  /* 0x000000010a097824 */ /* 0x001fe200078e020f */
[----:B------:R-:W-:Y:S06]  /*5300*/  @P2 BRA `(.L_x_818) ;  /* 0x00000000005c2947 */ /* 0x000fec0003800000 */
[----:B------:R-:W-:Y:S01]  /*5310*/  IMAD R14, R6, UR41, R15 ;  /* 0x00000029060e7c24 */ /* 0x000fe2000f8e020f */
[----:B------:R-:W-:Y:S03]  /*5320*/  BSSY B0, `(.L_x_819) ;  /* 0x0000011000007945 */ /* 0x000fe60003800000 */
[----:B------:R-:W-:-:S05]  /*5330*/  IMAD.IADD R11, R14, 0x1, -R7 ;  /* 0x000000010e0b7824 */ /* 0x000fca00078e0a07 */
[----:B------:R-:W-:-:S13]  /*5340*/  ISETP.GT.AND P2, PT, R11, -0x1, PT ;  /* 0xffffffff0b00780c */ /* 0x000fda0003f44270 */
[----:B------:R-:W-:Y:S05]  /*5350*/  @P2 BRA `(.L_x_820) ;  /* 0x0000000000202947 */ /* 0x000fea0003800000 */
[----:B------:R-:W-:Y:S01]  /*5360*/  IMAD.U32 R120, RZ, RZ, UR23 ;  /* 0x00000017ff787e24 */ /* 0x000fe2000f8e00ff */
[----:B------:R-:W-:-:S04]  /*5370*/  LOP3.LUT R11, RZ, R11, RZ, 0x33, !PT ;  /* 0x0000000bff0b7212 */ /* 0x000fc800078e33ff */
[----:B------:R-:W-:-:S13]  /*5380*/  ISETP.NE.AND P2, PT, R120, 0x1, PT ;  /* 0x000000017800780c */ /* 0x000fda0003f45270 */
[----:B------:R-:W0:Y:S02]  /*5390*/  @P2 LDC.64 R14, c[0x0][0x9e8] ;  /* 0x00027a00ff0e2b82 */ /* 0x000e240000000a00 */
[----:B0-----:R-:W-:-:S05]  /*53a0*/  @P2 IMAD.HI.U32 R14, R11, R14, RZ ;  /* 0x0000000e0b0e2227 */ /* 0x001fca00078e00ff */
[----:B------:R-:W-:-:S04]  /*53b0*/  @P2 SHF.R.U32.HI R11, RZ, R15, R14 ;  /* 0x0000000fff0b2219 */ /* 0x000fc8000001160e */
[----:B------:R-:W-:Y:S01]  /*53c0*/  LOP3.LUT R11, RZ, R11, RZ, 0x33, !PT ;  /* 0x0000000bff0b7212 */ /* 0x000fe200078e33ff */
[----:B------:R-:W-:Y:S06]  /*53d0*/  BRA `(.L_x_821) ;  /* 0x0000000000147947 */ /* 0x000fec0003800000 */
.L_x_820:
[----:B------:R-:W-:-:S05]  /*53e0*/  IMAD.U32 R120, RZ, RZ, UR23 ;  /* 0x00000017ff787e24 */ /* 0x000fca000f8e00ff */
[----:B------:R-:W-:-:S13]  /*53f0*/  ISETP.NE.AND P2, PT, R120, 0x1, PT ;  /* 0x000000017800780c */ /* 0x000fda0003f45270 */
[----:B------:R-:W0:Y:S02]  /*5400*/  @P2 LDC.64 R14, c[0x0][0x9e8] ;  /* 0x00027a00ff0e2b82 */ /* 0x000e240000000a00 */
[----:B0-----:R-:W-:-:S05]  /*5410*/  @P2 IMAD.HI.U32 R14, R11, R14, RZ ;  /* 0x0000000e0b0e2227 */ /* 0x001fca00078e00ff */
[----:B------:R-:W-:-:S07]  /*5420*/  @P2 SHF.R.U32.HI R11, RZ, R15, R14 ;  /* 0x0000000fff0b2219 */ /* 0x000fce000001160e */
.L_x_821:
[----:B------:R-:W-:Y:S05]  /*5430*/  BSYNC B0 ;  /* 0x0000000000007941 */ /* 0x000fea0003800000 */
.L_x_819:
[----:B------:R-:W-:-:S04]  /*5440*/  IMAD R11, R11, R120, -R13 ;  /* 0x000000780b0b7224 */ /* 0x000fc800078e0a0d */
[----:B------:R-:W-:-:S05]  /*5450*/  IMAD R11, R16, -0x2, R11 ;  /* 0xfffffffe100b7824 */ /* 0x000fca00078e020b */
[----:B------:R-:W-:Y:S02]  /*5460*/  VIADDMNMX R8, R11, R120, R8, PT ;  /* 0x000000780b087246 */ /* 0x000fe40003800108 */
[----:B------:R-:W-:-:S07]  /*5470*/  VIMNMX R9, R9, R11, !PT ;  /* 0x0000000b09097248 */ /* 0x000fce0007fe0100 */
.L_x_818:
[----:B------:R-:W-:Y:S01]  /*5480*/  ISETP.GT.AND P2, PT, R3, -0x1, PT ;  /* 0xffffffff0300780c */ /* 0x000fe20003f44270 */
[----:B------:R-:W0:Y:S03]  /*5490*/  SHFL.IDX PT, R15, R20, 0x1, 0x1c1f ;  /* 0x003c1f00140f7f89 */ /* 0x000e2600000e0000 */
[C---:B------:R-:W-:Y:S02]  /*54a0*/  ISETP.GT.AND P5, PT, R9.reuse, RZ, P2 ;  /* 0x000000ff0900720c */ /* 0x040fe400017a4270 */
[C---:B------:R-:W-:Y:S02]  /*54b0*/  ISETP.GT.AND P4, PT, R9.reuse, 0x1, P2 ;  /* 0x000000010900780c */ /* 0x040fe40001784270 */
[----:B------:R-:W-:Y:S02]  /*54c0*/  ISETP.LT.OR P5, PT, R8, 0x1, P5 ;  /* 0x000000010800780c */ /* 0x000fe40002fa1670 */
[----:B------:R-:W-:-:S02]  /*54d0*/  ISETP.GT.AND P6, PT, R9, 0x8, P2 ;  /* 0x000000080900780c */ /* 0x000fc400017c4270 */
[----:B------:R-:W-:Y:S02]  /*54e0*/  FSEL R11, R24, -INF , !P5 ;  /* 0xff800000180b7808 */ /* 0x000fe40006800000 */
[C---:B------:R-:W-:Y:S02]  /*54f0*/  ISETP.GT.AND P5, PT, R9.reuse, 0x10, P2 ;  /* 0x000000100900780c */ /* 0x040fe400017a4270 */
[----:B------:R-:W-:Y:S02]  /*5500*/  ISETP.GT.AND P3, PT, R9, 0x9, P2 ;  /* 0x000000090900780c */ /* 0x000fe40001764270 */
[C---:B------:R-:W-:Y:S02]  /*5510*/  ISETP.LT.OR P5, PT, R8.reuse, 0x11, P5 ;  /* 0x000000110800780c */ /* 0x040fe40002fa1670 */
[----:B------:R-:W-:Y:S02]  /*5520*/  ISETP.LT.OR P4, PT, R8, 0x2, P4 ;  /* 0x000000020800780c */ /* 0x000fe40002781670 */
[----:B------:R-:W-:-:S02]  /*5530*/  FSEL R32, R32, -INF , !P5 ;  /* 0xff80000020207808 */ /* 0x000fc40006800000 */
[----:B------:R-:W-:Y:S01]  /*5540*/  ISETP.GT.AND P5, PT, R9, 0x20, P2 ;  /* 0x000000200900780c */ /* 0x000fe200017a4270 */
[--C-:B0-----:R-:W-:Y:S01]  /*5550*/  IMAD.IADD R12, R12, 0x1, R15.reuse ;  /* 0x000000010c0c7824 */ /* 0x101fe200078e020f */
[----:B------:R-:W-:Y:S01]  /*5560*/  ISETP.LT.OR P6, PT, R8, 0x9, P6 ;  /* 0x000000090800780c */ /* 0x000fe200037c1670 */
[----:B------:R-:W-:Y:S01]  /*5570*/  IMAD.IADD R10, R10, 0x1, R15 ;  /* 0x000000010a0a7824 */ /* 0x000fe200078e020f */
[C---:B------:R-:W-:Y:S02]  /*5580*/  ISETP.LT.OR P3, PT, R8.reuse, 0xa, P3 ;  /* 0x0000000a0800780c */ /* 0x040fe40001f61670 */
[----:B------:R-:W-:Y:S02]  /*5590*/  ISETP.LT.OR P5, PT, R8, 0x21, P5 ;  /* 0x000000210800780c */ /* 0x000fe40002fa1670 */
[----:B------:R-:W-:Y:S02]  /*55a0*/  FSEL R25, R25, -INF , !P4 ;  /* 0xff80000019197808 */ /* 0x000fe40006000000 */
[----:B------:R-:W-:-:S02]  /*55b0*/  FSEL R28, R28, -INF , !P6 ;  /* 0xff8000001c1c7808 */ /* 0x000fc40007000000 */
[----:B------:R-:W-:Y:S02]  /*55c0*/  FSEL R29, R29, -INF , !P3 ;  /* 0xff8000001d1d7808 */ /* 0x000fe40005800000 */
[C---:B------:R-:W-:Y:S02]  /*55d0*/  ISETP.GT.AND P4, PT, R9.reuse, 0x11, P2 ;  /* 0x000000110900780c */ /* 0x040fe40001784270 */
[C---:B------:R-:W-:Y:S02]  /*55e0*/  ISETP.GT.AND P6, PT, R9.reuse, 0x18, P2 ;  /* 0x000000180900780c */ /* 0x040fe400017c4270 */
[C---:B------:R-:W-:Y:S02]  /*55f0*/  ISETP.GT.AND P3, PT, R9.reuse, 0x19, P2 ;  /* 0x000000190900780c */ /* 0x040fe40001764270 */
[----:B------:R-:W-:Y:S02]  /*5600*/  FSEL R40, R40, -INF , !P5 ;  /* 0xff80000028287808 */ /* 0x000fe40006800000 */
[----:B------:R-:W-:-:S02]  /*5610*/  ISETP.GT.AND P5, PT, R9, 0x30, P2 ;  /* 0x000000300900780c */ /* 0x000fc400017a4270 */
[C---:B------:R-:W-:Y:S02]  /*5620*/  ISETP.LT.OR P4, PT, R8.reuse, 0x12, P4 ;  /* 0x000000120800780c */ /* 0x040fe40002781670 */
[C---:B------:R-:W-:Y:S02]  /*5630*/  ISETP.LT.OR P6, PT, R8.reuse, 0x19, P6 ;  /* 0x000000190800780c */ /* 0x040fe400037c1670 */
        /* <DEDUP_REMOVED lines=55> */
[----:B------:R-:W-:Y:S02]  /*59b0*/  ISETP.GT.AND P3, PT, R9, 0x69, P2 ;  /* 0x000000690900780c */ /* 0x000fe40001764270 */
[----:B------:R-:W-:Y:S02]  /*59c0*/  FSEL R80, R80, -INF , !P5 ;  /* 0xff80000050507808 */ /* 0x000fe40006800000 */
[----:B------:R-:W-:-:S02]  /*59d0*/  PLOP3.LUT P5, PT, PT, PT, UP1, 0x40, 0x0 ;  /* 0x000000000000781c */ /* 0x000fc40003fae818 */
[C---:B------:R-:W-:Y:S02]  /*59e0*/  ISETP.LT.OR P4, PT, R8.reuse, 0x62, P4 ;  /* 0x000000620800780c */ /* 0x040fe40002781670 */
[C---:B------:R-:W-:Y:S02]  /*59f0*/  ISETP.LT.OR P6, PT, R8.reuse, 0x69, P6 ;  /* 0x000000690800780c */ /* 0x040fe400037c1670 */
[----:B------:R-:W-:Y:S02]  /*5a00*/  ISETP.LT.OR P3, PT, R8, 0x6a, P3 ;  /* 0x0000006a0800780c */ /* 0x000fe40001f61670 */
[----:B------:R-:W-:Y:S02]  /*5a10*/  FSEL R73, R73, -INF , !P4 ;  /* 0xff80000049497808 */ /* 0x000fe40006000000 */
[----:B------:R-:W-:Y:S02]  /*5a20*/  FSEL R76, R76, -INF , !P6 ;  /* 0xff8000004c4c7808 */ /* 0x000fe40007000000 */
[----:B------:R-:W-:-:S02]  /*5a30*/  FSEL R77, R77, -INF , !P3 ;  /* 0xff8000004d4d7808 */ /* 0x000fc40005800000 */
[C---:B------:R-:W-:Y:S02]  /*5a40*/  ISETP.GT.AND P4, PT, R9.reuse, 0x71, P2 ;  /* 0x000000710900780c */ /* 0x040fe40001784270 */
[C---:B------:R-:W-:Y:S02]  /*5a50*/  ISETP.GT.AND P6, PT, R9.reuse, 0x78, P2 ;  /* 0x000000780900780c */ /* 0x040fe400017c4270 */
[----:B------:R-:W-:Y:S02]  /*5a60*/  ISETP.GT.AND P3, PT, R9, 0x79, P2 ;  /* 0x000000790900780c */ /* 0x000fe40001764270 */
[C---:B------:R-:W-:Y:S02]  /*5a70*/  ISETP.LT.OR P4, PT, R8.reuse, 0x72, P4 ;  /* 0x000000720800780c */ /* 0x040fe40002781670 */
[C---:B------:R-:W-:Y:S02]  /*5a80*/  ISETP.LT.OR P6, PT, R8.reuse, 0x79, P6 ;  /* 0x000000790800780c */ /* 0x040fe400037c1670 */
[----:B------:R-:W-:-:S02]  /*5a90*/  ISETP.LT.OR P3, PT, R8, 0x7a, P3 ;  /* 0x0000007a0800780c */ /* 0x000fc40001f61670 */
[----:B------:R-:W-:Y:S02]  /*5aa0*/  FSEL R81, R81, -INF , !P4 ;  /* 0xff80000051517808 */ /* 0x000fe40006000000 */
[----:B------:R-:W-:Y:S02]  /*5ab0*/  FSEL R84, R84, -INF , !P6 ;  /* 0xff80000054547808 */ /* 0x000fe40007000000 */
[----:B------:R-:W-:Y:S01]  /*5ac0*/  FSEL R85, R85, -INF , !P3 ;  /* 0xff80000055557808 */ /* 0x000fe20005800000 */
        /* <DEDUP_REMOVED lines=14> */
.L_x_824:
[----:B------:R-:W-:-:S05]  /*5bb0*/  IMAD.U32 R20, RZ, RZ, UR23 ;  /* 0x00000017ff147e24 */ /* 0x000fca000f8e00ff */
[----:B------:R-:W-:-:S13]  /*5bc0*/  ISETP.NE.AND P3, PT, R20, 0x1, PT ;  /* 0x000000011400780c */ /* 0x000fda0003f65270 */
[----:B------:R-:W0:Y:S02]  /*5bd0*/  @P3 LDC.64 R8, c[0x0][0x9e8] ;  /* 0x00027a00ff083b82 */ /* 0x000e240000000a00 */
[----:B0-----:R-:W-:-:S05]  /*5be0*/  @P3 IMAD.HI.U32 R8, R14, R8, RZ ;  /* 0x000000080e083227 */ /* 0x001fca00078e00ff */
[----:B------:R-:W-:-:S07]  /*5bf0*/  @P3 SHF.R.U32.HI R14, RZ, R9, R8 ;  /* 0x00000009ff0e3219 */ /* 0x000fce0000011608 */
.L_x_825:
[----:B------:R-:W-:Y:S05]  /*5c00*/  BSYNC B0 ;  /* 0x0000000000007941 */ /* 0x000fea0003800000 */
.L_x_823:
[----:B------:R-:W-:-:S04]  /*5c10*/  IMAD R13, R14, R20, -R13 ;  /* 0x000000140e0d7224 */ /* 0x000fc800078e0a0d */
[----:B------:R-:W-:-:S05]  /*5c20*/  IMAD R13, R16, -0x2, R13 ;  /* 0xfffffffe100d7824 */ /* 0x000fca00078e020d */
[----:B------:R-:W-:Y:S02]  /*5c30*/  VIADDMNMX R12, R13, R20, R12, PT ;  /* 0x000000140d0c7246 */ /* 0x000fe4000380010c */
[----:B------:R-:W-:-:S07]  /*5c40*/  VIMNMX R10, R10, R13, !PT ;  /* 0x0000000d0a0a7248 */ /* 0x000fce0007fe0100 */
.L_x_822:
[----:B------:R-:W-:Y:S01]  /*5c50*/  FMNMX.FTZ R8, R11, R2, !PT ;  /* 0x000000020b087209 */ /* 0x000fe20007810000 */
[----:B------:R-:W-:Y:S01]  /*5c60*/  UMOV UR10, UR21 ;  /* 0x00000015000a7c82 */ /* 0x000fe20008000000 */
[----:B------:R-:W-:Y:S01]  /*5c70*/  ISETP.GT.AND P5, PT, R10, 0x8, P2 ;  /* 0x000000080a00780c */ /* 0x000fe200017a4270 */
[----:B------:R-:W-:Y:S01]  /*5c80*/  UMOV UR36, UR25 ;  /* 0x0000001900247c82 */ /* 0x000fe20008000000 */
[----:B------:R-:W-:Y:S02]  /*5c90*/  FMNMX.FTZ R9, R25, R8, !PT ;  /* 0x0000000819097209 */ /* 0x000fe40007810000 */
[----:B------:R-:W-:Y:S02]  /*5ca0*/  ISETP.LT.OR P5, PT, R12, 0x9, P5 ;  /* 0x000000090c00780c */ /* 0x000fe40002fa1670 */
[----:B------:R-:W-:Y:S02]  /*5cb0*/  FMNMX.FTZ R8, R28, R9, !PT ;  /* 0x000000091c087209 */ /* 0x000fe40007810000 */
[----:B------:R-:W-:-:S02]  /*5cc0*/  FSEL R30, R30, -INF , !P5 ;  /* 0xff8000001e1e7808 */ /* 0x000fc40006800000 */
[----:B------:R-:W-:Y:S02]  /*5cd0*/  FMNMX.FTZ R9, R29, R8, !PT ;  /* 0x000000081d097209 */ /* 0x000fe40007810000 */
[----:B------:R-:W-:Y:S02]  /*5ce0*/  ISETP.GT.AND P5, PT, R10, 0x11, P2 ;  /* 0x000000110a00780c */ /* 0x000fe400017a4270 */
        /* <DEDUP_REMOVED lines=11> */
[----:B------:R-:W-:Y:S02]  /*5da0*/  ISETP.GT.AND P5, PT, R10, RZ, P2 ;  /* 0x000000ff0a00720c */ /* 0x000fe400017a4270 */
[----:B------:R-:W-:Y:S02]  /*5db0*/  FMNMX.FTZ R8, R44, R9, !PT ;  /* 0x000000092c087209 */ /* 0x000fe40007810000 */
[----:B------:R-:W-:Y:S02]  /*5dc0*/  ISETP.GT.AND P4, PT, R10, 0x1, P2 ;  /* 0x000000010a00780c */ /* 0x000fe40001784270 */
[----:B------:R-:W-:Y:S02]  /*5dd0*/  FMNMX.FTZ R9, R45, R8, !PT ;  /* 0x000000082d097209 */ /* 0x000fe40007810000 */
[----:B------:R-:W-:-:S02]  /*5de0*/  ISETP.LT.OR P5, PT, R12, 0x1, P5 ;  /* 0x000000010c00780c */ /* 0x000fc40002fa1670 */
[----:B------:R-:W-:Y:S02]  /*5df0*/  FMNMX.FTZ R8, R48, R9, !PT ;  /* 0x0000000930087209 */ /* 0x000fe40007810000 */
[----:B------:R-:W-:Y:S02]  /*5e00*/  ISETP.LT.OR P4, PT, R12, 0x2, P4 ;  /* 0x000000020c00780c */ /* 0x000fe40002781670 */
[----:B------:R-:W-:Y:S02]  /*5e10*/  FMNMX.FTZ R9, R49, R8, !PT ;  /* 0x0000000831097209 */ /* 0x000fe40007810000 */
[----:B------:R-:W-:Y:S02]  /*5e20*/  FSEL R15, R26, -INF , !P5 ;  /* 0xff8000001a0f7808 */ /* 0x000fe40006800000 */
[----:B------:R-:W-:Y:S02]  /*5e30*/  FMNMX.FTZ R8, R52, R9, !PT ;  /* 0x0000000934087209 */ /* 0x000fe40007810000 */
[----:B------:R-:W-:-:S02]  /*5e40*/  ISETP.GT.AND P3, PT, R10, 0x9, P2 ;  /* 0x000000090a00780c */ /* 0x000fc40001764270 */
[----:B------:R-:W-:Y:S02]  /*5e50*/  FMNMX.FTZ R9, R53, R8, !PT ;  /* 0x0000000835097209 */ /* 0x000fe40007810000 */
[----:B------:R-:W-:Y:S02]  /*5e60*/  FSEL R27, R27, -INF , !P4 ;  /* 0xff8000001b1b7808 */ /* 0x000fe40006000000 */
[----:B------:R-:W-:Y:S02]  /*5e70*/  FMNMX.FTZ R8, R56, R9, !PT ;  /* 0x0000000938087209 */ /* 0x000fe40007810000 */
[----:B------:R-:W-:Y:S02]  /*5e80*/  FMNMX.FTZ R20, R15, R0, !PT ;  /* 0x000000000f147209 */ /* 0x000fe40007810000 */
[----:B------:R-:W-:Y:S02]  /*5e90*/  FMNMX.FTZ R9, R57, R8, !PT ;  /* 0x0000000839097209 */ /* 0x000fe40007810000 */
[----:B------:R-:W-:-:S02]  /*5ea0*/  ISETP.GT.AND P4, PT, R10, 0x10, P2 ;  /* 0x000000100a00780c */ /* 0x000fc40001784270 */
[----:B------:R-:W-:Y:S02]  /*5eb0*/  FMNMX.FTZ R8, R60, R9, !PT ;  /* 0x000000093c087209 */ /* 0x000fe40007810000 */
[----:B------:R-:W-:Y:S02]  /*5ec0*/  ISETP.LT.OR P3, PT, R12, 0xa, P3 ;  /* 0x0000000a0c00780c */ /* 0x000fe40001f61670 */
[----:B------:R-:W-:Y:S02]  /*5ed0*/  FMNMX.FTZ R9, R61, R8, !PT ;  /* 0x000000083d097209 */ /* 0x000fe40007810000 */
[----:B------:R-:W-:Y:S02]  /*5ee0*/  FMNMX.FTZ R21, R27, R20, !PT ;  /* 0x000000141b157209 */ /* 0x000fe40007810000 */
[----:B------:R-:W-:Y:S02]  /*5ef0*/  FMNMX.FTZ R8, R64, R9, !PT ;  /* 0x0000000940087209 */ /* 0x000fe40007810000 */
[----:B------:R-:W-:-:S02]  /*5f00*/  ISETP.LT.OR P4, PT, R12, 0x11, P4 ;  /* 0x000000110c00780c */ /* 0x000fc40002781670 */
[----:B------:R-:W-:Y:S02]  /*5f10*/  FMNMX.FTZ R9, R65, R8, !PT ;  /* 0x0000000841097209 */ /* 0x000fe40007810000 */
[----:B------:R-:W-:Y:S02]  /*5f20*/  FSEL R31, R31, -INF , !P3 ;  /* 0xff8000001f1f7808 */ /* 0x000fe40005800000 */
[----:B------:R-:W-:Y:S02]  /*5f30*/  FMNMX.FTZ R8, R68, R9, !PT ;  /* 0x0000000944087209 */ /* 0x000fe40007810000 */
[----:B------:R-:W-:Y:S02]  /*5f40*/  FMNMX.FTZ R20, R30, R21, !PT ;  /* 0x000000151e147209 */ /* 0x000fe40007810000 */
        /* <DEDUP_REMOVED lines=17> */
[C---:B------:R-:W-:Y:S02]  /*6060*/  ISETP.GT.AND P3, PT, R10.reuse, 0x21, P2 ;  /* 0x000000210a00780c */ /* 0x040fe40001764270 */
[----:B------:R-:W-:Y:S01]  /*6070*/  FSEL R39, R39, -INF , !P4 ;  /* 0xff80000027277808 */ /* 0x000fe20006000000 */
[----:B------:R-:W0:Y:S01]  /*6080*/  SHFL.BFLY PT, R8, R9, 0x2, 0x1f ;  /* 0x0c401f0009087f89 */ /* 0x000e2200000e0000 */
[----:B------:R-:W-:-:S02]  /*6090*/  ISETP.GT.AND P4, PT, R10, 0x28, P2 ;  /* 0x000000280a00780c */ /* 0x000fc40001784270 */
[C---:B------:R-:W-:Y:S02]  /*60a0*/  ISETP.LT.OR P3, PT, R12.reuse, 0x22, P3 ;  /* 0x000000220c00780c */ /* 0x040fe40001f61670 */
[----:B------:R-:W-:Y:S02]  /*60b0*/  ISETP.LT.OR P4, PT, R12, 0x29, P4 ;  /* 0x000000290c00780c */ /* 0x000fe40002781670 */
[----:B------:R-:W-:Y:S02]  /*60c0*/  FSEL R43, R43, -INF , !P3 ;  /* 0xff8000002b2b7808 */ /* 0x000fe40005800000 */
[----:B------:R-:W-:Y:S02]  /*60d0*/  ISETP.GT.AND P3, PT, R10, 0x29, P2 ;  /* 0x000000290a00780c */ /* 0x000fe40001764270 */
[----:B------:R-:W-:Y:S02]  /*60e0*/  FSEL R46, R46, -INF , !P4 ;  /* 0xff8000002e2e7808 */ /* 0x000fe40006000000 */
[----:B------:R-:W-:-:S02]  /*60f0*/  ISETP.GT.AND P4, PT, R10, 0x30, P2 ;  /* 0x000000300a00780c */ /* 0x000fc40001784270 */
[----:B------:R-:W-:Y:S02]  /*6100*/  ISETP.LT.OR P5, PT, R12, 0x2a, P3 ;  /* 0x0000002a0c00780c */ /* 0x000fe40001fa1670 */
[----:B------:R-:W-:Y:S02]  /*6110*/  ISETP.GT.AND P3, PT, R10, 0x31, P2 ;  /* 0x000000310a00780c */ /* 0x000fe40001764270 */
[----:B------:R-:W-:Y:S02]  /*6120*/  FSEL R47, R47, -INF , !P5 ;  /* 0xff8000002f2f7808 */ /* 0x000fe40006800000 */
[----:B------:R-:W-:Y:S02]  /*6130*/  ISETP.LT.OR P4, PT, R12, 0x31, P4 ;  /* 0x000000310c00780c */ /* 0x000fe40002781670 */
[----:B------:R-:W-:Y:S02]  /*6140*/  ISETP.GT.AND P5, PT, R10, 0x38, P2 ;  /* 0x000000380a00780c */ /* 0x000fe400017a4270 */
[----:B0-----:R-:W-:-:S02]  /*6150*/  FMNMX.FTZ R13, R9, R8, !PT ;  /* 0x00000008090d7209 */ /* 0x001fc40007810000 */
[----:B------:R-:W-:Y:S02]  /*6160*/  ISETP.LT.OR P3, PT, R12, 0x32, P3 ;  /* 0x000000320c00780c */ /* 0x000fe40001f61670 */
[----:B------:R-:W-:Y:S01]  /*6170*/  FSEL R50, R50, -INF , !P4 ;  /* 0xff80000032327808 */ /* 0x000fe20006000000 */
[----:B------:R-:W0:Y:S01]  /*6180*/  SHFL.BFLY PT, R8, R13, 0x1, 0x1f ;  /* 0x0c201f000d087f89 */ /* 0x000e2200000e0000 */
[----:B------:R-:W-:Y:S02]  /*6190*/  ISETP.GT.AND P4, PT, R10, 0x39, P2 ;  /* 0x000000390a00780c */ /* 0x000fe40001784270 */
[----:B------:R-:W-:Y:S02]  /*61a0*/  FSEL R51, R51, -INF , !P3 ;  /* 0xff80000033337808 */ /* 0x000fe40005800000 */
[----:B------:R-:W-:Y:S02]  /*61b0*/  ISETP.LT.OR P5, PT, R12, 0x39, P5 ;  /* 0x000000390c00780c */ /* 0x000fe40002fa1670 */
[----:B------:R-:W-:-:S02]  /*61c0*/  ISETP.GT.AND P3, PT, R10, 0x40, P2 ;  /* 0x000000400a00780c */ /* 0x000fc40001764270 */
[----:B------:R-:W-:Y:S02]  /*61d0*/  ISETP.LT.OR P4, PT, R12, 0x3a, P4 ;  /* 0x0000003a0c00780c */ /* 0x000fe40002781670 */
[----:B------:R-:W-:Y:S02]  /*61e0*/  FSEL R54, R54, -INF , !P5 ;  /* 0xff80000036367808 */ /* 0x000fe40006800000 */
[----:B------:R-:W-:Y:S02]  /*61f0*/  ISETP.GT.AND P5, PT, R10, 0x41, P2 ;  /* 0x000000410a00780c */ /* 0x000fe400017a4270 */
[----:B------:R-:W-:Y:S02]  /*6200*/  FSEL R55, R55, -INF , !P4 ;  /* 0xff80000037377808 */ /* 0x000fe40006000000 */
[----:B------:R-:W-:Y:S02]  /*6210*/  ISETP.LT.OR P3, PT, R12, 0x41, P3 ;  /* 0x000000410c00780c */ /* 0x000fe40001f61670 */
[----:B------:R-:W-:-:S02]  /*6220*/  ISETP.GT.AND P4, PT, R10, 0x48, P2 ;  /* 0x000000480a00780c */ /* 0x000fc40001784270 */
[----:B------:R-:W-:Y:S02]  /*6230*/  ISETP.LT.OR P5, PT, R12, 0x42, P5 ;  /* 0x000000420c00780c */ /* 0x000fe40002fa1670 */
[----:B------:R-:W-:Y:S02]  /*6240*/  FSEL R58, R58, -INF , !P3 ;  /* 0xff8000003a3a7808 */ /* 0x000fe40005800000 */
[----:B0-----:R-:W-:Y:S02]  /*6250*/  FMNMX.FTZ R8, R13, R8, !PT ;  /* 0x000000080d087209 */ /* 0x001fe40007810000 */
[----:B------:R-:W-:Y:S02]  /*6260*/  ISETP.GT.AND P3, PT, R10, 0x49, P2 ;  /* 0x000000490a00780c */ /* 0x000fe40001764270 */
[C---:B------:R-:W-:Y:S01]  /*6270*/  FSETP.NEU.FTZ.AND P6, PT, R8.reuse, -INF , PT ;  /* 0xff8000000800780b */ /* 0x040fe20003fdd000 */
[----:B------:R-:W-:Y:S01]  /*6280*/  FMUL.FTZ R14, R8, UR10 ;  /* 0x0000000a080e7c20 */ /* 0x000fe20008410000 */
[----:B------:R-:W-:-:S02]  /*6290*/  FSEL R59, R59, -INF , !P5 ;  /* 0xff8000003b3b7808 */ /* 0x000fc40006800000 */
[----:B------:R-:W-:Y:S02]  /*62a0*/  ISETP.LT.OR P4, PT, R12, 0x49, P4 ;  /* 0x000000490c00780c */ /* 0x000fe40002781670 */
[----:B------:R-:W-:Y:S02]  /*62b0*/  FSEL R14, R14, RZ, P6 ;  /* 0x000000ff0e0e7208 */ /* 0x000fe40003000000 */
[----:B------:R-:W-:Y:S02]  /*62c0*/  ISETP.GT.AND P5, PT, R10, 0x50, P2 ;  /* 0x000000500a00780c */ /* 0x000fe400017a4270 */
[----:B------:R-:W-:Y:S01]  /*62d0*/  ISETP.LT.OR P3, PT, R12, 0x4a, P3 ;  /* 0x0000004a0c00780c */ /* 0x000fe20001f61670 */
[--C-:B------:R-:W-:Y:S01]  /*62e0*/  FFMA.FTZ R9, R25, UR10, -R14.reuse ;  /* 0x0000000a19097c23 */ /* 0x100fe2000801080e */
[----:B------:R-:W-:Y:S01]  /*62f0*/  FMNMX.FTZ R25, R35, R20, !PT ;  /* 0x0000001423197209 */ /* 0x000fe20007810000 */
[--C-:B------:R-:W-:Y:S01]  /*6300*/  FFMA.FTZ R148, R11, UR10, -R14.reuse ;  /* 0x0000000a0b947c23 */ /* 0x100fe2000801080e */
[--C-:B------:R-:W-:Y:S01]  /*6310*/  FFMA.FTZ R11, R29, UR10, -R14.reuse ;  /* 0x0000000a1d0b7c23 */ /* 0x100fe2000801080e */
[--C-:B------:R-:W-:Y:S01]  /*6320*/  FFMA.FTZ R13, R33, UR10, -R14.reuse ;  /* 0x0000000a210d7c23 */ /* 0x100fe2000801080e */
[----:B------:R-:W-:Y:S01]  /*6330*/  FMNMX.FTZ R20, R38, R25, !PT ;  /* 0x0000001926147209 */ /* 0x000fe20007810000 */
[--C-:B------:R-:W-:Y:S01]  /*6340*/  FFMA.FTZ R21, R37, UR10, -R14.reuse ;  /* 0x0000000a25157c23 */ /* 0x100fe2000801080e */
[----:B------:R-:W-:Y:S01]  /*6350*/  FSEL R62, R62, -INF , !P4 ;  /* 0xff8000003e3e7808 */ /* 0x000fe20006000000 */
[----:B------:R-:W-:Y:S01]  /*6360*/  MUFU.EX2 R148, R148 ;  /* 0x0000009400947308 */ /* 0x000fe20000000800 */
[----:B------:R-:W-:Y:S01]  /*6370*/  FMNMX.FTZ R25, R39, R20, !PT ;  /* 0x0000001427197209 */ /* 0x000fe20007810000 */
[--C-:B------:R-:W-:Y:S01]  /*6380*/  FFMA.FTZ R150, R28, UR10, -R14.reuse ;  /* 0x0000000a1c967c23 */ /* 0x100fe2000801080e */
[----:B------:R-:W-:Y:S01]  /*6390*/  ISETP.GT.AND P4, PT, R10, 0x51, P2 ;  /* 0x000000510a00780c */ /* 0x000fe20001784270 */
[--C-:B------:R-:W-:Y:S01]  /*63a0*/  FFMA.FTZ R144, R32, UR10, -R14.reuse ;  /* 0x0000000a20907c23 */ /* 0x100fe2000801080e */
[----:B------:R-:W-:Y:S01]  /*63b0*/  FMNMX.FTZ R20, R42, R25, !PT ;  /* 0x000000192a147209 */ /* 0x000fe20007810000 */
[--C-:B------:R-:W-:Y:S01]  /*63c0*/  FFMA.FTZ R25, R41, UR10, -R14.reuse ;  /* 0x0000000a29197c23 */ /* 0x100fe2000801080e */
[----:B------:R-:W-:Y:S01]  /*63d0*/  FSEL R63, R63, -INF , !P3 ;  /* 0xff8000003f3f7808 */ /* 0x000fe20005800000 */
[----:B------:R-:W-:Y:S01]  /*63e0*/  MUFU.EX2 R9, R9 ;  /* 0x0000000900097308 */ /* 0x000fe20000000800 */
[----:B------:R-:W-:Y:S01]  /*63f0*/  FMNMX.FTZ R29, R43, R20, !PT ;  /* 0x000000142b1d7209 */ /* 0x000fe20007810000 */
[--C-:B------:R-:W-:Y:S01]  /*6400*/  FFMA.FTZ R146, R36, UR10, -R14.reuse ;  /* 0x0000000a24927c23 */ /* 0x100fe2000801080e */
[----:B------:R-:W-:Y:S01]  /*6410*/  ISETP.LT.OR P5, PT, R12, 0x51, P5 ;  /* 0x000000510c00780c */ /* 0x000fe20002fa1670 */
[--C-:B------:R-:W-:Y:S01]  /*6420*/  FFMA.FTZ R140, R40, UR10, -R14.reuse ;  /* 0x0000000a288c7c23 */ /* 0x100fe2000801080e */
[----:B------:R-:W-:Y:S01]  /*6430*/  FMNMX.FTZ R20, R46, R29, !PT ;  /* 0x0000001d2e147209 */ /* 0x000fe20007810000 */
[--C-:B------:R-:W-:Y:S01]  /*6440*/  FFMA.FTZ R142, R44, UR10, -R14.reuse ;  /* 0x0000000a2c8e7c23 */ /* 0x100fe2000801080e */
[----:B------:R-:W-:Y:S01]  /*6450*/  ISETP.GT.AND P3, PT, R10, 0x58, P2 ;  /* 0x000000580a00780c */ /* 0x000fe20001764270 */
        /* <DEDUP_REMOVED lines=30> */
[----:B------:R-:W-:Y:S01]  /*6640*/  FFMA.FTZ R122, R84, UR10, -R14 ;  /* 0x0000000a547a7c23 */ /* 0x000fe2000801080e */
[----:B------:R-:W-:Y:S01]  /*6650*/  FSEL R70, R70, -INF , !P3 ;  /* 0xff80000046467808 */ /* 0x000fe20005800000 */
[----:B------:R-:W-:Y:S01]  /*6660*/  MUFU.EX2 R146, R146 ;  /* 0x0000009200927308 */ /* 0x000fe20000000800 */
[----:B------:R-:W-:-:S02]  /*6670*/  FMNMX.FTZ R37, R63, R20, !PT ;  /* 0x000000143f257209 */ /* 0x000fc40007810000 */
[----:B------:R-:W-:Y:S02]  /*6680*/  ISETP.GT.AND P3, PT, R10, 0x61, P2 ;  /* 0x000000610a00780c */ /* 0x000fe40001764270 */
[----:B------:R-:W-:Y:S01]  /*6690*/  FMNMX.FTZ R20, R66, R37, !PT ;  /* 0x0000002542147209 */ /* 0x000fe20007810000 */
[--C-:B------:R-:W-:Y:S01]  /*66a0*/  FFMA.FTZ R37, R53, UR10, -R14.reuse ;  /* 0x0000000a35257c23 */ /* 0x100fe2000801080e */
[----:B------:R-:W-:Y:S01]  /*66b0*/  FSEL R71, R71, -INF , !P5 ;  /* 0xff80000047477808 */ /* 0x000fe20006800000 */
[----:B------:R-:W-:Y:S01]  /*66c0*/  FFMA.FTZ R53, R69, UR10, -R14 ;  /* 0x0000000a45357c23 */ /* 0x000fe2000801080e */
[----:B------:R-:W-:Y:S01]  /*66d0*/  FMNMX.FTZ R41, R67, R20, !PT ;  /* 0x0000001443297209 */ /* 0x000fe20007810000 */
[----:B------:R-:W-:Y:S01]  /*66e0*/  MUFU.EX2 R21, R21 ;  /* 0x0000001500157308 */ /* 0x000fe20000000800 */
[----:B------:R-:W-:Y:S02]  /*66f0*/  ISETP.LT.OR P4, PT, R12, 0x61, P4 ;  /* 0x000000610c00780c */ /* 0x000fe40002781670 */
[----:B------:R-:W-:-:S02]  /*6700*/  FMNMX.FTZ R20, R70, R41, !PT ;  /* 0x0000002946147209 */ /* 0x000fc40007810000 */
[----:B------:R-:W-:Y:S02]  /*6710*/  ISETP.GT.AND P5, PT, R10, 0x68, P2 ;  /* 0x000000680a00780c */ /* 0x000fe400017a4270 */
[----:B------:R-:W-:Y:S01]  /*6720*/  ISETP.LT.OR P3, PT, R12, 0x62, P3 ;  /* 0x000000620c00780c */ /* 0x000fe20001f61670 */
[----:B------:R-:W-:Y:S01]  /*6730*/  MUFU.EX2 R140, R140 ;  /* 0x0000008c008c7308 */ /* 0x000fe20000000800 */
[----:B------:R-:W-:Y:S02]  /*6740*/  FSEL R74, R74, -INF , !P4 ;  /* 0xff8000004a4a7808 */ /* 0x000fe40006000000 */
[----:B------:R-:W-:Y:S02]  /*6750*/  FMNMX.FTZ R41, R71, R20, !PT ;  /* 0x0000001447297209 */ /* 0x000fe40007810000 */
[----:B------:R-:W-:Y:S02]  /*6760*/  ISETP.GT.AND P4, PT, R10, 0x69, P2 ;  /* 0x000000690a00780c */ /* 0x000fe40001784270 */
[----:B------:R-:W-:Y:S01]  /*6770*/  FSEL R75, R75, -INF , !P3 ;  /* 0xff8000004b4b7808 */ /* 0x000fe20005800000 */
[----:B------:R-:W-:Y:S01]  /*6780*/  MUFU.EX2 R25, R25 ;  /* 0x0000001900197308 */ /* 0x000fe20000000800 */
[----:B------:R-:W-:-:S02]  /*6790*/  ISETP.LT.OR P5, PT, R12, 0x69, P5 ;  /* 0x000000690c00780c */ /* 0x000fc40002fa1670 */
[----:B------:R-:W-:Y:S01]  /*67a0*/  FMNMX.FTZ R20, R74, R41, !PT ;  /* 0x000000294a147209 */ /* 0x000fe20007810000 */
[--C-:B------:R-:W-:Y:S01]  /*67b0*/  FFMA.FTZ R41, R57, UR10, -R14.reuse ;  /* 0x0000000a39297c23 */ /* 0x100fe2000801080e */
[----:B------:R-:W-:Y:S01]  /*67c0*/  ISETP.LT.OR P4, PT, R12, 0x6a, P4 ;  /* 0x0000006a0c00780c */ /* 0x000fe20002781670 */
[----:B------:R-:W-:Y:S01]  /*67d0*/  FFMA.FTZ R57, R73, UR10, -R14 ;  /* 0x0000000a49397c23 */ /* 0x000fe2000801080e */
[----:B------:R-:W-:Y:S01]  /*67e0*/  ISETP.GT.AND P3, PT, R10, 0x70, P2 ;  /* 0x000000700a00780c */ /* 0x000fe20001764270 */
[----:B------:R-:W-:Y:S01]  /*67f0*/  MUFU.EX2 R142, R142 ;  /* 0x0000008e008e7308 */ /* 0x000fe20000000800 */
[----:B------:R-:W-:Y:S02]  /*6800*/  FSEL R78, R78, -INF , !P5 ;  /* 0xff8000004e4e7808 */ /* 0x000fe40006800000 */
[----:B------:R-:W-:Y:S02]  /*6810*/  FMNMX.FTZ R45, R75, R20, !PT ;  /* 0x000000144b2d7209 */ /* 0x000fe40007810000 */
[----:B------:R-:W-:-:S02]  /*6820*/  FSEL R79, R79, -INF , !P4 ;  /* 0xff8000004f4f7808 */ /* 0x000fc40006000000 */
[C---:B------:R-:W-:Y:S01]  /*6830*/  ISETP.GT.AND P5, PT, R10.reuse, 0x71, P2 ;  /* 0x000000710a00780c */ /* 0x040fe200017a4270 */
[----:B------:R-:W-:Y:S01]  /*6840*/  MUFU.EX2 R29, R29 ;  /* 0x0000001d001d7308 */ /* 0x000fe20000000800 */
[C---:B------:R-:W-:Y:S02]  /*6850*/  ISETP.GT.AND P4, PT, R10.reuse, 0x78, P2 ;  /* 0x000000780a00780c */ /* 0x040fe40001784270 */
[----:B------:R-:W-:Y:S02]  /*6860*/  ISETP.GT.AND P2, PT, R10, 0x79, P2 ;  /* 0x000000790a00780c */ /* 0x000fe40001744270 */
[----:B------:R-:W-:Y:S02]  /*6870*/  ISETP.LT.OR P3, PT, R12, 0x71, P3 ;  /* 0x000000710c00780c */ /* 0x000fe40001f61670 */
[----:B------:R-:W-:Y:S01]  /*6880*/  FMNMX.FTZ R10, R78, R45, !PT ;  /* 0x0000002d4e0a7209 */ /* 0x000fe20007810000 */
[----:B------:R-:W-:Y:S01]  /*6890*/  MUFU.EX2 R136, R136 ;  /* 0x0000008800887308 */ /* 0x000fe20000000800 */
[----:B------:R-:W-:-:S02]  /*68a0*/  ISETP.LT.OR P5, PT, R12, 0x72, P5 ;  /* 0x000000720c00780c */ /* 0x000fc40002fa1670 */
[----:B------:R-:W-:Y:S02]  /*68b0*/  FSEL R82, R82, -INF , !P3 ;  /* 0xff80000052527808 */ /* 0x000fe40005800000 */
[----:B------:R-:W-:Y:S02]  /*68c0*/  FMNMX.FTZ R45, R79, R10, !PT ;  /* 0x0000000a4f2d7209 */ /* 0x000fe40007810000 */
[----:B------:R-:W-:Y:S01]  /*68d0*/  ISETP.LT.OR P4, PT, R12, 0x79, P4 ;  /* 0x000000790c00780c */ /* 0x000fe20002781670 */
[----:B------:R-:W-:Y:S01]  /*68e0*/  MUFU.EX2 R33, R33 ;  /* 0x0000002100217308 */ /* 0x000fe20000000800 */
[----:B------:R-:W-:Y:S02]  /*68f0*/  FSEL R83, R83, -INF , !P5 ;  /* 0xff80000053537808 */ /* 0x000fe40006800000 */
[----:B------:R-:W-:Y:S01]  /*6900*/  FMNMX.FTZ R10, R82, R45, !PT ;  /* 0x0000002d520a7209 */ /* 0x000fe20007810000 */
[----:B------:R-:W-:Y:S01]  /*6910*/  FFMA.FTZ R45, R61, UR10, -R14 ;  /* 0x0000000a3d2d7c23 */ /* 0x000fe2000801080e */
[----:B------:R-:W-:-:S02]  /*6920*/  ISETP.LT.OR P2, PT, R12, 0x7a, P2 ;  /* 0x0000007a0c00780c */ /* 0x000fc40001741670 */
[----:B------:R-:W-:Y:S01]  /*6930*/  FSEL R86, R86, -INF , !P4 ;  /* 0xff80000056567808 */ /* 0x000fe20006000000 */
[----:B------:R-:W-:Y:S01]  /*6940*/  MUFU.EX2 R138, R138 ;  /* 0x0000008a008a7308 */ /* 0x000fe20000000800 */
[----:B------:R-:W-:Y:S02]  /*6950*/  FMNMX.FTZ R49, R83, R10, !PT ;  /* 0x0000000a53317209 */ /* 0x000fe40007810000 */
[----:B------:R-:W-:Y:S02]  /*6960*/  FSEL R87, R87, -INF , !P2 ;  /* 0xff80000057577808 */ /* 0x000fe40005000000 */
[----:B------:R-:W-:Y:S01]  /*6970*/  FMNMX.FTZ R10, R86, R49, !PT ;  /* 0x00000031560a7209 */ /* 0x000fe20007810000 */
[--C-:B------:R-:W-:Y:S01]  /*6980*/  FFMA.FTZ R49, R65, UR10, -R14.reuse ;  /* 0x0000000a41317c23 */ /* 0x100fe2000801080e */
[----:B------:R-:W-:Y:S01]  /*6990*/  FSEL R73, R8, RZ, P6 ;  /* 0x000000ff08497208 */ /* 0x000fe20003000000 */
[----:B------:R-:W-:Y:S01]  /*69a0*/  FFMA.FTZ R65, R81, UR10, -R14 ;  /* 0x0000000a51417c23 */ /* 0x000fe2000801080e */
[----:B------:R-:W-:Y:S01]  /*69b0*/  FMNMX.FTZ R10, R87, R10, !PT ;  /* 0x0000000a570a7209 */ /* 0x000fe20007810000 */
[----:B------:R-:W-:Y:S02]  /*69c0*/  MUFU.EX2 R37, R37 ;  /* 0x0000002500257308 */ /* 0x000fe40000000800 */
[----:B------:R-:W-:-:S02]  /*69d0*/  FADD.FTZ R2, -R73, R2 ;  /* 0x0000000249027221 */ /* 0x000fc40000010100 */
[----:B------:R-:W0:Y:S04]  /*69e0*/  SHFL.BFLY PT, R61, R10, 0x2, 0x1f ;  /* 0x0c401f000a3d7f89 */ /* 0x000e2800000e0000 */
[----:B------:R-:W-:Y:S08]  /*69f0*/  MUFU.EX2 R132, R132 ;  /* 0x0000008400847308 */ /* 0x000ff00000000800 */
[----:B------:R-:W-:Y:S08]  /*6a00*/  MUFU.EX2 R41, R41 ;  /* 0x0000002900297308 */ /* 0x000ff00000000800 */
[----:B------:R-:W-:Y:S01]  /*6a10*/  MUFU.EX2 R134, R134 ;  /* 0x0000008600867308 */ /* 0x000fe20000000800 */
[----:B0-----:R-:W-:Y:S01]  /*6a20*/  FMNMX.FTZ R12, R10, R61, !PT ;  /* 0x0000003d0a0c7209 */ /* 0x001fe20007810000 */
[--C-:B------:R-:W-:Y:S01]  /*6a30*/  FFMA.FTZ R61, R77, UR10, -R14.reuse ;  /* 0x0000000a4d3d7c23 */ /* 0x100fe2000801080e */
[----:B------:R-:W-:-:S05]  /*6a40*/  FFMA.FTZ R14, R85, UR10, -R14 ;  /* 0x0000000a550e7c23 */ /* 0x000fca000801080e */
[----:B------:R-:W-:Y:S01]  /*6a50*/  MUFU.EX2 R45, R45 ;  /* 0x0000002d002d7308 */ /* 0x000fe20000000800 */
[----:B------:R-:W0:Y:S07]  /*6a60*/  SHFL.BFLY PT, R69, R12, 0x1, 0x1f ;  /* 0x0c201f000c457f89 */ /* 0x000e2e00000e0000 */
[----:B------:R1:W-:Y:S08]  /*6a70*/  MUFU.EX2 R73, R14 ;  /* 0x0000000e00497308 */ /* 0x0003f00000000800 */
[----:B------:R-:W-:Y:S08]  /*6a80*/  MUFU.EX2 R128, R128 ;  /* 0x0000008000807308 */ /* 0x000ff00000000800 */
[----:B------:R-:W-:Y:S01]  /*6a90*/  MUFU.EX2 R49, R49 ;  /* 0x0000003100317308 */ /* 0x000fe20000000800 */
[----:B0-----:R-:W-:Y:S01]  /*6aa0*/  FMNMX.FTZ R10, R12, R69, !PT ;  /* 0x000000450c0a7209 */ /* 0x001fe20007810000 */
[----:B------:R-:W-:-:S03]  /*6ab0*/  FMUL.FTZ R69, R2, UR10 ;  /* 0x0000000a02457c20 */ /* 0x000fc60008410000 */
[C---:B------:R-:W-:Y:S01]  /*6ac0*/  FSETP.NEU.FTZ.AND P2, PT, R10.reuse, -INF , PT ;  /* 0xff8000000a00780b */ /* 0x040fe20003f5d000 */
[----:B------:R-:W-:Y:S02]  /*6ad0*/  FMUL.FTZ R32, R10, UR10 ;  /* 0x0000000a0a207c20 */ /* 0x000fe40008410000 */
[----:B------:R-:W0:Y:S03]  /*6ae0*/  MUFU.EX2 R69, R69 ;  /* 0x0000004500457308 */ /* 0x000e260000000800 */
[----:B------:R-:W-:-:S05]  /*6af0*/  FSEL R32, R32, RZ, P2 ;  /* 0x000000ff20207208 */ /* 0x000fca0001000000 */
[--C-:B------:R-:W-:Y:S01]  /*6b00*/  FFMA.FTZ R151, R30, UR10, -R32.reuse ;  /* 0x0000000a1e977c23 */ /* 0x100fe20008010820 */
[--C-:B------:R-:W-:Y:S01]  /*6b10*/  FFMA.FTZ R2, R15, UR10, -R32.reuse ;  /* 0x0000000a0f027c23 */ /* 0x100fe20008010820 */
[--C-:B------:R-:W-:Y:S01]  /*6b20*/  FFMA.FTZ R149, R27, UR10, -R32.reuse ;  /* 0x0000000a1b957c23 */ /* 0x100fe20008010820 */
[--C-:B------:R-:W-:Y:S01]  /*6b30*/  FFMA.FTZ R12, R31, UR10, -R32.reuse ;  /* 0x0000000a1f0c7c23 */ /* 0x100fe20008010820 */
[--C-:B------:R-:W-:Y:S01]  /*6b40*/  FFMA.FTZ R145, R34, UR10, -R32.reuse ;  /* 0x0000000a22917c23 */ /* 0x100fe20008010820 */
[--C-:B-1----:R-:W-:Y:S01]  /*6b50*/  FFMA.FTZ R14, R35, UR10, -R32.reuse ;  /* 0x0000000a230e7c23 */ /* 0x102fe20008010820 */
[----:B------:R-:W-:Y:S01]  /*6b60*/  MUFU.EX2 R151, R151 ;  /* 0x0000009700977308 */ /* 0x000fe20000000800 */
[--C-:B------:R-:W-:Y:S01]  /*6b70*/  FFMA.FTZ R147, R38, UR10, -R32.reuse ;  /* 0x0000000a26937c23 */ /* 0x100fe20008010820 */
[----:B------:R-:W-:Y:S01]  /*6b80*/  FFMA.FTZ R20, R39, UR10, -R32 ;  /* 0x0000000a27147c23 */ /* 0x000fe20008010820 */
[----:B0-----:R-:W-:Y:S01]  /*6b90*/  FFMA.FTZ R30, R69, R5, R148 ;  /* 0x00000005451e7223 */ /* 0x001fe20000010094 */
[--C-:B------:R-:W-:Y:S01]  /*6ba0*/  FFMA.FTZ R141, R42, UR10, -R32.reuse ;  /* 0x0000000a2a8d7c23 */ /* 0x100fe20008010820 */
[--C-:B------:R-:W-:Y:S01]  /*6bb0*/  FFMA.FTZ R24, R43, UR10, -R32.reuse ;  /* 0x0000000a2b187c23 */ /* 0x100fe20008010820 */
[----:B------:R-:W-:Y:S01]  /*6bc0*/  FFMA.FTZ R143, R46, UR10, -R32 ;  /* 0x0000000a2e8f7c23 */ /* 0x000fe20008010820 */
[----:B------:R-:W-:Y:S01]  /*6bd0*/  FADD.FTZ R5, R9, R30 ;  /* 0x0000001e09057221 */ /* 0x000fe20000010000 */
[----:B------:R-:W-:Y:S01]  /*6be0*/  MUFU.EX2 R2, R2 ;  /* 0x0000000200027308 */ /* 0x000fe20000000800 */
[--C-:B------:R-:W-:Y:S01]  /*6bf0*/  FFMA.FTZ R26, R47, UR10, -R32.reuse ;  /* 0x0000000a2f1a7c23 */ /* 0x100fe20008010820 */
[--C-:B------:R-:W-:Y:S01]  /*6c00*/  FFMA.FTZ R137, R50, UR10, -R32.reuse ;  /* 0x0000000a32897c23 */ /* 0x100fe20008010820 */
[----:B------:R-:W-:Y:S01]  /*6c10*/  FADD.FTZ R30, R150, R5 ;  /* 0x00000005961e7221 */ /* 0x000fe20000010000 */
[----:B------:R-:W-:Y:S01]  /*6c20*/  FSEL R5, R10, RZ, P2 ;  /* 0x000000ff0a057208 */ /* 0x000fe20001000000 */
[--C-:B------:R-:W-:Y:S01]  /*6c30*/  FFMA.FTZ R28, R51, UR10, -R32.reuse ;  /* 0x0000000a331c7c23 */ /* 0x100fe20008010820 */
[----:B------:R-:W-:Y:S01]  /*6c40*/  FFMA.FTZ R139, R54, UR10, -R32 ;  /* 0x0000000a368b7c23 */ /* 0x000fe20008010820 */
[----:B------:R-:W-:Y:S01]  /*6c50*/  FADD.FTZ R15, R11, R30 ;  /* 0x0000001e0b0f7221 */ /* 0x000fe20000010000 */
[----:B------:R-:W-:Y:S01]  /*6c60*/  MUFU.EX2 R149, R149 ;  /* 0x0000009500957308 */ /* 0x000fe20000000800 */
[----:B------:R-:W-:Y:S01]  /*6c70*/  FADD.FTZ R5, -R5, R0 ;  /* 0x0000000005057221 */ /* 0x000fe20000010100 */
[--C-:B------:R-:W-:Y:S01]  /*6c80*/  FFMA.FTZ R55, R55, UR10, -R32.reuse ;  /* 0x0000000a37377c23 */ /* 0x100fe20008010820 */
[----:B------:R-:W-:Y:S01]  /*6c90*/  FADD.FTZ R30, R144, R15 ;  /* 0x0000000f901e7221 */ /* 0x000fe20000010000 */
[--C-:B------:R-:W-:Y:S01]  /*6ca0*/  FFMA.FTZ R133, R58, UR10, -R32.reuse ;  /* 0x0000000a3a857c23 */ /* 0x100fe20008010820 */
[----:B------:R-:W-:Y:S01]  /*6cb0*/  FMUL.FTZ R5, R5, UR10 ;  /* 0x0000000a05057c20 */ /* 0x000fe20008410000 */
[----:B------:R-:W-:Y:S01]  /*6cc0*/  FFMA.FTZ R135, R62, UR10, -R32 ;  /* 0x0000000a3e877c23 */ /* 0x000fe20008010820 */
[----:B------:R-:W-:Y:S01]  /*6cd0*/  FADD.FTZ R15, R13, R30 ;  /* 0x0000001e0d0f7221 */ /* 0x000fe20000010000 */
[----:B------:R-:W-:Y:S01]  /*6ce0*/  MUFU.EX2 R12, R12 ;  /* 0x0000000c000c7308 */ /* 0x000fe20000000800 */
[----:B------:R-:W-:Y:S01]  /*6cf0*/  F2FP.F16.F32.PACK_AB R148, R9, R148 ;  /* 0x000000940994723e */ /* 0x000fe200000000ff */
[--C-:B------:R-:W-:Y:S01]  /*6d00*/  FFMA.FTZ R129, R66, UR10, -R32.reuse ;  /* 0x0000000a42817c23 */ /* 0x100fe20008010820 */
[----:B------:R-:W-:Y:S01]  /*6d10*/  FADD.FTZ R30, R146, R15 ;  /* 0x0000000f921e7221 */ /* 0x000fe20000010000 */
[--C-:B------:R-:W-:Y:S01]  /*6d20*/  FFMA.FTZ R131, R70, UR10, -R32.reuse ;  /* 0x0000000a46837c23 */ /* 0x100fe20008010820 */
[--C-:B------:R-:W-:Y:S01]  /*6d30*/  FFMA.FTZ R125, R74, UR10, -R32.reuse ;  /* 0x0000000a4a7d7c23 */ /* 0x100fe20008010820 */
[----:B------:R-:W-:Y:S01]  /*6d40*/  FFMA.FTZ R75, R75, UR10, -R32 ;  /* 0x0000000a4b4b7c23 */ /* 0x000fe20008010820 */
[----:B------:R-:W-:Y:S01]  /*6d50*/  FADD.FTZ R27, R21, R30 ;  /* 0x0000001e151b7221 */ /* 0x000fe20000010000 */
[----:B------:R0:W1:Y:S01]  /*6d60*/  MUFU.EX2 R15, R5 ;  /* 0x00000005000f7308 */ /* 0x0000620000000800 */
[--C-:B------:R-:W-:Y:S01]  /*6d70*/  FFMA.FTZ R78, R78, UR10, -R32.reuse ;  /* 0x0000000a4e4e7c23 */ /* 0x100fe20008010820 */
[--C-:B------:R-:W-:Y:S01]  /*6d80*/  FFMA.FTZ R79, R79, UR10, -R32.reuse ;  /* 0x0000000a4f4f7c23 */ /* 0x100fe20008010820 */
[----:B------:R-:W-:Y:S01]  /*6d90*/  FADD.FTZ R30, R140, R27 ;  /* 0x0000001b8c1e7221 */ /* 0x000fe20000010000 */
[--C-:B------:R-:W-:Y:S01]  /*6da0*/  FFMA.FTZ R82, R82, UR10, -R32.reuse ;  /* 0x0000000a52527c23 */ /* 0x100fe20008010820 */
[--C-:B------:R-:W-:Y:S01]  /*6db0*/  FFMA.FTZ R83, R83, UR10, -R32.reuse ;  /* 0x0000000a53537c23 */ /* 0x100fe20008010820 */
[----:B------:R-:W-:Y:S01]  /*6dc0*/  FFMA.FTZ R86, R86, UR10, -R32 ;  /* 0x0000000a56567c23 */ /* 0x000fe20008010820 */
[----:B------:R-:W-:Y:S01]  /*6dd0*/  FADD.FTZ R27, R25, R30 ;  /* 0x0000001e191b7221 */ /* 0x000fe20000010000 */
[----:B------:R-:W2:Y:S01]  /*6de0*/  MUFU.EX2 R145, R145 ;  /* 0x0000009100917308 */ /* 0x000ea20000000800 */
[----:B------:R-:W-:Y:S01]  /*6df0*/  FFMA.FTZ R30, R59, UR10, -R32 ;  /* 0x0000000a3b1e7c23 */ /* 0x000fe20008010820 */
[----:B------:R-:W-:-:S02]  /*6e00*/  IMAD.U32 R31, RZ, RZ, UR37 ;  /* 0x00000025ff1f7e24 */ /* 0x000fc4000f8e00ff */
[----:B------:R-:W-:Y:S01]  /*6e10*/  FADD.FTZ R34, R142, R27 ;  /* 0x0000001b8e227221 */ /* 0x000fe20000010000 */
[----:B------:R-:W-:Y:S01]  /*6e20*/  ISETP.GT.AND P2, PT, R3, UR27, PT ;  /* 0x0000001b03007c0c */ /* 0x000fe2000bf44270 */
[----:B------:R-:W-:Y:S01]  /*6e30*/  UMOV UR37, UR26 ;  /* 0x0000001a00257c82 */ /* 0x000fe20008000000 */
[----:B------:R-:W-:Y:S01]  /*6e40*/  F2FP.F16.F32.PACK_AB R150, R11, R150 ;  /* 0x000000960b96723e */ /* 0x000fe200000000ff */
[----:B0-----:R-:W-:Y:S01]  /*6e50*/  FADD.FTZ R5, R29, R34 ;  /* 0x000000221d057221 */ /* 0x001fe20000010000 */
[----:B------:R-:W0:Y:S01]  /*6e60*/  MUFU.EX2 R14, R14 ;  /* 0x0000000e000e7308 */ /* 0x000e220000000800 */
[----:B-1----:R-:W-:Y:S01]  /*6e70*/  FFMA.FTZ R34, R15, R4, R2 ;  /* 0x000000040f227223 */ /* 0x002fe20000010002 */
[----:B------:R-:W-:Y:S01]  /*6e80*/  FFMA.FTZ R4, R63, UR10, -R32 ;  /* 0x0000000a3f047c23 */ /* 0x000fe20008010820 */
[----:B------:R-:W-:Y:S01]  /*6e90*/  FADD.FTZ R38, R136, R5 ;  /* 0x0000000588267221 */ /* 0x000fe20000010000 */
[----:B------:R-:W-:Y:S01]  /*6ea0*/  @!P1 LEA R31, R31, UR45, 0x3 ;  /* 0x0000002d1f1f9c11 */ /* 0x000fe2000f8e18ff */
[----:B------:R-:W-:Y:S01]  /*6eb0*/  FADD.FTZ R36, R149, R34 ;  /* 0x0000002295247221 */ /* 0x000fe20000010000 */
[----:B------:R-:W-:Y:S01]  /*6ec0*/  FFMA.FTZ R34, R67, UR10, -R32 ;  /* 0x0000000a43227c23 */ /* 0x000fe20008010820 */
[----:B------:R-:W-:Y:S01]  /*6ed0*/  FADD.FTZ R27, R33, R38 ;  /* 0x00000026211b7221 */ /* 0x000fe20000010000 */
[----:B------:R-:W1:Y:S01]  /*6ee0*/  MUFU.EX2 R147, R147 ;  /* 0x0000009300937308 */ /* 0x000e620000000800 */
[----:B------:R-:W-:Y:S01]  /*6ef0*/  FADD.FTZ R5, R151, R36 ;  /* 0x0000002497057221 */ /* 0x000fe20000010000 */
[----:B------:R-:W-:-:S02]  /*6f00*/  @!P1 VIADD R31, R31, 0x16860 ;  /* 0x000168601f1f9836 */ /* 0x000fc40000000000 */
[----:B------:R-:W-:Y:S01]  /*6f10*/  FADD.FTZ R36, R138, R27 ;  /* 0x0000001b8a247221 */ /* 0x000fe20000010000 */
[----:B------:R-:W-:Y:S01]  /*6f20*/  F2FP.F16.F32.PACK_AB R149, R149, R2 ;  /* 0x000000029595723e */ /* 0x000fe200000000ff */
[----:B------:R-:W-:Y:S01]  /*6f30*/  FADD.FTZ R38, R12, R5 ;  /* 0x000000050c267221 */ /* 0x000fe20000010000 */
[----:B------:R-:W-:Y:S01]  /*6f40*/  F2FP.F16.F32.PACK_AB R144, R13, R144 ;  /* 0x000000900d90723e */ /* 0x000fe200000000ff */
[----:B------:R-:W-:Y:S01]  /*6f50*/  FADD.FTZ R27, R37, R36 ;  /* 0x00000024251b7221 */ /* 0x000fe20000010000 */
[----:B------:R-:W3:Y:S01]  /*6f60*/  MUFU.EX2 R20, R20 ;  /* 0x0000001400147308 */ /* 0x000ee20000000800 */
[----:B--2---:R-:W-:Y:S01]  /*6f70*/  FADD.FTZ R5, R145, R38 ;  /* 0x0000002691057221 */ /* 0x004fe20000010000 */
[--C-:B------:R-:W-:Y:S01]  /*6f80*/  FFMA.FTZ R36, R71, UR10, -R32.reuse ;  /* 0x0000000a47247c23 */ /* 0x100fe20008010820 */
[----:B------:R-:W-:Y:S01]  /*6f90*/  FADD.FTZ R40, R132, R27 ;  /* 0x0000001b84287221 */ /* 0x000fe20000010000 */
[----:B------:R-:W-:Y:S01]  /*6fa0*/  FFMA.FTZ R32, R87, UR10, -R32 ;  /* 0x0000000a57207c23 */ /* 0x000fe20008010820 */
[----:B0-----:R-:W-:Y:S01]  /*6fb0*/  FADD.FTZ R38, R14, R5 ;  /* 0x000000050e267221 */ /* 0x001fe20000010000 */
[----:B------:R-:W-:Y:S01]  /*6fc0*/  @!P1 PRMT R31, RZ, 0x654, R31 ;  /* 0x00000654ff1f9816 */ /* 0x000fe2000000001f */
[----:B------:R-:W-:Y:S01]  /*6fd0*/  FADD.FTZ R27, R41, R40 ;  /* 0x00000028291b7221 */ /* 0x000fe20000010000 */
[----:B------:R-:W0:Y:S01]  /*6fe0*/  MUFU.EX2 R141, R141 ;  /* 0x0000008d008d7308 */ /* 0x000e220000000800 */
[----:B-1----:R-:W-:Y:S01]  /*6ff0*/  FADD.FTZ R5, R147, R38 ;  /* 0x0000002693057221 */ /* 0x002fe20000010000 */
[----:B------:R1:W-:Y:S01]  /*7000*/  @!P1 SYNCS.ARRIVE.TRANS64.RED.A1T0 RZ, [R31+URZ], RZ ;  /* 0x000000ff1fff99a7 */ /* 0x0003e2000810043f */
[----:B------:R-:W-:Y:S01]  /*7010*/  FADD.FTZ R40, R134, R27 ;  /* 0x0000001b86287221 */ /* 0x000fe20000010000 */
[----:B------:R-:W-:Y:S01]  /*7020*/  F2FP.F16.F32.PACK_AB R146, R21, R146 ;  /* 0x000000921592723e */ /* 0x000fe200000000ff */
[-C--:B------:R-:W-:Y:S01]  /*7030*/  FMUL.FTZ R88, R88, R69.reuse ;  /* 0x0000004558587220 */ /* 0x080fe20000410000 */
[----:B------:R-:W-:Y:S01]  /*7040*/  F2FP.F16.F32.PACK_AB R140, R25, R140 ;  /* 0x0000008c198c723e */ /* 0x000fe200000000ff */
[----:B------:R-:W-:Y:S01]  /*7050*/  FADD.FTZ R27, R45, R40 ;  /* 0x000000282d1b7221 */ /* 0x000fe20000010000 */
[----:B------:R-:W2:Y:S01]  /*7060*/  MUFU.EX2 R24, R24 ;  /* 0x0000001800187308 */ /* 0x000ea20000000800 */
[----:B---3--:R-:W-:Y:S01]  /*7070*/  FADD.FTZ R38, R20, R5 ;  /* 0x0000000514267221 */ /* 0x008fe20000010000 */
[----:B------:R-:W-:Y:S01]  /*7080*/  F2FP.F16.F32.PACK_AB R142, R29, R142 ;  /* 0x0000008e1d8e723e */ /* 0x000fe200000000ff */
[----:B------:R-:W-:Y:S01]  /*7090*/  FADD.FTZ R40, R128, R27 ;  /* 0x0000001b80287221 */ /* 0x000fe20000010000 */
[----:B------:R-:W-:Y:S01]  /*70a0*/  F2FP.F16.F32.PACK_AB R136, R33, R136 ;  /* 0x000000882188723e */ /* 0x000fe200000000ff */
[-C--:B------:R-:W-:Y:S01]  /*70b0*/  FMUL.FTZ R89, R89, R69.reuse ;  /* 0x0000004559597220 */ /* 0x080fe20000410000 */
[----:B------:R-:W-:Y:S01]  /*70c0*/  F2FP.F16.F32.PACK_AB R138, R37, R138 ;  /* 0x0000008a258a723e */ /* 0x000fe200000000ff */
[----:B------:R-:W-:Y:S01]  /*70d0*/  FADD.FTZ R27, R49, R40 ;  /* 0x00000028311b7221 */ /* 0x000fe20000010000 */
[----:B------:R-:W3:Y:S01]  /*70e0*/  MUFU.EX2 R143, R143 ;  /* 0x0000008f008f7308 */ /* 0x000ee20000000800 */
[----:B0-----:R-:W-:Y:S01]  /*70f0*/  FADD.FTZ R5, R141, R38 ;  /* 0x000000268d057221 */ /* 0x001fe20000010000 */
[----:B------:R-:W-:Y:S01]  /*7100*/  F2FP.F16.F32.PACK_AB R132, R41, R132 ;  /* 0x000000842984723e */ /* 0x000fe200000000ff */
[-C--:B------:R-:W-:Y:S01]  /*7110*/  FMUL.FTZ R92, R92, R69.reuse ;  /* 0x000000455c5c7220 */ /* 0x080fe20000410000 */
[----:B------:R-:W-:Y:S01]  /*7120*/  F2FP.F16.F32.PACK_AB R134, R45, R134 ;  /* 0x000000862d86723e */ /* 0x000fe200000000ff */
[-C--:B------:R-:W-:Y:S01]  /*7130*/  FMUL.FTZ R93, R93, R69.reuse ;  /* 0x000000455d5d7220 */ /* 0x080fe20000410000 */
[----:B------:R-:W-:Y:S01]  /*7140*/  F2FP.F16.F32.PACK_AB R128, R49, R128 ;  /* 0x000000803180723e */ /* 0x000fe200000000ff */
[-C--:B------:R-:W-:Y:S01]  /*7150*/  FMUL.FTZ R96, R96, R69.reuse ;  /* 0x0000004560607220 */ /* 0x080fe20000410000 */
[----:B------:R-:W0:Y:S01]  /*7160*/  MUFU.EX2 R26, R26 ;  /* 0x0000001a001a7308 */ /* 0x000e220000000800 */
[----:B--2---:R-:W-:Y:S01]  /*7170*/  FADD.FTZ R38, R24, R5 ;  /* 0x0000000518267221 */ /* 0x004fe20000010000 */
[-C--:B------:R-:W-:Y:S01]  /*7180*/  FMUL.FTZ R97, R97, R69.reuse ;  /* 0x0000004561617220 */ /* 0x080fe20000410000 */
[-C--:B------:R-:W-:Y:S01]  /*7190*/  FMUL.FTZ R100, R100, R69.reuse ;  /* 0x0000004564647220 */ /* 0x080fe20000410000 */
[-C--:B------:R-:W-:Y:S01]  /*71a0*/  FMUL.FTZ R101, R101, R69.reuse ;  /* 0x0000004565657220 */ /* 0x080fe20000410000 */
[-C--:B------:R-:W-:Y:S01]  /*71b0*/  FMUL.FTZ R104, R104, R69.reuse ;  /* 0x0000004568687220 */ /* 0x080fe20000410000 */
[-C--:B------:R-:W-:Y:S01]  /*71c0*/  FMUL.FTZ R105, R105, R69.reuse ;  /* 0x0000004569697220 */ /* 0x080fe20000410000 */
[-C--:B------:R-:W-:Y:S01]  /*71d0*/  FMUL.FTZ R108, R108, R69.reuse ;  /* 0x000000456c6c7220 */ /* 0x080fe20000410000 */
[----:B------:R-:W2:Y:S01]  /*71e0*/  MUFU.EX2 R130, R130 ;  /* 0x0000008200827308 */ /* 0x000ea20000000800 */
[----:B---3--:R-:W-:Y:S01]  /*71f0*/  FADD.FTZ R5, R143, R38 ;  /* 0x000000268f057221 */ /* 0x008fe20000010000 */
[-C--:B------:R-:W-:Y:S01]  /*7200*/  FMUL.FTZ R109, R109, R69.reuse ;  /* 0x000000456d6d7220 */ /* 0x080fe20000410000 */
[-C--:B------:R-:W-:Y:S01]  /*7210*/  FMUL.FTZ R112, R112, R69.reuse ;  /* 0x0000004570707220 */ /* 0x080fe20000410000 */
[-C--:B------:R-:W-:Y:S01]  /*7220*/  FMUL.FTZ R113, R113, R69.reuse ;  /* 0x0000004571717220 */ /* 0x080fe20000410000 */
[-C--:B------:R-:W-:Y:S01]  /*7230*/  FMUL.FTZ R116, R116, R69.reuse ;  /* 0x0000004574747220 */ /* 0x080fe20000410000 */
[----:B------:R-:W-:Y:S01]  /*7240*/  FMUL.FTZ R117, R117, R69 ;  /* 0x0000004575757220 */ /* 0x000fe20000410000 */
[----:B------:R-:W-:Y:S01]  /*7250*/  F2FP.F16.F32.PACK_AB R151, R12, R151 ;  /* 0x000000970c97723e */ /* 0x000fe200000000ff */
[----:B------:R-:W3:Y:S01]  /*7260*/  MUFU.EX2 R137, R137 ;  /* 0x0000008900897308 */ /* 0x000ee20000000800 */
[----:B0-----:R-:W-:Y:S01]  /*7270*/  FADD.FTZ R38, R26, R5 ;  /* 0x000000051a267221 */ /* 0x001fe20000010000 */
[----:B------:R-:W-:Y:S01]  /*7280*/  F2FP.F16.F32.PACK_AB R145, R14, R145 ;  /* 0x000000910e91723e */ /* 0x000fe200000000ff */
[----:B------:R-:W-:Y:S01]  /*7290*/  VIADD R3, R3, 0xffffffff ;  /* 0xffffffff03037836 */ /* 0x000fe20000000000 */
[----:B------:R-:W-:Y:S01]  /*72a0*/  F2FP.F16.F32.PACK_AB R147, R20, R147 ;  /* 0x000000931493723e */ /* 0x000fe200000000ff */
[----:B------:R-:W-:Y:S01]  /*72b0*/  FMUL.FTZ R90, R90, R15 ;  /* 0x0000000f5a5a7220 */ /* 0x000fe20000410000 */
[----:B------:R-:W-:Y:S01]  /*72c0*/  F2FP.F16.F32.PACK_AB R141, R24, R141 ;  /* 0x0000008d188d723e */ /* 0x000fe200000000ff */
[----:B------:R-:W-:Y:S01]  /*72d0*/  FMUL.FTZ R91, R91, R15 ;  /* 0x0000000f5b5b7220 */ /* 0x000fe20000410000 */
[----:B------:R-:W0:Y:S01]  /*72e0*/  MUFU.EX2 R53, R53 ;  /* 0x0000003500357308 */ /* 0x000e220000000800 */
[----:B--2---:R-:W-:Y:S01]  /*72f0*/  FADD.FTZ R40, R130, R27 ;  /* 0x0000001b82287221 */ /* 0x004fe20000010000 */
[----:B------:R-:W-:Y:S01]  /*7300*/  F2FP.F16.F32.PACK_AB R143, R26, R143 ;  /* 0x0000008f1a8f723e */ /* 0x000fe200000000ff */
        /* <DEDUP_REMOVED lines=11> */
[-C--:B------:R-:W-:Y:S01]  /*73c0*/  FMUL.FTZ R111, R111, R15.reuse ;  /* 0x0000000f6f6f7220 */ /* 0x080fe20000410000 */
[-C--:B------:R-:W-:Y:S01]  /*73d0*/  FMUL.FTZ R114, R114, R15.reuse ;  /* 0x0000000f72727220 */ /* 0x080fe20000410000 */
[----:B------:R-:W3:Y:S01]  /*73e0*/  MUFU.EX2 R124, R124 ;  /* 0x0000007c007c7308 */ /* 0x000ee20000000800 */
[C---:B0-----:R-:W-:Y:S01]  /*73f0*/  FADD.FTZ R9, R53.reuse, R40 ;  /* 0x0000002835097221 */ /* 0x041fe20000010000 */
[----:B------:R-:W-:Y:S01]  /*7400*/  F2FP.F16.F32.PACK_AB R130, R53, R130 ;  /* 0x000000823582723e */ /* 0x000fe200000000ff */
[-C--:B------:R-:W-:Y:S01]  /*7410*/  FMUL.FTZ R115, R115, R15.reuse ;  /* 0x0000000f73737220 */ /* 0x080fe20000410000 */
[-C--:B------:R-:W-:Y:S01]  /*7420*/  FMUL.FTZ R118, R118, R15.reuse ;  /* 0x0000000f76767220 */ /* 0x080fe20000410000 */
[----:B------:R-:W-:Y:S01]  /*7430*/  FMUL.FTZ R119, R119, R15 ;  /* 0x0000000f77777220 */ /* 0x000fe20000410000 */
[----:B------:R-:W-:-:S02]  /*7440*/  IMAD.MOV.U32 R2, RZ, RZ, R8 ;  /* 0x000000ffff027224 */ /* 0x000fc400078e0008 */
[----:B------:R-:W0:Y:S01]  /*7450*/  MUFU.EX2 R139, R139 ;  /* 0x0000008b008b7308 */ /* 0x000e220000000800 */
[C---:B--2---:R-:W-:Y:S01]  /*7460*/  FADD.FTZ R38, R28.reuse, R5 ;  /* 0x000000051c267221 */ /* 0x044fe20000010000 */
[----:B------:R-:W-:-:S06]  /*7470*/  F2FP.F16.F32.PACK_AB R137, R28, R137 ;  /* 0x000000891c89723e */ /* 0x000fcc00000000ff */
[----:B------:R-:W2:Y:S01]  /*7480*/  MUFU.EX2 R57, R57 ;  /* 0x0000003900397308 */ /* 0x000ea20000000800 */
[----:B---3--:R-:W-:-:S07]  /*7490*/  FADD.FTZ R40, R124, R9 ;  /* 0x000000097c287221 */ /* 0x008fce0000010000 */
[----:B------:R-:W3:Y:S01]  /*74a0*/  MUFU.EX2 R0, R55 ;  /* 0x0000003700007308 */ /* 0x000ee20000000800 */
[----:B0-----:R-:W-:-:S07]  /*74b0*/  FADD.FTZ R5, R139, R38 ;  /* 0x000000268b057221 */ /* 0x001fce0000010000 */
[----:B------:R-:W0:Y:S01]  /*74c0*/  MUFU.EX2 R126, R126 ;  /* 0x0000007e007e7308 */ /* 0x000e220000000800 */
[C---:B--2---:R-:W-:Y:S01]  /*74d0*/  FADD.FTZ R9, R57.reuse, R40 ;  /* 0x0000002839097221 */ /* 0x044fe20000010000 */
[----:B------:R-:W-:-:S06]  /*74e0*/  F2FP.F16.F32.PACK_AB R124, R57, R124 ;  /* 0x0000007c397c723e */ /* 0x000fcc00000000ff */
[----:B------:R-:W2:Y:S01]  /*74f0*/  MUFU.EX2 R133, R133 ;  /* 0x0000008500857308 */ /* 0x000ea20000000800 */
[C---:B---3--:R-:W-:Y:S01]  /*7500*/  FADD.FTZ R38, R0.reuse, R5 ;  /* 0x0000000500267221 */ /* 0x048fe20000010000 */
[----:B------:R-:W-:Y:S01]  /*7510*/  F2FP.F16.F32.PACK_AB R139, R0, R139 ;  /* 0x0000008b008b723e */ /* 0x000fe200000000ff */
[----:B------:R-:W-:-:S05]  /*7520*/  IMAD.MOV.U32 R0, RZ, RZ, R10 ;  /* 0x000000ffff007224 */ /* 0x000fca00078e000a */
[----:B------:R-:W3:Y:S01]  /*7530*/  MUFU.EX2 R61, R61 ;  /* 0x0000003d003d7308 */ /* 0x000ee20000000800 */
[----:B0-----:R-:W-:-:S07]  /*7540*/  FADD.FTZ R40, R126, R9 ;  /* 0x000000097e287221 */ /* 0x001fce0000010000 */
[----:B------:R-:W0:Y:S01]  /*7550*/  MUFU.EX2 R30, R30 ;  /* 0x0000001e001e7308 */ /* 0x000e220000000800 */
[----:B--2---:R-:W-:-:S07]  /*7560*/  FADD.FTZ R5, R133, R38 ;  /* 0x0000002685057221 */ /* 0x004fce0000010000 */
[----:B------:R-:W2:Y:S01]  /*7570*/  MUFU.EX2 R120, R120 ;  /* 0x0000007800787308 */ /* 0x000ea20000000800 */
[C---:B---3--:R-:W-:Y:S01]  /*7580*/  FADD.FTZ R9, R61.reuse, R40 ;  /* 0x000000283d097221 */ /* 0x048fe20000010000 */
[----:B------:R-:W-:-:S06]  /*7590*/  F2FP.F16.F32.PACK_AB R126, R61, R126 ;  /* 0x0000007e3d7e723e */ /* 0x000fcc00000000ff */
[----:B------:R-:W3:Y:S01]  /*75a0*/  MUFU.EX2 R135, R135 ;  /* 0x0000008700877308 */ /* 0x000ee20000000800 */
[C---:B0-----:R-:W-:Y:S01]  /*75b0*/  FADD.FTZ R38, R30.reuse, R5 ;  /* 0x000000051e267221 */ /* 0x041fe20000010000 */
[----:B------:R-:W-:-:S06]  /*75c0*/  F2FP.F16.F32.PACK_AB R133, R30, R133 ;  /* 0x000000851e85723e */ /* 0x000fcc00000000ff */
[----:B------:R-:W0:Y:S01]  /*75d0*/  MUFU.EX2 R65, R65 ;  /* 0x0000004100417308 */ /* 0x000e220000000800 */
[----:B--2---:R-:W-:-:S07]  /*75e0*/  FADD.FTZ R40, R120, R9 ;  /* 0x0000000978287221 */ /* 0x004fce0000010000 */
[----:B------:R-:W2:Y:S01]  /*75f0*/  MUFU.EX2 R4, R4 ;  /* 0x0000000400047308 */ /* 0x000ea20000000800 */
[----:B---3--:R-:W-:-:S07]  /*7600*/  FADD.FTZ R5, R135, R38 ;  /* 0x0000002687057221 */ /* 0x008fce0000010000 */
[----:B------:R-:W3:Y:S01]  /*7610*/  MUFU.EX2 R122, R122 ;  /* 0x0000007a007a7308 */ /* 0x000ee20000000800 */
[C---:B0-----:R-:W-:Y:S01]  /*7620*/  FADD.FTZ R9, R65.reuse, R40 ;  /* 0x0000002841097221 */ /* 0x041fe20000010000 */
[----:B------:R-:W-:-:S06]  /*7630*/  F2FP.F16.F32.PACK_AB R120, R65, R120 ;  /* 0x000000784178723e */ /* 0x000fcc00000000ff */
[----:B------:R-:W0:Y:S01]  /*7640*/  MUFU.EX2 R129, R129 ;  /* 0x0000008100817308 */ /* 0x000e220000000800 */
[C---:B--2---:R-:W-:Y:S01]  /*7650*/  FADD.FTZ R38, R4.reuse, R5 ;  /* 0x0000000504267221 */ /* 0x044fe20000010000 */
[----:B------:R-:W-:-:S06]  /*7660*/  F2FP.F16.F32.PACK_AB R135, R4, R135 ;  /* 0x000000870487723e */ /* 0x000fcc00000000ff */
[----:B------:R-:W2:Y:S01]  /*7670*/  MUFU.EX2 R34, R34 ;  /* 0x0000002200227308 */ /* 0x000ea20000000800 */
[----:B---3--:R-:W-:Y:S01]  /*7680*/  FADD.FTZ R40, R122, R9 ;  /* 0x000000097a287221 */ /* 0x008fe20000010000 */
[----:B------:R-:W-:-:S03]  /*7690*/  F2FP.F16.F32.PACK_AB R122, R73, R122 ;  /* 0x0000007a497a723e */ /* 0x000fc600000000ff */
[----:B------:R-:W-:-:S03]  /*76a0*/  FADD.FTZ R5, R73, R40 ;  /* 0x0000002849057221 */ /* 0x000fc60000010000 */
[----:B------:R-:W3:Y:S01]  /*76b0*/  MUFU.EX2 R131, R131 ;  /* 0x0000008300837308 */ /* 0x000ee20000000800 */
[----:B0-----:R-:W-:-:S07]  /*76c0*/  FADD.FTZ R9, R129, R38 ;  /* 0x0000002681097221 */ /* 0x001fce0000010000 */
[----:B------:R-:W0:Y:S01]  /*76d0*/  MUFU.EX2 R36, R36 ;  /* 0x0000002400247308 */ /* 0x000e220000000800 */
[C---:B--2---:R-:W-:Y:S01]  /*76e0*/  FADD.FTZ R38, R34.reuse, R9 ;  /* 0x0000000922267221 */ /* 0x044fe20000010000 */
[----:B------:R-:W-:-:S06]  /*76f0*/  F2FP.F16.F32.PACK_AB R129, R34, R129 ;  /* 0x000000812281723e */ /* 0x000fcc00000000ff */
[----:B------:R-:W2:Y:S01]  /*7700*/  MUFU.EX2 R125, R125 ;  /* 0x0000007d007d7308 */ /* 0x000ea20000000800 */
[----:B---3--:R-:W-:-:S07]  /*7710*/  FADD.FTZ R9, R131, R38 ;  /* 0x0000002683097221 */ /* 0x008fce0000010000 */
[----:B------:R-:W3:Y:S01]  /*7720*/  MUFU.EX2 R75, R75 ;  /* 0x0000004b004b7308 */ /* 0x000ee20000000800 */
[C---:B0-----:R-:W-:Y:S01]  /*7730*/  FADD.FTZ R38, R36.reuse, R9 ;  /* 0x0000000924267221 */ /* 0x041fe20000010000 */
[----:B------:R-:W-:-:S06]  /*7740*/  F2FP.F16.F32.PACK_AB R131, R36, R131 ;  /* 0x000000832483723e */ /* 0x000fcc00000000ff */
[----:B------:R-:W0:Y:S01]  /*7750*/  MUFU.EX2 R127, R78 ;  /* 0x0000004e007f7308 */ /* 0x000e220000000800 */
[----:B--2---:R-:W-:-:S07]  /*7760*/  FADD.FTZ R38, R125, R38 ;  /* 0x000000267d267221 */ /* 0x004fce0000010000 */
[----:B------:R-:W2:Y:S01]  /*7770*/  MUFU.EX2 R79, R79 ;  /* 0x0000004f004f7308 */ /* 0x000ea20000000800 */
[C---:B---3--:R-:W-:Y:S01]  /*7780*/  FADD.FTZ R38, R75.reuse, R38 ;  /* 0x000000264b267221 */ /* 0x048fe20000010000 */
[----:B------:R-:W-:-:S06]  /*7790*/  F2FP.F16.F32.PACK_AB R125, R75, R125 ;  /* 0x0000007d4b7d723e */ /* 0x000fcc00000000ff */
        /* <DEDUP_REMOVED lines=9> */
[----:B------:R-:W-:-:S03]  /*7830*/  F2FP.F16.F32.PACK_AB R121, R83, R121 ;  /* 0x000000795379723e */ /* 0x000fc600000000ff */
[----:B--2---:R-:W-:-:S04]  /*7840*/  FADD.FTZ R38, R123, R38 ;  /* 0x000000267b267221 */ /* 0x004fc80000010000 */
[C---:B---3--:R-:W-:Y:S01]  /*7850*/  FADD.FTZ R4, R32.reuse, R38 ;  /* 0x0000002620047221 */ /* 0x048fe20000010000 */
[----:B------:R-:W-:Y:S01]  /*7860*/  F2FP.F16.F32.PACK_AB R123, R32, R123 ;  /* 0x0000007b207b723e */ /* 0x000fe200000000ff */
[----:B-1----:R-:W-:Y:S06]  /*7870*/  @P2 BRA `(.L_x_826) ;  /* 0xffffffd000a42947 */ /* 0x002fec000383ffff */
[----:B------:R-:W-:Y:S01]  /*7880*/  IMAD.MOV.U32 R0, RZ, RZ, R10 ;  /* 0x000000ffff007224 */ /* 0x000fe200078e000a */
[----:B------:R-:W-:Y:S01]  /*7890*/  UMOV UR37, UR26 ;  /* 0x0000001a00257c82 */ /* 0x000fe20008000000 */
[----:B------:R-:W-:Y:S01]  /*78a0*/  IMAD.MOV.U32 R2, RZ, RZ, R8 ;  /* 0x000000ffff027224 */ /* 0x000fe200078e0008 */
[----:B------:R-:W-:-:S06]  /*78b0*/  UMOV UR36, UR25 ;  /* 0x0000001900247c82 */ /* 0x000fcc0008000000 */
.L_x_809:
[----:B------:R-:W0:Y:S01]  /*78c0*/  LDC R8, c[0x0][0x448] ;  /* 0x00011200ff087b82 */ /* 0x000e220000000800 */
[----:B------:R-:W-:Y:S01]  /*78d0*/  UIADD3 UR6, UR39, 0xbf, URZ ;  /* 0x000000bf27067890 */ /* 0x000fe2000fffe03f */
[----:B------:R-:W-:-:S05]  /*78e0*/  IADD3 R11, -R7, 0x1, RZ ;  /* 0x00000001070b7810 */ /* 0x000fca0007ffe1ff */
[----:B------:R-:W-:Y:S01]  /*78f0*/  IMAD.U32 R7, RZ, RZ, UR6 ;  /* 0x00000006ff077e24 */ /* 0x000fe2000f8e00ff */
[----:B------:R-:W1:Y:S01]  /*7900*/  LDC R10, c[0x0][0x9e4] ;  /* 0x00027900ff0a7b82 */ /* 0x000e620000000800 */
[----:B------:R-:W-:Y:S01]  /*7910*/  IMAD R6, R6, UR41, R11 ;  /* 0x0000002906067c24 */ /* 0x000fe2000f8e020b */
[----:B0-----:R-:W-:Y:S02]  /*7920*/  ISETP.NE.AND P5, PT, R8, 0x1, PT ;  /* 0x000000010800780c */ /* 0x001fe40003fa5270 */
[----:B-1----:R-:W-:-:S11]  /*7930*/  ISETP.GE.AND P6, PT, R10, 0x1, PT ;  /* 0x000000010a00780c */ /* 0x002fd60003fc6270 */
[----:B------:R-:W0:Y:S08]  /*7940*/  @P5 LDC R8, c[0x0][0x44c] ;  /* 0x00011300ff085b82 */ /* 0x000e300000000800 */
[----:B------:R-:W1:Y:S01]  /*7950*/  @P5 LDC R9, c[0x0][0x450] ;  /* 0x00011400ff095b82 */ /* 0x000e620000000800 */
[----:B0-----:R-:W-:-:S05]  /*7960*/  @P5 IMAD.HI.U32 R8, R8, UR6, RZ ;  /* 0x0000000608085c27 */ /* 0x001fca000f8e00ff */
[----:B-1----:R-:W-:-:S05]  /*7970*/  @P5 SHF.R.U32.HI R7, RZ, R9, R8 ;  /* 0x00000009ff075219 */ /* 0x002fca0000011608 */
[----:B------:R-:W-:-:S04]  /*7980*/  IMAD.IADD R7, R6, 0x1, R7 ;  /* 0x0000000106077824 */ /* 0x000fc800078e0207 */
[----:B------:R-:W-:Y:S01]  /*7990*/  VIADD R6, R7, -UR22 ;  /* 0x8000001607067c36 */ /* 0x000fe20008000000 */
[----:B------:R-:W-:Y:S06]  /*79a0*/  @!P6 BRA `(.L_x_827) ;  /* 0x00000000003ce947 */ /* 0x000fec0003800000 */
[----:B------:R-:W-:-:S13]  /*79b0*/  ISETP.GT.AND P2, PT, R7, -0x1, PT ;  /* 0xffffffff0700780c */ /* 0x000fda0003f44270 */
[----:B------:R-:W-:Y:S05]  /*79c0*/  @P2 BRA `(.L_x_828) ;  /* 0x00000000001c2947 */ /* 0x000fea0003800000 */
[----:B------:R-:W-:Y:S02]  /*79d0*/  ISETP.NE.AND P2, PT, R10, 0x1, PT ;  /* 0x000000010a00780c */ /* 0x000fe40003f45270 */
[----:B------:R-:W-:-:S11]  /*79e0*/  LOP3.LUT R7, RZ, R7, RZ, 0x33, !PT ;  /* 0x00000007ff077212 */ /* 0x000fd600078e33ff */
[----:B------:R-:W0:Y:S02]  /*79f0*/  @P2 LDC.64 R8, c[0x0][0x9e8] ;  /* 0x00027a00ff082b82 */ /* 0x000e240000000a00 */
[----:B0-----:R-:W-:-:S05]  /*7a00*/  @P2 IMAD.HI.U32 R8, R7, R8, RZ ;  /* 0x0000000807082227 */ /* 0x001fca00078e00ff */
[----:B------:R-:W-:-:S04]  /*7a10*/  @P2 SHF.R.U32.HI R7, RZ, R9, R8 ;  /* 0x00000009ff072219 */ /* 0x000fc80000011608 */
[----:B------:R-:W-:Y:S01]  /*7a20*/  LOP3.LUT R7, RZ, R7, RZ, 0x33, !PT ;  /* 0x00000007ff077212 */ /* 0x000fe200078e33ff */
[----:B------:R-:W-:Y:S06]  /*7a30*/  BRA `(.L_x_829) ;  /* 0x0000000000107947 */ /* 0x000fec0003800000 */
.L_x_828:
[----:B------:R-:W-:-:S13]  /*7a40*/  ISETP.NE.AND P2, PT, R10, 0x1, PT ;  /* 0x000000010a00780c */ /* 0x000fda0003f45270 */
[----:B------:R-:W0:Y:S02]  /*7a50*/  @P2 LDC.64 R8, c[0x0][0x9e8] ;  /* 0x00027a00ff082b82 */ /* 0x000e240000000a00 */
[----:B0-----:R-:W-:-:S05]  /*7a60*/  @P2 IMAD.HI.U32 R8, R7, R8, RZ ;  /* 0x0000000807082227 */ /* 0x001fca00078e00ff */
[----:B------:R-:W-:-:S07]  /*7a70*/  @P2 SHF.R.U32.HI R7, RZ, R9, R8 ;  /* 0x00000009ff072219 */ /* 0x000fce0000011608 */
.L_x_829:
[----:B------:R-:W-:-:S05]  /*7a80*/  IMAD R7, R7, R10, RZ ;  /* 0x0000000a07077224 */ /* 0x000fca00078e02ff */
[----:B------:R-:W-:-:S07]  /*7a90*/  VIMNMX R6, R6, R7, !PT ;  /* 0x0000000706067248 */ /* 0x000fce0007fe0100 */
.L_x_827:
[----:B------:R-:W-:-:S05]  /*7aa0*/  VIADD R6, R6, 0x7f ;  /* 0x0000007f06067836 */ /* 0x000fca0000000000 */
[----:B------:R-:W-:-:S04]  /*7ab0*/  SHF.R.S32.HI R7, RZ, 0x1f, R6 ;  /* 0x0000001fff077819 */ /* 0x000fc80000011406 */
[----:B------:R-:W-:-:S04]  /*7ac0*/  LEA.HI R7, R7, R6, RZ, 0x7 ;  /* 0x0000000607077211 */ /* 0x000fc800078f38ff */
[----:B------:R-:W-:-:S04]  /*7ad0*/  SHF.R.S32.HI R6, RZ, 0x7, R7 ;  /* 0x00000007ff067819 */ /* 0x000fc80000011407 */
[----:B------:R-:W-:-:S04]  /*7ae0*/  VIMNMX R6, R6, UR43, !PT ;  /* 0x0000002b06067c48 */ /* 0x000fc8000ffe0100 */
[----:B------:R-:W-:-:S13]  /*7af0*/  ISETP.GE.AND P2, PT, R3, R6, PT ;  /* 0x000000060300720c */ /* 0x000fda0003f46270 */
[----:B------:R-:W-:Y:S05]  /*7b00*/  @!P2 BRA `(.L_x_830) ;  /* 0x0000001c0030a947 */ /* 0x000fea0003800000 */
[----:B------:R-:W-:Y:S01]  /*7b10*/  IMAD.MOV.U32 R7, RZ, RZ, R0 ;  /* 0x000000ffff077224 */ /* 0x000fe200078e0000 */
[----:B------:R-:W-:Y:S01]  /*7b20*/  UMOV UR23, UR36 ;  /* 0x0000002400177c82 */ /* 0x000fe20008000000 */
[----:B------:R-:W-:Y:S01]  /*7b30*/  IMAD.MOV.U32 R9, RZ, RZ, R2 ;  /* 0x000000ffff097224 */ /* 0x000fe200078e0002 */
[----:B------:R-:W-:Y:S01]  /*7b40*/  UMOV UR21, UR37 ;  /* 0x0000002500157c82 */ /* 0x000fe20008000000 */
[----:B------:R-:W-:-:S05]  /*7b50*/  ULDC UR22, c[0x0][0x988] ;  /* 0x0002620000167ab9 */ /* 0x000fca0000000800 */
.L_x_839:
        /* <DEDUP_REMOVED lines=9> */
.L_x_832:
[----:B------:R-:W-:Y:S01]  /*7bf0*/  ULEA UR6, UR37, UR45, 0x3 ;  /* 0x0000002d25067291 */ /* 0x000fe2000f8e183f */
[----:B------:R-:W-:-:S05]  /*7c00*/  IMAD.U32 R0, RZ, RZ, UR36 ;  /* 0x00000024ff007e24 */ /* 0x000fca000f8e00ff */
[----:B------:R-:W-:-:S04]  /*7c10*/  SHF.L.U32 R0, R0, 0x1f, RZ ;  /* 0x0000001f00007819 */ /* 0x000fc800000006ff */
[----:B------:R0:W1:Y:S01]  /*7c20*/  SYNCS.PHASECHK.TRANS64.TRYWAIT P3, [UR6+0x16830], R0 ;  /* 0x01683000ff0075a7 */ /* 0x0000620008060146 */
[----:B------:R-:W-:Y:S05]  /*7c30*/  @!P0 BRA `(.L_x_833) ;  /* 0x0000000000048947 */ /* 0x000fea0003800000 */
[----:B------:R-:W-:Y:S01]  /*7c40*/  BPT.TRAP 0x1 ;  /* 0x000000040000795c */ /* 0x000fe20000300000 */
.L_x_833:
[----:B-1----:R-:W-:Y:S05]  /*7c50*/  @P3 BRA `(.L_x_831) ;  /* 0x0000000000083947 */ /* 0x002fea0003800000 */
[----:B------:R-:W1:Y:S02]  /*7c60*/  SYNCS.PHASECHK.TRANS64.TRYWAIT P3, [UR6+0x16830], R0 ;  /* 0x01683000ff0075a7 */ /* 0x000e640008060146 */
[----:B-1----:R-:W-:Y:S05]  /*7c70*/  @!P3 BRA `(.L_x_834) ;  /* 0x000000a400f0b947 */ /* 0x002fea0003800000 */
.L_x_831:
        /* <DEDUP_REMOVED lines=25> */
.L_x_836:
[----:B------:R-:W-:Y:S01]  /*7e10*/  ULEA UR6, UR21, UR45, 0x3 ;  /* 0x0000002d15067291 */ /* 0x000fe2000f8e183f */
[----:B------:R-:W-:-:S05]  /*7e20*/  IMAD.U32 R0, RZ, RZ, UR23 ;  /* 0x00000017ff007e24 */ /* 0x000fca000f8e00ff */
[----:B------:R-:W-:-:S04]  /*7e30*/  SHF.L.U32 R0, R0, 0x1f, RZ ;  /* 0x0000001f00007819 */ /* 0x000fc800000006ff */
[----:B------:R0:W1:Y:S01]  /*7e40*/  SYNCS.PHASECHK.TRANS64.TRYWAIT P2, [UR6+0x16850], R0 ;  /* 0x01685000ff0075a7 */ /* 0x0000620008040146 */
[----:B------:R-:W-:Y:S05]  /*7e50*/  @!P0 BRA `(.L_x_837) ;  /* 0x0000000000048947 */ /* 0x000fea0003800000 */
[----:B------:R-:W-:Y:S01]  /*7e60*/  BPT.TRAP 0x1 ;  /* 0x000000040000795c */ /* 0x000fe20000300000 */
.L_x_837:
[----:B-1----:R-:W-:Y:S05]  /*7e70*/  @P2 BRA `(.L_x_835) ;  /* 0x0000000000082947 */ /* 0x002fea0003800000 */
[----:B------:R-:W1:Y:S02]  /*7e80*/  SYNCS.PHASECHK.TRANS64.TRYWAIT P2, [UR6+0x16850], R0 ;  /* 0x01685000ff0075a7 */ /* 0x000e640008040146 */
[----:B-1----:R-:W-:Y:S05]  /*7e90*/  @!P2 BRA `(.L_x_838) ;  /* 0x000000a40080a947 */ /* 0x002fea0003800000 */
.L_x_835:
[----:B------:R-:W-:Y:S01]  /*7ea0*/  UIADD3 UR6, UR45, 0x400, URZ ;  /* 0x000004002d067890 */ /* 0x000fe2000fffe03f */
[----:B------:R-:W-:Y:S01]  /*7eb0*/  WARPGROUP.ARRIVE ;  /* 0x00000000000079c5 */ /* 0x000fe20000000000 */
[----:B------:R-:W-:Y:S01]  /*7ec0*/  UMOV UR7, 0x40000040 ;  /* 0x4000004000077882 */ /* 0x000fe20000000000 */
[----:B01----:R-:W-:Y:S01]  /*7ed0*/  FMNMX.FTZ R0, R24, R9, !PT ;  /* 0x0000000918007209 */ /* 0x003fe20007810000 */
[----:B------:R-:W-:Y:S01]  /*7ee0*/  USHF.R.U32.HI UR6, URZ, 0x4, UR6 ;  /* 0x000000043f067899 */ /* 0x000fe20008011606 */
[----:B------:R-:W-:Y:S02]  /*7ef0*/  UMOV UR10, UR22 ;  /* 0x00000016000a7c82 */ /* 0x000fe40008000000 */
[----:B------:R-:W-:Y:S01]  /*7f00*/  FMNMX.FTZ R11, R25, R0, !PT ;  /* 0x00000000190b7209 */ /* 0x000fe20007810000 */
[----:B------:R-:W-:Y:S01]  /*7f10*/  ULOP3.LUT UR6, UR6, 0x3fff, URZ, 0xc0, !UPT ;  /* 0x00003fff06067892 */ /* 0x000fe2000f8ec03f */
[----:B------:R-:W-:Y:S02]  /*7f20*/  UMOV UR23, UR36 ;  /* 0x0000002400177c82 */ /* 0x000fe40008000000 */
[----:B------:R-:W-:Y:S01]  /*7f30*/  FMNMX.FTZ R0, R28, R11, !PT ;  /* 0x0000000b1c007209 */ /* 0x000fe20007810000 */
[----:B------:R-:W-:-:S03]  /*7f40*/  ULEA UR11, UR21, UR6, 0xa ;  /* 0x00000006150b7291 */ /* 0x000fc6000f8e503f */
[----:B------:R-:W-:-:S04]  /*7f50*/  FMNMX.FTZ R11, R29, R0, !PT ;  /* 0x000000001d0b7209 */ /* 0x000fc80007810000 */
[----:B------:R-:W-:Y:S01]  /*7f60*/  UMOV UR6, UR11 ;  /* 0x0000000b00067c82 */ /* 0x000fe20008000000 */
[----:B------:R-:W-:Y:S01]  /*7f70*/  FMNMX.FTZ R0, R32, R11, !PT ;  /* 0x0000000b20007209 */ /* 0x000fe20007810000 */
[----:B------:R-:W-:Y:S01]  /*7f80*/  HGMMA.64x64x16.F32 R88, R148, gdesc[UR4].tnspB, R88, gsb0 ;  /* 0x40e0000494587df0 */ /* 0x000fe20008000858 */
[----:B------:R-:W-:Y:S01]  /*7f90*/  UIADD3 UR6, UR11, 0x80, URZ ;  /* 0x000000800b067890 */ /* 0x000fe2000fffe03f */
[----:B------:R-:W-:Y:S01]  /*7fa0*/  UMOV UR7, 0x40000040 ;  /* 0x4000004000077882 */ /* 0x000fe20000000000 */
        /* <DEDUP_REMOVED lines=19> */
[----:B------:R-:W-:Y:S02]  /*80e0*/  WARPGROUP.DEPBAR.LE gsb0, 0x0 ;  /* 0x00008000000079c5 */ /* 0x000fe40000010000 */
[----:B------:R-:W-:Y:S01]  /*80f0*/  WARPGROUP.ARRIVE ;  /* 0x00000000000079c5 */ /* 0x000fe20000000000 */
[----:B------:R-:W-:-:S04]  /*8100*/  FMNMX.FTZ R0, R72, R11, !PT ;  /* 0x0000000b48007209 */ /* 0x000fc80007810000 */
        /* <DEDUP_REMOVED lines=9> */
[----:B------:R-:W-:-:S05]  /*81a0*/  FMNMX.FTZ R0, R85, R0, !PT ;  /* 0x0000000055007209 */ /* 0x000fca0007810000 */
[----:B------:R-:W0:Y:S02]  /*81b0*/  SHFL.BFLY PT, R11, R0, 0x2, 0x1f ;  /* 0x0c401f00000b7f89 */ /* 0x000e2400000e0000 */
[----:B0-----:R-:W-:Y:S02]  /*81c0*/  FMNMX.FTZ R11, R0, R11, !PT ;  /* 0x0000000b000b7209 */ /* 0x001fe40007810000 */
[----:B------:R-:W-:-:S03]  /*81d0*/  FMNMX.FTZ R0, R26, R7, !PT ;  /* 0x000000071a007209 */ /* 0x000fc60007810000 */
[----:B------:R-:W0:Y:S01]  /*81e0*/  SHFL.BFLY PT, R2, R11, 0x1, 0x1f ;  /* 0x0c201f000b027f89 */ /* 0x000e2200000e0000 */
[----:B------:R-:W-:-:S04]  /*81f0*/  FMNMX.FTZ R13, R27, R0, !PT ;  /* 0x000000001b0d7209 */ /* 0x000fc80007810000 */
[----:B------:R-:W-:-:S04]  /*8200*/  FMNMX.FTZ R0, R30, R13, !PT ;  /* 0x0000000d1e007209 */ /* 0x000fc80007810000 */
[----:B------:R-:W-:-:S04]  /*8210*/  FMNMX.FTZ R21, R31, R0, !PT ;  /* 0x000000001f157209 */ /* 0x000fc80007810000 */
[----:B------:R-:W-:-:S04]  /*8220*/  FMNMX.FTZ R0, R34, R21, !PT ;  /* 0x0000001522007209 */ /* 0x000fc80007810000 */
[----:B------:R-:W-:Y:S01]  /*8230*/  FMNMX.FTZ R21, R35, R0, !PT ;  /* 0x0000000023157209 */ /* 0x000fe20007810000 */
[----:B------:R-:W-:Y:S02]  /*8240*/  WARPGROUP.DEPBAR.LE gsb0, 0x0 ;  /* 0x00008000000079c5 */ /* 0x000fe40000010000 */
[----:B------:R-:W-:Y:S01]  /*8250*/  WARPGROUP.ARRIVE ;  /* 0x00000000000079c5 */ /* 0x000fe20000000000 */
[----:B------:R-:W-:Y:S02]  /*8260*/  FMNMX.FTZ R0, R38, R21, !PT ;  /* 0x0000001526007209 */ /* 0x000fe40007810000 */
[----:B0-----:R-:W-:Y:S02]  /*8270*/  FMNMX.FTZ R2, R11, R2, !PT ;  /* 0x000000020b027209 */ /* 0x001fe40007810000 */
[----:B------:R-:W-:Y:S01]  /*8280*/  FMNMX.FTZ R21, R39, R0, !PT ;  /* 0x0000000027157209 */ /* 0x000fe20007810000 */
[----:B------:R-:W-:Y:S01]  /*8290*/  HGMMA.64x64x16.F32 R88, R140, gdesc[UR4].tnspB, R88, gsb0 ;  /* 0x40e000048c587df0 */ /* 0x000fe20008000858 */
[----:B------:R-:W-:Y:S01]  /*82a0*/  UIADD3 UR6, UR11, 0x180, URZ ;  /* 0x000001800b067890 */ /* 0x000fe2000fffe03f */
[----:B------:R-:W-:Y:S01]  /*82b0*/  FADD.FTZ R8, -R2, R9 ;  /* 0x0000000902087221 */ /* 0x000fe20000010100 */
[----:B------:R-:W-:Y:S01]  /*82c0*/  UMOV UR7, 0x40000040 ;  /* 0x4000004000077882 */ /* 0x000fe20000000000 */
[----:B------:R-:W-:Y:S01]  /*82d0*/  FMNMX.FTZ R0, R42, R21, !PT ;  /* 0x000000152a007209 */ /* 0x000fe20007810000 */
[----:B------:R-:W-:Y:S01]  /*82e0*/  FMUL.FTZ R9, R2, UR10 ;  /* 0x0000000a02097c20 */ /* 0x000fe20008410000 */
[----:B------:R-:W-:-:S02]  /*82f0*/  FMUL.FTZ R8, R8, UR10 ;  /* 0x0000000a08087c20 */ /* 0x000fc40008410000 */
[----:B------:R-:W-:Y:S01]  /*8300*/  FMNMX.FTZ R21, R43, R0, !PT ;  /* 0x000000002b157209 */ /* 0x000fe20007810000 */
[--C-:B------:R-:W-:Y:S01]  /*8310*/  FFMA.FTZ R33, R33, UR10, -R9.reuse ;  /* 0x0000000a21217c23 */ /* 0x100fe20008010809 */
[--C-:B------:R-:W-:Y:S01]  /*8320*/  FFMA.FTZ R148, R25, UR10, -R9.reuse ;  /* 0x0000000a19947c23 */ /* 0x100fe20008010809 */
[--C-:B------:R-:W-:Y:S01]  /*8330*/  FFMA.FTZ R25, R37, UR10, -R9.reuse ;  /* 0x0000000a25197c23 */ /* 0x100fe20008010809 */
[----:B------:R-:W-:Y:S01]  /*8340*/  FMNMX.FTZ R0, R46, R21, !PT ;  /* 0x000000152e007209 */ /* 0x000fe20007810000 */
[----:B------:R0:W-:Y:S01]  /*8350*/  MUFU.EX2 R13, R33 ;  /* 0x00000021000d7308 */ /* 0x0001e20000000800 */
        /* <DEDUP_REMOVED lines=18> */
[----:B0-----:R-:W-:Y:S01]  /*8480*/  FMNMX.FTZ R33, R55, R0, !PT ;  /* 0x0000000037217209 */ /* 0x001fe20007810000 */
[--C-:B------:R-:W-:Y:S01]  /*8490*/  FFMA.FTZ R12, R68, UR10, -R9.reuse ;  /* 0x0000000a440c7c23 */ /* 0x100fe20008010809 */
[--C-:B------:R-:W-:Y:S01]  /*84a0*/  FFMA.FTZ R14, R72, UR10, -R9.reuse ;  /* 0x0000000a480e7c23 */ /* 0x100fe20008010809 */
[--C-:B------:R-:W-:Y:S01]  /*84b0*/  FFMA.FTZ R20, R76, UR10, -R9.reuse ;  /* 0x0000000a4c147c23 */ /* 0x100fe20008010809 */
[----:B------:R-:W-:Y:S01]  /*84c0*/  FMNMX.FTZ R0, R58, R33, !PT ;  /* 0x000000213a007209 */ /* 0x000fe20007810000 */
[----:B------:R-:W-:Y:S01]  /*84d0*/  MUFU.EX2 R21, R45 ;  /* 0x0000002d00157308 */ /* 0x000fe20000000800 */
[--C-:B-1----:R-:W-:Y:S01]  /*84e0*/  FFMA.FTZ R24, R80, UR10, -R9.reuse ;  /* 0x0000000a50187c23 */ /* 0x102fe20008010809 */
[--C-:B------:R-:W-:Y:S01]  /*84f0*/  FFMA.FTZ R84, R84, UR10, -R9.reuse ;  /* 0x0000000a54547c23 */ /* 0x100fe20008010809 */
[----:B------:R-:W-:Y:S01]  /*8500*/  FMNMX.FTZ R33, R59, R0, !PT ;  /* 0x000000003b217209 */ /* 0x000fe20007810000 */
[----:B------:R-:W-:-:S03]  /*8510*/  FFMA.FTZ R85, R85, UR10, -R9 ;  /* 0x0000000a55557c23 */ /* 0x000fc60008010809 */
[----:B------:R-:W-:Y:S01]  /*8520*/  FMNMX.FTZ R0, R62, R33, !PT ;  /* 0x000000213e007209 */ /* 0x000fe20007810000 */
[----:B------:R-:W0:Y:S03]  /*8530*/  MUFU.EX2 R8, R8 ;  /* 0x0000000800087308 */ /* 0x000e260000000800 */
[----:B------:R-:W-:-:S04]  /*8540*/  FMNMX.FTZ R37, R63, R0, !PT ;  /* 0x000000003f257209 */ /* 0x000fc80007810000 */
[----:B------:R-:W-:Y:S01]  /*8550*/  FMNMX.FTZ R0, R66, R37, !PT ;  /* 0x0000002542007209 */ /* 0x000fe20007810000 */
[----:B------:R1:W-:Y:S03]  /*8560*/  MUFU.EX2 R33, R49 ;  /* 0x0000003100217308 */ /* 0x0003e60000000800 */
[----:B------:R-:W-:-:S04]  /*8570*/  FMNMX.FTZ R37, R67, R0, !PT ;  /* 0x0000000043257209 */ /* 0x000fc80007810000 */
[----:B------:R-:W-:Y:S01]  /*8580*/  FMNMX.FTZ R0, R70, R37, !PT ;  /* 0x0000002546007209 */ /* 0x000fe20007810000 */
[----:B------:R-:W2:Y:S01]  /*8590*/  MUFU.EX2 R148, R148 ;  /* 0x0000009400947308 */ /* 0x000ea20000000800 */
[--C-:B-1----:R-:W-:Y:S01]  /*85a0*/  FFMA.FTZ R49, R65, UR10, -R9.reuse ;  /* 0x0000000a41317c23 */ /* 0x102fe20008010809 */
[----:B------:R-:W-:Y:S01]  /*85b0*/  FFMA.FTZ R65, R81, UR10, -R9 ;  /* 0x0000000a51417c23 */ /* 0x000fe20008010809 */
[----:B------:R-:W-:Y:S01]  /*85c0*/  FMNMX.FTZ R37, R71, R0, !PT ;  /* 0x0000000047257209 */ /* 0x000fe20007810000 */
[----:B0-----:R-:W-:-:S03]  /*85d0*/  FFMA.FTZ R5, R8, R5, R11 ;  /* 0x0000000508057223 */ /* 0x001fc6000001000b */
[----:B------:R-:W-:Y:S01]  /*85e0*/  FMNMX.FTZ R0, R74, R37, !PT ;  /* 0x000000254a007209 */ /* 0x000fe20007810000 */
[----:B------:R-:W0:Y:S03]  /*85f0*/  MUFU.EX2 R150, R150 ;  /* 0x0000009600967308 */ /* 0x000e260000000800 */
[----:B------:R-:W-:-:S04]  /*8600*/  FMNMX.FTZ R37, R75, R0, !PT ;  /* 0x000000004b257209 */ /* 0x000fc80007810000 */
[----:B------:R-:W-:Y:S01]  /*8610*/  FMNMX.FTZ R0, R78, R37, !PT ;  /* 0x000000254e007209 */ /* 0x000fe20007810000 */
[----:B------:R-:W1:Y:S01]  /*8620*/  MUFU.EX2 R15, R15 ;  /* 0x0000000f000f7308 */ /* 0x000e620000000800 */
[----:B------:R-:W-:Y:S02]  /*8630*/  WARPGROUP.DEPBAR.LE gsb0, 0x0 ;  /* 0x00008000000079c5 */ /* 0x000fe40000010000 */
[----:B------:R-:W-:Y:S01]  /*8640*/  WARPGROUP.ARRIVE ;  /* 0x00000000000079c5 */ /* 0x000fe20000000000 */
[----:B------:R-:W-:Y:S01]  /*8650*/  FMNMX.FTZ R45, R79, R0, !PT ;  /* 0x000000004f2d7209 */ /* 0x000fe20007810000 */
[--C-:B------:R-:W-:Y:S01]  /*8660*/  FFMA.FTZ R140, R40, UR10, -R9.reuse ;  /* 0x0000000a288c7c23 */ /* 0x100fe20008010809 */
[----:B------:R-:W-:Y:S01]  /*8670*/  FFMA.FTZ R142, R44, UR10, -R9 ;  /* 0x0000000a2c8e7c23 */ /* 0x000fe20008010809 */
[----:B--2---:R-:W-:Y:S01]  /*8680*/  FADD.FTZ R5, R148, R5 ;  /* 0x0000000594057221 */ /* 0x004fe20000010000 */
[----:B------:R-:W-:Y:S01]  /*8690*/  FMNMX.FTZ R0, R82, R45, !PT ;  /* 0x0000002d52007209 */ /* 0x000fe20007810000 */
[----:B------:R-:W-:Y:S01]  /*86a0*/  HGMMA.64x64x16.F32 R88, R136, gdesc[UR4].tnspB, R88, gsb0 ;  /* 0x40e0000488587df0 */ /* 0x000fe20008000858 */
[----:B------:R-:W-:Y:S01]  /*86b0*/  UIADD3 UR6, UR11, 0x200, URZ ;  /* 0x000002000b067890 */ /* 0x000fe2000fffe03f */
[----:B------:R2:W-:Y:S01]  /*86c0*/  MUFU.EX2 R37, R57 ;  /* 0x0000003900257308 */ /* 0x0005e20000000800 */
[----:B------:R-:W-:Y:S01]  /*86d0*/  UMOV UR7, 0x40000040 ;  /* 0x4000004000077882 */ /* 0x000fe20000000000 */
[----:B------:R-:W-:-:S02]  /*86e0*/  FMNMX.FTZ R45, R83, R0, !PT ;  /* 0x00000000532d7209 */ /* 0x000fc40007810000 */
[----:B------:R-:W-:Y:S02]  /*86f0*/  F2FP.F16.F32.PACK_AB R148, R148, R11 ;  /* 0x0000000b9494723e */ /* 0x000fe400000000ff */
[----:B------:R-:W-:Y:S02]  /*8700*/  FMNMX.FTZ R0, R86, R45, !PT ;  /* 0x0000002d56007209 */ /* 0x000fe40007810000 */
[----:B------:R3:W-:Y:S02]  /*8710*/  MUFU.EX2 R45, R61 ;  /* 0x0000003d002d7308 */ /* 0x0007e40000000800 */
[----:B------:R-:W-:-:S05]  /*8720*/  FMNMX.FTZ R0, R87, R0, !PT ;  /* 0x0000000057007209 */ /* 0x000fca0007810000 */
[----:B--2---:R-:W2:Y:S01]  /*8730*/  SHFL.BFLY PT, R57, R0, 0x2, 0x1f ;  /* 0x0c401f0000397f89 */ /* 0x004ea200000e0000 */
[----:B------:R-:W-:Y:S01]  /*8740*/  MUFU.EX2 R144, R144 ;  /* 0x0000009000907308 */ /* 0x000fe20000000800 */
[----:B---3--:R-:W-:-:S07]  /*8750*/  FFMA.FTZ R61, R77, UR10, -R9 ;  /* 0x0000000a4d3d7c23 */ /* 0x008fce0008010809 */
[----:B------:R-:W-:Y:S08]  /*8760*/  MUFU.EX2 R146, R146 ;  /* 0x0000009200927308 */ /* 0x000ff00000000800 */
[----:B------:R-:W-:Y:S01]  /*8770*/  MUFU.EX2 R25, R25 ;  /* 0x0000001900197308 */ /* 0x000fe20000000800 */
[----:B--2---:R-:W-:Y:S01]  /*8780*/  FMNMX.FTZ R28, R0, R57, !PT ;  /* 0x00000039001c7209 */ /* 0x004fe20007810000 */
[----:B------:R-:W-:-:S06]  /*8790*/  FFMA.FTZ R57, R73, UR10, -R9 ;  /* 0x0000000a49397c23 */ /* 0x000fcc0008010809 */
[----:B------:R-:W-:Y:S01]  /*87a0*/  MUFU.EX2 R140, R140 ;  /* 0x0000008c008c7308 */ /* 0x000fe20000000800 */
[----:B------:R-:W2:Y:S07]  /*87b0*/  SHFL.BFLY PT, R69, R28, 0x1, 0x1f ;  /* 0x0c201f001c457f89 */ /* 0x000eae00000e0000 */
[----:B------:R-:W-:Y:S08]  /*87c0*/  MUFU.EX2 R29, R29 ;  /* 0x0000001d001d7308 */ /* 0x000ff00000000800 */
[----:B------:R-:W-:Y:S08]  /*87d0*/  MUFU.EX2 R142, R142 ;  /* 0x0000008e008e7308 */ /* 0x000ff00000000800 */
[----:B------:R-:W-:Y:S01]  /*87e0*/  MUFU.EX2 R41, R41 ;  /* 0x0000002900297308 */ /* 0x000fe20000000800 */
[----:B--2---:R-:W-:-:S05]  /*87f0*/  FMNMX.FTZ R0, R28, R69, !PT ;  /* 0x000000451c007209 */ /* 0x004fca0007810000 */
[----:B------:R-:W-:Y:S02]  /*8800*/  FMUL.FTZ R32, R0, UR10 ;  /* 0x0000000a00207c20 */ /* 0x000fe40008410000 */
[----:B------:R-:W-:Y:S01]  /*8810*/  MUFU.EX2 R10, R10 ;  /* 0x0000000a000a7308 */ /* 0x000fe20000000800 */
[----:B------:R-:W-:Y:S02]  /*8820*/  WARPGROUP.DEPBAR.LE gsb0, 0x0 ;  /* 0x00008000000079c5 */ /* 0x000fe40000010000 */
[----:B------:R-:W-:Y:S01]  /*8830*/  WARPGROUP.ARRIVE ;  /* 0x00000000000079c5 */ /* 0x000fe20000000000 */
[--C-:B------:R-:W-:Y:S01]  /*8840*/  FFMA.FTZ R136, R48, UR10, -R9.reuse ;  /* 0x0000000a30887c23 */ /* 0x100fe20008010809 */
[----:B------:R-:W-:-:S04]  /*8850*/  FFMA.FTZ R138, R52, UR10, -R9 ;  /* 0x0000000a348a7c23 */ /* 0x000fc80008010809 */
[----:B------:R-:W2:Y:S01]  /*8860*/  S2R R48, SR_TID.X ;  /* 0x0000000000307919 */ /* 0x000ea20000002100 */
[--C-:B------:R-:W-:Y:S01]  /*8870*/  FFMA.FTZ R149, R27, UR10, -R32.reuse ;  /* 0x0000000a1b957c23 */ /* 0x100fe20008010820 */
[----:B------:R-:W-:Y:S01]  /*8880*/  IMAD.U32 R27, RZ, RZ, UR37 ;  /* 0x00000025ff1b7e24 */ /* 0x000fe2000f8e00ff */
[----:B------:R-:W-:Y:S01]  /*8890*/  HGMMA.64x64x16.F32 R88, R132, gdesc[UR4].tnspB, R88, gsb0 ;  /* 0x40e0000484587df0 */ /* 0x000fe20008000858 */
[----:B------:R-:W-:Y:S01]  /*88a0*/  UIADD3 UR6, UR11, 0x280, URZ ;  /* 0x000002800b067890 */ /* 0x000fe2000fffe03f */
[--C-:B------:R-:W-:Y:S01]  /*88b0*/  FFMA.FTZ R26, R26, UR10, -R32.reuse ;  /* 0x0000000a1a1a7c23 */ /* 0x100fe20008010820 */
[----:B------:R-:W-:Y:S01]  /*88c0*/  UMOV UR7, 0x40000040 ;  /* 0x4000004000077882 */ /* 0x000fe20000000000 */
[----:B------:R-:W-:Y:S01]  /*88d0*/  @!P1 LEA R27, R27, UR45, 0x3 ;  /* 0x0000002d1b1b9c11 */ /* 0x000fe2000f8e18ff */
[--C-:B------:R-:W-:Y:S01]  /*88e0*/  FFMA.FTZ R151, R30, UR10, -R32.reuse ;  /* 0x0000000a1e977c23 */ /* 0x100fe20008010820 */
[----:B------:R-:W-:Y:S01]  /*88f0*/  FFMA.FTZ R30, R31, UR10, -R32 ;  /* 0x0000000a1f1e7c23 */ /* 0x000fe20008010820 */
[----:B------:R-:W-:Y:S01]  /*8900*/  VIADD R31, R22, 0x9 ;  /* 0x00000009161f7836 */ /* 0x000fe20000000000 */
[----:B------:R-:W-:Y:S01]  /*8910*/  MUFU.EX2 R26, R26 ;  /* 0x0000001a001a7308 */ /* 0x000fe20000000800 */
[----:B------:R-:W-:-:S02]  /*8920*/  @!P1 VIADD R27, R27, 0x16840 ;  /* 0x000168401b1b9836 */ /* 0x000fc40000000000 */
[--C-:B------:R-:W-:Y:S01]  /*8930*/  FFMA.FTZ R145, R34, UR10, -R32.reuse ;  /* 0x0000000a22917c23 */ /* 0x100fe20008010820 */
[--C-:B------:R-:W-:Y:S01]  /*8940*/  FFMA.FTZ R34, R35, UR10, -R32.reuse ;  /* 0x0000000a23227c23 */ /* 0x100fe20008010820 */
[--C-:B------:R-:W-:Y:S01]  /*8950*/  FFMA.FTZ R147, R38, UR10, -R32.reuse ;  /* 0x0000000a26937c23 */ /* 0x100fe20008010820 */
[--C-:B------:R-:W-:Y:S01]  /*8960*/  FFMA.FTZ R36, R39, UR10, -R32.reuse ;  /* 0x0000000a27247c23 */ /* 0x100fe20008010820 */
[----:B------:R-:W-:Y:S01]  /*8970*/  @!P1 PRMT R27, RZ, 0x654, R27 ;  /* 0x00000654ff1b9816 */ /* 0x000fe2000000001b */
[--C-:B------:R-:W-:Y:S01]  /*8980*/  FFMA.FTZ R137, R50, UR10, -R32.reuse ;  /* 0x0000000a32897c23 */ /* 0x100fe20008010820 */
[----:B------:R-:W-:Y:S01]  /*8990*/  MUFU.EX2 R149, R149 ;  /* 0x0000009500957308 */ /* 0x000fe20000000800 */
[----:B0-----:R-:W-:Y:S01]  /*89a0*/  FADD.FTZ R50, R150, R5 ;  /* 0x0000000596327221 */ /* 0x001fe20000010000 */
        /* <DEDUP_REMOVED lines=8> */
[--C-:B------:R-:W-:Y:S01]  /*8a30*/  FFMA.FTZ R46, R59, UR10, -R32.reuse ;  /* 0x0000000a3b2e7c23 */ /* 0x100fe20008010820 */
[--C-:B------:R-:W-:Y:S01]  /*8a40*/  FFMA.FTZ R75, R75, UR10, -R32.reuse ;  /* 0x0000000a4b4b7c23 */ /* 0x100fe20008010820 */
[--C-:B------:R-:W-:Y:S01]  /*8a50*/  FFMA.FTZ R79, R79, UR10, -R32.reuse ;  /* 0x0000000a4f4f7c23 */ /* 0x100fe20008010820 */
[----:B--2---:R-:W-:Y:S01]  /*8a60*/  ISETP.GE.U32.AND P2, PT, R48, 0x180, PT ;  /* 0x000001803000780c */ /* 0x004fe20003f46070 */
[--C-:B------:R-:W-:Y:S01]  /*8a70*/  FFMA.FTZ R82, R82, UR10, -R32.reuse ;  /* 0x0000000a52527c23 */ /* 0x100fe20008010820 */
[--C-:B------:R-:W-:Y:S01]  /*8a80*/  FFMA.FTZ R83, R83, UR10, -R32.reuse ;  /* 0x0000000a53537c23 */ /* 0x100fe20008010820 */
[----:B------:R-:W-:Y:S01]  /*8a90*/  MUFU.EX2 R30, R30 ;  /* 0x0000001e001e7308 */ /* 0x000fe20000000800 */
[----:B------:R-:W-:Y:S01]  /*8aa0*/  SEL R31, R31, 0x9, !P2 ;  /* 0x000000091f1f7807 */ /* 0x000fe20005000000 */
[----:B------:R-:W-:Y:S01]  /*8ab0*/  FFMA.FTZ R86, R86, UR10, -R32 ;  /* 0x0000000a56567c23 */ /* 0x000fe20008010820 */
[C---:B------:R-:W-:Y:S01]  /*8ac0*/  ISETP.GT.AND P2, PT, R3.reuse, R6, PT ;  /* 0x000000060300720c */ /* 0x040fe20003f44270 */
[----:B------:R-:W-:Y:S01]  /*8ad0*/  VIADD R3, R3, 0xffffffff ;  /* 0xffffffff03037836 */ /* 0x000fe20000000000 */
[----:B-1----:R-:W-:-:S03]  /*8ae0*/  F2FP.F16.F32.PACK_AB R150, R15, R150 ;  /* 0x000000960f96723e */ /* 0x002fc600000000ff */
[----:B------:R-:W-:Y:S08]  /*8af0*/  MUFU.EX2 R145, R145 ;  /* 0x0000009100917308 */ /* 0x000ff00000000800 */
[----:B------:R-:W-:Y:S08]  /*8b00*/  MUFU.EX2 R34, R34 ;  /* 0x0000002200227308 */ /* 0x000ff00000000800 */
[----:B------:R-:W-:Y:S08]  /*8b10*/  MUFU.EX2 R147, R147 ;  /* 0x0000009300937308 */ /* 0x000ff00000000800 */
[----:B------:R-:W-:Y:S08]  /*8b20*/  MUFU.EX2 R36, R36 ;  /* 0x0000002400247308 */ /* 0x000ff00000000800 */
[----:B------:R-:W-:Y:S01]  /*8b30*/  MUFU.EX2 R141, R141 ;  /* 0x0000008d008d7308 */ /* 0x000fe20000000800 */
[----:B------:R-:W-:-:S02]  /*8b40*/  WARPGROUP.DEPBAR.LE gsb0, 0x0 ;  /* 0x00008000000079c5 */ /* 0x000fc40000010000 */
[----:B------:R-:W-:Y:S01]  /*8b50*/  WARPGROUP.ARRIVE ;  /* 0x00000000000079c5 */ /* 0x000fe20000000000 */
[--C-:B------:R-:W-:Y:S01]  /*8b60*/  FFMA.FTZ R132, R56, UR10, -R9.reuse ;  /* 0x0000000a38847c23 */ /* 0x100fe20008010809 */
[----:B------:R-:W-:Y:S01]  /*8b70*/  FFMA.FTZ R134, R60, UR10, -R9 ;  /* 0x0000000a3c867c23 */ /* 0x000fe20008010809 */
[----:B------:R-:W-:Y:S02]  /*8b80*/  FADD.FTZ R9, -R0, R7 ;  /* 0x0000000700097221 */ /* 0x000fe40000010100 */
[----:B------:R-:W-:Y:S01]  /*8b90*/  MUFU.EX2 R38, R38 ;  /* 0x0000002600267308 */ /* 0x000fe20000000800 */
[--C-:B------:R-:W-:Y:S01]  /*8ba0*/  FFMA.FTZ R133, R58, UR10, -R32.reuse ;  /* 0x0000000a3a857c23 */ /* 0x100fe20008010820 */
[----:B------:R-:W-:Y:S01]  /*8bb0*/  HGMMA.64x64x16.F32 R88, R128, gdesc[UR4].tnspB, R88, gsb0 ;  /* 0x40e0000480587df0 */ /* 0x000fe20008000858 */
[----:B------:R-:W-:Y:S01]  /*8bc0*/  UIADD3 UR6, UR11, 0x300, URZ ;  /* 0x000003000b067890 */ /* 0x000fe2000fffe03f */
[----:B------:R-:W-:Y:S01]  /*8bd0*/  FMUL.FTZ R9, R9, UR10 ;  /* 0x0000000a09097c20 */ /* 0x000fe20008410000 */
[----:B------:R-:W-:Y:S01]  /*8be0*/  UMOV UR7, 0x40000040 ;  /* 0x4000004000077882 */ /* 0x000fe20000000000 */
[----:B------:R-:W-:-:S02]  /*8bf0*/  FFMA.FTZ R135, R62, UR10, -R32 ;  /* 0x0000000a3e877c23 */ /* 0x000fc40008010820 */
[----:B------:R-:W-:Y:S08]  /*8c00*/  MUFU.EX2 R143, R143 ;  /* 0x0000008f008f7308 */ /* 0x000ff00000000800 */
[----:B------:R-:W0:Y:S08]  /*8c10*/  MUFU.EX2 R9, R9 ;  /* 0x0000000900097308 */ /* 0x000e300000000800 */
[----:B------:R-:W1:Y:S08]  /*8c20*/  MUFU.EX2 R40, R40 ;  /* 0x0000002800287308 */ /* 0x000e700000000800 */
[----:B------:R-:W-:Y:S01]  /*8c30*/  MUFU.EX2 R136, R136 ;  /* 0x0000008800887308 */ /* 0x000fe20000000800 */
[----:B0-----:R-:W-:-:S04]  /*8c40*/  FFMA.FTZ R4, R9, R4, R26 ;  /* 0x0000000409047223 */ /* 0x001fc8000001001a */
[----:B------:R-:W-:Y:S01]  /*8c50*/  FADD.FTZ R48, R149, R4 ;  /* 0x0000000495307221 */ /* 0x000fe20000010000 */
[----:B------:R-:W-:Y:S01]  /*8c60*/  FFMA.FTZ R4, R63, UR10, -R32 ;  /* 0x0000000a3f047c23 */ /* 0x000fe20008010820 */
[----:B------:R-:W-:Y:S01]  /*8c70*/  F2FP.F16.F32.PACK_AB R149, R149, R26 ;  /* 0x0000001a9595723e */ /* 0x000fe200000000ff */
[----:B------:R-:W0:Y:S01]  /*8c80*/  MUFU.EX2 R137, R137 ;  /* 0x0000008900897308 */ /* 0x000e220000000800 */
[----:B------:R-:W-:Y:S01]  /*8c90*/  FADD.FTZ R5, R151, R48 ;  /* 0x0000003097057221 */ /* 0x000fe20000010000 */
[----:B------:R-:W-:-:S03]  /*8ca0*/  F2FP.F16.F32.PACK_AB R151, R30, R151 ;  /* 0x000000971e97723e */ /* 0x000fc600000000ff */
[----:B------:R-:W-:-:S03]  /*8cb0*/  FADD.FTZ R48, R30, R5 ;  /* 0x000000051e307221 */ /* 0x000fc60000010000 */
[----:B------:R-:W2:Y:S01]  /*8cc0*/  MUFU.EX2 R42, R42 ;  /* 0x0000002a002a7308 */ /* 0x000ea20000000800 */
[----:B------:R-:W-:Y:S01]  /*8cd0*/  FADD.FTZ R5, R145, R48 ;  /* 0x0000003091057221 */ /* 0x000fe20000010000 */
[----:B------:R-:W-:Y:S01]  /*8ce0*/  FFMA.FTZ R48, R67, UR10, -R32 ;  /* 0x0000000a43307c23 */ /* 0x000fe20008010820 */
[C---:B------:R-:W-:Y:S02]  /*8cf0*/  F2FP.F16.F32.PACK_AB R145, R34.reuse, R145 ;  /* 0x000000912291723e */ /* 0x040fe400000000ff */
[----:B------:R-:W-:-:S03]  /*8d00*/  FADD.FTZ R52, R34, R5 ;  /* 0x0000000522347221 */ /* 0x000fc60000010000 */
[----:B------:R-:W-:Y:S01]  /*8d10*/  MUFU.EX2 R138, R138 ;  /* 0x0000008a008a7308 */ /* 0x000fe20000000800 */
[----:B------:R-:W-:Y:S01]  /*8d20*/  FADD.FTZ R5, R147, R52 ;  /* 0x0000003493057221 */ /* 0x000fe20000010000 */
[----:B------:R-:W-:-:S03]  /*8d30*/  F2FP.F16.F32.PACK_AB R147, R36, R147 ;  /* 0x000000932493723e */ /* 0x000fc600000000ff */
[----:B------:R-:W-:-:S03]  /*8d40*/  FADD.FTZ R52, R36, R5 ;  /* 0x0000000524347221 */ /* 0x000fc60000010000 */
[----:B------:R-:W3:Y:S01]  /*8d50*/  MUFU.EX2 R139, R139 ;  /* 0x0000008b008b7308 */ /* 0x000ee20000000800 */
[----:B------:R-:W-:Y:S01]  /*8d60*/  FADD.FTZ R5, R141, R52 ;  /* 0x000000348d057221 */ /* 0x000fe20000010000 */
[----:B------:R-:W-:-:S03]  /*8d70*/  F2FP.F16.F32.PACK_AB R141, R38, R141 ;  /* 0x0000008d268d723e */ /* 0x000fc600000000ff */
[----:B------:R-:W-:-:S03]  /*8d80*/  FADD.FTZ R52, R38, R5 ;  /* 0x0000000526347221 */ /* 0x000fc60000010000 */
[----:B------:R-:W4:Y:S01]  /*8d90*/  MUFU.EX2 R44, R44 ;  /* 0x0000002c002c7308 */ /* 0x000f220000000800 */
[----:B------:R-:W-:Y:S01]  /*8da0*/  FADD.FTZ R5, R143, R52 ;  /* 0x000000348f057221 */ /* 0x000fe20000010000 */
[----:B-1----:R-:W-:-:S03]  /*8db0*/  F2FP.F16.F32.PACK_AB R143, R40, R143 ;  /* 0x0000008f288f723e */ /* 0x002fc600000000ff */
[----:B------:R-:W-:Y:S01]  /*8dc0*/  FADD.FTZ R52, R40, R5 ;  /* 0x0000000528347221 */ /* 0x000fe20000010000 */
[----:B------:R-:W-:Y:S02]  /*8dd0*/  WARPGROUP.DEPBAR.LE gsb0, 0x0 ;  /* 0x00008000000079c5 */ /* 0x000fe40000010000 */
[----:B------:R-:W-:Y:S01]  /*8de0*/  WARPGROUP.ARRIVE ;  /* 0x00000000000079c5 */ /* 0x000fe20000000000 */
[----:B------:R-:W-:Y:S01]  /*8df0*/  MUFU.EX2 R132, R132 ;  /* 0x0000008400847308 */ /* 0x000fe20000000800 */
[----:B0-----:R-:W-:Y:S01]  /*8e00*/  FADD.FTZ R5, R137, R52 ;  /* 0x0000003489057221 */ /* 0x001fe20000010000 */
[--C-:B------:R-:W-:Y:S01]  /*8e10*/  FFMA.FTZ R129, R66, UR10, -R32.reuse ;  /* 0x0000000a42817c23 */ /* 0x100fe20008010820 */
[----:B------:R-:W-:Y:S01]  /*8e20*/  FFMA.FTZ R131, R70, UR10, -R32 ;  /* 0x0000000a46837c23 */ /* 0x000fe20008010820 */
[C---:B--2---:R-:W-:Y:S01]  /*8e30*/  F2FP.F16.F32.PACK_AB R137, R42.reuse, R137 ;  /* 0x000000892a89723e */ /* 0x044fe200000000ff */
[----:B------:R-:W-:Y:S01]  /*8e40*/  HGMMA.64x64x16.F32 R88, R124, gdesc[UR4].tnspB, R88, gsb0 ;  /* 0x40e000047c587df0 */ /* 0x000fe20008000858 */
[----:B------:R-:W-:Y:S01]  /*8e50*/  UIADD3 UR6, UR11, 0x380, URZ ;  /* 0x000003800b067890 */ /* 0x000fe2000fffe03f */
[----:B------:R-:W-:Y:S01]  /*8e60*/  FADD.FTZ R52, R42, R5 ;  /* 0x000000052a347221 */ /* 0x000fe20000010000 */
[----:B------:R-:W-:Y:S01]  /*8e70*/  UMOV UR7, 0x40000040 ;  /* 0x4000004000077882 */ /* 0x000fe20000000000 */
[----:B------:R-:W0:Y:S02]  /*8e80*/  MUFU.EX2 R133, R133 ;  /* 0x0000008500857308 */ /* 0x000e240000000800 */
[----:B---3--:R-:W-:Y:S01]  /*8e90*/  FADD.FTZ R5, R139, R52 ;  /* 0x000000348b057221 */ /* 0x008fe20000010000 */
[----:B----4-:R-:W-:-:S03]  /*8ea0*/  F2FP.F16.F32.PACK_AB R139, R44, R139 ;  /* 0x0000008b2c8b723e */ /* 0x010fc600000000ff */
[----:B------:R-:W-:Y:S02]  /*8eb0*/  FADD.FTZ R30, R44, R5 ;  /* 0x000000052c1e7221 */ /* 0x000fe40000010000 */
[----:B------:R-:W1:Y:S08]  /*8ec0*/  MUFU.EX2 R46, R46 ;  /* 0x0000002e002e7308 */ /* 0x000e700000000800 */
[----:B------:R-:W-:Y:S01]  /*8ed0*/  MUFU.EX2 R134, R134 ;  /* 0x0000008600867308 */ /* 0x000fe20000000800 */
[----:B0-----:R-:W-:-:S07]  /*8ee0*/  FADD.FTZ R5, R133, R30 ;  /* 0x0000001e85057221 */ /* 0x001fce0000010000 */
[----:B------:R-:W0:Y:S01]  /*8ef0*/  MUFU.EX2 R135, R135 ;  /* 0x0000008700877308 */ /* 0x000e220000000800 */
[C---:B-1----:R-:W-:Y:S01]  /*8f00*/  FADD.FTZ R30, R46.reuse, R5 ;  /* 0x000000052e1e7221 */ /* 0x042fe20000010000 */
[----:B------:R-:W-:-:S06]  /*8f10*/  F2FP.F16.F32.PACK_AB R133, R46, R133 ;  /* 0x000000852e85723e */ /* 0x000fcc00000000ff */
[----:B------:R-:W1:Y:S08]  /*8f20*/  MUFU.EX2 R4, R4 ;  /* 0x0000000400047308 */ /* 0x000e700000000800 */
[----:B------:R-:W2:Y:S01]  /*8f30*/  MUFU.EX2 R129, R129 ;  /* 0x0000008100817308 */ /* 0x000ea20000000800 */
[----:B0-----:R-:W-:-:S07]  /*8f40*/  FADD.FTZ R5, R135, R30 ;  /* 0x0000001e87057221 */ /* 0x001fce0000010000 */
[----:B------:R-:W0:Y:S01]  /*8f50*/  MUFU.EX2 R49, R49 ;  /* 0x0000003100317308 */ /* 0x000e220000000800 */
[C---:B-1----:R-:W-:Y:S01]  /*8f60*/  FADD.FTZ R30, R4.reuse, R5 ;  /* 0x00000005041e7221 */ /* 0x042fe20000010000 */
[----:B------:R-:W-:-:S06]  /*8f70*/  F2FP.F16.F32.PACK_AB R135, R4, R135 ;  /* 0x000000870487723e */ /* 0x000fcc00000000ff */
[----:B------:R-:W1:Y:S01]  /*8f80*/  MUFU.EX2 R48, R48 ;  /* 0x0000003000307308 */ /* 0x000e620000000800 */
[----:B--2---:R-:W-:-:S07]  /*8f90*/  FADD.FTZ R5, R129, R30 ;  /* 0x0000001e81057221 */ /* 0x004fce0000010000 */
[----:B------:R-:W-:Y:S01]  /*8fa0*/  MUFU.EX2 R12, R12 ;  /* 0x0000000c000c7308 */ /* 0x000fe20000000800 */
[----:B0-----:R-:W-:-:S07]  /*8fb0*/  F2FP.F16.F32.PACK_AB R128, R49, R10 ;  /* 0x0000000a3180723e */ /* 0x001fce00000000ff */
[----:B------:R-:W0:Y:S01]  /*8fc0*/  MUFU.EX2 R131, R131 ;  /* 0x0000008300837308 */ /* 0x000e220000000800 */
[----:B-1----:R-:W-:Y:S01]  /*8fd0*/  FADD.FTZ R30, R48, R5 ;  /* 0x00000005301e7221 */ /* 0x002fe20000010000 */
[----:B------:R-:W-:Y:S02]  /*8fe0*/  WARPGROUP.DEPBAR.LE gsb0, 0x0 ;  /* 0x00008000000079c5 */ /* 0x000fe40000010000 */
[----:B------:R-:W-:Y:S01]  /*8ff0*/  WARPGROUP.ARRIVE ;  /* 0x00000000000079c5 */ /* 0x000fe20000000000 */
[--C-:B------:R-:W-:Y:S01]  /*9000*/  FFMA.FTZ R125, R74, UR10, -R32.reuse ;  /* 0x0000000a4a7d7c23 */ /* 0x100fe20008010820 */
[----:B------:R-:W-:Y:S01]  /*9010*/  FFMA.FTZ R127, R78, UR10, -R32 ;  /* 0x0000000a4e7f7c23 */ /* 0x000fe20008010820 */
[----:B------:R-:W-:Y:S01]  /*9020*/  F2FP.F16.F32.PACK_AB R129, R48, R129 ;  /* 0x000000813081723e */ /* 0x000fe200000000ff */
[----:B------:R-:W1:Y:S02]  /*9030*/  MUFU.EX2 R53, R53 ;  /* 0x0000003500357308 */ /* 0x000e640000000800 */
[----:B------:R-:W-:Y:S06]  /*9040*/  HGMMA.64x64x16.F32 R88, R120, gdesc[UR4].tnspB, R88, gsb0 ;  /* 0x40e0000478587df0 */ /* 0x000fec0008000858 */
[----:B------:R-:W-:Y:S01]  /*9050*/  MUFU.EX2 R14, R14 ;  /* 0x0000000e000e7308 */ /* 0x000fe20000000800 */
[----:B0-----:R-:W-:-:S07]  /*9060*/  FADD.FTZ R5, R131, R30 ;  /* 0x0000001e83057221 */ /* 0x001fce0000010000 */
[----:B------:R-:W-:Y:S01]  /*9070*/  MUFU.EX2 R125, R125 ;  /* 0x0000007d007d7308 */ /* 0x000fe20000000800 */
[----:B-1----:R-:W-:-:S07]  /*9080*/  F2FP.F16.F32.PACK_AB R130, R53, R12 ;  /* 0x0000000c3582723e */ /* 0x002fce00000000ff */
[----:B------:R-:W0:Y:S08]  /*9090*/  MUFU.EX2 R57, R57 ;  /* 0x0000003900397308 */ /* 0x000e300000000800 */
[----:B------:R-:W-:Y:S08]  /*90a0*/  MUFU.EX2 R20, R20 ;  /* 0x0000001400147308 */ /* 0x000ff00000000800 */
[----:B------:R-:W-:Y:S01]  /*90b0*/  MUFU.EX2 R127, R127 ;  /* 0x0000007f007f7308 */ /* 0x000fe20000000800 */
[----:B0-----:R-:W-:-:S07]  /*90c0*/  F2FP.F16.F32.PACK_AB R124, R57, R14 ;  /* 0x0000000e397c723e */ /* 0x001fce00000000ff */
[----:B------:R-:W0:Y:S08]  /*90d0*/  MUFU.EX2 R61, R61 ;  /* 0x0000003d003d7308 */ /* 0x000e300000000800 */
[----:B------:R-:W-:Y:S08]  /*90e0*/  MUFU.EX2 R79, R79 ;  /* 0x0000004f004f7308 */ /* 0x000ff00000000800 */
[----:B------:R-:W-:Y:S01]  /*90f0*/  MUFU.EX2 R24, R24 ;  /* 0x0000001800187308 */ /* 0x000fe20000000800 */
[----:B0-----:R-:W-:-:S07]  /*9100*/  F2FP.F16.F32.PACK_AB R126, R61, R20 ;  /* 0x000000143d7e723e */ /* 0x001fce00000000ff */
[----:B------:R-:W0:Y:S01]  /*9110*/  MUFU.EX2 R65, R65 ;  /* 0x0000004100417308 */ /* 0x000e220000000800 */
[----:B------:R-:W-:Y:S02]  /*9120*/  WARPGROUP.DEPBAR.LE gsb0, 0x0 ;  /* 0x00008000000079c5 */ /* 0x000fe40000010000 */
[----:B------:R1:W-:Y:S06]  /*9130*/  BAR.ARV R31, 0x100 ;  /* 0x0004001f0000751d */ /* 0x0003ec0000002000 */
[----:B------:R2:W-:Y:S01]  /*9140*/  @!P1 SYNCS.ARRIVE.TRANS64.RED.A1T0 RZ, [R27+URZ], RZ ;  /* 0x000000ff1bff99a7 */ /* 0x0005e2000810043f */
[----:B------:R-:W-:Y:S01]  /*9150*/  MUFU.EX2 R121, R82 ;  /* 0x0000005200797308 */ /* 0x000fe20000000800 */
[-C--:B------:R-:W-:Y:S01]  /*9160*/  FMUL.FTZ R90, R90, R9.reuse ;  /* 0x000000095a5a7220 */ /* 0x080fe20000410000 */
[-C--:B------:R-:W-:Y:S01]  /*9170*/  FMUL.FTZ R91, R91, R9.reuse ;  /* 0x000000095b5b7220 */ /* 0x080fe20000410000 */
[-C--:B------:R-:W-:Y:S01]  /*9180*/  FMUL.FTZ R94, R94, R9.reuse ;  /* 0x000000095e5e7220 */ /* 0x080fe20000410000 */
[-C--:B------:R-:W-:Y:S01]  /*9190*/  FMUL.FTZ R95, R95, R9.reuse ;  /* 0x000000095f5f7220 */ /* 0x080fe20000410000 */
[-C--:B------:R-:W-:Y:S01]  /*91a0*/  FMUL.FTZ R98, R98, R9.reuse ;  /* 0x0000000962627220 */ /* 0x080fe20000410000 */
[-C--:B------:R-:W-:Y:S01]  /*91b0*/  FMUL.FTZ R99, R99, R9.reuse ;  /* 0x0000000963637220 */ /* 0x080fe20000410000 */
[----:B--2---:R-:W-:Y:S01]  /*91c0*/  IMAD.U32 R27, RZ, RZ, UR21 ;  /* 0x00000015ff1b7e24 */ /* 0x004fe2000f8e00ff */
[----:B------:R-:W-:Y:S01]  /*91d0*/  MUFU.EX2 R83, R83 ;  /* 0x0000005300537308 */ /* 0x000fe20000000800 */
[----:B------:R-:W-:Y:S01]  /*91e0*/  UMOV UR21, UR37 ;  /* 0x0000002500157c82 */ /* 0x000fe20008000000 */
[-C--:B------:R-:W-:Y:S01]  /*91f0*/  FMUL.FTZ R102, R102, R9.reuse ;  /* 0x0000000966667220 */ /* 0x080fe20000410000 */
[-C--:B------:R-:W-:Y:S01]  /*9200*/  FMUL.FTZ R103, R103, R9.reuse ;  /* 0x0000000967677220 */ /* 0x080fe20000410000 */
[----:B------:R-:W-:Y:S01]  /*9210*/  @!P1 LEA R27, R27, UR45, 0x3 ;  /* 0x0000002d1b1b9c11 */ /* 0x000fe2000f8e18ff */
[-C--:B------:R-:W-:Y:S01]  /*9220*/  FMUL.FTZ R106, R106, R9.reuse ;  /* 0x000000096a6a7220 */ /* 0x080fe20000410000 */
[-C--:B------:R-:W-:Y:S01]  /*9230*/  FMUL.FTZ R107, R107, R9.reuse ;  /* 0x000000096b6b7220 */ /* 0x080fe20000410000 */
[----:B------:R-:W-:Y:S01]  /*9240*/  FMUL.FTZ R110, R110, R9 ;  /* 0x000000096e6e7220 */ /* 0x000fe20000410000 */
[----:B------:R-:W-:Y:S01]  /*9250*/  MUFU.EX2 R28, R84 ;  /* 0x00000054001c7308 */ /* 0x000fe20000000800 */
[----:B------:R-:W-:-:S02]  /*9260*/  @!P1 VIADD R27, R27, 0x16860 ;  /* 0x000168601b1b9836 */ /* 0x000fc40000000000 */
[-C--:B------:R-:W-:Y:S01]  /*9270*/  FMUL.FTZ R111, R111, R9.reuse ;  /* 0x000000096f6f7220 */ /* 0x080fe20000410000 */
[-C--:B------:R-:W-:Y:S01]  /*9280*/  FMUL.FTZ R114, R114, R9.reuse ;  /* 0x0000000972727220 */ /* 0x080fe20000410000 */
[-C--:B------:R-:W-:Y:S01]  /*9290*/  FMUL.FTZ R115, R115, R9.reuse ;  /* 0x0000000973737220 */ /* 0x080fe20000410000 */
[-C--:B------:R-:W-:Y:S01]  /*92a0*/  FMUL.FTZ R118, R118, R9.reuse ;  /* 0x0000000976767220 */ /* 0x080fe20000410000 */
[----:B-1----:R-:W-:Y:S01]  /*92b0*/  @!P1 PRMT R31, RZ, 0x654, R27 ;  /* 0x00000654ff1f9816 */ /* 0x002fe2000000001b */
[----:B------:R-:W-:Y:S01]  /*92c0*/  FADD.FTZ R27, R15, R50 ;  /* 0x000000320f1b7221 */ /* 0x000fe20000010000 */
[----:B------:R-:W-:Y:S01]  /*92d0*/  MUFU.EX2 R123, R86 ;  /* 0x00000056007b7308 */ /* 0x000fe20000000800 */
[----:B------:R-:W-:Y:S01]  /*92e0*/  FMUL.FTZ R119, R119, R9 ;  /* 0x0000000977777220 */ /* 0x000fe20000410000 */
[----:B------:R1:W-:Y:S01]  /*92f0*/  @!P1 SYNCS.ARRIVE.TRANS64.RED.A1T0 RZ, [R31+URZ], RZ ;  /* 0x000000ff1fff99a7 */ /* 0x0003e2000810043f */
[----:B------:R-:W-:Y:S01]  /*9300*/  FADD.FTZ R50, R144, R27 ;  /* 0x0000001b90327221 */ /* 0x000fe20000010000 */
[----:B------:R-:W-:Y:S01]  /*9310*/  F2FP.F16.F32.PACK_AB R144, R13, R144 ;  /* 0x000000900d90723e */ /* 0x000fe200000000ff */
[----:B------:R-:W-:Y:S01]  /*9320*/  FMUL.FTZ R88, R88, R8 ;  /* 0x0000000858587220 */ /* 0x000fe20000410000 */
[----:B0-----:R-:W-:Y:S01]  /*9330*/  F2FP.F16.F32.PACK_AB R120, R65, R24 ;  /* 0x000000184178723e */ /* 0x001fe200000000ff */
[----:B------:R-:W-:Y:S01]  /*9340*/  FADD.FTZ R27, R13, R50 ;  /* 0x000000320d1b7221 */ /* 0x000fe20000010000 */
[--C-:B------:R-:W-:Y:S01]  /*9350*/  FFMA.FTZ R50, R71, UR10, -R32.reuse ;  /* 0x0000000a47327c23 */ /* 0x100fe20008010820 */
[----:B------:R-:W-:Y:S01]  /*9360*/  FFMA.FTZ R32, R87, UR10, -R32 ;  /* 0x0000000a57207c23 */ /* 0x000fe20008010820 */
[----:B------:R-:W0:Y:S01]  /*9370*/  MUFU.EX2 R7, R85 ;  /* 0x0000005500077308 */ /* 0x000e220000000800 */
[----:B------:R-:W-:Y:S01]  /*9380*/  FADD.FTZ R54, R146, R27 ;  /* 0x0000001b92367221 */ /* 0x000fe20000010000 */
[----:B------:R-:W-:Y:S01]  /*9390*/  F2FP.F16.F32.PACK_AB R146, R25, R146 ;  /* 0x000000921992723e */ /* 0x000fe200000000ff */
[-C--:B------:R-:W-:Y:S01]  /*93a0*/  FMUL.FTZ R89, R89, R8.reuse ;  /* 0x0000000859597220 */ /* 0x080fe20000410000 */
[-C--:B------:R-:W-:Y:S01]  /*93b0*/  FMUL.FTZ R92, R92, R8.reuse ;  /* 0x000000085c5c7220 */ /* 0x080fe20000410000 */
[----:B------:R-:W-:Y:S01]  /*93c0*/  FADD.FTZ R27, R25, R54 ;  /* 0x00000036191b7221 */ /* 0x000fe20000010000 */
[-C--:B------:R-:W-:Y:S01]  /*93d0*/  FMUL.FTZ R93, R93, R8.reuse ;  /* 0x000000085d5d7220 */ /* 0x080fe20000410000 */
[----:B------:R-:W-:Y:S01]  /*93e0*/  FMUL.FTZ R96, R96, R8 ;  /* 0x0000000860607220 */ /* 0x000fe20000410000 */
[----:B------:R-:W2:Y:S01]  /*93f0*/  MUFU.EX2 R50, R50 ;  /* 0x0000003200327308 */ /* 0x000ea20000000800 */
[----:B------:R-:W-:Y:S01]  /*9400*/  FADD.FTZ R54, R140, R27 ;  /* 0x0000001b8c367221 */ /* 0x000fe20000010000 */
[----:B------:R-:W-:Y:S01]  /*9410*/  F2FP.F16.F32.PACK_AB R140, R29, R140 ;  /* 0x0000008c1d8c723e */ /* 0x000fe200000000ff */
[-C--:B------:R-:W-:Y:S01]  /*9420*/  FMUL.FTZ R97, R97, R8.reuse ;  /* 0x0000000861617220 */ /* 0x080fe20000410000 */
[-C--:B------:R-:W-:Y:S01]  /*9430*/  FMUL.FTZ R100, R100, R8.reuse ;  /* 0x0000000864647220 */ /* 0x080fe20000410000 */
[----:B------:R-:W-:Y:S01]  /*9440*/  FADD.FTZ R27, R29, R54 ;  /* 0x000000361d1b7221 */ /* 0x000fe20000010000 */
[-C--:B------:R-:W-:Y:S01]  /*9450*/  FMUL.FTZ R101, R101, R8.reuse ;  /* 0x0000000865657220 */ /* 0x080fe20000410000 */
[----:B------:R-:W-:Y:S01]  /*9460*/  FMUL.FTZ R104, R104, R8 ;  /* 0x0000000868687220 */ /* 0x000fe20000410000 */
[----:B------:R-:W-:Y:S01]  /*9470*/  MUFU.EX2 R32, R32 ;  /* 0x0000002000207308 */ /* 0x000fe20000000800 */
[----:B------:R-:W-:Y:S01]  /*9480*/  FADD.FTZ R54, R142, R27 ;  /* 0x0000001b8e367221 */ /* 0x000fe20000010000 */
[----:B0-----:R-:W-:Y:S01]  /*9490*/  F2FP.F16.F32.PACK_AB R122, R7, R28 ;  /* 0x0000001c077a723e */ /* 0x001fe200000000ff */
[----:B------:R-:W-:Y:S01]  /*94a0*/  FMUL.FTZ R105, R105, R8 ;  /* 0x0000000869697220 */ /* 0x000fe20000410000 */
[C---:B------:R-:W-:Y:S01]  /*94b0*/  F2FP.F16.F32.PACK_AB R142, R21.reuse, R142 ;  /* 0x0000008e158e723e */ /* 0x040fe200000000ff */
[----:B------:R-:W-:Y:S01]  /*94c0*/  FADD.FTZ R27, R21, R54 ;  /* 0x00000036151b7221 */ /* 0x000fe20000010000 */
[-C--:B------:R-:W-:Y:S01]  /*94d0*/  FMUL.FTZ R108, R108, R8.reuse ;  /* 0x000000086c6c7220 */ /* 0x080fe20000410000 */
[-C--:B------:R-:W-:Y:S01]  /*94e0*/  FMUL.FTZ R109, R109, R8.reuse ;  /* 0x000000086d6d7220 */ /* 0x080fe20000410000 */
[----:B------:R-:W-:Y:S01]  /*94f0*/  FMUL.FTZ R112, R112, R8 ;  /* 0x0000000870707220 */ /* 0x000fe20000410000 */
[----:B------:R-:W-:Y:S01]  /*9500*/  FADD.FTZ R54, R136, R27 ;  /* 0x0000001b88367221 */ /* 0x000fe20000010000 */
[C---:B--2---:R-:W-:Y:S01]  /*9510*/  FADD.FTZ R30, R50.reuse, R5 ;  /* 0x00000005321e7221 */ /* 0x044fe20000010000 */
[----:B------:R-:W-:Y:S01]  /*9520*/  F2FP.F16.F32.PACK_AB R136, R33, R136 ;  /* 0x000000882188723e */ /* 0x000fe200000000ff */
[-C--:B------:R-:W-:Y:S01]  /*9530*/  FMUL.FTZ R113, R113, R8.reuse ;  /* 0x0000000871717220 */ /* 0x080fe20000410000 */
[----:B------:R-:W-:Y:S01]  /*9540*/  FADD.FTZ R11, R33, R54 ;  /* 0x00000036210b7221 */ /* 0x000fe20000010000 */
[----:B------:R-:W-:Y:S01]  /*9550*/  FADD.FTZ R5, R125, R30 ;  /* 0x0000001e7d057221 */ /* 0x000fe20000010000 */
[----:B------:R-:W-:Y:S01]  /*9560*/  F2FP.F16.F32.PACK_AB R131, R50, R131 ;  /* 0x000000833283723e */ /* 0x000fe200000000ff */
[----:B------:R-:W-:Y:S01]  /*9570*/  FMUL.FTZ R116, R116, R8 ;  /* 0x0000000874747220 */ /* 0x000fe20000410000 */
[----:B------:R-:W-:Y:S01]  /*9580*/  FADD.FTZ R26, R138, R11 ;  /* 0x0000000b8a1a7221 */ /* 0x000fe20000010000 */
[----:B------:R-:W-:Y:S01]  /*9590*/  F2FP.F16.F32.PACK_AB R138, R41, R138 ;  /* 0x0000008a298a723e */ /* 0x000fe200000000ff */
[----:B------:R-:W-:Y:S01]  /*95a0*/  FMUL.FTZ R117, R117, R8 ;  /* 0x0000000875757220 */ /* 0x000fe20000410000 */
[----:B------:R-:W-:-:S02]  /*95b0*/  IMAD.MOV.U32 R9, RZ, RZ, R2 ;  /* 0x000000ffff097224 */ /* 0x000fc400078e0002 */
[----:B------:R-:W-:Y:S02]  /*95c0*/  FADD.FTZ R11, R41, R26 ;  /* 0x0000001a290b7221 */ /* 0x000fe40000010000 */
[----:B------:R-:W0:Y:S02]  /*95d0*/  MUFU.EX2 R26, R75 ;  /* 0x0000004b001a7308 */ /* 0x000e240000000800 */
[----:B------:R-:W-:Y:S01]  /*95e0*/  FADD.FTZ R34, R132, R11 ;  /* 0x0000000b84227221 */ /* 0x000fe20000010000 */
[----:B------:R-:W-:-:S03]  /*95f0*/  F2FP.F16.F32.PACK_AB R132, R37, R132 ;  /* 0x000000842584723e */ /* 0x000fc600000000ff */
[----:B------:R-:W-:-:S04]  /*9600*/  FADD.FTZ R11, R37, R34 ;  /* 0x00000022250b7221 */ /* 0x000fc80000010000 */
[----:B------:R-:W-:Y:S01]  /*9610*/  FADD.FTZ R34, R134, R11 ;  /* 0x0000000b86227221 */ /* 0x000fe20000010000 */
[----:B------:R-:W-:-:S03]  /*9620*/  F2FP.F16.F32.PACK_AB R134, R45, R134 ;  /* 0x000000862d86723e */ /* 0x000fc600000000ff */
[----:B------:R-:W-:Y:S01]  /*9630*/  FADD.FTZ R11, R45, R34 ;  /* 0x000000222d0b7221 */ /* 0x000fe20000010000 */
[----:B0-----:R-:W-:-:S03]  /*9640*/  FADD.FTZ R4, R26, R5 ;  /* 0x000000051a047221 */ /* 0x001fc60000010000 */
[----:B------:R-:W-:Y:S01]  /*9650*/  FADD.FTZ R34, R10, R11 ;  /* 0x0000000b0a227221 */ /* 0x000fe20000010000 */
[----:B------:R-:W-:Y:S01]  /*9660*/  F2FP.F16.F32.PACK_AB R125, R26, R125 ;  /* 0x0000007d1a7d723e */ /* 0x000fe200000000ff */
[----:B------:R-:W-:Y:S02]  /*9670*/  FADD.FTZ R4, R127, R4 ;  /* 0x000000047f047221 */ /* 0x000fe40000010000 */
[----:B------:R-:W-:Y:S01]  /*9680*/  FADD.FTZ R11, R49, R34 ;  /* 0x00000022310b7221 */ /* 0x000fe20000010000 */
[C---:B------:R-:W-:Y:S01]  /*9690*/  F2FP.F16.F32.PACK_AB R127, R79.reuse, R127 ;  /* 0x0000007f4f7f723e */ /* 0x040fe200000000ff */
[----:B------:R-:W-:Y:S02]  /*96a0*/  FADD.FTZ R4, R79, R4 ;  /* 0x000000044f047221 */ /* 0x000fe40000010000 */
[----:B------:R-:W-:Y:S02]  /*96b0*/  FADD.FTZ R34, R12, R11 ;  /* 0x0000000b0c227221 */ /* 0x000fe40000010000 */
[----:B------:R-:W-:-:S02]  /*96c0*/  FADD.FTZ R4, R121, R4 ;  /* 0x0000000479047221 */ /* 0x000fc40000010000 */
[----:B------:R-:W-:Y:S01]  /*96d0*/  FADD.FTZ R11, R53, R34 ;  /* 0x00000022350b7221 */ /* 0x000fe20000010000 */
[C---:B------:R-:W-:Y:S01]  /*96e0*/  F2FP.F16.F32.PACK_AB R121, R83.reuse, R121 ;  /* 0x000000795379723e */ /* 0x040fe200000000ff */
[----:B------:R-:W-:Y:S02]  /*96f0*/  FADD.FTZ R4, R83, R4 ;  /* 0x0000000453047221 */ /* 0x000fe40000010000 */
[----:B------:R-:W-:Y:S02]  /*9700*/  FADD.FTZ R34, R14, R11 ;  /* 0x0000000b0e227221 */ /* 0x000fe40000010000 */
[----:B------:R-:W-:Y:S02]  /*9710*/  FADD.FTZ R4, R123, R4 ;  /* 0x000000047b047221 */ /* 0x000fe40000010000 */
[----:B------:R-:W-:Y:S01]  /*9720*/  FADD.FTZ R11, R57, R34 ;  /* 0x00000022390b7221 */ /* 0x000fe20000010000 */
[C---:B------:R-:W-:Y:S01]  /*9730*/  F2FP.F16.F32.PACK_AB R123, R32.reuse, R123 ;  /* 0x0000007b207b723e */ /* 0x040fe200000000ff */
[----:B------:R-:W-:-:S02]  /*9740*/  FADD.FTZ R4, R32, R4 ;  /* 0x0000000420047221 */ /* 0x000fc40000010000 */
[----:B------:R-:W-:-:S04]  /*9750*/  FADD.FTZ R10, R20, R11 ;  /* 0x0000000b140a7221 */ /* 0x000fc80000010000 */
[----:B------:R-:W-:-:S04]  /*9760*/  FADD.FTZ R5, R61, R10 ;  /* 0x0000000a3d057221 */ /* 0x000fc80000010000 */
[----:B------:R-:W-:-:S04]  /*9770*/  FADD.FTZ R10, R24, R5 ;  /* 0x00000005180a7221 */ /* 0x000fc80000010000 */
[----:B------:R-:W-:-:S04]  /*9780*/  FADD.FTZ R5, R65, R10 ;  /* 0x0000000a41057221 */ /* 0x000fc80000010000 */
[----:B------:R-:W-:-:S04]  /*9790*/  FADD.FTZ R10, R28, R5 ;  /* 0x000000051c0a7221 */ /* 0x000fc80000010000 */
[----:B------:R-:W-:Y:S01]  /*97a0*/  FADD.FTZ R5, R7, R10 ;  /* 0x0000000a07057221 */ /* 0x000fe20000010000 */
[----:B------:R-:W-:Y:S01]  /*97b0*/  IMAD.MOV.U32 R7, RZ, RZ, R0 ;  /* 0x000000ffff077224 */ /* 0x000fe200078e0000 */
[----:B-1----:R-:W-:Y:S06]  /*97c0*/  @P2 BRA `(.L_x_839) ;  /* 0xffffffe000e42947 */ /* 0x002fec000383ffff */
.L_x_830:
[----:B------:R-:W-:-:S13]  /*97d0*/  ISETP.GE.AND P2, PT, R3, UR43, PT ;  /* 0x0000002b03007c0c */ /* 0x000fda000bf46270 */
[----:B------:R-:W-:Y:S05]  /*97e0*/  @!P2 BRA `(.L_x_840) ;  /* 0x0000002c006ca947 */ /* 0x000fea0003800000 */
[----:B------:R-:W-:Y:S01]  /*97f0*/  IMAD.MOV.U32 R7, RZ, RZ, R0 ;  /* 0x000000ffff077224 */ /* 0x000fe200078e0000 */
[----:B------:R-:W-:Y:S01]  /*9800*/  UMOV UR27, UR36 ;  /* 0x00000024001b7c82 */ /* 0x000fe20008000000 */
[----:B------:R-:W-:Y:S01]  /*9810*/  IMAD.MOV.U32 R6, RZ, RZ, R2 ;  /* 0x000000ffff067224 */ /* 0x000fe200078e0002 */
[----:B------:R-:W-:Y:S01]  /*9820*/  UMOV UR26, UR37 ;  /* 0x00000025001a7c82 */ /* 0x000fe20008000000 */
[----:B------:R-:W-:Y:S01]  /*9830*/  ULDC UR21, c[0x0][0x9e4] ;  /* 0x0002790000157ab9 */ /* 0x000fe20000000800 */
[----:B------:R-:W-:Y:S01]  /*9840*/  ULDC UR24, c[0x0][0x288] ;  /* 0x0000a20000187ab9 */ /* 0x000fe20000000800 */
[----:B------:R-:W-:Y:S01]  /*9850*/  ULDC UR25, c[0x0][0x9dc] ;  /* 0x0002770000197ab9 */ /* 0x000fe20000000800 */
[----:B------:R-:W-:Y:S01]  /*9860*/  ULDC UR22, c[0x0][0x988] ;  /* 0x0002620000167ab9 */ /* 0x000fe20000000800 */
[----:B------:R-:W-:-:S05]  /*9870*/  ULDC UR23, c[0x0][0x9e0] ;  /* 0x0002780000177ab9 */ /* 0x000fca0000000800 */
.L_x_857:
        /* <DEDUP_REMOVED lines=9> */
.L_x_842:
[----:B------:R-:W-:Y:S01]  /*9910*/  ULEA UR6, UR37, UR45, 0x3 ;  /* 0x0000002d25067291 */ /* 0x000fe2000f8e183f */
[----:B------:R-:W-:-:S05]  /*9920*/  IMAD.U32 R0, RZ, RZ, UR36 ;  /* 0x00000024ff007e24 */ /* 0x000fca000f8e00ff */
[----:B------:R-:W-:-:S04]  /*9930*/  SHF.L.U32 R0, R0, 0x1f, RZ ;  /* 0x0000001f00007819 */ /* 0x000fc800000006ff */
[----:B------:R0:W1:Y:S01]  /*9940*/  SYNCS.PHASECHK.TRANS64.TRYWAIT P3, [UR6+0x16830], R0 ;  /* 0x01683000ff0075a7 */ /* 0x0000620008060146 */
[----:B------:R-:W-:Y:S05]  /*9950*/  @!P0 BRA `(.L_x_843) ;  /* 0x0000000000048947 */ /* 0x000fea0003800000 */
[----:B------:R-:W-:Y:S01]  /*9960*/  BPT.TRAP 0x1 ;  /* 0x000000040000795c */ /* 0x000fe20000300000 */
.L_x_843:
[----:B-1----:R-:W-:Y:S05]  /*9970*/  @P3 BRA `(.L_x_841) ;  /* 0x0000000000083947 */ /* 0x002fea0003800000 */
[----:B------:R-:W1:Y:S02]  /*9980*/  SYNCS.PHASECHK.TRANS64.TRYWAIT P3, [UR6+0x16830], R0 ;  /* 0x01683000ff0075a7 */ /* 0x000e640008060146 */
[----:B-1----:R-:W-:Y:S05]  /*9990*/  @!P3 BRA `(.L_x_844) ;  /* 0x0000008800d8b947 */ /* 0x002fea0003800000 */
.L_x_841:
        /* <DEDUP_REMOVED lines=25> */
.L_x_846:
[----:B------:R-:W-:Y:S01]  /*9b30*/  ULEA UR6, UR26, UR45, 0x3 ;  /* 0x0000002d1a067291 */ /* 0x000fe2000f8e183f */
[----:B------:R-:W-:-:S05]  /*9b40*/  IMAD.U32 R0, RZ, RZ, UR27 ;  /* 0x0000001bff007e24 */ /* 0x000fca000f8e00ff */
[----:B------:R-:W-:-:S04]  /*9b50*/  SHF.L.U32 R0, R0, 0x1f, RZ ;  /* 0x0000001f00007819 */ /* 0x000fc800000006ff */
[----:B------:R0:W1:Y:S01]  /*9b60*/  SYNCS.PHASECHK.TRANS64.TRYWAIT P2, [UR6+0x16850], R0 ;  /* 0x01685000ff0075a7 */ /* 0x0000620008040146 */
[----:B------:R-:W-:Y:S05]  /*9b70*/  @!P0 BRA `(.L_x_847) ;  /* 0x0000000000048947 */ /* 0x000fea0003800000 */
[----:B------:R-:W-:Y:S01]  /*9b80*/  BPT.TRAP 0x1 ;  /* 0x000000040000795c */ /* 0x000fe20000300000 */
.L_x_847:
[----:B-1----:R-:W-:Y:S05]  /*9b90*/  @P2 BRA `(.L_x_845) ;  /* 0x0000000000082947 */ /* 0x002fea0003800000 */
[----:B------:R-:W1:Y:S02]  /*9ba0*/  SYNCS.PHASECHK.TRANS64.TRYWAIT P2, [UR6+0x16850], R0 ;  /* 0x01685000ff0075a7 */ /* 0x000e640008040146 */
[----:B-1----:R-:W-:Y:S05]  /*9bb0*/  @!P2 BRA `(.L_x_848) ;  /* 0x000000880068a947 */ /* 0x002fea0003800000 */
.L_x_845:
[----:B------:R-:W-:Y:S01]  /*9bc0*/  UIADD3 UR6, UR45, 0x400, URZ ;  /* 0x000004002d067890 */ /* 0x000fe2000fffe03f */
[----:B------:R-:W-:Y:S01]  /*9bd0*/  WARPGROUP.ARRIVE ;  /* 0x00000000000079c5 */ /* 0x000fe20000000000 */
[----:B------:R-:W-:-:S05]  /*9be0*/  UMOV UR7, 0x40000040 ;  /* 0x4000004000077882 */ /* 0x000fca0000000000 */
[----:B------:R-:W2:Y:S01]  /*9bf0*/  S2R R2, SR_TID.X ;  /* 0x0000000000027919 */ /* 0x000ea20000002100 */
[----:B------:R-:W-:Y:S01]  /*9c00*/  USHF.R.U32.HI UR6, URZ, 0x4, UR6 ;  /* 0x000000043f067899 */ /* 0x000fe20008011606 */
[----:B01----:R-:W0:Y:S01]  /*9c10*/  @P5 LDC R0, c[0x0][0x44c] ;  /* 0x00011300ff005b82 */ /* 0x003e220000000800 */
[----:B------:R-:W-:Y:S02]  /*9c20*/  VIADD R9, R17, UR39 ;  /* 0x0000002711097c36 */ /* 0x000fe40008000000 */
[----:B------:R-:W-:Y:S01]  /*9c30*/  ULOP3.LUT UR6, UR6, 0x3fff, URZ, 0xc0, !UPT ;  /* 0x00003fff06067892 */ /* 0x000fe2000f8ec03f */
[----:B------:R-:W-:-:S03]  /*9c40*/  IMAD.U32 R10, RZ, RZ, UR37 ;  /* 0x00000025ff0a7e24 */ /* 0x000fc6000f8e00ff */
[----:B------:R-:W-:Y:S01]  /*9c50*/  ULEA UR10, UR26, UR6, 0xa ;  /* 0x000000061a0a7291 */ /* 0x000fe2000f8e503f */
[----:B------:R-:W1:Y:S01]  /*9c60*/  @P5 LDC R11, c[0x0][0x450] ;  /* 0x00011400ff0b5b82 */ /* 0x000e620000000800 */
[----:B------:R-:W-:-:S05]  /*9c70*/  @!P1 LEA R10, R10, UR45, 0x3 ;  /* 0x0000002d0a0a9c11 */ /* 0x000fca000f8e18ff */
[----:B------:R-:W-:Y:S01]  /*9c80*/  UMOV UR6, UR10 ;  /* 0x0000000a00067c82 */ /* 0x000fe20008000000 */
[----:B------:R-:W-:Y:S01]  /*9c90*/  @!P1 VIADD R10, R10, 0x16840 ;  /* 0x000168400a0a9836 */ /* 0x000fe20000000000 */
[----:B------:R-:W-:Y:S01]  /*9ca0*/  HGMMA.64x64x16.F32 R88, R148, gdesc[UR4].tnspB, R88, gsb0 ;  /* 0x40e0000494587df0 */ /* 0x000fe20008000858 */
[----:B------:R-:W-:Y:S01]  /*9cb0*/  UIADD3 UR6, UR10, 0x80, URZ ;  /* 0x000000800a067890 */ /* 0x000fe2000fffe03f */
[----:B------:R-:W3:Y:S01]  /*9cc0*/  LDC R8, c[0x0][0x2f0] ;  /* 0x0000bc00ff087b82 */ /* 0x000ee20000000800 */
[----:B------:R-:W-:Y:S01]  /*9cd0*/  UMOV UR7, 0x40000040 ;  /* 0x4000004000077882 */ /* 0x000fe20000000000 */
[----:B------:R-:W-:Y:S01]  /*9ce0*/  @!P1 PRMT R10, RZ, 0x654, R10 ;  /* 0x00000654ff0a9816 */ /* 0x000fe2000000000a */
[----:B0-----:R-:W-:Y:S01]  /*9cf0*/  @P5 IMAD.HI.U32 R0, R9, R0, RZ ;  /* 0x0000000009005227 */ /* 0x001fe200078e00ff */
[----:B--2---:R-:W-:-:S03]  /*9d00*/  ISETP.GE.U32.AND P2, PT, R2, 0x180, PT ;  /* 0x000001800200780c */ /* 0x004fc60003f46070 */
[----:B------:R-:W-:Y:S01]  /*9d10*/  IMAD.SHL.U32 R2, R3, 0x80, RZ ;  /* 0x0000008003027824 */ /* 0x000fe200078e00ff */
[----:B-1----:R-:W-:Y:S01]  /*9d20*/  @P5 SHF.R.U32.HI R9, RZ, R11, R0 ;  /* 0x0000000bff095219 */ /* 0x002fe20000011600 */
[----:B------:R-:W-:-:S03]  /*9d30*/  VIADD R0, R22, 0x9 ;  /* 0x0000000916007836 */ /* 0x000fc60000000000 */
[----:B------:R-:W-:Y:S01]  /*9d40*/  IADD3 R11, -R2, 0x1, RZ ;  /* 0x00000001020b7810 */ /* 0x000fe20007ffe1ff */
[----:B------:R-:W0:Y:S01]  /*9d50*/  SHFL.IDX PT, R15, R9, RZ, 0x1c1f ;  /* 0x001c1fff090f7589 */ /* 0x000e2200000e0000 */
[----:B------:R-:W-:-:S03]  /*9d60*/  SEL R14, R0, 0x9, !P2 ;  /* 0x00000009000e7807 */ /* 0x000fc60005000000 */
[----:B------:R-:W-:-:S04]  /*9d70*/  IMAD R11, R16, -0x2, R11 ;  /* 0xfffffffe100b7824 */ /* 0x000fc800078e020b */
[----:B---3--:R-:W-:-:S04]  /*9d80*/  IMAD R11, R8, UR41, R11 ;  /* 0x00000029080b7c24 */ /* 0x008fc8000f8e020b */
[----:B------:R-:W-:-:S04]  /*9d90*/  VIADD R11, R11, -UR24 ;  /* 0x800000180b0b7c36 */ /* 0x000fc80008000000 */
[----:B------:R-:W-:-:S04]  /*9da0*/  VIADD R0, R11, UR23 ;  /* 0x000000170b007c36 */ /* 0x000fc80008000000 */
[----:B0-----:R-:W-:Y:S01]  /*9db0*/  IMAD.IADD R12, R0, 0x1, R15 ;  /* 0x00000001000c7824 */ /* 0x001fe200078e020f */
        /* <DEDUP_REMOVED lines=33> */
[----:B------:R-:W-:Y:S02]  /*9fd0*/  ULOP3.LUT UR6, URZ, UR25, URZ, 0x33, !UPT ;  /* 0x000000193f067292 */ /* 0x000fe4000f8e333f */
[----:B------:R-:W-:Y:S02]  /*9fe0*/  WARPGROUP.DEPBAR.LE gsb0, 0x0 ;  /* 0x00008000000079c5 */ /* 0x000fe40000010000 */
[----:B------:R0:W-:Y:S06]  /*9ff0*/  BAR.ARV R14, 0x100 ;  /* 0x0004000e0000751d */ /* 0x0001ec0000002000 */
[----:B------:R1:W-:Y:S02]  /*a000*/  @!P1 SYNCS.ARRIVE.TRANS64.RED.A1T0 RZ, [R10+URZ], RZ ;  /* 0x000000ff0aff99a7 */ /* 0x0003e4000810043f */
[----:B-1----:R-:W-:-:S04]  /*a010*/  VIADD R10, R11, UR6 ;  /* 0x000000060b0a7c36 */ /* 0x002fc80008000000 */
[----:B------:R-:W-:Y:S01]  /*a020*/  IMAD.IADD R13, R10, 0x1, R15 ;  /* 0x000000010a0d7824 */ /* 0x000fe200078e020f */
[----:B0-----:R-:W-:Y:S06]  /*a030*/  @!P6 BRA `(.L_x_849) ;  /* 0x00000000005ce947 */ /* 0x001fec0003800000 */
[----:B------:R-:W-:Y:S01]  /*a040*/  IMAD R11, R8, UR41, R15 ;  /* 0x00000029080b7c24 */ /* 0x000fe2000f8e020f */
[----:B------:R-:W-:Y:S03]  /*a050*/  BSSY B0, `(.L_x_850) ;  /* 0x0000011000007945 */ /* 0x000fe60003800000 */
[----:B------:R-:W-:-:S05]  /*a060*/  VIADD R11, R11, -UR24 ;  /* 0x800000180b0b7c36 */ /* 0x000fca0008000000 */
        /* <DEDUP_REMOVED lines=10> */
.L_x_851:
[----:B------:R-:W-:-:S05]  /*a110*/  IMAD.U32 R20, RZ, RZ, UR21 ;  /* 0x00000015ff147e24 */ /* 0x000fca000f8e00ff */
[----:B------:R-:W-:-:S13]  /*a120*/  ISETP.NE.AND P2, PT, R20, 0x1, PT ;  /* 0x000000011400780c */ /* 0x000fda0003f45270 */
[----:B------:R-:W0:Y:S02]  /*a130*/  @P2 LDC.64 R14, c[0x0][0x9e8] ;  /* 0x00027a00ff0e2b82 */ /* 0x000e240000000a00 */
[----:B0-----:R-:W-:-:S05]  /*a140*/  @P2 IMAD.HI.U32 R14, R11, R14, RZ ;  /* 0x0000000e0b0e2227 */ /* 0x001fca00078e00ff */
[----:B------:R-:W-:-:S07]  /*a150*/  @P2 SHF.R.U32.HI R11, RZ, R15, R14 ;  /* 0x0000000fff0b2219 */ /* 0x000fce000001160e */
.L_x_852:
[----:B------:R-:W-:Y:S05]  /*a160*/  BSYNC B0 ;  /* 0x0000000000007941 */ /* 0x000fea0003800000 */
.L_x_850:
[----:B------:R-:W-:-:S04]  /*a170*/  IMAD R11, R11, R20, -R2 ;  /* 0x000000140b0b7224 */ /* 0x000fc800078e0a02 */
[----:B------:R-:W-:-:S05]  /*a180*/  IMAD R11, R16, -0x2, R11 ;  /* 0xfffffffe100b7824 */ /* 0x000fca00078e020b */
[----:B------:R-:W-:Y:S02]  /*a190*/  VIADDMNMX R12, R11, R20, R12, PT ;  /* 0x000000140b0c7246 */ /* 0x000fe4000380010c */
[----:B------:R-:W-:-:S07]  /*a1a0*/  VIMNMX R13, R13, R11, !PT ;  /* 0x0000000b0d0d7248 */ /* 0x000fce0007fe0100 */
.L_x_849:
[----:B------:R-:W-:Y:S01]  /*a1b0*/  ISETP.GT.AND P2, PT, R3, -0x1, PT ;  /* 0xffffffff0300780c */ /* 0x000fe20003f44270 */
[----:B------:R-:W0:Y:S03]  /*a1c0*/  SHFL.IDX PT, R9, R9, 0x1, 0x1c1f ;  /* 0x003c1f0009097f89 */ /* 0x000e2600000e0000 */
[C---:B------:R-:W-:Y:S02]  /*a1d0*/  ISETP.GT.AND P4, PT, R13.reuse, RZ, P2 ;  /* 0x000000ff0d00720c */ /* 0x040fe40001784270 */
[----:B------:R-:W-:Y:S02]  /*a1e0*/  ISETP.GT.AND P3, PT, R13, 0x1, P2 ;  /* 0x000000010d00780c */ /* 0x000fe40001764270 */
[C---:B------:R-:W-:Y:S02]  /*a1f0*/  ISETP.LT.OR P4, PT, R12.reuse, 0x1, P4 ;  /* 0x000000010c00780c */ /* 0x040fe40002781670 */
[----:B------:R-:W-:-:S02]  /*a200*/  ISETP.LT.OR P3, PT, R12, 0x2, P3 ;  /* 0x000000020c00780c */ /* 0x000fc40001f61670 */
[----:B------:R-:W-:Y:S02]  /*a210*/  FSEL R11, R24, -INF , !P4 ;  /* 0xff800000180b7808 */ /* 0x000fe40006000000 */
[----:B------:R-:W-:Y:S02]  /*a220*/  FSEL R25, R25, -INF , !P3 ;  /* 0xff80000019197808 */ /* 0x000fe40005800000 */
[C---:B------:R-:W-:Y:S02]  /*a230*/  ISETP.GT.AND P4, PT, R13.reuse, 0x8, P2 ;  /* 0x000000080d00780c */ /* 0x040fe40001784270 */
[----:B------:R-:W-:Y:S02]  /*a240*/  ISETP.GT.AND P3, PT, R13, 0x9, P2 ;  /* 0x000000090d00780c */ /* 0x000fe40001764270 */
[C---:B------:R-:W-:Y:S02]  /*a250*/  ISETP.LT.OR P4, PT, R12.reuse, 0x9, P4 ;  /* 0x000000090c00780c */ /* 0x040fe40002781670 */
[----:B------:R-:W-:-:S02]  /*a260*/  ISETP.LT.OR P3, PT, R12, 0xa, P3 ;  /* 0x0000000a0c00780c */ /* 0x000fc40001f61670 */
[----:B------:R-:W-:Y:S01]  /*a270*/  FSEL R28, R28, -INF , !P4 ;  /* 0xff8000001c1c7808 */ /* 0x000fe20006000000 */
[--C-:B0-----:R-:W-:Y:S01]  /*a280*/  IMAD.IADD R0, R0, 0x1, R9.reuse ;  /* 0x0000000100007824 */ /* 0x101fe200078e0209 */
[----:B------:R-:W-:Y:S01]  /*a290*/  FSEL R29, R29, -INF , !P3 ;  /* 0xff8000001d1d7808 */ /* 0x000fe20005800000 */
[----:B------:R-:W-:Y:S01]  /*a2a0*/  IMAD.IADD R10, R10, 0x1, R9 ;  /* 0x000000010a0a7824 */ /* 0x000fe200078e0209 */
[C---:B------:R-:W-:Y:S02]  /*a2b0*/  ISETP.GT.AND P4, PT, R13.reuse, 0x10, P2 ;  /* 0x000000100d00780c */ /* 0x040fe40001784270 */
        /* <DEDUP_REMOVED lines=82> */
[----:B------:R-:W-:Y:S01]  /*a7e0*/  FSEL R85, R85, -INF , !P3 ;  /* 0xff80000055557808 */ /* 0x000fe20005800000 */
[----:B------:R-:W-:Y:S08]  /*a7f0*/  @!P6 BRA `(.L_x_853) ;  /* 0x00000000005ce947 */ /* 0x000ff00003800000 */
        /* <DEDUP_REMOVED lines=13> */
.L_x_855:
[----:B------:R-:W-:-:S05]  /*a8d0*/  IMAD.U32 R12, RZ, RZ, UR21 ;  /* 0x00000015ff0c7e24 */ /* 0x000fca000f8e00ff */
[----:B------:R-:W-:-:S13]  /*a8e0*/  ISETP.NE.AND P3, PT, R12, 0x1, PT ;  /* 0x000000010c00780c */ /* 0x000fda0003f65270 */
[----:B------:R-:W0:Y:S02]  /*a8f0*/  @P3 LDC.64 R8, c[0x0][0x9e8] ;  /* 0x00027a00ff083b82 */ /* 0x000e240000000a00 */
[----:B0-----:R-:W-:-:S05]  /*a900*/  @P3 IMAD.HI.U32 R8, R13, R8, RZ ;  /* 0x000000080d083227 */ /* 0x001fca00078e00ff */
[----:B------:R-:W-:-:S07]  /*a910*/  @P3 SHF.R.U32.HI R13, RZ, R9, R8 ;  /* 0x00000009ff0d3219 */ /* 0x000fce0000011608 */
.L_x_856:
[----:B------:R-:W-:Y:S05]  /*a920*/  BSYNC B0 ;  /* 0x0000000000007941 */ /* 0x000fea0003800000 */
.L_x_854:
[----:B------:R-:W-:-:S04]  /*a930*/  IMAD R13, R13, R12, -R2 ;  /* 0x0000000c0d0d7224 */ /* 0x000fc800078e0a02 */
[----:B------:R-:W-:-:S05]  /*a940*/  IMAD R13, R16, -0x2, R13 ;  /* 0xfffffffe100d7824 */ /* 0x000fca00078e020d */
[----:B------:R-:W-:Y:S02]  /*a950*/  VIADDMNMX R0, R13, R12, R0, PT ;  /* 0x0000000c0d007246 */ /* 0x000fe40003800100 */
[----:B------:R-:W-:-:S07]  /*a960*/  VIMNMX R10, R10, R13, !PT ;  /* 0x0000000d0a0a7248 */ /* 0x000fce0007fe0100 */
.L_x_853:
        /* <DEDUP_REMOVED lines=39> */
[C---:B------:R-:W-:Y:S02]  /*abe0*/  ISETP.GT.AND P4, PT, R10.reuse, 0x38, P2 ;  /* 0x000000380a00780c */ /* 0x040fe40001784270 */
        /* <DEDUP_REMOVED lines=26> */
[C---:B------:R-:W-:Y:S01]  /*ad90*/  ISETP.LT.OR P4, PT, R0.reuse, 0x42, P4 ;  /* 0x000000420000780c */ /* 0x040fe20002781670 */
[----:B------:R-:W0:Y:S01]  /*ada0*/  SHFL.BFLY PT, R9, R2, 0x2, 0x1f ;  /* 0x0c401f0002097f89 */ /* 0x000e2200000e0000 */
[----:B------:R-:W-:-:S02]  /*adb0*/  ISETP.LT.OR P3, PT, R0, 0x12, P3 ;  /* 0x000000120000780c */ /* 0x000fc40001f61670 */
[----:B------:R-:W-:Y:S02]  /*adc0*/  FSEL R59, R59, -INF , !P4 ;  /* 0xff8000003b3b7808 */ /* 0x000fe40006000000 */
[C---:B------:R-:W-:Y:S02]  /*add0*/  ISETP.GT.AND P4, PT, R10.reuse, 0x48, P2 ;  /* 0x000000480a00780c */ /* 0x040fe40001784270 */
[----:B------:R-:W-:Y:S02]  /*ade0*/  FSEL R35, R35, -INF , !P3 ;  /* 0xff80000023237808 */ /* 0x000fe40005800000 */
[----:B------:R-:W-:Y:S02]  /*adf0*/  ISETP.GT.AND P3, PT, R10, 0x19, P2 ;  /* 0x000000190a00780c */ /* 0x000fe40001764270 */
[C---:B------:R-:W-:Y:S02]  /*ae00*/  ISETP.LT.OR P4, PT, R0.reuse, 0x49, P4 ;  /* 0x000000490000780c */ /* 0x040fe40002781670 */
[----:B------:R-:W-:-:S02]  /*ae10*/  ISETP.LT.OR P3, PT, R0, 0x1a, P3 ;  /* 0x0000001a0000780c */ /* 0x000fc40001f61670 */
[----:B------:R-:W-:Y:S02]  /*ae20*/  FSEL R62, R62, -INF , !P4 ;  /* 0xff8000003e3e7808 */ /* 0x000fe40006000000 */
[C---:B------:R-:W-:Y:S02]  /*ae30*/  ISETP.GT.AND P4, PT, R10.reuse, RZ, P2 ;  /* 0x000000ff0a00720c */ /* 0x040fe40001784270 */
[----:B------:R-:W-:Y:S02]  /*ae40*/  FSEL R39, R39, -INF , !P3 ;  /* 0xff80000027277808 */ /* 0x000fe40005800000 */
[----:B------:R-:W-:Y:S02]  /*ae50*/  ISETP.GT.AND P3, PT, R10, 0x21, P2 ;  /* 0x000000210a00780c */ /* 0x000fe40001764270 */
[----:B------:R-:W-:Y:S02]  /*ae60*/  ISETP.LT.OR P4, PT, R0, 0x1, P4 ;  /* 0x000000010000780c */ /* 0x000fe40002781670 */
[----:B0-----:R-:W-:-:S02]  /*ae70*/  FMNMX.FTZ R2, R2, R9, !PT ;  /* 0x0000000902027209 */ /* 0x001fc40007810000 */
[----:B------:R-:W-:Y:S02]  /*ae80*/  ISETP.LT.OR P3, PT, R0, 0x22, P3 ;  /* 0x000000220000780c */ /* 0x000fe40001f61670 */
[----:B------:R-:W-:Y:S01]  /*ae90*/  FSEL R26, R26, -INF , !P4 ;  /* 0xff8000001a1a7808 */ /* 0x000fe20006000000 */
[----:B------:R-:W0:Y:S01]  /*aea0*/  SHFL.BFLY PT, R9, R2, 0x1, 0x1f ;  /* 0x0c201f0002097f89 */ /* 0x000e2200000e0000 */
[----:B------:R-:W-:Y:S02]  /*aeb0*/  FSEL R43, R43, -INF , !P3 ;  /* 0xff8000002b2b7808 */ /* 0x000fe40005800000 */
[----:B------:R-:W-:Y:S02]  /*aec0*/  ISETP.GT.AND P3, PT, R10, 0x29, P2 ;  /* 0x000000290a00780c */ /* 0x000fe40001764270 */
[----:B------:R-:W-:Y:S02]  /*aed0*/  FMNMX.FTZ R12, R26, R7, !PT ;  /* 0x000000071a0c7209 */ /* 0x000fe40007810000 */
[----:B------:R-:W-:-:S02]  /*aee0*/  ISETP.LT.OR P3, PT, R0, 0x2a, P3 ;  /* 0x0000002a0000780c */ /* 0x000fc40001f61670 */
[----:B------:R-:W-:Y:S02]  /*aef0*/  FMNMX.FTZ R15, R27, R12, !PT ;  /* 0x0000000c1b0f7209 */ /* 0x000fe40007810000 */
[----:B------:R-:W-:Y:S02]  /*af00*/  FSEL R47, R47, -INF , !P3 ;  /* 0xff8000002f2f7808 */ /* 0x000fe40005800000 */
[----:B------:R-:W-:Y:S02]  /*af10*/  ISETP.GT.AND P3, PT, R10, 0x31, P2 ;  /* 0x000000310a00780c */ /* 0x000fe40001764270 */
[----:B------:R-:W-:Y:S02]  /*af20*/  FMNMX.FTZ R12, R30, R15, !PT ;  /* 0x0000000f1e0c7209 */ /* 0x000fe40007810000 */
[----:B------:R-:W-:Y:S02]  /*af30*/  ISETP.GT.AND P4, PT, R10, 0x49, P2 ;  /* 0x000000490a00780c */ /* 0x000fe40001784270 */
[----:B------:R-:W-:-:S02]  /*af40*/  ISETP.LT.OR P3, PT, R0, 0x32, P3 ;  /* 0x000000320000780c */ /* 0x000fc40001f61670 */
[----:B------:R-:W-:Y:S02]  /*af50*/  FMNMX.FTZ R15, R31, R12, !PT ;  /* 0x0000000c1f0f7209 */ /* 0x000fe40007810000 */
[----:B------:R-:W-:Y:S02]  /*af60*/  ISETP.LT.OR P4, PT, R0, 0x4a, P4 ;  /* 0x0000004a0000780c */ /* 0x000fe40002781670 */
[----:B------:R-:W-:Y:S02]  /*af70*/  FSEL R51, R51, -INF , !P3 ;  /* 0xff80000033337808 */ /* 0x000fe40005800000 */
[----:B------:R-:W-:Y:S02]  /*af80*/  FMNMX.FTZ R12, R34, R15, !PT ;  /* 0x0000000f220c7209 */ /* 0x000fe40007810000 */
[----:B------:R-:W-:Y:S02]  /*af90*/  ISETP.GT.AND P3, PT, R10, 0x39, P2 ;  /* 0x000000390a00780c */ /* 0x000fe40001764270 */
[----:B------:R-:W-:-:S02]  /*afa0*/  FSEL R63, R63, -INF , !P4 ;  /* 0xff8000003f3f7808 */ /* 0x000fc40006000000 */
[----:B------:R-:W-:Y:S02]  /*afb0*/  ISETP.GT.AND P4, PT, R10, 0x50, P2 ;  /* 0x000000500a00780c */ /* 0x000fe40001784270 */
[----:B0-----:R-:W-:Y:S02]  /*afc0*/  FMNMX.FTZ R2, R2, R9, !PT ;  /* 0x0000000902027209 */ /* 0x001fe40007810000 */
[----:B------:R-:W-:Y:S02]  /*afd0*/  FMNMX.FTZ R21, R35, R12, !PT ;  /* 0x0000000c23157209 */ /* 0x000fe40007810000 */
[----:B------:R-:W-:Y:S01]  /*afe0*/  ISETP.LT.OR P3, PT, R0, 0x3a, P3 ;  /* 0x0000003a0000780c */ /* 0x000fe20001f61670 */
[----:B------:R-:W-:Y:S01]  /*aff0*/  FMUL.FTZ R8, R2, UR10 ;  /* 0x0000000a02087c20 */ /* 0x000fe20008410000 */
[----:B------:R-:W-:Y:S02]  /*b000*/  ISETP.LT.OR P4, PT, R0, 0x51, P4 ;  /* 0x000000510000780c */ /* 0x000fe40002781670 */
[----:B------:R-:W-:-:S02]  /*b010*/  FMNMX.FTZ R12, R38, R21, !PT ;  /* 0x00000015260c7209 */ /* 0x000fc40007810000 */
[----:B------:R-:W-:Y:S02]  /*b020*/  FSEL R55, R55, -INF , !P3 ;  /* 0xff80000037377808 */ /* 0x000fe40005800000 */
[----:B------:R-:W-:Y:S02]  /*b030*/  FSETP.NEU.FTZ.AND P3, PT, R2, -INF , PT ;  /* 0xff8000000200780b */ /* 0x000fe40003f7d000 */
[----:B------:R-:W-:Y:S02]  /*b040*/  FSEL R66, R66, -INF , !P4 ;  /* 0xff80000042427808 */ /* 0x000fe40006000000 */
[----:B------:R-:W-:Y:S02]  /*b050*/  ISETP.GT.AND P4, PT, R10, 0x51, P2 ;  /* 0x000000510a00780c */ /* 0x000fe40001784270 */
[----:B------:R-:W-:Y:S02]  /*b060*/  FMNMX.FTZ R21, R39, R12, !PT ;  /* 0x0000000c27157209 */ /* 0x000fe40007810000 */
[----:B------:R-:W-:-:S02]  /*b070*/  FSEL R8, R8, RZ, P3 ;  /* 0x000000ff08087208 */ /* 0x000fc40001800000 */
[----:B------:R-:W-:Y:S02]  /*b080*/  ISETP.LT.OR P4, PT, R0, 0x52, P4 ;  /* 0x000000520000780c */ /* 0x000fe40002781670 */
[----:B------:R-:W-:Y:S01]  /*b090*/  FMNMX.FTZ R12, R42, R21, !PT ;  /* 0x000000152a0c7209 */ /* 0x000fe20007810000 */
[--C-:B------:R-:W-:Y:S01]  /*b0a0*/  FFMA.FTZ R9, R25, UR10, -R8.reuse ;  /* 0x0000000a19097c23 */ /* 0x100fe20008010808 */
[----:B------:R-:W-:Y:S01]  /*b0b0*/  FSEL R67, R67, -INF , !P4 ;  /* 0xff80000043437808 */ /* 0x000fe20006000000 */
[--C-:B------:R-:W-:Y:S01]  /*b0c0*/  FFMA.FTZ R148, R11, UR10, -R8.reuse ;  /* 0x0000000a0b947c23 */ /* 0x100fe20008010808 */
[----:B------:R-:W-:Y:S01]  /*b0d0*/  ISETP.GT.AND P4, PT, R10, 0x58, P2 ;  /* 0x000000580a00780c */ /* 0x000fe20001784270 */
[--C-:B------:R-:W-:Y:S01]  /*b0e0*/  FFMA.FTZ R11, R29, UR10, -R8.reuse ;  /* 0x0000000a1d0b7c23 */ /* 0x100fe20008010808 */
        /* <DEDUP_REMOVED lines=14> */
[----:B------:R-:W-:Y:S01]  /*b1d0*/  ISETP.LT.OR P4, PT, R0, 0x5a, P4 ;  /* 0x0000005a0000780c */ /* 0x000fe20002781670 */
[----:B------:R-:W-:Y:S01]  /*b1e0*/  MUFU.EX2 R9, R9 ;  /* 0x0000000900097308 */ /* 0x000fe20000000800 */
[----:B------:R-:W-:Y:S01]  /*b1f0*/  FMNMX.FTZ R29, R51, R12, !PT ;  /* 0x0000000c331d7209 */ /* 0x000fe20007810000 */
[--C-:B------:R-:W-:Y:S01]  /*b200*/  FFMA.FTZ R146, R36, UR10, -R8.reuse ;  /* 0x0000000a24927c23 */ /* 0x100fe20008010808 */
[----:B------:R-:W-:Y:S01]  /*b210*/  FSEL R71, R71, -INF , !P4 ;  /* 0xff80000047477808 */ /* 0x000fe20006000000 */
[--C-:B------:R-:W-:Y:S01]  /*b220*/  FFMA.FTZ R140, R40, UR10, -R8.reuse ;  /* 0x0000000a288c7c23 */ /* 0x100fe20008010808 */
[----:B------:R-:W-:Y:S01]  /*b230*/  ISETP.GT.AND P4, PT, R10, 0x60, P2 ;  /* 0x000000600a00780c */ /* 0x000fe20001784270 */
[--C-:B------:R-:W-:Y:S01]  /*b240*/  FFMA.FTZ R142, R44, UR10, -R8.reuse ;  /* 0x0000000a2c8e7c23 */ /* 0x100fe20008010808 */
[----:B------:R-:W-:Y:S01]  /*b250*/  FMNMX.FTZ R12, R54, R29, !PT ;  /* 0x0000001d360c7209 */ /* 0x000fe20007810000 */
[----:B------:R-:W-:Y:S01]  /*b260*/  MUFU.EX2 R150, R150 ;  /* 0x0000009600967308 */ /* 0x000fe20000000800 */
[----:B------:R-:W-:Y:S01]  /*b270*/  ISETP.LT.OR P4, PT, R0, 0x61, P4 ;  /* 0x000000610000780c */ /* 0x000fe20002781670 */
[--C-:B------:R-:W-:Y:S01]  /*b280*/  FFMA.FTZ R136, R48, UR10, -R8.reuse ;  /* 0x0000000a30887c23 */ /* 0x100fe20008010808 */
[----:B------:R-:W-:Y:S01]  /*b290*/  FMNMX.FTZ R29, R55, R12, !PT ;  /* 0x0000000c371d7209 */ /* 0x000fe20007810000 */
[--C-:B------:R-:W-:Y:S01]  /*b2a0*/  FFMA.FTZ R138, R52, UR10, -R8.reuse ;  /* 0x0000000a348a7c23 */ /* 0x100fe20008010808 */
[----:B------:R-:W-:Y:S01]  /*b2b0*/  FSEL R74, R74, -INF , !P4 ;  /* 0xff8000004a4a7808 */ /* 0x000fe20006000000 */
        /* <DEDUP_REMOVED lines=11> */
[----:B------:R-:W-:Y:S01]  /*b370*/  ISETP.GT.AND P4, PT, R10, 0x68, P2 ;  /* 0x000000680a00780c */ /* 0x000fe20001784270 */
[--C-:B------:R-:W-:Y:S01]  /*b380*/  FFMA.FTZ R128, R64, UR10, -R8.reuse ;  /* 0x0000000a40807c23 */ /* 0x100fe20008010808 */
[----:B------:R-:W-:Y:S01]  /*b390*/  FMNMX.FTZ R12, R62, R33, !PT ;  /* 0x000000213e0c7209 */ /* 0x000fe20007810000 */
[--C-:B------:R-:W-:Y:S01]  /*b3a0*/  FFMA.FTZ R130, R68, UR10, -R8.reuse ;  /* 0x0000000a44827c23 */ /* 0x100fe20008010808 */
[----:B------:R-:W-:Y:S01]  /*b3b0*/  ISETP.LT.OR P4, PT, R0, 0x69, P4 ;  /* 0x000000690000780c */ /* 0x000fe20002781670 */
[--C-:B------:R-:W-:Y:S01]  /*b3c0*/  FFMA.FTZ R124, R72, UR10, -R8.reuse ;  /* 0x0000000a487c7c23 */ /* 0x100fe20008010808 */
[----:B------:R-:W-:Y:S01]  /*b3d0*/  FMNMX.FTZ R33, R63, R12, !PT ;  /* 0x0000000c3f217209 */ /* 0x000fe20007810000 */
[----:B------:R-:W-:Y:S01]  /*b3e0*/  MUFU.EX2 R13, R13 ;  /* 0x0000000d000d7308 */ /* 0x000fe20000000800 */
[----:B------:R-:W-:Y:S01]  /*b3f0*/  FSEL R78, R78, -INF , !P4 ;  /* 0xff8000004e4e7808 */ /* 0x000fe20006000000 */
[--C-:B------:R-:W-:Y:S01]  /*b400*/  FFMA.FTZ R126, R76, UR10, -R8.reuse ;  /* 0x0000000a4c7e7c23 */ /* 0x100fe20008010808 */
[----:B------:R-:W-:Y:S01]  /*b410*/  FMNMX.FTZ R12, R66, R33, !PT ;  /* 0x00000021420c7209 */ /* 0x000fe20007810000 */
        /* <DEDUP_REMOVED lines=8> */
[----:B------:R-:W-:Y:S01]  /*b4a0*/  FFMA.FTZ R122, R84, UR10, -R8 ;  /* 0x0000000a547a7c23 */ /* 0x000fe20008010808 */
[----:B------:R-:W-:-:S02]  /*b4b0*/  FSEL R79, R79, -INF , !P4 ;  /* 0xff8000004f4f7808 */ /* 0x000fc40006000000 */
[----:B------:R-:W-:Y:S01]  /*b4c0*/  ISETP.GT.AND P4, PT, R10, 0x70, P2 ;  /* 0x000000700a00780c */ /* 0x000fe20001784270 */
[----:B------:R-:W-:Y:S01]  /*b4d0*/  MUFU.EX2 R15, R15 ;  /* 0x0000000f000f7308 */ /* 0x000fe20000000800 */
[----:B------:R-:W-:Y:S02]  /*b4e0*/  FMNMX.FTZ R37, R71, R12, !PT ;  /* 0x0000000c47257209 */ /* 0x000fe40007810000 */
[----:B------:R-:W-:Y:S02]  /*b4f0*/  ISETP.LT.OR P4, PT, R0, 0x71, P4 ;  /* 0x000000710000780c */ /* 0x000fe40002781670 */
[----:B------:R-:W-:Y:S01]  /*b500*/  FMNMX.FTZ R12, R74, R37, !PT ;  /* 0x000000254a0c7209 */ /* 0x000fe20007810000 */
[----:B------:R-:W-:Y:S01]  /*b510*/  FFMA.FTZ R37, R57, UR10, -R8 ;  /* 0x0000000a39257c23 */ /* 0x000fe20008010808 */
[----:B------:R-:W-:Y:S01]  /*b520*/  FSEL R82, R82, -INF , !P4 ;  /* 0xff80000052527808 */ /* 0x000fe20006000000 */
[----:B------:R-:W-:Y:S01]  /*b530*/  MUFU.EX2 R140, R140 ;  /* 0x0000008c008c7308 */ /* 0x000fe20000000800 */
[----:B------:R-:W-:-:S02]  /*b540*/  ISETP.GT.AND P4, PT, R10, 0x71, P2 ;  /* 0x000000710a00780c */ /* 0x000fc40001784270 */
[----:B------:R-:W-:Y:S02]  /*b550*/  FMNMX.FTZ R41, R75, R12, !PT ;  /* 0x0000000c4b297209 */ /* 0x000fe40007810000 */
[----:B------:R-:W-:Y:S02]  /*b560*/  ISETP.LT.OR P4, PT, R0, 0x72, P4 ;  /* 0x000000720000780c */ /* 0x000fe40002781670 */
[----:B------:R-:W-:Y:S01]  /*b570*/  FMNMX.FTZ R12, R78, R41, !PT ;  /* 0x000000294e0c7209 */ /* 0x000fe20007810000 */
[----:B------:R-:W-:Y:S01]  /*b580*/  MUFU.EX2 R21, R21 ;  /* 0x0000001500157308 */ /* 0x000fe20000000800 */
[----:B------:R-:W-:Y:S02]  /*b590*/  FSEL R83, R83, -INF , !P4 ;  /* 0xff80000053537808 */ /* 0x000fe40006000000 */
[----:B------:R-:W-:Y:S02]  /*b5a0*/  ISETP.GT.AND P4, PT, R10, 0x78, P2 ;  /* 0x000000780a00780c */ /* 0x000fe40001784270 */
[----:B------:R-:W-:-:S02]  /*b5b0*/  FMNMX.FTZ R41, R79, R12, !PT ;  /* 0x0000000c4f297209 */ /* 0x000fc40007810000 */
[----:B------:R-:W-:Y:S01]  /*b5c0*/  ISETP.GT.AND P2, PT, R10, 0x79, P2 ;  /* 0x000000790a00780c */ /* 0x000fe20001744270 */
[----:B------:R-:W-:Y:S01]  /*b5d0*/  MUFU.EX2 R142, R142 ;  /* 0x0000008e008e7308 */ /* 0x000fe20000000800 */
[----:B------:R-:W-:Y:S02]  /*b5e0*/  ISETP.LT.OR P4, PT, R0, 0x79, P4 ;  /* 0x000000790000780c */ /* 0x000fe40002781670 */
[----:B------:R-:W-:Y:S01]  /*b5f0*/  FMNMX.FTZ R10, R82, R41, !PT ;  /* 0x00000029520a7209 */ /* 0x000fe20007810000 */
[--C-:B------:R-:W-:Y:S01]  /*b600*/  FFMA.FTZ R41, R61, UR10, -R8.reuse ;  /* 0x0000000a3d297c23 */ /* 0x100fe20008010808 */
[----:B------:R-:W-:Y:S01]  /*b610*/  ISETP.LT.OR P2, PT, R0, 0x7a, P2 ;  /* 0x0000007a0000780c */ /* 0x000fe20001741670 */
[----:B------:R-:W-:Y:S01]  /*b620*/  FFMA.FTZ R61, R81, UR10, -R8 ;  /* 0x0000000a513d7c23 */ /* 0x000fe20008010808 */
[----:B------:R-:W-:Y:S01]  /*b630*/  FSEL R86, R86, -INF , !P4 ;  /* 0xff80000056567808 */ /* 0x000fe20006000000 */
[----:B------:R-:W-:Y:S01]  /*b640*/  MUFU.EX2 R25, R25 ;  /* 0x0000001900197308 */ /* 0x000fe20000000800 */
[----:B------:R-:W-:-:S02]  /*b650*/  FMNMX.FTZ R45, R83, R10, !PT ;  /* 0x0000000a532d7209 */ /* 0x000fc40007810000 */
[----:B------:R-:W-:Y:S02]  /*b660*/  FSEL R87, R87, -INF , !P2 ;  /* 0xff80000057577808 */ /* 0x000fe40005000000 */
[----:B------:R-:W-:Y:S01]  /*b670*/  FMNMX.FTZ R0, R86, R45, !PT ;  /* 0x0000002d56007209 */ /* 0x000fe20007810000 */
[----:B------:R-:W-:Y:S01]  /*b680*/  FFMA.FTZ R45, R65, UR10, -R8 ;  /* 0x0000000a412d7c23 */ /* 0x000fe20008010808 */
[----:B------:R-:W-:Y:S01]  /*b690*/  FSEL R69, R2, RZ, P3 ;  /* 0x000000ff02457208 */ /* 0x000fe20001800000 */
[----:B------:R-:W-:Y:S01]  /*b6a0*/  MUFU.EX2 R136, R136 ;  /* 0x0000008800887308 */ /* 0x000fe20000000800 */
[----:B------:R-:W-:-:S03]  /*b6b0*/  FMNMX.FTZ R0, R87, R0, !PT ;  /* 0x0000000057007209 */ /* 0x000fc60007810000 */
[----:B------:R-:W-:Y:S02]  /*b6c0*/  FADD.FTZ R6, -R69, R6 ;  /* 0x0000000645067221 */ /* 0x000fe40000010100 */
[----:B------:R-:W0:Y:S02]  /*b6d0*/  SHFL.BFLY PT, R57, R0, 0x2, 0x1f ;  /* 0x0c401f0000397f89 */ /* 0x000e2400000e0000 */
        /* <DEDUP_REMOVED lines=15> */
[----:B------:R-:W-:Y:S03]  /*b7d0*/  MUFU.EX2 R41, R41 ;  /* 0x0000002900297308 */ /* 0x000fe60000000800 */
[----:B------:R-:W-:-:S05]  /*b7e0*/  FSEL R28, R28, RZ, P2 ;  /* 0x000000ff1c1c7208 */ /* 0x000fca0001000000 */
[----:B------:R-:W0:Y:S01]  /*b7f0*/  MUFU.EX2 R65, R65 ;  /* 0x0000004100417308 */ /* 0x000e220000000800 */
[--C-:B------:R-:W-:Y:S01]  /*b800*/  FFMA.FTZ R6, R26, UR10, -R28.reuse ;  /* 0x0000000a1a067c23 */ /* 0x100fe2000801081c */
[--C-:B------:R-:W-:Y:S01]  /*b810*/  FFMA.FTZ R151, R30, UR10, -R28.reuse ;  /* 0x0000000a1e977c23 */ /* 0x100fe2000801081c */
[--C-:B------:R-:W-:Y:S01]  /*b820*/  FFMA.FTZ R149, R27, UR10, -R28.reuse ;  /* 0x0000000a1b957c23 */ /* 0x100fe2000801081c */
[--C-:B-1----:R-:W-:Y:S01]  /*b830*/  FFMA.FTZ R8, R31, UR10, -R28.reuse ;  /* 0x0000000a1f087c23 */ /* 0x102fe2000801081c */
        /* <DEDUP_REMOVED lines=10> */
[----:B------:R-:W-:Y:S01]  /*b8e0*/  FFMA.FTZ R24, R51, UR10, -R28 ;  /* 0x0000000a33187c23 */ /* 0x000fe2000801081c */
[----:B------:R-:W-:Y:S01]  /*b8f0*/  MUFU.EX2 R149, R149 ;  /* 0x0000009500957308 */ /* 0x000fe20000000800 */
[----:B0-----:R-:W-:Y:S01]  /*b900*/  FFMA.FTZ R26, R65, R5, R148 ;  /* 0x00000005411a7223 */ /* 0x001fe20000010094 */
[--C-:B------:R-:W-:Y:S01]  /*b910*/  FFMA.FTZ R139, R54, UR10, -R28.reuse ;  /* 0x0000000a368b7c23 */ /* 0x100fe2000801081c */
[--C-:B------:R-:W-:Y:S01]  /*b920*/  FFMA.FTZ R55, R55, UR10, -R28.reuse ;  /* 0x0000000a37377c23 */ /* 0x100fe2000801081c */
[----:B------:R-:W-:Y:S01]  /*b930*/  FFMA.FTZ R133, R58, UR10, -R28 ;  /* 0x0000000a3a857c23 */ /* 0x000fe2000801081c */
[C---:B------:R-:W-:Y:S01]  /*b940*/  FADD.FTZ R5, R9.reuse, R26 ;  /* 0x0000001a09057221 */ /* 0x040fe20000010000 */
[--C-:B------:R-:W-:Y:S01]  /*b950*/  FFMA.FTZ R135, R62, UR10, -R28.reuse ;  /* 0x0000000a3e877c23 */ /* 0x100fe2000801081c */
[----:B------:R-:W-:Y:S01]  /*b960*/  F2FP.F16.F32.PACK_AB R148, R9, R148 ;  /* 0x000000940994723e */ /* 0x000fe200000000ff */
[----:B------:R-:W-:Y:S01]  /*b970*/  MUFU.EX2 R151, R151 ;  /* 0x0000009700977308 */ /* 0x000fe20000000800 */
[----:B------:R-:W-:Y:S01]  /*b980*/  FADD.FTZ R26, R150, R5 ;  /* 0x00000005961a7221 */ /* 0x000fe20000010000 */
[--C-:B------:R-:W-:Y:S01]  /*b990*/  FFMA.FTZ R129, R66, UR10, -R28.reuse ;  /* 0x0000000a42817c23 */ /* 0x100fe2000801081c */
[--C-:B------:R-:W-:Y:S01]  /*b9a0*/  FFMA.FTZ R131, R70, UR10, -R28.reuse ;  /* 0x0000000a46837c23 */ /* 0x100fe2000801081c */
[----:B------:R-:W-:Y:S01]  /*b9b0*/  FFMA.FTZ R125, R74, UR10, -R28 ;  /* 0x0000000a4a7d7c23 */ /* 0x000fe2000801081c */
[----:B------:R-:W-:Y:S01]  /*b9c0*/  FADD.FTZ R5, R11, R26 ;  /* 0x0000001a0b057221 */ /* 0x000fe20000010000 */
[----:B------:R-:W-:Y:S01]  /*b9d0*/  FSEL R26, R0, RZ, P2 ;  /* 0x000000ff001a7208 */ /* 0x000fe20001000000 */
[--C-:B------:R-:W-:Y:S01]  /*b9e0*/  FFMA.FTZ R75, R75, UR10, -R28.reuse ;  /* 0x0000000a4b4b7c23 */ /* 0x100fe2000801081c */
[----:B------:R-:W-:Y:S01]  /*b9f0*/  MUFU.EX2 R8, R8 ;  /* 0x0000000800087308 */ /* 0x000fe20000000800 */
[----:B------:R-:W-:Y:S01]  /*ba00*/  FADD.FTZ R30, R144, R5 ;  /* 0x00000005901e7221 */ /* 0x000fe20000010000 */
[--C-:B------:R-:W-:Y:S01]  /*ba10*/  FFMA.FTZ R78, R78, UR10, -R28.reuse ;  /* 0x0000000a4e4e7c23 */ /* 0x100fe2000801081c */
[----:B------:R-:W-:Y:S01]  /*ba20*/  FADD.FTZ R5, -R26, R7 ;  /* 0x000000071a057221 */ /* 0x000fe20000010100 */
[----:B------:R-:W-:Y:S01]  /*ba30*/  FFMA.FTZ R79, R79, UR10, -R28 ;  /* 0x0000000a4f4f7c23 */ /* 0x000fe2000801081c */
[----:B------:R-:W-:Y:S01]  /*ba40*/  FADD.FTZ R7, R13, R30 ;  /* 0x0000001e0d077221 */ /* 0x000fe20000010000 */
[--C-:B------:R-:W-:Y:S01]  /*ba50*/  FFMA.FTZ R82, R82, UR10, -R28.reuse ;  /* 0x0000000a52527c23 */ /* 0x100fe2000801081c */
[----:B------:R-:W-:Y:S01]  /*ba60*/  FMUL.FTZ R5, R5, UR10 ;  /* 0x0000000a05057c20 */ /* 0x000fe20008410000 */
[----:B------:R-:W-:Y:S01]  /*ba70*/  MUFU.EX2 R145, R145 ;  /* 0x0000009100917308 */ /* 0x000fe20000000800 */
[----:B------:R-:W-:Y:S01]  /*ba80*/  FADD.FTZ R30, R146, R7 ;  /* 0x00000007921e7221 */ /* 0x000fe20000010000 */
[--C-:B------:R-:W-:Y:S01]  /*ba90*/  FFMA.FTZ R83, R83, UR10, -R28.reuse ;  /* 0x0000000a53537c23 */ /* 0x100fe2000801081c */
[----:B------:R-:W-:Y:S01]  /*baa0*/  FFMA.FTZ R86, R86, UR10, -R28 ;  /* 0x0000000a56567c23 */ /* 0x000fe2000801081c */
[----:B------:R-:W-:-:S02]  /*bab0*/  IMAD.U32 R31, RZ, RZ, UR26 ;  /* 0x0000001aff1f7e24 */ /* 0x000fc4000f8e00ff */
[----:B------:R-:W-:Y:S01]  /*bac0*/  FADD.FTZ R27, R15, R30 ;  /* 0x0000001e0f1b7221 */ /* 0x000fe20000010000 */
[----:B------:R-:W-:Y:S01]  /*bad0*/  ISETP.GT.AND P2, PT, R3, UR43, PT ;  /* 0x0000002b03007c0c */ /* 0x000fe2000bf44270 */
[----:B------:R-:W-:Y:S01]  /*bae0*/  UMOV UR26, UR37 ;  /* 0x00000025001a7c82 */ /* 0x000fe20008000000 */
[----:B------:R0:W1:Y:S01]  /*baf0*/  MUFU.EX2 R7, R5 ;  /* 0x0000000500077308 */ /* 0x0000620000000800 */
[----:B------:R-:W-:Y:S01]  /*bb00*/  FADD.FTZ R30, R140, R27 ;  /* 0x0000001b8c1e7221 */ /* 0x000fe20000010000 */
[----:B------:R-:W-:Y:S01]  /*bb10*/  @!P1 LEA R31, R31, UR45, 0x3 ;  /* 0x0000002d1f1f9c11 */ /* 0x000fe2000f8e18ff */
[-C--:B------:R-:W-:Y:S01]  /*bb20*/  FMUL.FTZ R88, R88, R65.reuse ;  /* 0x0000004158587220 */ /* 0x080fe20000410000 */
[----:B------:R-:W-:Y:S01]  /*bb30*/  F2FP.F16.F32.PACK_AB R150, R11, R150 ;  /* 0x000000960b96723e */ /* 0x000fe200000000ff */
[----:B------:R-:W-:Y:S01]  /*bb40*/  FADD.FTZ R27, R21, R30 ;  /* 0x0000001e151b7221 */ /* 0x000fe20000010000 */
[----:B------:R-:W-:Y:S01]  /*bb50*/  FFMA.FTZ R30, R59, UR10, -R28 ;  /* 0x0000000a3b1e7c23 */ /* 0x000fe2000801081c */
[----:B------:R-:W-:Y:S01]  /*bb60*/  @!P1 VIADD R31, R31, 0x16860 ;  /* 0x000168601f1f9836 */ /* 0x000fe20000000000 */
[----:B------:R-:W2:Y:S01]  /*bb70*/  MUFU.EX2 R10, R10 ;  /* 0x0000000a000a7308 */ /* 0x000ea20000000800 */
[----:B------:R-:W-:Y:S01]  /*bb80*/  FADD.FTZ R32, R142, R27 ;  /* 0x0000001b8e207221 */ /* 0x000fe20000010000 */
[----:B------:R-:W-:Y:S01]  /*bb90*/  F2FP.F16.F32.PACK_AB R144, R13, R144 ;  /* 0x000000900d90723e */ /* 0x000fe200000000ff */
[-C--:B------:R-:W-:Y:S01]  /*bba0*/  FMUL.FTZ R89, R89, R65.reuse ;  /* 0x0000004159597220 */ /* 0x080fe20000410000 */
[----:B------:R-:W-:Y:S01]  /*bbb0*/  @!P1 PRMT R31, RZ, 0x654, R31 ;  /* 0x00000654ff1f9816 */ /* 0x000fe2000000001f */
[----:B0-----:R-:W-:Y:S01]  /*bbc0*/  FADD.FTZ R5, R25, R32 ;  /* 0x0000002019057221 */ /* 0x001fe20000010000 */
[----:B------:R-:W-:Y:S01]  /*bbd0*/  F2FP.F16.F32.PACK_AB R146, R15, R146 ;  /* 0x000000920f92723e */ /* 0x000fe200000000ff */
[----:B------:R-:W-:Y:S01]  /*bbe0*/  FMUL.FTZ R92, R92, R65 ;  /* 0x000000415c5c7220 */ /* 0x000fe20000410000 */
[----:B------:R-:W0:Y:S01]  /*bbf0*/  MUFU.EX2 R147, R147 ;  /* 0x0000009300937308 */ /* 0x000e220000000800 */
[----:B-1----:R-:W-:Y:S01]  /*bc00*/  FFMA.FTZ R32, R7, R4, R6 ;  /* 0x0000000407207223 */ /* 0x002fe20000010006 */
[----:B------:R-:W-:Y:S01]  /*bc10*/  FADD.FTZ R36, R136, R5 ;  /* 0x0000000588247221 */ /* 0x000fe20000010000 */
[----:B------:R-:W-:Y:S01]  /*bc20*/  FFMA.FTZ R4, R63, UR10, -R28 ;  /* 0x0000000a3f047c23 */ /* 0x000fe2000801081c */
[----:B------:R1:W-:Y:S01]  /*bc30*/  @!P1 SYNCS.ARRIVE.TRANS64.RED.A1T0 RZ, [R31+URZ], RZ ;  /* 0x000000ff1fff99a7 */ /* 0x0003e2000810043f */
[----:B------:R-:W-:Y:S01]  /*bc40*/  FADD.FTZ R34, R149, R32 ;  /* 0x0000002095227221 */ /* 0x000fe20000010000 */
[----:B------:R-:W-:Y:S01]  /*bc50*/  FADD.FTZ R27, R29, R36 ;  /* 0x000000241d1b7221 */ /* 0x000fe20000010000 */
[----:B------:R-:W-:Y:S01]  /*bc60*/  FFMA.FTZ R32, R67, UR10, -R28 ;  /* 0x0000000a43207c23 */ /* 0x000fe2000801081c */
[----:B------:R-:W3:Y:S01]  /*bc70*/  MUFU.EX2 R12, R12 ;  /* 0x0000000c000c7308 */ /* 0x000ee20000000800 */
[----:B------:R-:W-:Y:S01]  /*bc80*/  FADD.FTZ R5, R151, R34 ;  /* 0x0000002297057221 */ /* 0x000fe20000010000 */
[----:B------:R-:W-:Y:S01]  /*bc90*/  FADD.FTZ R34, R138, R27 ;  /* 0x0000001b8a227221 */ /* 0x000fe20000010000 */
[----:B------:R-:W-:Y:S01]  /*bca0*/  F2FP.F16.F32.PACK_AB R149, R149, R6 ;  /* 0x000000069595723e */ /* 0x000fe200000000ff */
[-C--:B------:R-:W-:Y:S01]  /*bcb0*/  FMUL.FTZ R90, R90, R7.reuse ;  /* 0x000000075a5a7220 */ /* 0x080fe20000410000 */
[----:B------:R-:W-:Y:S01]  /*bcc0*/  FADD.FTZ R36, R8, R5 ;  /* 0x0000000508247221 */ /* 0x000fe20000010000 */
[----:B------:R-:W-:Y:S01]  /*bcd0*/  FADD.FTZ R27, R33, R34 ;  /* 0x00000022211b7221 */ /* 0x000fe20000010000 */
[----:B------:R-:W-:Y:S01]  /*bce0*/  FFMA.FTZ R34, R71, UR10, -R28 ;  /* 0x0000000a47227c23 */ /* 0x000fe2000801081c */
[----:B------:R-:W4:Y:S01]  /*bcf0*/  MUFU.EX2 R141, R141 ;  /* 0x0000008d008d7308 */ /* 0x000f220000000800 */
[----:B------:R-:W-:Y:S01]  /*bd00*/  FADD.FTZ R5, R145, R36 ;  /* 0x0000002491057221 */ /* 0x000fe20000010000 */
[----:B------:R-:W-:Y:S01]  /*bd10*/  FADD.FTZ R38, R132, R27 ;  /* 0x0000001b84267221 */ /* 0x000fe20000010000 */
[----:B------:R-:W-:Y:S01]  /*bd20*/  FFMA.FTZ R28, R87, UR10, -R28 ;  /* 0x0000000a571c7c23 */ /* 0x000fe2000801081c */
[-C--:B------:R-:W-:Y:S01]  /*bd30*/  FMUL.FTZ R91, R91, R7.reuse ;  /* 0x000000075b5b7220 */ /* 0x080fe20000410000 */
[----:B--2---:R-:W-:Y:S01]  /*bd40*/  FADD.FTZ R36, R10, R5 ;  /* 0x000000050a247221 */ /* 0x004fe20000010000 */
[----:B------:R-:W-:Y:S01]  /*bd50*/  FADD.FTZ R27, R37, R38 ;  /* 0x00000026251b7221 */ /* 0x000fe20000010000 */
[-C--:B------:R-:W-:Y:S01]  /*bd60*/  FMUL.FTZ R94, R94, R7.reuse ;  /* 0x000000075e5e7220 */ /* 0x080fe20000410000 */
[----:B------:R-:W2:Y:S01]  /*bd70*/  MUFU.EX2 R14, R14 ;  /* 0x0000000e000e7308 */ /* 0x000ea20000000800 */
[----:B0-----:R-:W-:Y:S01]  /*bd80*/  FADD.FTZ R5, R147, R36 ;  /* 0x0000002493057221 */ /* 0x001fe20000010000 */
[----:B------:R-:W-:Y:S01]  /*bd90*/  FADD.FTZ R38, R134, R27 ;  /* 0x0000001b86267221 */ /* 0x000fe20000010000 */
[-C--:B------:R-:W-:Y:S01]  /*bda0*/  FMUL.FTZ R95, R95, R7.reuse ;  /* 0x000000075f5f7220 */ /* 0x080fe20000410000 */
[-C--:B------:R-:W-:Y:S01]  /*bdb0*/  FMUL.FTZ R98, R98, R7.reuse ;  /* 0x0000000762627220 */ /* 0x080fe20000410000 */
[----:B---3--:R-:W-:Y:S01]  /*bdc0*/  FADD.FTZ R36, R12, R5 ;  /* 0x000000050c247221 */ /* 0x008fe20000010000 */
[----:B------:R-:W-:Y:S01]  /*bdd0*/  FADD.FTZ R27, R41, R38 ;  /* 0x00000026291b7221 */ /* 0x000fe20000010000 */
[-C--:B------:R-:W-:Y:S01]  /*bde0*/  FMUL.FTZ R99, R99, R7.reuse ;  /* 0x0000000763637220 */ /* 0x080fe20000410000 */
[----:B------:R-:W0:Y:S01]  /*bdf0*/  MUFU.EX2 R128, R128 ;  /* 0x0000008000807308 */ /* 0x000e220000000800 */
[----:B----4-:R-:W-:Y:S01]  /*be00*/  FADD.FTZ R5, R141, R36 ;  /* 0x000000248d057221 */ /* 0x010fe20000010000 */
[-C--:B------:R-:W-:Y:S01]  /*be10*/  FMUL.FTZ R102, R102, R7.reuse ;  /* 0x0000000766667220 */ /* 0x080fe20000410000 */
[-C--:B------:R-:W-:Y:S01]  /*be20*/  FMUL.FTZ R103, R103, R7.reuse ;  /* 0x0000000767677220 */ /* 0x080fe20000410000 */
[-C--:B------:R-:W-:Y:S01]  /*be30*/  FMUL.FTZ R106, R106, R7.reuse ;  /* 0x000000076a6a7220 */ /* 0x080fe20000410000 */
[-C--:B------:R-:W-:Y:S01]  /*be40*/  FMUL.FTZ R107, R107, R7.reuse ;  /* 0x000000076b6b7220 */ /* 0x080fe20000410000 */
[-C--:B------:R-:W-:Y:S01]  /*be50*/  FMUL.FTZ R110, R110, R7.reuse ;  /* 0x000000076e6e7220 */ /* 0x080fe20000410000 */
[-C--:B------:R-:W-:Y:S01]  /*be60*/  FMUL.FTZ R111, R111, R7.reuse ;  /* 0x000000076f6f7220 */ /* 0x080fe20000410000 */
[----:B------:R-:W3:Y:S01]  /*be70*/  MUFU.EX2 R143, R143 ;  /* 0x0000008f008f7308 */ /* 0x000ee20000000800 */
[----:B--2---:R-:W-:Y:S01]  /*be80*/  FADD.FTZ R36, R14, R5 ;  /* 0x000000050e247221 */ /* 0x004fe20000010000 */
[-C--:B------:R-:W-:Y:S01]  /*be90*/  FMUL.FTZ R114, R114, R7.reuse ;  /* 0x0000000772727220 */ /* 0x080fe20000410000 */
[-C--:B------:R-:W-:Y:S01]  /*bea0*/  FMUL.FTZ R115, R115, R7.reuse ;  /* 0x0000000773737220 */ /* 0x080fe20000410000 */
[-C--:B------:R-:W-:Y:S01]  /*beb0*/  FMUL.FTZ R118, R118, R7.reuse ;  /* 0x0000000776767220 */ /* 0x080fe20000410000 */
[----:B------:R-:W-:Y:S01]  /*bec0*/  FMUL.FTZ R119, R119, R7 ;  /* 0x0000000777777220 */ /* 0x000fe20000410000 */
[----:B------:R-:W-:Y:S01]  /*bed0*/  F2FP.F16.F32.PACK_AB R140, R21, R140 ;  /* 0x0000008c158c723e */ /* 0x000fe200000000ff */
[-C--:B------:R-:W-:Y:S01]  /*bee0*/  FMUL.FTZ R93, R93, R65.reuse ;  /* 0x000000415d5d7220 */ /* 0x080fe20000410000 */
[----:B------:R-:W2:Y:S01]  /*bef0*/  MUFU.EX2 R45, R45 ;  /* 0x0000002d002d7308 */ /* 0x000ea20000000800 */
        /* <DEDUP_REMOVED lines=8> */
[----:B---3--:R-:W-:Y:S01]  /*bf80*/  FADD.FTZ R5, R143, R36 ;  /* 0x000000248f057221 */ /* 0x008fe20000010000 */
[----:B------:R-:W-:Y:S01]  /*bf90*/  F2FP.F16.F32.PACK_AB R132, R37, R132 ;  /* 0x000000842584723e */ /* 0x000fe200000000ff */
[-C--:B------:R-:W-:Y:S01]  /*bfa0*/  FMUL.FTZ R101, R101, R65.reuse ;  /* 0x0000004165657220 */ /* 0x080fe20000410000 */
[----:B------:R-:W-:Y:S01]  /*bfb0*/  F2FP.F16.F32.PACK_AB R134, R41, R134 ;  /* 0x000000862986723e */ /* 0x000fe200000000ff */
[-C--:B------:R-:W-:Y:S01]  /*bfc0*/  FMUL.FTZ R104, R104, R65.reuse ;  /* 0x0000004168687220 */ /* 0x080fe20000410000 */
[-C--:B------:R-:W-:Y:S01]  /*bfd0*/  FMUL.FTZ R105, R105, R65.reuse ;  /* 0x0000004169697220 */ /* 0x080fe20000410000 */
[-C--:B------:R-:W-:Y:S01]  /*bfe0*/  FMUL.FTZ R108, R108, R65.reuse ;  /* 0x000000416c6c7220 */ /* 0x080fe20000410000 */
[----:B------:R-:W3:Y:S01]  /*bff0*/  MUFU.EX2 R130, R130 ;  /* 0x0000008200827308 */ /* 0x000ee20000000800 */
[C---:B--2---:R-:W-:Y:S01]  /*c000*/  FADD.FTZ R27, R45.reuse, R38 ;  /* 0x000000262d1b7221 */ /* 0x044fe20000010000 */
[----:B------:R-:W-:Y:S01]  /*c010*/  F2FP.F16.F32.PACK_AB R128, R45, R128 ;  /* 0x000000802d80723e */ /* 0x000fe200000000ff */
[-C--:B------:R-:W-:Y:S01]  /*c020*/  FMUL.FTZ R109, R109, R65.reuse ;  /* 0x000000416d6d7220 */ /* 0x080fe20000410000 */
[-C--:B------:R-:W-:Y:S01]  /*c030*/  FMUL.FTZ R112, R112, R65.reuse ;  /* 0x0000004170707220 */ /* 0x080fe20000410000 */
[-C--:B------:R-:W-:Y:S01]  /*c040*/  FMUL.FTZ R113, R113, R65.reuse ;  /* 0x0000004171717220 */ /* 0x080fe20000410000 */
[-C--:B------:R-:W-:Y:S01]  /*c050*/  FMUL.FTZ R116, R116, R65.reuse ;  /* 0x0000004174747220 */ /* 0x080fe20000410000 */
[----:B------:R-:W-:Y:S01]  /*c060*/  FMUL.FTZ R117, R117, R65 ;  /* 0x0000004175757220 */ /* 0x000fe20000410000 */
[----:B------:R-:W2:Y:S01]  /*c070*/  MUFU.EX2 R137, R137 ;  /* 0x0000008900897308 */ /* 0x000ea20000000800 */
[----:B0-----:R-:W-:Y:S01]  /*c080*/  FADD.FTZ R36, R20, R5 ;  /* 0x0000000514247221 */ /* 0x001fe20000010000 */
[----:B------:R-:W-:Y:S01]  /*c090*/  F2FP.F16.F32.PACK_AB R151, R8, R151 ;  /* 0x000000970897723e */ /* 0x000fe200000000ff */
[----:B------:R-:W-:Y:S01]  /*c0a0*/  VIADD R3, R3, 0xffffffff ;  /* 0xffffffff03037836 */ /* 0x000fe20000000000 */
[----:B------:R-:W-:Y:S01]  /*c0b0*/  F2FP.F16.F32.PACK_AB R145, R10, R145 ;  /* 0x000000910a91723e */ /* 0x000fe200000000ff */
[----:B------:R-:W-:Y:S01]  /*c0c0*/  IMAD.MOV.U32 R6, RZ, RZ, R2 ;  /* 0x000000ffff067224 */ /* 0x000fe200078e0002 */
[----:B------:R-:W-:Y:S01]  /*c0d0*/  F2FP.F16.F32.PACK_AB R147, R12, R147 ;  /* 0x000000930c93723e */ /* 0x000fe200000000ff */
[----:B------:R-:W-:Y:S01]  /*c0e0*/  IMAD.MOV.U32 R7, RZ, RZ, R0 ;  /* 0x000000ffff077224 */ /* 0x000fe200078e0000 */
[----:B------:R-:W0:Y:S01]  /*c0f0*/  MUFU.EX2 R49, R49 ;  /* 0x0000003100317308 */ /* 0x000e220000000800 */
[----:B---3--:R-:W-:Y:S01]  /*c100*/  FADD.FTZ R38, R130, R27 ;  /* 0x0000001b82267221 */ /* 0x008fe20000010000 */
[----:B------:R-:W-:-:S02]  /*c110*/  F2FP.F16.F32.PACK_AB R141, R14, R141 ;  /* 0x0000008d0e8d723e */ /* 0x000fc400000000ff */
[----:B------:R-:W-:-:S04]  /*c120*/  F2FP.F16.F32.PACK_AB R143, R20, R143 ;  /* 0x0000008f148f723e */ /* 0x000fc800000000ff */
[----:B------:R-:W3:Y:S01]  /*c130*/  MUFU.EX2 R24, R24 ;  /* 0x0000001800187308 */ /* 0x000ee20000000800 */
[----:B--2---:R-:W-:-:S07]  /*c140*/  FADD.FTZ R5, R137, R36 ;  /* 0x0000002489057221 */ /* 0x004fce0000010000 */
[----:B------:R-:W2:Y:S01]  /*c150*/  MUFU.EX2 R124, R124 ;  /* 0x0000007c007c7308 */ /* 0x000ea20000000800 */
[C---:B0-----:R-:W-:Y:S01]  /*c160*/  FADD.FTZ R9, R49.reuse, R38 ;  /* 0x0000002631097221 */ /* 0x041fe20000010000 */
[----:B------:R-:W-:-:S06]  /*c170*/  F2FP.F16.F32.PACK_AB R130, R49, R130 ;  /* 0x000000823182723e */ /* 0x000fcc00000000ff */
[----:B------:R-:W0:Y:S01]  /*c180*/  MUFU.EX2 R139, R139 ;  /* 0x0000008b008b7308 */ /* 0x000e220000000800 */
[C---:B---3--:R-:W-:Y:S01]  /*c190*/  FADD.FTZ R36, R24.reuse, R5 ;  /* 0x0000000518247221 */ /* 0x048fe20000010000 */
[----:B------:R-:W-:-:S06]  /*c1a0*/  F2FP.F16.F32.PACK_AB R137, R24, R137 ;  /* 0x000000891889723e */ /* 0x000fcc00000000ff */
[----:B------:R-:W3:Y:S01]  /*c1b0*/  MUFU.EX2 R53, R53 ;  /* 0x0000003500357308 */ /* 0x000ee20000000800 */
[----:B--2---:R-:W-:-:S07]  /*c1c0*/  FADD.FTZ R38, R124, R9 ;  /* 0x000000097c267221 */ /* 0x004fce0000010000 */
[----:B------:R-:W2:Y:S01]  /*c1d0*/  MUFU.EX2 R26, R55 ;  /* 0x00000037001a7308 */ /* 0x000ea20000000800 */
[----:B0-----:R-:W-:-:S07]  /*c1e0*/  FADD.FTZ R5, R139, R36 ;  /* 0x000000248b057221 */ /* 0x001fce0000010000 */
[----:B------:R-:W0:Y:S01]  /*c1f0*/  MUFU.EX2 R126, R126 ;  /* 0x0000007e007e7308 */ /* 0x000e220000000800 */
[C---:B---3--:R-:W-:Y:S01]  /*c200*/  FADD.FTZ R9, R53.reuse, R38 ;  /* 0x0000002635097221 */ /* 0x048fe20000010000 */
[----:B------:R-:W-:-:S06]  /*c210*/  F2FP.F16.F32.PACK_AB R124, R53, R124 ;  /* 0x0000007c357c723e */ /* 0x000fcc00000000ff */
[----:B------:R-:W3:Y:S01]  /*c220*/  MUFU.EX2 R133, R133 ;  /* 0x0000008500857308 */ /* 0x000ee20000000800 */
[C---:B--2---:R-:W-:Y:S01]  /*c230*/  FADD.FTZ R36, R26.reuse, R5 ;  /* 0x000000051a247221 */ /* 0x044fe20000010000 */
[----:B------:R-:W-:-:S06]  /*c240*/  F2FP.F16.F32.PACK_AB R139, R26, R139 ;  /* 0x0000008b1a8b723e */ /* 0x000fcc00000000ff */
[----:B------:R-:W2:Y:S01]  /*c250*/  MUFU.EX2 R57, R57 ;  /* 0x0000003900397308 */ /* 0x000ea20000000800 */
[----:B0-----:R-:W-:-:S07]  /*c260*/  FADD.FTZ R38, R126, R9 ;  /* 0x000000097e267221 */ /* 0x001fce0000010000 */
[----:B------:R-:W0:Y:S01]  /*c270*/  MUFU.EX2 R30, R30 ;  /* 0x0000001e001e7308 */ /* 0x000e220000000800 */
[----:B---3--:R-:W-:-:S07]  /*c280*/  FADD.FTZ R5, R133, R36 ;  /* 0x0000002485057221 */ /* 0x008fce0000010000 */
[----:B------:R-:W3:Y:S01]  /*c290*/  MUFU.EX2 R120, R120 ;  /* 0x0000007800787308 */ /* 0x000ee20000000800 */
[C---:B--2---:R-:W-:Y:S01]  /*c2a0*/  FADD.FTZ R9, R57.reuse, R38 ;  /* 0x0000002639097221 */ /* 0x044fe20000010000 */
[----:B------:R-:W-:-:S06]  /*c2b0*/  F2FP.F16.F32.PACK_AB R126, R57, R126 ;  /* 0x0000007e397e723e */ /* 0x000fcc00000000ff */
[----:B------:R-:W2:Y:S01]  /*c2c0*/  MUFU.EX2 R135, R135 ;  /* 0x0000008700877308 */ /* 0x000ea20000000800 */
[C---:B0-----:R-:W-:Y:S01]  /*c2d0*/  FADD.FTZ R36, R30.reuse, R5 ;  /* 0x000000051e247221 */ /* 0x041fe20000010000 */
[----:B------:R-:W-:-:S06]  /*c2e0*/  F2FP.F16.F32.PACK_AB R133, R30, R133 ;  /* 0x000000851e85723e */ /* 0x000fcc00000000ff */
[----:B------:R-:W0:Y:S01]  /*c2f0*/  MUFU.EX2 R61, R61 ;  /* 0x0000003d003d7308 */ /* 0x000e220000000800 */
[----:B---3--:R-:W-:-:S07]  /*c300*/  FADD.FTZ R38, R120, R9 ;  /* 0x0000000978267221 */ /* 0x008fce0000010000 */
        /* <DEDUP_REMOVED lines=9> */
[----:B--2---:R-:W-:Y:S01]  /*c3a0*/  FADD.FTZ R38, R122, R9 ;  /* 0x000000097a267221 */ /* 0x004fe20000010000 */
[----:B------:R-:W-:-:S03]  /*c3b0*/  F2FP.F16.F32.PACK_AB R122, R69, R122 ;  /* 0x0000007a457a723e */ /* 0x000fc600000000ff */
[----:B------:R-:W-:-:S03]  /*c3c0*/  FADD.FTZ R5, R69, R38 ;  /* 0x0000002645057221 */ /* 0x000fc60000010000 */
[----:B------:R-:W2:Y:S01]  /*c3d0*/  MUFU.EX2 R131, R131 ;  /* 0x0000008300837308 */ /* 0x000ea20000000800 */
[----:B0-----:R-:W-:-:S07]  /*c3e0*/  FADD.FTZ R9, R129, R36 ;  /* 0x0000002481097221 */ /* 0x001fce0000010000 */
[----:B------:R-:W0:Y:S01]  /*c3f0*/  MUFU.EX2 R34, R34 ;  /* 0x0000002200227308 */ /* 0x000e220000000800 */
[C---:B---3--:R-:W-:Y:S01]  /*c400*/  FADD.FTZ R36, R32.reuse, R9 ;  /* 0x0000000920247221 */ /* 0x048fe20000010000 */
[----:B------:R-:W-:-:S06]  /*c410*/  F2FP.F16.F32.PACK_AB R129, R32, R129 ;  /* 0x000000812081723e */ /* 0x000fcc00000000ff */
[----:B------:R-:W3:Y:S01]  /*c420*/  MUFU.EX2 R125, R125 ;  /* 0x0000007d007d7308 */ /* 0x000ee20000000800 */
[----:B--2---:R-:W-:-:S07]  /*c430*/  FADD.FTZ R9, R131, R36 ;  /* 0x0000002483097221 */ /* 0x004fce0000010000 */
[----:B------:R-:W2:Y:S01]  /*c440*/  MUFU.EX2 R75, R75 ;  /* 0x0000004b004b7308 */ /* 0x000ea20000000800 */
[C---:B0-----:R-:W-:Y:S01]  /*c450*/  FADD.FTZ R36, R34.reuse, R9 ;  /* 0x0000000922247221 */ /* 0x041fe20000010000 */
[----:B------:R-:W-:-:S06]  /*c460*/  F2FP.F16.F32.PACK_AB R131, R34, R131 ;  /* 0x000000832283723e */ /* 0x000fcc00000000ff */
[----:B------:R-:W0:Y:S01]  /*c470*/  MUFU.EX2 R127, R78 ;  /* 0x0000004e007f7308 */ /* 0x000e220000000800 */
[----:B---3--:R-:W-:-:S07]  /*c480*/  FADD.FTZ R36, R125, R36 ;  /* 0x000000247d247221 */ /* 0x008fce0000010000 */
[----:B------:R-:W3:Y:S01]  /*c490*/  MUFU.EX2 R79, R79 ;  /* 0x0000004f004f7308 */ /* 0x000ee20000000800 */
[C---:B--2---:R-:W-:Y:S01]  /*c4a0*/  FADD.FTZ R36, R75.reuse, R36 ;  /* 0x000000244b247221 */ /* 0x044fe20000010000 */
[----:B------:R-:W-:-:S06]  /*c4b0*/  F2FP.F16.F32.PACK_AB R125, R75, R125 ;  /* 0x0000007d4b7d723e */ /* 0x000fcc00000000ff */
        /* <DEDUP_REMOVED lines=9> */
[----:B------:R-:W-:-:S03]  /*c550*/  F2FP.F16.F32.PACK_AB R121, R83, R121 ;  /* 0x000000795379723e */ /* 0x000fc600000000ff */
[----:B---3--:R-:W-:-:S04]  /*c560*/  FADD.FTZ R36, R123, R36 ;  /* 0x000000247b247221 */ /* 0x008fc80000010000 */
[C---:B--2---:R-:W-:Y:S01]  /*c570*/  FADD.FTZ R4, R28.reuse, R36 ;  /* 0x000000241c047221 */ /* 0x044fe20000010000 */
[----:B------:R-:W-:Y:S01]  /*c580*/  F2FP.F16.F32.PACK_AB R123, R28, R123 ;  /* 0x0000007b1c7b723e */ /* 0x000fe200000000ff */
[----:B-1----:R-:W-:Y:S06]  /*c590*/  @P2 BRA `(.L_x_857) ;  /* 0xffffffd000b82947 */ /* 0x002fec000383ffff */
.L_x_840:
[----:B------:R-:W-:Y:S06]  /*c5a0*/  BAR.ARV 0x8, 0x200 ;  /* 0x0208000000007b1d */ /* 0x000fec0000002000 */
[----:B------:R-:W-:Y:S05]  /*c5b0*/  @!P0 BRA `(.L_x_858) ;  /* 0x0000000000048947 */ /* 0x000fea0003800000 */
[----:B------:R-:W-:Y:S01]  /*c5c0*/  BPT.TRAP 0x1 ;  /* 0x000000040000795c */ /* 0x000fe20000300000 */
.L_x_858:
[----:B------:R-:W-:Y:S01]  /*c5d0*/  ULEA UR5, UR37, UR45, 0x3 ;  /* 0x0000002d25057291 */ /* 0x000fe2000f8e183f */
[----:B------:R-:W-:-:S05]  /*c5e0*/  IMAD.U32 R3, RZ, RZ, UR36 ;  /* 0x00000024ff037e24 */ /* 0x000fca000f8e00ff */
[----:B------:R-:W-:-:S04]  /*c5f0*/  SHF.L.U32 R3, R3, 0x1f, RZ ;  /* 0x0000001f03037819 */ /* 0x000fc800000006ff */
[----:B------:R0:W1:Y:S01]  /*c600*/  SYNCS.PHASECHK.TRANS64.TRYWAIT P2, [UR5+0x16850], R3 ;  /* 0x01685003ff0075a7 */ /* 0x0000620008040145 */
[----:B------:R-:W-:Y:S05]  /*c610*/  @!P0 BRA `(.L_x_859) ;  /* 0x0000000000048947 */ /* 0x000fea0003800000 */
[----:B------:R-:W-:Y:S01]  /*c620*/  BPT.TRAP 0x1 ;  /* 0x000000040000795c */ /* 0x000fe20000300000 */
.L_x_859:
[----:B-1----:R-:W-:Y:S05]  /*c630*/  @P2 BRA `(.L_x_860) ;  /* 0x0000000000082947 */ /* 0x002fea0003800000 */
[----:B------:R-:W1:Y:S02]  /*c640*/  SYNCS.PHASECHK.TRANS64.TRYWAIT P0, [UR5+0x16850], R3 ;  /* 0x01685003ff0075a7 */ /* 0x000e640008000145 */
[----:B-1----:R-:W-:Y:S05]  /*c650*/  @!P0 BRA `(.L_x_861) ;  /* 0x0000005c00d88947 */ /* 0x002fea0003800000 */
.L_x_860:
[----:B------:R-:W-:Y:S01]  /*c660*/  UIADD3 UR45, UR45, 0x400, URZ ;  /* 0x000004002d2d7890 */ /* 0x000fe2000fffe03f */
[----:B------:R-:W-:Y:S01]  /*c670*/  WARPGROUP.ARRIVE ;  /* 0x00000000000079c5 */ /* 0x000fe20000000000 */
[----:B------:R-:W-:Y:S01]  /*c680*/  UMOV UR7, 0x40000040 ;  /* 0x4000004000077882 */ /* 0x000fe20000000000 */
[----:B-1----:R-:W1:Y:S01]  /*c690*/  SHFL.BFLY PT, R6, R5, 0x2, 0x1f ;  /* 0x0c401f0005067f89 */ /* 0x002e6200000e0000 */
[----:B------:R-:W-:Y:S01]  /*c6a0*/  USHF.R.U32.HI UR45, URZ, 0x4, UR45 ;  /* 0x000000043f2d7899 */ /* 0x000fe2000801162d */
[----:B------:R-:W-:Y:S01]  /*c6b0*/  CS2R R34, SRZ ;  /* 0x0000000000227805 */ /* 0x000fe2000001ff00 */
[----:B------:R-:W-:Y:S01]  /*c6c0*/  IMAD.U32 R10, RZ, RZ, UR10 ;  /* 0x0000000aff0a7e24 */ /* 0x000fe2000f8e00ff */
[----:B0-----:R-:W0:Y:S01]  /*c6d0*/  SHFL.BFLY PT, R3, R4, 0x2, 0x1f ;  /* 0x0c401f0004037f89 */ /* 0x001e2200000e0000 */
[----:B------:R-:W-:Y:S01]  /*c6e0*/  ULOP3.LUT UR4, UR45, 0x3fff, URZ, 0xc0, !UPT ;  /* 0x00003fff2d047892 */ /* 0x000fe2000f8ec03f */
[----:B------:R-:W-:Y:S01]  /*c6f0*/  IMAD.MOV.U32 R25, RZ, RZ, -0x800000 ;  /* 0xff800000ff197424 */ /* 0x000fe200078e00ff */
[----:B------:R-:W-:Y:S01]  /*c700*/  UIADD3 UR46, UR46, 0x1, URZ ;  /* 0x000000012e2e7890 */ /* 0x000fe2000fffe03f */
[----:B------:R-:W-:Y:S01]  /*c710*/  IMAD.MOV.U32 R24, RZ, RZ, -0x800000 ;  /* 0xff800000ff187424 */ /* 0x000fe200078e00ff */
[----:B------:R-:W-:-:S02]  /*c720*/  ULEA UR4, UR37, UR4, 0xa ;  /* 0x0000000425047291 */ /* 0x000fc4000f8e503f */
[----:B------:R-:W-:-:S04]  /*c730*/  UIADD3 UR37, UR37, 0x1, URZ ;  /* 0x0000000125257890 */ /* 0x000fc8000fffe03f */
[----:B------:R-:W-:Y:S01]  /*c740*/  UISETP.NE.AND UP0, UPT, UR37, 0x2, UPT ;  /* 0x000000022500788c */ /* 0x000fe2000bf05270 */
[----:B------:R-:W-:Y:S02]  /*c750*/  UMOV UR6, UR4 ;  /* 0x0000000400067c82 */ /* 0x000fe40008000000 */
[----:B------:R-:W-:Y:S01]  /*c760*/  HGMMA.64x64x16.F32 R88, R148, gdesc[UR4].tnspB, R88, gsb0 ;  /* 0x40e0000494587df0 */ /* 0x000fe20008000858 */
[----:B------:R-:W-:Y:S01]  /*c770*/  UIADD3 UR6, UR4, 0x80, URZ ;  /* 0x0000008004067890 */ /* 0x000fe2000fffe03f */
[----:B------:R-:W-:Y:S01]  /*c780*/  UMOV UR7, 0x40000040 ;  /* 0x4000004000077882 */ /* 0x000fe20000000000 */
[----:B------:R-:W-:Y:S01]  /*c790*/  USEL UR37, UR37, URZ, UP0 ;  /* 0x0000003f25257287 */ /* 0x000fe20008000000 */
[----:B-1----:R-:W-:Y:S01]  /*c7a0*/  FADD.FTZ R6, R6, R5 ;  /* 0x0000000506067221 */ /* 0x002fe20000010000 */
[----:B0-----:R-:W-:-:S04]  /*c7b0*/  FADD.FTZ R7, R3, R4 ;  /* 0x0000000403077221 */ /* 0x001fc80000010000 */
[----:B------:R-:W0:Y:S04]  /*c7c0*/  SHFL.BFLY PT, R3, R6, 0x1, 0x1f ;  /* 0x0c201f0006037f89 */ /* 0x000e2800000e0000 */
[----:B------:R-:W1:Y:S01]  /*c7d0*/  SHFL.BFLY PT, R8, R7, 0x1, 0x1f ;  /* 0x0c201f0007087f89 */ /* 0x000e6200000e0000 */
[----:B0-----:R-:W-:Y:S01]  /*c7e0*/  FADD.FTZ R9, R6, R3 ;  /* 0x0000000306097221 */ /* 0x001fe20000010000 */
[----:B------:R-:W-:Y:S02]  /*c7f0*/  IMAD.U32 R6, RZ, RZ, UR5 ;  /* 0x00000005ff067e24 */ /* 0x000fe4000f8e00ff */
[----:B------:R-:W-:Y:S02]  /*c800*/  IMAD.U32 R3, RZ, RZ, UR10 ;  /* 0x0000000aff037e24 */ /* 0x000fe4000f8e00ff */
[----:B-1----:R-:W-:Y:S01]  /*c810*/  FADD.FTZ R8, R7, R8 ;  /* 0x0000000807087221 */ /* 0x002fe20000010000 */
[----:B------:R-:W-:Y:S01]  /*c820*/  FSETP.NE.FTZ.AND P0, PT, R9, RZ, PT ;  /* 0x000000ff0900720b */ /* 0x000fe20003f15000 */
[----:B------:R-:W-:-:S03]  /*c830*/  @!P1 VIADD R6, R6, 0x16860 ;  /* 0x0001686006069836 */ /* 0x000fc60000000000 */
[----:B------:R-:W-:Y:S02]  /*c840*/  FSETP.NE.FTZ.AND P2, PT, R8, RZ, PT ;  /* 0x000000ff0800720b */ /* 0x000fe40003f55000 */
[----:B------:R-:W-:-:S07]  /*c850*/  @!P1 PRMT R6, RZ, 0x654, R6 ;  /* 0x00000654ff069816 */ /* 0x000fce0000000006 */
[----:B------:R-:W0:Y:S01]  /*c860*/  @P0 MUFU.LG2 R4, R9 ;  /* 0x0000000900040308 */ /* 0x000e220000000c00 */
[----:B------:R-:W-:-:S03]  /*c870*/  @P0 FMUL.FTZ R3, R3, 0.69314718246459960938 ;  /* 0x3f31721803030820 */ /* 0x000fc60000410000 */
[----:B------:R-:W-:-:S04]  /*c880*/  @P2 FMUL.FTZ R10, R10, 0.69314718246459960938 ;  /* 0x3f3172180a0a2820 */ /* 0x000fc80000410000 */
[----:B------:R-:W1:Y:S08]  /*c890*/  @P2 MUFU.LG2 R5, R8 ;  /* 0x0000000800052308 */ /* 0x000e700000000c00 */
[----:B------:R-:W2:Y:S01]  /*c8a0*/  @P0 MUFU.RCP R34, R9 ;  /* 0x0000000900220308 */ /* 0x000ea20000001000 */
[----:B0-----:R-:W-:-:S04]  /*c8b0*/  @P0 FMUL.FTZ R4, R4, 0.69314718246459960938 ;  /* 0x3f31721804040820 */ /* 0x001fc80000410000 */
[----:B------:R-:W-:Y:S01]  /*c8c0*/  @P0 FFMA.FTZ R25, R3, R2, R4 ;  /* 0x0000000203190223 */ /* 0x000fe20000010004 */
[----:B------:R-:W-:Y:S02]  /*c8d0*/  PLOP3.LUT P0, PT, PT, PT, PT, 0x8, 0x0 ;  /* 0x000000000000781c */ /* 0x000fe40003f0e170 */
[----:B------:R-:W0:Y:S01]  /*c8e0*/  @P2 MUFU.RCP R35, R8 ;  /* 0x0000000800232308 */ /* 0x000e220000001000 */
[----:B------:R-:W-:Y:S02]  /*c8f0*/  WARPGROUP.DEPBAR.LE gsb0, 0x0 ;  /* 0x00008000000079c5 */ /* 0x000fe40000010000 */
[----:B------:R-:W-:Y:S01]  /*c900*/  WARPGROUP.ARRIVE ;  /* 0x00000000000079c5 */ /* 0x000fe20000000000 */
[----:B-1----:R-:W-:-:S04]  /*c910*/  @P2 FMUL.FTZ R5, R5, 0.69314718246459960938 ;  /* 0x3f31721805052820 */ /* 0x002fc80000410000 */
[----:B------:R-:W-:Y:S01]  /*c920*/  @P2 FFMA.FTZ R24, R10, R0, R5 ;  /* 0x000000000a182223 */ /* 0x000fe20000010005 */
        /* <DEDUP_REMOVED lines=23> */
[----:B------:R-:W-:Y:S01]  /*caa0*/  UIADD3 UR4, UR4, 0x380, URZ ;  /* 0x0000038004047890 */ /* 0x000fe2000fffe03f */
[----:B------:R-:W-:Y:S02]  /*cab0*/  WARPGROUP.DEPBAR.LE gsb0, 0x0 ;  /* 0x00008000000079c5 */ /* 0x000fe40000010000 */
[----:B------:R-:W-:-:S06]  /*cac0*/  WARPGROUP.ARRIVE ;  /* 0x00000000000079c5 */ /* 0x000fcc0000000000 */
[----:B------:R-:W-:Y:S01]  /*cad0*/  HGMMA.64x64x16.F32 R88, R124, gdesc[UR4].tnspB, R88, gsb0 ;  /* 0x40e000047c587df0 */ /* 0x000fe20008000858 */
[----:B------:R-:W-:Y:S01]  /*cae0*/  UMOV UR6, UR4 ;  /* 0x0000000400067c82 */ /* 0x000fe20008000000 */
[----:B------:R-:W-:Y:S01]  /*caf0*/  UMOV UR7, 0x40000040 ;  /* 0x4000004000077882 */ /* 0x000fe20000000000 */
[----:B------:R-:W-:-:S04]  /*cb00*/  USEL UR4, URZ, 0x1, UP0 ;  /* 0x000000013f047887 */ /* 0x000fc80008000000 */
[----:B------:R-:W-:Y:S01]  /*cb10*/  ULOP3.LUT UR36, UR36, UR4, URZ, 0x3c, !UPT ;  /* 0x0000000424247292 */ /* 0x000fe2000f8e3c3f */
[----:B------:R-:W-:Y:S02]  /*cb20*/  WARPGROUP.DEPBAR.LE gsb0, 0x0 ;  /* 0x00008000000079c5 */ /* 0x000fe40000010000 */
[----:B------:R-:W-:-:S06]  /*cb30*/  WARPGROUP.ARRIVE ;  /* 0x00000000000079c5 */ /* 0x000fcc0000000000 */
[----:B------:R-:W-:Y:S03]  /*cb40*/  HGMMA.64x64x16.F32 R88, R120, gdesc[UR4].tnspB, R88, gsb0 ;  /* 0x40e0000478587df0 */ /* 0x000fe60008000858 */
        /* <DEDUP_REMOVED lines=33> */
[----:B-1----:R-:W-:-:S07]  /*cd60*/  FMUL.FTZ R35, R119, R35 ;  /* 0x0000002377237220 */ /* 0x002fce0000410000 */
.L_x_791:
[----:B------:R-:W0:Y:S01]  /*cd70*/  S2R R3, SR_CgaCtaId ;  /* 0x0000000000037919 */ /* 0x000e220000008800 */
[----:B------:R-:W-:Y:S01]  /*cd80*/  MOV R0, 0x400 ;  /* 0x0000040000007802 */ /* 0x000fe20000000f00 */
[----:B------:R-:W-:Y:S01]  /*cd90*/  BSSY B0, `(.L_x_862) ;  /* 0x0000144000007945 */ /* 0x000fe20003800000 */
[----:B------:R-:W-:Y:S02]  /*cda0*/  BAR.SYNC.DEFER_BLOCKING 0x5, 0x200 ;  /* 0x0148000000007b1d */ /* 0x000fe40000010000 */
[----:B0-----:R-:W-:-:S05]  /*cdb0*/  LEA R0, R3, R0, 0x18 ;  /* 0x0000000003007211 */ /* 0x001fca00078ec0ff */
[----:B------:R-:W0:Y:S02]  /*cdc0*/  LDS R2, [R0+0x168d0] ;  /* 0x0168d00000027984 */ /* 0x000e240000000800 */
[----:B0-----:R-:W-:Y:S01]  /*cdd0*/  R2UR UR4, R2 ;  /* 0x00000000020472ca */ /* 0x001fe200000e0000 */
[----:B------:R-:W-:Y:S06]  /*cde0*/  BAR.ARV 0x4, 0x200 ;  /* 0x0108000000007b1d */ /* 0x000fec0000002000 */
[----:B------:R-:W-:Y:S08]  /*cdf0*/  @P0 BRA `(.L_x_863) ;  /* 0x0000000c00180947 */ /* 0x000ff00003800000 */
[----:B------:R-:W0:Y:S01]  /*ce00*/  S2R R5, SR_SWINHI ;  /* 0x0000000000057919 */ /* 0x000e220000002f00 */
[----:B------:R-:W1:Y:S01]  /*ce10*/  LDC R30, c[0x0][0xbe8] ;  /* 0x0002fa00ff1e7b82 */ /* 0x000e620000000800 */
[----:B------:R-:W-:Y:S01]  /*ce20*/  USHF.R.S32.HI UR12, URZ, 0x1f, UR42 ;  /* 0x0000001f3f0c7899 */ /* 0x000fe2000801142a */
[----:B------:R-:W-:Y:S01]  /*ce30*/  VIADD R47, R17, UR39 ;  /* 0x00000027112f7c36 */ /* 0x000fe20008000000 */
[----:B------:R-:W-:Y:S01]  /*ce40*/  ULDC.64 UR8, c[0x0][0xb90] ;  /* 0x0002e40000087ab9 */ /* 0x000fe20000000a00 */
[----:B------:R-:W-:Y:S01]  /*ce50*/  USHF.R.S32.HI UR13, URZ, 0x1f, UR40 ;  /* 0x0000001f3f0d7899 */ /* 0x000fe20008011428 */
[----:B------:R-:W-:Y:S01]  /*ce60*/  F2FP.F16.F32.PACK_AB R12, R12, R41 ;  /* 0x000000290c0c723e */ /* 0x000fe200000000ff */
[----:B------:R-:W-:Y:S01]  /*ce70*/  UIMAD UR5, UR12, UR8, URZ ;  /* 0x000000080c0572a4 */ /* 0x000fe2000f8e023f */
[----:B------:R-:W-:Y:S01]  /*ce80*/  F2FP.F16.F32.PACK_AB R13, R13, R106 ;  /* 0x0000006a0d0d723e */ /* 0x000fe200000000ff */
[----:B------:R-:W-:Y:S01]  /*ce90*/  UIMAD.WIDE.U32 UR6, UR42, UR8, URZ ;  /* 0x000000082a0672a5 */ /* 0x000fe2000f8e003f */
[----:B------:R-:W-:Y:S01]  /*cea0*/  F2FP.F16.F32.PACK_AB R14, R14, R37 ;  /* 0x000000250e0e723e */ /* 0x000fe200000000ff */
[----:B------:R-:W-:Y:S01]  /*ceb0*/  UIMAD UR5, UR42, UR9, UR5 ;  /* 0x000000092a0572a4 */ /* 0x000fe2000f8e0205 */
[----:B------:R-:W-:Y:S01]  /*cec0*/  F2FP.F16.F32.PACK_AB R15, R15, R110 ;  /* 0x0000006e0f0f723e */ /* 0x000fe200000000ff */
[----:B------:R-:W-:Y:S01]  /*ced0*/  ULDC.64 UR10, c[0x0][0xb98] ;  /* 0x0002e600000a7ab9 */ /* 0x000fe20000000a00 */
[----:B------:R-:W-:Y:S01]  /*cee0*/  F2FP.F16.F32.PACK_AB R32, R32, R29 ;  /* 0x0000001d2020723e */ /* 0x000fe200000000ff */
[----:B------:R-:W-:Y:S01]  /*cef0*/  UIMAD UR8, UR13, UR10, URZ ;  /* 0x0000000a0d0872a4 */ /* 0x000fe2000f8e023f */
[----:B------:R-:W-:Y:S01]  /*cf00*/  F2FP.F16.F32.PACK_AB R33, R33, R114 ;  /* 0x000000722121723e */ /* 0x000fe200000000ff */
[----:B------:R-:W-:Y:S01]  /*cf10*/  UIADD3 UR7, UR7, UR5, URZ ;  /* 0x0000000507077290 */ /* 0x000fe2000fffe03f */
[----:B------:R-:W-:Y:S01]  /*cf20*/  F2FP.F16.F32.PACK_AB R34, R34, R21 ;  /* 0x000000152222723e */ /* 0x000fe200000000ff */
[----:B------:R-:W-:Y:S01]  /*cf30*/  UIMAD UR8, UR40, UR11, UR8 ;  /* 0x0000000b280872a4 */ /* 0x000fe2000f8e0208 */
[----:B------:R-:W-:Y:S01]  /*cf40*/  F2FP.F16.F32.PACK_AB R35, R35, R118 ;  /* 0x000000762323723e */ /* 0x000fe200000000ff */
[----:B------:R-:W-:Y:S01]  /*cf50*/  UIMAD.WIDE.U32 UR6, UR40, UR10, UR6 ;  /* 0x0000000a280672a5 */ /* 0x000fe2000f8e0006 */
[----:B------:R-:W-:-:S02]  /*cf60*/  ULDC UR5, c[0x0][0xa88] ;  /* 0x0002a20000057ab9 */ /* 0x000fc40000000800 */
[----:B------:R-:W-:Y:S01]  /*cf70*/  ULDC.64 UR10, c[0x0][0xaf0] ;  /* 0x0002bc00000a7ab9 */ /* 0x000fe20000000a00 */
[----:B------:R-:W-:Y:S01]  /*cf80*/  BAR.SYNC.DEFER_BLOCKING 0x1, 0x180 ;  /* 0x0046000000007b1d */ /* 0x000fe20000010000 */
[----:B-1----:R-:W-:Y:S01]  /*cf90*/  ISETP.NE.AND P1, PT, R30, 0x1, PT ;  /* 0x000000011e00780c */ /* 0x002fe20003f25270 */
[----:B------:R-:W-:-:S04]  /*cfa0*/  IMAD.U32 R36, RZ, RZ, UR8 ;  /* 0x00000008ff247e24 */ /* 0x000fc8000f8e00ff */
[----:B------:R-:W-:Y:S01]  /*cfb0*/  ULDC.64 UR8, c[0x0][0xae8] ;  /* 0x0002ba0000087ab9 */ /* 0x000fe20000000a00 */
[----:B------:R-:W-:Y:S02]  /*cfc0*/  MOV R2, R0 ;  /* 0x0000000000027202 */ /* 0x000fe40000000f00 */
[----:B0-----:R-:W-:Y:S01]  /*cfd0*/  MOV R3, R5 ;  /* 0x0000000500037202 */ /* 0x001fe20000000f00 */
[----:B------:R-:W-:Y:S02]  /*cfe0*/  IMAD R5, R152, 0x40, R19 ;  /* 0x0000004098057824 */ /* 0x000fe400078e0213 */
[--C-:B------:R-:W-:Y:S02]  /*cff0*/  IMAD.WIDE R10, R156, 0x2, R2.reuse ;  /* 0x000000029c0a7825 */ /* 0x100fe400078e0202 */
[----:B------:R-:W0:Y:S02]  /*d000*/  @P1 LDC R20, c[0x0][0xbec] ;  /* 0x0002fb00ff141b82 */ /* 0x000e240000000800 */
[----:B------:R-:W-:Y:S01]  /*d010*/  IMAD.WIDE R2, R5, 0x2, R2 ;  /* 0x0000000205027825 */ /* 0x000fe200078e0202 */
[----:B------:R-:W-:-:S02]  /*d020*/  LOP3.LUT R4, R10, 0x380, RZ, 0xc0, !PT ;  /* 0x000003800a047812 */ /* 0x000fc400078ec0ff */
[----:B------:R-:W-:Y:S02]  /*d030*/  IADD3 R39, P0, R10, 0x60, RZ ;  /* 0x000000600a277810 */ /* 0x000fe40007f1e0ff */
[----:B------:R-:W-:Y:S01]  /*d040*/  SHF.R.U64 R5, R4, 0x3, RZ ;  /* 0x0000000304057819 */ /* 0x000fe200000012ff */
[----:B------:R-:W1:Y:S01]  /*d050*/  @P1 LDC R45, c[0x0][0xbf0] ;  /* 0x0002fc00ff2d1b82 */ /* 0x000e620000000800 */
[----:B------:R-:W-:Y:S01]  /*d060*/  LOP3.LUT R4, R39, 0x380, RZ, 0xc0, !PT ;  /* 0x0000038027047812 */ /* 0x000fe200078ec0ff */
[----:B------:R-:W-:Y:S01]  /*d070*/  IMAD.X R9, RZ, RZ, R11, P0 ;  /* 0x000000ffff097224 */ /* 0x000fe200000e060b */
[----:B------:R-:W-:Y:S02]  /*d080*/  IADD3 R27, P3, R10, 0x20, RZ ;  /* 0x000000200a1b7810 */ /* 0x000fe40007f7e0ff */
[----:B------:R-:W-:Y:S02]  /*d090*/  SHF.R.U64 R4, R4, 0x3, RZ ;  /* 0x0000000304047819 */ /* 0x000fe400000012ff */
[----:B------:R-:W-:-:S02]  /*d0a0*/  IADD3 R31, P2, R10, 0x40, RZ ;  /* 0x000000400a1f7810 */ /* 0x000fc40007f5e0ff */
[----:B------:R-:W-:Y:S02]  /*d0b0*/  LOP3.LUT R8, R4, R39, RZ, 0x3c, !PT ;  /* 0x0000002704087212 */ /* 0x000fe400078e3cff */
[----:B------:R-:W-:Y:S01]  /*d0c0*/  LOP3.LUT R4, R27, 0x380, RZ, 0xc0, !PT ;  /* 0x000003801b047812 */ /* 0x000fe200078ec0ff */
[----:B------:R-:W-:Y:S01]  /*d0d0*/  IMAD.X R7, RZ, RZ, R11, P2 ;  /* 0x000000ffff077224 */ /* 0x000fe200010e060b */
[----:B------:R-:W-:Y:S02]  /*d0e0*/  LOP3.LUT R6, R31, 0x380, RZ, 0xc0, !PT ;  /* 0x000003801f067812 */ /* 0x000fe400078ec0ff */
[----:B------:R-:W-:Y:S01]  /*d0f0*/  SHF.R.U64 R4, R4, 0x3, RZ ;  /* 0x0000000304047819 */ /* 0x000fe200000012ff */
[----:B0-----:R-:W-:Y:S01]  /*d100*/  @P1 IMAD.HI.U32 R20, R47, R20, RZ ;  /* 0x000000142f141227 */ /* 0x001fe200078e00ff */
[----:B------:R-:W-:Y:S02]  /*d110*/  SHF.R.U64 R6, R6, 0x3, RZ ;  /* 0x0000000306067819 */ /* 0x000fe400000012ff */
[----:B------:R-:W-:-:S02]  /*d120*/  IADD3 R39, P2, R2, 0x3000, RZ ;  /* 0x0000300002277810 */ /* 0x000fc40007f5e0ff */
[----:B------:R-:W-:Y:S01]  /*d130*/  LOP3.LUT R4, R4, R27, RZ, 0x3c, !PT ;  /* 0x0000001b04047212 */ /* 0x000fe200078e3cff */
[----:B------:R-:W-:Y:S01]  /*d140*/  IMAD.MOV.U32 R27, RZ, RZ, R47 ;  /* 0x000000ffff1b7224 */ /* 0x000fe200078e002f */
[----:B------:R-:W-:Y:S01]  /*d150*/  LOP3.LUT R6, R6, R31, RZ, 0x3c, !PT ;  /* 0x0000001f06067212 */ /* 0x000fe200078e3cff */
[----:B------:R-:W-:Y:S01]  /*d160*/  IMAD.X R21, RZ, RZ, R3, P2 ;  /* 0x000000ffff157224 */ /* 0x000fe200010e0603 */
[----:B------:R-:W-:Y:S02]  /*d170*/  LOP3.LUT R31, R39, 0x380, RZ, 0xc0, !PT ;  /* 0x00000380271f7812 */ /* 0x000fe400078ec0ff */
[----:B-1----:R-:W-:Y:S02]  /*d180*/  @P1 SHF.R.U32.HI R27, RZ, R45, R20 ;  /* 0x0000002dff1b1219 */ /* 0x002fe40000011614 */
[----:B------:R-:W-:Y:S02]  /*d190*/  SHF.R.U64 R20, R31, 0x3, RZ ;  /* 0x000000031f147819 */ /* 0x000fe400000012ff */
[----:B------:R-:W-:Y:S01]  /*d1a0*/  LOP3.LUT R10, R5, R10, RZ, 0x3c, !PT ;  /* 0x0000000a050a7212 */ /* 0x000fe200078e3cff */
[----:B------:R-:W-:Y:S01]  /*d1b0*/  IMAD.MOV R31, RZ, RZ, -R27 ;  /* 0x000000ffff1f7224 */ /* 0x000fe200078e0a1b */
[----:B------:R-:W-:Y:S01]  /*d1c0*/  MOV R40, R8 ;  /* 0x0000000800287202 */ /* 0x000fe20000000f00 */
[----:B------:R-:W-:Y:S01]  /*d1d0*/  IMAD.X R5, RZ, RZ, R11, P3 ;  /* 0x000000ffff057224 */ /* 0x000fe200018e060b */
[----:B------:R-:W-:Y:S01]  /*d1e0*/  MOV R44, R10 ;  /* 0x0000000a002c7202 */ /* 0x000fe20000000f00 */
[----:B------:R-:W-:Y:S01]  /*d1f0*/  IMAD R31, R30, R31, R47 ;  /* 0x0000001f1e1f7224 */ /* 0x000fe200078e022f */
[----:B------:R-:W-:-:S02]  /*d200*/  SHF.R.S32.HI R11, RZ, 0x1f, R27 ;  /* 0x0000001fff0b7819 */ /* 0x000fc4000001141b */
[----:B------:R-:W-:Y:S02]  /*d210*/  IADD3 R10, P0, R27, UR6, RZ ;  /* 0x000000061b0a7c10 */ /* 0x000fe4000ff1e0ff */
[----:B------:R-:W-:Y:S02]  /*d220*/  SHF.R.S32.HI R27, RZ, 0x1f, R31 ;  /* 0x0000001fff1b7819 */ /* 0x000fe4000001141f */
[----:B------:R-:W-:Y:S01]  /*d230*/  IADD3.X R11, R11, UR7, R36, P0, !PT ;  /* 0x000000070b0b7c10 */ /* 0x000fe200087fe424 */
[----:B------:R-:W-:Y:S01]  /*d240*/  ULDC.64 UR6, c[0x0][0xb88] ;  /* 0x0002e20000067ab9 */ /* 0x000fe20000000a00 */
[----:B------:R-:W-:Y:S01]  /*d250*/  IADD3 R43, P3, R2, 0x1800, RZ ;  /* 0x00001800022b7810 */ /* 0x000fe20007f7e0ff */
[----:B------:R-:W-:Y:S01]  /*d260*/  IMAD R8, R27, UR6, RZ ;  /* 0x000000061b087c24 */ /* 0x000fe2000f8e02ff */
[----:B------:R-:W-:Y:S01]  /*d270*/  MOV R42, R6 ;  /* 0x00000006002a7202 */ /* 0x000fe20000000f00 */
[----:B------:R-:W-:Y:S01]  /*d280*/  IMAD.WIDE.U32 R6, R31, UR6, R10 ;  /* 0x000000061f067c25 */ /* 0x000fe2000f8e000a */
[----:B------:R-:W-:-:S02]  /*d290*/  LOP3.LUT R28, R43, 0x380, RZ, 0xc0, !PT ;  /* 0x000003802b1c7812 */ /* 0x000fc400078ec0ff */
[----:B------:R-:W-:Y:S01]  /*d2a0*/  LOP3.LUT P0, RZ, R153, 0x3, RZ, 0xc0, !PT ;  /* 0x0000000399ff7812 */ /* 0x000fe2000780c0ff */
[----:B------:R-:W-:Y:S01]  /*d2b0*/  IMAD R9, R31, UR7, R8 ;  /* 0x000000071f097c24 */ /* 0x000fe2000f8e0208 */
[----:B------:R-:W-:Y:S01]  /*d2c0*/  ULDC.64 UR6, c[0x0][0xb50] ;  /* 0x0002d40000067ab9 */ /* 0x000fe20000000a00 */
[----:B------:R-:W-:Y:S01]  /*d2d0*/  VIADD R10, R155, UR39 ;  /* 0x000000279b0a7c36 */ /* 0x000fe20008000000 */
[----:B------:R-:W-:Y:S01]  /*d2e0*/  SHF.R.U64 R28, R28, 0x3, RZ ;  /* 0x000000031c1c7819 */ /* 0x000fe200000012ff */
[----:B------:R-:W-:Y:S01]  /*d2f0*/  IMAD R31, R30, UR5, RZ ;  /* 0x000000051e1f7c24 */ /* 0x000fe2000f8e02ff */
[----:B------:R-:W-:Y:S01]  /*d300*/  LEA R36, P5, R6, UR6, 0x2 ;  /* 0x0000000606247c11 */ /* 0x000fe2000f8a10ff */
[----:B------:R-:W-:Y:S01]  /*d310*/  IMAD.IADD R7, R7, 0x1, R9 ;  /* 0x0000000107077824 */ /* 0x000fe200078e0209 */
[----:B------:R-:W-:Y:S01]  /*d320*/  LOP3.LUT R28, R28, R43, RZ, 0x3c, !PT ;  /* 0x0000002b1c1c7212 */ /* 0x000fe200078e3cff */
[C---:B------:R-:W-:Y:S01]  /*d330*/  VIADD R8, R10.reuse, 0x8 ;  /* 0x000000080a087836 */ /* 0x040fe20000000000 */
[----:B------:R-:W-:Y:S01]  /*d340*/  MOV R43, R4 ;  /* 0x00000004002b7202 */ /* 0x000fe20000000f00 */
[----:B------:R-:W-:Y:S01]  /*d350*/  SHFL.IDX PT, R38, R36, 0x1, 0x1c1f ;  /* 0x003c1f0024267f89 */ /* 0x000fe200000e0000 */
[----:B------:R-:W-:Y:S01]  /*d360*/  ISETP.GE.OR P4, PT, R10, R31, P0 ;  /* 0x0000001f0a00720c */ /* 0x000fe20000786670 */
[----:B------:R-:W-:Y:S01]  /*d370*/  IMAD.X R29, RZ, RZ, R3, P3 ;  /* 0x000000ffff1d7224 */ /* 0x000fe200018e0603 */
[----:B------:R-:W-:-:S02]  /*d380*/  LEA.HI.X R45, R6, UR7, R7, 0x2, P5 ;  /* 0x00000007062d7c11 */ /* 0x000fc4000a8f1407 */
[----:B------:R-:W-:Y:S02]  /*d390*/  ISETP.GE.OR P0, PT, R8, R31, P0 ;  /* 0x0000001f0800720c */ /* 0x000fe40000706670 */
[----:B------:R-:W-:Y:S01]  /*d3a0*/  F2FP.F16.F32.PACK_AB R4, R89, R26 ;  /* 0x0000001a5904723e */ /* 0x000fe200000000ff */
[----:B------:R-:W-:Y:S01]  /*d3b0*/  SHFL.IDX PT, R27, R45, RZ, 0x1c1f ;  /* 0x001c1fff2d1b7589 */ /* 0x000fe200000e0000 */
[----:B------:R-:W-:Y:S02]  /*d3c0*/  F2FP.F16.F32.PACK_AB R5, R91, R90 ;  /* 0x0000005a5b05723e */ /* 0x000fe400000000ff */
[----:B------:R-:W-:Y:S01]  /*d3d0*/  F2FP.F16.F32.PACK_AB R6, R93, R92 ;  /* 0x0000005c5d06723e */ /* 0x000fe200000000ff */
[----:B------:R0:W1:Y:S01]  /*d3e0*/  SHFL.IDX PT, R26, R36, RZ, 0x1c1f ;  /* 0x001c1fff241a7589 */ /* 0x00006200000e0000 */
[----:B------:R-:W-:Y:S02]  /*d3f0*/  F2FP.F16.F32.PACK_AB R7, R95, R94 ;  /* 0x0000005e5f07723e */ /* 0x000fe400000000ff */
[----:B------:R-:W-:-:S02]  /*d400*/  F2FP.F16.F32.PACK_AB R8, R97, R96 ;  /* 0x000000606108723e */ /* 0x000fc400000000ff */
[----:B------:R-:W-:Y:S01]  /*d410*/  F2FP.F16.F32.PACK_AB R9, R99, R98 ;  /* 0x000000626309723e */ /* 0x000fe200000000ff */
[----:B------:R-:W-:Y:S01]  /*d420*/  STSM.16.M88.4 [R44], R4 ;  /* 0x000000042c007844 */ /* 0x000fe20000000200 */
[----:B------:R-:W-:Y:S02]  /*d430*/  F2FP.F16.F32.PACK_AB R10, R101, R100 ;  /* 0x00000064650a723e */ /* 0x000fe400000000ff */
[----:B------:R-:W-:Y:S02]  /*d440*/  F2FP.F16.F32.PACK_AB R11, R103, R102 ;  /* 0x00000066670b723e */ /* 0x000fe400000000ff */
[----:B------:R-:W-:Y:S02]  /*d450*/  LOP3.LUT R20, R20, R39, RZ, 0x3c, !PT ;  /* 0x0000002714147212 */ /* 0x000fe400078e3cff */
[----:B------:R-:W2:Y:S01]  /*d460*/  SHFL.IDX PT, R39, R45, 0x1, 0x1c1f ;  /* 0x003c1f002d277f89 */ /* 0x000ea200000e0000 */
[----:B------:R-:W-:-:S03]  /*d470*/  LOP3.LUT R37, R2, 0x380, RZ, 0xc0, !PT ;  /* 0x0000038002257812 */ /* 0x000fc600078ec0ff */
[----:B------:R3:W-:Y:S01]  /*d480*/  STSM.16.M88.4 [R43], R8 ;  /* 0x000000082b007844 */ /* 0x0007e20000000200 */
[----:B------:R-:W-:-:S03]  /*d490*/  SHF.R.U64 R37, R37, 0x3, RZ ;  /* 0x0000000325257819 */ /* 0x000fc600000012ff */
[----:B------:R4:W-:Y:S01]  /*d4a0*/  STSM.16.M88.4 [R42], R12 ;  /* 0x0000000c2a007844 */ /* 0x0009e20000000200 */
[----:B0-----:R-:W-:Y:S01]  /*d4b0*/  LOP3.LUT R36, R37, R2, RZ, 0x3c, !PT ;  /* 0x0000000225247212 */ /* 0x001fe200078e3cff */
[----:B------:R-:W-:Y:S02]  /*d4c0*/  IMAD.MOV.U32 R37, RZ, RZ, R3 ;  /* 0x000000ffff257224 */ /* 0x000fe400078e0003 */
[----:B------:R0:W-:Y:S01]  /*d4d0*/  STSM.16.M88.4 [R40], R32 ;  /* 0x0000002028007844 */ /* 0x0001e20000000200 */
[----:B------:R-:W-:Y:S06]  /*d4e0*/  BAR.SYNC.DEFER_BLOCKING 0x1, 0x180 ;  /* 0x0046000000007b1d */ /* 0x000fec0000010000 */
[----:B-1----:R1:W-:Y:S04]  /*d4f0*/  @!P4 ST.E desc[UR48][R26.64], R25 ;  /* 0x000000191a00c985 */ /* 0x0023e8000c101930 */
[----:B--2---:R2:W-:Y:S04]  /*d500*/  @!P0 ST.E desc[UR48][R38.64], R24 ;  /* 0x0000001826008985 */ /* 0x0045e8000c101930 */
[----:B------:R-:W2:Y:S04]  /*d510*/  LD.E.128 R4, desc[UR48][R36.64] ;  /* 0x0000003024047980 */ /* 0x000ea8000c101d00 */
[----:B---3--:R3:W2:Y:S04]  /*d520*/  LD.E.128 R8, desc[UR48][R28.64] ;  /* 0x000000301c087980 */ /* 0x0086a8000c101d00 */
[----:B----4-:R4:W4:Y:S01]  /*d530*/  LD.E.128 R12, desc[UR48][R20.64] ;  /* 0x00000030140c7980 */ /* 0x010922000c101d00 */
[----:B0-----:R-:W-:-:S04]  /*d540*/  IADD3 R33, P0, R2, 0x4800, RZ ;  /* 0x0000480002217810 */ /* 0x001fc80007f1e0ff */
[----:B------:R-:W-:Y:S01]  /*d550*/  LOP3.LUT R2, R33, 0x380, RZ, 0xc0, !PT ;  /* 0x0000038021027812 */ /* 0x000fe200078ec0ff */
[----:B-1----:R-:W-:Y:S02]  /*d560*/  IMAD.X R27, RZ, RZ, R3, P0 ;  /* 0x000000ffff1b7224 */ /* 0x002fe400000e0603 */
[----:B------:R-:W0:Y:S01]  /*d570*/  @P1 LDC R3, c[0x0][0xbec] ;  /* 0x0002fb00ff031b82 */ /* 0x000e220000000800 */
[----:B------:R-:W-:-:S04]  /*d580*/  SHF.R.U64 R2, R2, 0x3, RZ ;  /* 0x0000000302027819 */ /* 0x000fc800000012ff */
[----:B------:R-:W-:-:S03]  /*d590*/  LOP3.LUT R26, R2, R33, RZ, 0x3c, !PT ;  /* 0x00000021021a7212 */ /* 0x000fc600078e3cff */
[----:B------:R-:W1:Y:S01]  /*d5a0*/  @P1 LDC R33, c[0x0][0xbf0] ;  /* 0x0002fc00ff211b82 */ /* 0x000e620000000800 */
[----:B------:R-:W-:Y:S01]  /*d5b0*/  IMAD R2, R18, 0x30, R152 ;  /* 0x0000003012027824 */ /* 0x000fe200078e0298 */
[----:B------:R-:W-:Y:S02]  /*d5c0*/  UIMAD UR5, UR12, UR8, URZ ;  /* 0x000000080c0572a4 */ /* 0x000fe4000f8e023f */
[----:B------:R-:W-:Y:S01]  /*d5d0*/  UIMAD.WIDE.U32 UR6, UR42, UR8, URZ ;  /* 0x000000082a0672a5 */ /* 0x000fe2000f8e003f */
[----:B---3--:R-:W-:Y:S01]  /*d5e0*/  VIADD R28, R2, UR39 ;  /* 0x00000027021c7c36 */ /* 0x008fe20008000000 */
[----:B------:R-:W-:Y:S01]  /*d5f0*/  UIMAD UR5, UR42, UR9, UR5 ;  /* 0x000000092a0572a4 */ /* 0x000fe2000f8e0205 */
[----:B------:R-:W-:Y:S01]  /*d600*/  VIADD R36, R152, UR39 ;  /* 0x0000002798247c36 */ /* 0x000fe20008000000 */
[----:B------:R-:W-:Y:S01]  /*d610*/  UIMAD UR8, UR13, UR10, URZ ;  /* 0x0000000a0d0872a4 */ /* 0x000fe2000f8e023f */
[----:B--2---:R-:W5:Y:S01]  /*d620*/  LD.E.128 R24, desc[UR48][R26.64] ;  /* 0x000000301a187980 */ /* 0x004f62000c101d00 */
[----:B------:R-:W-:Y:S01]  /*d630*/  UIADD3 UR7, UR7, UR5, URZ ;  /* 0x0000000507077290 */ /* 0x000fe2000fffe03f */
[----:B----4-:R-:W-:Y:S01]  /*d640*/  IMAD.MOV.U32 R21, RZ, RZ, R28 ;  /* 0x000000ffff157224 */ /* 0x010fe200078e001c */
[----:B------:R-:W-:Y:S01]  /*d650*/  UIMAD UR5, UR40, UR11, UR8 ;  /* 0x0000000b280572a4 */ /* 0x000fe2000f8e0208 */
[----:B------:R-:W-:Y:S01]  /*d660*/  @!PT LDS RZ, [RZ] ;  /* 0x00000000fffff984 */ /* 0x000fe20000000800 */
[----:B------:R-:W-:Y:S01]  /*d670*/  @!PT LDS RZ, [RZ] ;  /* 0x00000000fffff984 */ /* 0x000fe20000000800 */
[----:B------:R-:W-:Y:S01]  /*d680*/  @!PT LDS RZ, [RZ] ;  /* 0x00000000fffff984 */ /* 0x000fe20000000800 */
[----:B------:R-:W-:Y:S01]  /*d690*/  @!PT LDS RZ, [RZ] ;  /* 0x00000000fffff984 */ /* 0x000fe20000000800 */
[----:B------:R2:W-:Y:S06]  /*d6a0*/  MEMBAR.ALL.CTA ;  /* 0x0000000000007992 */ /* 0x0005ec0000008000 */
[----:B--2---:R-:W2:Y:S01]  /*d6b0*/  FENCE.VIEW.ASYNC.S ;  /* 0x00000000000073c6 */ /* 0x004ea20000000000 */
[----:B------:R-:W-:Y:S01]  /*d6c0*/  UIMAD.WIDE.U32 UR40, UR40, UR10, UR6 ;  /* 0x0000000a282872a5 */ /* 0x000fe2000f8e0006 */
[----:B------:R-:W-:-:S02]  /*d6d0*/  VIADD R0, R0, 0x16820 ;  /* 0x0001682000007836 */ /* 0x000fc40000000000 */
[----:B0-----:R-:W-:Y:S01]  /*d6e0*/  @P1 IMAD.HI.U32 R2, R28, R3, RZ ;  /* 0x000000031c021227 */ /* 0x001fe200078e00ff */
[----:B------:R-:W-:Y:S01]  /*d6f0*/  UIADD3 UR5, UR41, UR5, URZ ;  /* 0x0000000529057290 */ /* 0x000fe2000fffe03f */
[----:B------:R-:W-:Y:S02]  /*d700*/  ULDC.64 UR6, c[0x0][0xae0] ;  /* 0x0002b80000067ab9 */ /* 0x000fe40000000a00 */
[----:B------:R-:W-:Y:S01]  /*d710*/  IMAD.U32 R3, RZ, RZ, UR41 ;  /* 0x00000029ff037e24 */ /* 0x000fe2000f8e00ff */
[----:B------:R-:W-:Y:S02]  /*d720*/  PRMT R0, RZ, 0x654, R0 ;  /* 0x00000654ff007816 */ /* 0x000fe40000000000 */
[----:B-1----:R-:W-:Y:S01]  /*d730*/  @P1 SHF.R.U32.HI R21, RZ, R33, R2 ;  /* 0x00000021ff151219 */ /* 0x002fe20000011602 */
[----:B------:R-:W-:Y:S02]  /*d740*/  IMAD.U32 R2, RZ, RZ, UR40 ;  /* 0x00000028ff027e24 */ /* 0x000fe4000f8e00ff */
[----:B------:R-:W-:Y:S01]  /*d750*/  IMAD.U32 R3, RZ, RZ, UR5 ;  /* 0x00000005ff037e24 */ /* 0x000fe2000f8e00ff */
[--C-:B------:R-:W-:Y:S01]  /*d760*/  SHF.R.S32.HI R20, RZ, 0x1f, R21.reuse ;  /* 0x0000001fff147819 */ /* 0x100fe20000011415 */
[----:B------:R-:W-:Y:S01]  /*d770*/  IMAD.MOV R29, RZ, RZ, -R21 ;  /* 0x000000ffff1d7224 */ /* 0x000fe200078e0a15 */
[----:B------:R-:W-:Y:S01]  /*d780*/  ULDC UR5, c[0x0][0xac8] ;  /* 0x0002b20000057ab9 */ /* 0x000fe20000000800 */
[----:B------:R-:W-:-:S04]  /*d790*/  IMAD.WIDE.U32 R2, R21, UR6, R2 ;  /* 0x0000000615027c25 */ /* 0x000fc8000f8e0002 */
[----:B------:R-:W-:Y:S02]  /*d7a0*/  IMAD R20, R20, UR6, RZ ;  /* 0x0000000614147c24 */ /* 0x000fe4000f8e02ff */
[----:B------:R-:W-:Y:S01]  /*d7b0*/  IMAD R29, R30, R29, R28 ;  /* 0x0000001d1e1d7224 */ /* 0x000fe200078e021c */
[----:B--2---:R0:W-:Y:S01]  /*d7c0*/  SYNCS.ARRIVE.TRANS64.RED.A1T0 RZ, [R0+URZ], RZ ;  /* 0x000000ff00ff79a7 */ /* 0x0041e2000810043f */
[----:B------:R-:W-:Y:S01]  /*d7d0*/  IMAD R33, R21, UR7, R20 ;  /* 0x0000000715217c24 */ /* 0x000fe2000f8e0214 */
[----:B------:R-:W-:Y:S02]  /*d7e0*/  ULDC.64 UR6, c[0x0][0xad8] ;  /* 0x0002b60000067ab9 */ /* 0x000fe40000000a00 */
[----:B------:R-:W-:Y:S01]  /*d7f0*/  SHF.R.S32.HI R20, RZ, 0x1f, R29 ;  /* 0x0000001fff147819 */ /* 0x000fe2000001141d */
[----:B------:R-:W-:Y:S02]  /*d800*/  IMAD.IADD R3, R3, 0x1, R33 ;  /* 0x0000000103037824 */ /* 0x000fe400078e0221 */
[----:B0-----:R-:W-:-:S02]  /*d810*/  VIADD R0, R36, 0x90 ;  /* 0x0000009024007836 */ /* 0x001fc40000000000 */
[----:B------:R-:W-:Y:S02]  /*d820*/  IMAD R20, R20, UR6, RZ ;  /* 0x0000000614147c24 */ /* 0x000fe4000f8e02ff */
[----:B------:R-:W-:-:S04]  /*d830*/  IMAD.WIDE.U32 R2, R29, UR6, R2 ;  /* 0x000000061d027c25 */ /* 0x000fc8000f8e0002 */
[----:B------:R-:W-:Y:S01]  /*d840*/  IMAD R21, R29, UR7, R20 ;  /* 0x000000071d157c24 */ /* 0x000fe2000f8e0214 */
[----:B------:R-:W-:Y:S01]  /*d850*/  ULDC.64 UR6, c[0x0][0xa80] ;  /* 0x0002a00000067ab9 */ /* 0x000fe20000000a00 */
[----:B------:R-:W-:Y:S01]  /*d860*/  VIADD R20, R36, 0x60 ;  /* 0x0000006024147836 */ /* 0x000fe20000000000 */
[----:B------:R-:W-:Y:S01]  /*d870*/  LEA R30, P0, R2, UR6, 0x1 ;  /* 0x00000006021e7c11 */ /* 0x000fe2000f8008ff */
[----:B------:R-:W-:-:S04]  /*d880*/  IMAD.IADD R3, R3, 0x1, R21 ;  /* 0x0000000103037824 */ /* 0x000fc800078e0215 */
[----:B------:R-:W0:Y:S01]  /*d890*/  SHFL.IDX PT, R28, R30, RZ, 0x181f ;  /* 0x00181fff1e1c7589 */ /* 0x000e2200000e0000 */
[----:B------:R-:W-:Y:S01]  /*d8a0*/  LEA.HI.X R32, R2, UR7, R3, 0x1, P0 ;  /* 0x0000000702207c11 */ /* 0x000fe200080f0c03 */
[C---:B------:R-:W-:Y:S01]  /*d8b0*/  VIADD R2, R36.reuse, 0x30 ;  /* 0x0000003024027836 */ /* 0x040fe20000000000 */
[----:B------:R-:W-:Y:S01]  /*d8c0*/  ISETP.GE.AND P0, PT, R19, UR5, PT ;  /* 0x0000000513007c0c */ /* 0x000fe2000bf06270 */
[----:B------:R-:W1:Y:S03]  /*d8d0*/  SHFL.IDX PT, R40, R30, 0x1, 0x181f ;  /* 0x00381f001e287f89 */ /* 0x000e6600000e0000 */
[-C--:B------:R-:W-:Y:S01]  /*d8e0*/  ISETP.GE.OR P1, PT, R36, R31.reuse, P0 ;  /* 0x0000001f2400720c */ /* 0x080fe20000726670 */
[----:B------:R-:W2:Y:S01]  /*d8f0*/  SHFL.IDX PT, R44, R30, 0x2, 0x181f ;  /* 0x00581f001e2c7f89 */ /* 0x000ea200000e0000 */
[-C--:B------:R-:W-:Y:S02]  /*d900*/  ISETP.GE.OR P2, PT, R2, R31.reuse, P0 ;  /* 0x0000001f0200720c */ /* 0x080fe40000746670 */
[-C--:B------:R-:W-:Y:S01]  /*d910*/  ISETP.GE.OR P3, PT, R20, R31.reuse, P0 ;  /* 0x0000001f1400720c */ /* 0x080fe20000766670 */
[----:B------:R-:W3:Y:S01]  /*d920*/  SHFL.IDX PT, R34, R32, RZ, 0x181f ;  /* 0x00181fff20227589 */ /* 0x000ee200000e0000 */
[----:B------:R-:W-:-:S03]  /*d930*/  ISETP.GE.OR P0, PT, R0, R31, P0 ;  /* 0x0000001f0000720c */ /* 0x000fc60000706670 */
[----:B------:R-:W4:Y:S04]  /*d940*/  SHFL.IDX PT, R38, R32, 0x1, 0x181f ;  /* 0x00381f0020267f89 */ /* 0x000f2800000e0000 */
[----:B------:R-:W4:Y:S01]  /*d950*/  SHFL.IDX PT, R42, R32, 0x2, 0x181f ;  /* 0x00581f00202a7f89 */ /* 0x000f2200000e0000 */
[----:B0-----:R-:W-:-:S03]  /*d960*/  @!P1 LEA R2, P4, R19, R28, 0x1 ;  /* 0x0000001c13029211 */ /* 0x001fc600078808ff */
[----:B------:R-:W0:Y:S01]  /*d970*/  SHFL.IDX PT, R30, R30, 0x3, 0x181f ;  /* 0x00781f001e1e7f89 */ /* 0x000e2200000e0000 */
[----:B-1----:R-:W-:-:S03]  /*d980*/  @!P2 LEA R20, P5, R19, R40, 0x1 ;  /* 0x000000281314a211 */ /* 0x002fc600078a08ff */
[----:B------:R-:W1:Y:S01]  /*d990*/  SHFL.IDX PT, R32, R32, 0x3, 0x181f ;  /* 0x00781f0020207f89 */ /* 0x000e6200000e0000 */
[C---:B--2---:R-:W-:Y:S02]  /*d9a0*/  @!P3 LEA R28, P6, R19.reuse, R44, 0x1 ;  /* 0x0000002c131cb211 */ /* 0x044fe400078c08ff */
[C-C-:B---3--:R-:W-:Y:S02]  /*d9b0*/  @!P1 LEA.HI.X R3, R19.reuse, R34, R157.reuse, 0x1, P4 ;  /* 0x0000002213039211 */ /* 0x148fe400020f0c9d */
[C-C-:B----4-:R-:W-:Y:S02]  /*d9c0*/  @!P2 LEA.HI.X R21, R19.reuse, R38, R157.reuse, 0x1, P5 ;  /* 0x000000261315a211 */ /* 0x150fe400028f0c9d */
[----:B------:R-:W-:Y:S01]  /*d9d0*/  @!P3 LEA.HI.X R29, R19, R42, R157, 0x1, P6 ;  /* 0x0000002a131db211 */ /* 0x000fe200030f0c9d */
[----:B------:R2:W-:Y:S04]  /*d9e0*/  @!P1 ST.E.128 desc[UR48][R2.64], R4 ;  /* 0x0000000402009985 */ /* 0x0005e8000c101d30 */
[----:B------:R2:W-:Y:S04]  /*d9f0*/  @!P2 ST.E.128 desc[UR48][R20.64], R8 ;  /* 0x000000081400a985 */ /* 0x0005e8000c101d30 */
[----:B------:R2:W-:Y:S01]  /*da00*/  @!P3 ST.E.128 desc[UR48][R28.64], R12 ;  /* 0x0000000c1c00b985 */ /* 0x0005e2000c101d30 */
[----:B01----:R-:W-:Y:S05]  /*da10*/  @P0 BRA `(.L_x_864) ;  /* 0x0000000400ec0947 */ /* 0x003fea0003800000 */
[----:B--2---:R-:W-:-:S04]  /*da20*/  LEA R2, P0, R19, R30, 0x1 ;  /* 0x0000001e13027211 */ /* 0x004fc800078008ff */
[----:B------:R-:W-:-:S05]  /*da30*/  LEA.HI.X R3, R19, R32, R157, 0x1, P0 ;  /* 0x0000002013037211 */ /* 0x000fca00000f0c9d */
[----:B-----5:R0:W-:Y:S01]  /*da40*/  ST.E.128 desc[UR48][R2.64], R24 ;  /* 0x0000001802007985 */ /* 0x0201e2000c101d30 */
[----:B------:R-:W-:Y:S05]  /*da50*/  BRA `(.L_x_864) ;  /* 0x0000000400dc7947 */ /* 0x000fea0003800000 */
.L_x_863:
[----:B------:R-:W0:Y:S01]  /*da60*/  LDC R10, c[0x0][0xbe8] ;  /* 0x0002fa00ff0a7b82 */ /* 0x000e220000000800 */
[----:B------:R-:W1:Y:S01]  /*da70*/  S2R R0, SR_TID.X ;  /* 0x0000000000007919 */ /* 0x000e620000002100 */
[----:B------:R-:W-:Y:S01]  /*da80*/  USHF.R.S32.HI UR8, URZ, 0x1f, UR42 ;  /* 0x0000001f3f087899 */ /* 0x000fe2000801142a */
[----:B------:R-:W-:Y:S01]  /*da90*/  BSSY B1, `(.L_x_865) ;  /* 0x0000031000017945 */ /* 0x000fe20003800000 */
[----:B------:R-:W-:Y:S01]  /*daa0*/  USHF.R.S32.HI UR9, URZ, 0x1f, UR40 ;  /* 0x0000001f3f097899 */ /* 0x000fe20008011428 */
[----:B------:R-:W-:Y:S01]  /*dab0*/  IMAD R6, R18, 0x30, R152 ;  /* 0x0000003012067824 */ /* 0x000fe200078e0298 */
[----:B0-----:R-:W-:Y:S01]  /*dac0*/  ISETP.NE.AND P1, PT, R10, 0x1, PT ;  /* 0x000000010a00780c */ /* 0x001fe20003f25270 */
[----:B-1----:R-:W-:-:S12]  /*dad0*/  VIADD R0, R0, 0xffffff80 ;  /* 0xffffff8000007836 */ /* 0x002fd80000000000 */
[----:B------:R-:W0:Y:S01]  /*dae0*/  @P1 LDC R9, c[0x0][0xbec] ;  /* 0x0002fb00ff091b82 */ /* 0x000e220000000800 */
[----:B------:R-:W-:-:S07]  /*daf0*/  ISETP.GE.AND P0, PT, R0, 0xc0, PT ;  /* 0x000000c00000780c */ /* 0x000fce0003f06270 */
[----:B------:R-:W1:Y:S06]  /*db00*/  @P1 LDC R11, c[0x0][0xbf0] ;  /* 0x0002fc00ff0b1b82 */ /* 0x000e6c0000000800 */
[----:B------:R-:W-:Y:S05]  /*db10*/  @P0 BRA `(.L_x_866) ;  /* 0x0000000000a00947 */ /* 0x000fea0003800000 */
[----:B------:R-:W2:Y:S01]  /*db20*/  S2R R0, SR_TID.X ;  /* 0x0000000000007919 */ /* 0x000ea20000002100 */
[----:B------:R-:W3:Y:S01]  /*db30*/  LDC R3, c[0x0][0xbe8] ;  /* 0x0002fa00ff037b82 */ /* 0x000ee20000000800 */
[----:B------:R-:W-:Y:S01]  /*db40*/  IMAD.U32 R4, RZ, RZ, UR39 ;  /* 0x00000027ff047e24 */ /* 0x000fe2000f8e00ff */
[----:B------:R-:W-:Y:S02]  /*db50*/  ULDC UR5, c[0x0][0xa88] ;  /* 0x0002a20000057ab9 */ /* 0x000fe40000000800 */
[----:B---3--:R-:W-:Y:S02]  /*db60*/  IMAD R5, R3, UR5, RZ ;  /* 0x0000000503057c24 */ /* 0x008fe4000f8e02ff */
[----:B--2---:R-:W-:-:S04]  /*db70*/  IADD3 R4, R4, -0x80, R0 ;  /* 0xffffff8004047810 */ /* 0x004fc80007ffe000 */
[----:B------:R-:W-:-:S13]  /*db80*/  ISETP.GE.AND P0, PT, R4, R5, PT ;  /* 0x000000050400720c */ /* 0x000fda0003f06270 */
[----:B------:R-:W-:Y:S05]  /*db90*/  @P0 BRA `(.L_x_866) ;  /* 0x0000000000800947 */ /* 0x000fea0003800000 */
[----:B------:R-:W-:Y:S01]  /*dba0*/  ISETP.NE.AND P0, PT, R3, 0x1, PT ;  /* 0x000000010300780c */ /* 0x000fe20003f05270 */
[----:B------:R-:W-:Y:S01]  /*dbb0*/  ULDC.64 UR10, c[0x0][0xb90] ;  /* 0x0002e400000a7ab9 */ /* 0x000fe20000000a00 */
[----:B------:R-:W-:Y:S01]  /*dbc0*/  IMAD.MOV.U32 R2, RZ, RZ, R4 ;  /* 0x000000ffff027224 */ /* 0x000fe200078e0004 */
[----:B------:R-:W-:Y:S02]  /*dbd0*/  UIMAD UR5, UR8, UR10, URZ ;  /* 0x0000000a080572a4 */ /* 0x000fe4000f8e023f */
[----:B------:R-:W-:Y:S02]  /*dbe0*/  UIMAD.WIDE.U32 UR6, UR42, UR10, URZ ;  /* 0x0000000a2a0672a5 */ /* 0x000fe4000f8e003f */
[----:B------:R-:W-:-:S03]  /*dbf0*/  UIMAD UR5, UR42, UR11, UR5 ;  /* 0x0000000b2a0572a4 */ /* 0x000fc6000f8e0205 */
[----:B------:R-:W-:Y:S01]  /*dc00*/  ULDC.64 UR10, c[0x0][0xb98] ;  /* 0x0002e600000a7ab9 */ /* 0x000fe20000000a00 */
[----:B------:R-:W-:Y:S02]  /*dc10*/  UIADD3 UR7, UR7, UR5, URZ ;  /* 0x0000000507077290 */ /* 0x000fe4000fffe03f */
[----:B------:R-:W2:Y:S01]  /*dc20*/  @P0 LDC R5, c[0x0][0xbec] ;  /* 0x0002fb00ff050b82 */ /* 0x000ea20000000800 */
[----:B------:R-:W-:Y:S02]  /*dc30*/  UIMAD UR5, UR9, UR10, URZ ;  /* 0x0000000a090572a4 */ /* 0x000fe4000f8e023f */
[----:B------:R-:W-:Y:S02]  /*dc40*/  UIMAD.WIDE.U32 UR6, UR40, UR10, UR6 ;  /* 0x0000000a280672a5 */ /* 0x000fe4000f8e0006 */
[----:B------:R-:W-:-:S03]  /*dc50*/  UIMAD UR5, UR40, UR11, UR5 ;  /* 0x0000000b280572a4 */ /* 0x000fc6000f8e0205 */
[----:B------:R-:W3:Y:S01]  /*dc60*/  @P0 LDC R7, c[0x0][0xbf0] ;  /* 0x0002fc00ff070b82 */ /* 0x000ee20000000800 */
[----:B------:R-:W-:Y:S01]  /*dc70*/  ULDC.64 UR10, c[0x0][0xb88] ;  /* 0x0002e200000a7ab9 */ /* 0x000fe20000000a00 */
[----:B--2---:R-:W-:-:S05]  /*dc80*/  @P0 IMAD.HI.U32 R0, R4, R5, RZ ;  /* 0x0000000504000227 */ /* 0x004fca00078e00ff */
[----:B---3--:R-:W-:-:S05]  /*dc90*/  @P0 SHF.R.U32.HI R2, RZ, R7, R0 ;  /* 0x00000007ff020219 */ /* 0x008fca0000011600 */
[----:B------:R-:W-:-:S04]  /*dca0*/  IMAD.MOV R5, RZ, RZ, -R2 ;  /* 0x000000ffff057224 */ /* 0x000fc800078e0a02 */
[----:B------:R-:W-:Y:S01]  /*dcb0*/  IMAD R5, R3, R5, R4 ;  /* 0x0000000503057224 */ /* 0x000fe200078e0204 */
[----:B------:R-:W-:Y:S01]  /*dcc0*/  SHF.R.S32.HI R3, RZ, 0x1f, R2 ;  /* 0x0000001fff037819 */ /* 0x000fe20000011402 */
[----:B------:R-:W-:Y:S01]  /*dcd0*/  IMAD.U32 R4, RZ, RZ, UR5 ;  /* 0x00000005ff047e24 */ /* 0x000fe2000f8e00ff */
        /* <DEDUP_REMOVED lines=12> */
.L_x_866:
[----:B------:R-:W-:Y:S05]  /*dda0*/  BSYNC B1 ;  /* 0x0000000000017941 */ /* 0x000fea0003800000 */
.L_x_865:
[----:B------:R-:W-:Y:S01]  /*ddb0*/  ULDC.64 UR10, c[0x0][0xae8] ;  /* 0x0002ba00000a7ab9 */ /* 0x000fe20000000a00 */
[----:B------:R-:W-:Y:S01]  /*ddc0*/  VIADD R6, R6, UR39 ;  /* 0x0000002706067c36 */ /* 0x000fe20008000000 */
[----:B------:R-:W-:Y:S02]  /*ddd0*/  UIMAD UR5, UR8, UR10, URZ ;  /* 0x0000000a080572a4 */ /* 0x000fe4000f8e023f */
[----:B------:R-:W-:Y:S01]  /*dde0*/  UIMAD.WIDE.U32 UR6, UR42, UR10, URZ ;  /* 0x0000000a2a0672a5 */ /* 0x000fe2000f8e003f */
[----:B0-----:R-:W-:Y:S01]  /*ddf0*/  @P1 IMAD.HI.U32 R0, R6, R9, RZ ;  /* 0x0000000906001227 */ /* 0x001fe200078e00ff */
[----:B------:R-:W-:-:S03]  /*de00*/  UIMAD UR5, UR42, UR11, UR5 ;  /* 0x0000000b2a0572a4 */ /* 0x000fc6000f8e0205 */
[----:B------:R-:W-:Y:S01]  /*de10*/  ULDC.64 UR10, c[0x0][0xaf0] ;  /* 0x0002bc00000a7ab9 */ /* 0x000fe20000000a00 */
[----:B------:R-:W-:Y:S01]  /*de20*/  UIADD3 UR7, UR7, UR5, URZ ;  /* 0x0000000507077290 */ /* 0x000fe2000fffe03f */
[----:B--2---:R-:W-:Y:S01]  /*de30*/  IMAD.MOV.U32 R5, RZ, RZ, R6 ;  /* 0x000000ffff057224 */ /* 0x004fe200078e0006 */
[----:B------:R-:W-:Y:S01]  /*de40*/  UIMAD UR5, UR9, UR10, URZ ;  /* 0x0000000a090572a4 */ /* 0x000fe2000f8e023f */
[----:B-1----:R-:W-:-:S03]  /*de50*/  @P1 SHF.R.U32.HI R5, RZ, R11, R0 ;  /* 0x0000000bff051219 */ /* 0x002fc60000011600 */
[----:B------:R-:W-:Y:S01]  /*de60*/  UIMAD UR5, UR40, UR11, UR5 ;  /* 0x0000000b280572a4 */ /* 0x000fe2000f8e0205 */
[--C-:B------:R-:W-:Y:S01]  /*de70*/  SHF.R.S32.HI R0, RZ, 0x1f, R5.reuse ;  /* 0x0000001fff007819 */ /* 0x100fe20000011405 */
[----:B------:R-:W-:Y:S01]  /*de80*/  UIMAD.WIDE.U32 UR40, UR40, UR10, UR6 ;  /* 0x0000000a282872a5 */ /* 0x000fe2000f8e0006 */
[----:B------:R-:W-:Y:S02]  /*de90*/  IMAD.MOV R7, RZ, RZ, -R5 ;  /* 0x000000ffff077224 */ /* 0x000fe400078e0a05 */
[----:B------:R-:W-:Y:S01]  /*dea0*/  ULDC.64 UR6, c[0x0][0xae0] ;  /* 0x0002b80000067ab9 */ /* 0x000fe20000000a00 */
[----:B------:R-:W-:Y:S01]  /*deb0*/  UIADD3 UR5, UR41, UR5, URZ ;  /* 0x0000000529057290 */ /* 0x000fe2000fffe03f */
[----:B------:R-:W-:Y:S02]  /*dec0*/  IMAD R7, R10, R7, R6 ;  /* 0x000000070a077224 */ /* 0x000fe400078e0206 */
[----:B------:R-:W-:Y:S02]  /*ded0*/  IMAD R0, R0, UR6, RZ ;  /* 0x0000000600007c24 */ /* 0x000fe4000f8e02ff */
[----:B------:R-:W-:-:S02]  /*dee0*/  IMAD.U32 R3, RZ, RZ, UR41 ;  /* 0x00000029ff037e24 */ /* 0x000fc4000f8e00ff */
[----:B------:R-:W-:Y:S02]  /*def0*/  IMAD.U32 R2, RZ, RZ, UR40 ;  /* 0x00000028ff027e24 */ /* 0x000fe4000f8e00ff */
[----:B------:R-:W-:Y:S01]  /*df00*/  IMAD.U32 R3, RZ, RZ, UR5 ;  /* 0x00000005ff037e24 */ /* 0x000fe2000f8e00ff */
[----:B------:R-:W-:Y:S01]  /*df10*/  ULDC UR5, c[0x0][0xac8] ;  /* 0x0002b20000057ab9 */ /* 0x000fe20000000800 */
[C---:B------:R-:W-:Y:S01]  /*df20*/  IMAD R9, R5.reuse, UR7, R0 ;  /* 0x0000000705097c24 */ /* 0x040fe2000f8e0200 */
[----:B------:R-:W-:Y:S01]  /*df30*/  SHF.R.S32.HI R0, RZ, 0x1f, R7 ;  /* 0x0000001fff007819 */ /* 0x000fe20000011407 */
[----:B------:R-:W-:Y:S01]  /*df40*/  IMAD.WIDE.U32 R2, R5, UR6, R2 ;  /* 0x0000000605027c25 */ /* 0x000fe2000f8e0002 */
[----:B------:R-:W-:-:S03]  /*df50*/  ULDC.64 UR6, c[0x0][0xad8] ;  /* 0x0002b60000067ab9 */ /* 0x000fc60000000a00 */
[----:B------:R-:W-:Y:S02]  /*df60*/  IMAD R0, R0, UR6, RZ ;  /* 0x0000000600007c24 */ /* 0x000fe4000f8e02ff */
[----:B------:R-:W-:Y:S02]  /*df70*/  IMAD.IADD R3, R3, 0x1, R9 ;  /* 0x0000000103037824 */ /* 0x000fe400078e0209 */
[C---:B------:R-:W-:Y:S02]  /*df80*/  IMAD R5, R7.reuse, UR7, R0 ;  /* 0x0000000707057c24 */ /* 0x040fe4000f8e0200 */
[----:B------:R-:W-:Y:S01]  /*df90*/  IMAD.WIDE.U32 R2, R7, UR6, R2 ;  /* 0x0000000607027c25 */ /* 0x000fe2000f8e0002 */
[----:B------:R-:W-:-:S03]  /*dfa0*/  ULDC.64 UR6, c[0x0][0xa80] ;  /* 0x0002a00000067ab9 */ /* 0x000fc60000000a00 */
[----:B------:R-:W-:Y:S01]  /*dfb0*/  IMAD.IADD R5, R3, 0x1, R5 ;  /* 0x0000000103057824 */ /* 0x000fe200078e0205 */
[----:B------:R-:W-:Y:S01]  /*dfc0*/  LEA R9, P0, R2, UR6, 0x1 ;  /* 0x0000000602097c11 */ /* 0x000fe2000f8008ff */
[----:B------:R-:W-:Y:S01]  /*dfd0*/  ULDC UR6, c[0x0][0xa88] ;  /* 0x0002a20000067ab9 */ /* 0x000fe20000000800 */
[----:B------:R-:W-:Y:S02]  /*dfe0*/  VIADD R7, R152, UR39 ;  /* 0x0000002798077c36 */ /* 0x000fe40008000000 */
[----:B------:R-:W-:Y:S01]  /*dff0*/  LEA.HI.X R11, R2, UR7, R5, 0x1, P0 ;  /* 0x00000007020b7c11 */ /* 0x000fe200080f0c05 */
[----:B------:R-:W0:Y:S01]  /*e000*/  SHFL.IDX PT, R4, R9, 0x1, 0x181f ;  /* 0x00381f0009047f89 */ /* 0x000e2200000e0000 */
[----:B------:R-:W-:Y:S01]  /*e010*/  IMAD R20, R10, UR6, RZ ;  /* 0x000000060a147c24 */ /* 0x000fe2000f8e02ff */
[----:B------:R-:W-:Y:S01]  /*e020*/  ISETP.GE.AND P0, PT, R19, UR5, PT ;  /* 0x0000000513007c0c */ /* 0x000fe2000bf06270 */
[C---:B------:R-:W-:Y:S01]  /*e030*/  VIADD R3, R7.reuse, 0x30 ;  /* 0x0000003007037836 */ /* 0x040fe20000000000 */
[----:B------:R-:W1:Y:S01]  /*e040*/  SHFL.IDX PT, R2, R9, RZ, 0x181f ;  /* 0x00181fff09027589 */ /* 0x000e6200000e0000 */
[C---:B------:R-:W-:Y:S01]  /*e050*/  VIADD R5, R7.reuse, 0x60 ;  /* 0x0000006007057836 */ /* 0x040fe20000000000 */
[CC--:B------:R-:W-:Y:S01]  /*e060*/  ISETP.GE.OR P3, PT, R7.reuse, R20.reuse, P0 ;  /* 0x000000140700720c */ /* 0x0c0fe20000766670 */
[----:B------:R-:W-:Y:S01]  /*e070*/  VIADD R7, R7, 0x90 ;  /* 0x0000009007077836 */ /* 0x000fe20000000000 */
[----:B------:R-:W2:Y:S01]  /*e080*/  SHFL.IDX PT, R6, R9, 0x2, 0x181f ;  /* 0x00581f0009067f89 */ /* 0x000ea200000e0000 */
[----:B------:R-:W-:-:S02]  /*e090*/  ISETP.GE.OR P2, PT, R3, R20, P0 ;  /* 0x000000140300720c */ /* 0x000fc40000746670 */
[-C--:B------:R-:W-:Y:S01]  /*e0a0*/  ISETP.GE.OR P1, PT, R5, R20.reuse, P0 ;  /* 0x000000140500720c */ /* 0x080fe20000726670 */
[----:B------:R-:W3:Y:S01]  /*e0b0*/  SHFL.IDX PT, R0, R11, RZ, 0x181f ;  /* 0x00181fff0b007589 */ /* 0x000ee200000e0000 */
[----:B------:R-:W-:-:S03]  /*e0c0*/  ISETP.GE.OR P0, PT, R7, R20, P0 ;  /* 0x000000140700720c */ /* 0x000fc60000706670 */
[----:B------:R-:W4:Y:S04]  /*e0d0*/  SHFL.IDX PT, R8, R9, 0x3, 0x181f ;  /* 0x00781f0009087f89 */ /* 0x000f2800000e0000 */
[----:B------:R-:W5:Y:S04]  /*e0e0*/  SHFL.IDX PT, R10, R11, 0x1, 0x181f ;  /* 0x00381f000b0a7f89 */ /* 0x000f6800000e0000 */
[----:B------:R-:W5:Y:S01]  /*e0f0*/  SHFL.IDX PT, R12, R11, 0x2, 0x181f ;  /* 0x00581f000b0c7f89 */ /* 0x000f6200000e0000 */
[----:B0-----:R-:W-:-:S03]  /*e100*/  @!P2 LEA R4, P5, R19, R4, 0x1 ;  /* 0x000000041304a211 */ /* 0x001fc600078a08ff */
[----:B------:R-:W0:Y:S01]  /*e110*/  SHFL.IDX PT, R14, R11, 0x3, 0x181f ;  /* 0x00781f000b0e7f89 */ /* 0x000e2200000e0000 */
[C---:B-1----:R-:W-:Y:S02]  /*e120*/  @!P3 LEA R2, P6, R19.reuse, R2, 0x1 ;  /* 0x000000021302b211 */ /* 0x042fe400078c08ff */
[C---:B--2---:R-:W-:Y:S02]  /*e130*/  @!P1 LEA R6, P4, R19.reuse, R6, 0x1 ;  /* 0x0000000613069211 */ /* 0x044fe400078808ff */
[C---:B---3--:R-:W-:Y:S02]  /*e140*/  @!P3 LEA.HI.X R3, R19.reuse, R0, R157, 0x1, P6 ;  /* 0x000000001303b211 */ /* 0x048fe400030f0c9d */
[----:B----4-:R-:W-:-:S03]  /*e150*/  @!P0 LEA R8, P6, R19, R8, 0x1 ;  /* 0x0000000813088211 */ /* 0x010fc600078c08ff */
[----:B------:R1:W-:Y:S01]  /*e160*/  @!P3 ST.E.128 desc[UR48][R2.64], RZ ;  /* 0x000000ff0200b985 */ /* 0x0003e2000c101d30 */
[C-C-:B-----5:R-:W-:Y:S02]  /*e170*/  @!P2 LEA.HI.X R5, R19.reuse, R10, R157.reuse, 0x1, P5 ;  /* 0x0000000a1305a211 */ /* 0x160fe400028f0c9d */
[----:B------:R-:W-:-:S03]  /*e180*/  @!P1 LEA.HI.X R7, R19, R12, R157, 0x1, P4 ;  /* 0x0000000c13079211 */ /* 0x000fc600020f0c9d */
[----:B------:R1:W-:Y:S01]  /*e190*/  @!P2 ST.E.128 desc[UR48][R4.64], RZ ;  /* 0x000000ff0400a985 */ /* 0x0003e2000c101d30 */
[----:B0-----:R-:W-:-:S03]  /*e1a0*/  @!P0 LEA.HI.X R9, R19, R14, R157, 0x1, P6 ;  /* 0x0000000e13098211 */ /* 0x001fc600030f0c9d */
[----:B------:R1:W-:Y:S04]  /*e1b0*/  @!P1 ST.E.128 desc[UR48][R6.64], RZ ;  /* 0x000000ff06009985 */ /* 0x0003e8000c101d30 */
[----:B------:R1:W-:Y:S02]  /*e1c0*/  @!P0 ST.E.128 desc[UR48][R8.64], RZ ;  /* 0x000000ff08008985 */ /* 0x0003e4000c101d30 */
.L_x_864:
[----:B------:R-:W-:Y:S05]  /*e1d0*/  BSYNC B0 ;  /* 0x0000000000007941 */ /* 0x000fea0003800000 */
.L_x_862:
[----:B------:R-:W-:Y:S02]  /*e1e0*/  ULDC UR5, c[0x0][0xc38] ;  /* 0x00030e0000057ab9 */ /* 0x000fe40000000800 */
[----:B------:R-:W-:-:S06]  /*e1f0*/  UISETP.GE.AND UP0, UPT, UR4, UR5, UPT ;  /* 0x000000050400728c */ /* 0x000fcc000bf06270 */
[----:B------:R-:W-:-:S13]  /*e200*/  PLOP3.LUT P0, PT, PT, PT, UP0, 0x80, 0x0 ;  /* 0x000000000000781c */ /* 0x000fda0003f0f008 */
[----:B------:R-:W-:Y:S05]  /*e210*/  @!P0 BRA `(.L_x_867) ;  /* 0xffffff2800d48947 */ /* 0x000fea000383ffff */
[----:B------:R-:W-:Y:S05]  /*e220*/  EXIT ;  /* 0x000000000000794d */ /* 0x000fea0003800000 */
.L_x_781:
[----:B------:R-:W-:-:S08]  /*e230*/  NOP ;  /* 0x0000000000007918 */ /* 0x000fd00000000000 */
[----:B------:R-:W0:-:S00]  /*e240*/  USETMAXREG.DEALLOC.CTAPOOL 0x20 ;  /* 0x00000020000079c8 */ /* 0x000e0000080e0500 */
[----:B0-----:R-:W-:-:S06]  /*e250*/  LOP3.LUT R0, R0, 0x3, RZ, 0xc0, !PT ;  /* 0x0000000300007812 */ /* 0x001fcc00078ec0ff */
[----:B------:R-:W0:Y:S01]  /*e260*/  S2UR UR6, SR_CTAID.X ;  /* 0x00000000000679c3 */ /* 0x000e220000002500 */
[----:B------:R-:W-:Y:S01]  /*e270*/  LOP3.LUT R23, R23, 0xfffffffb, RZ, 0xc0, !PT ;  /* 0xfffffffb17177812 */ /* 0x000fe200078ec0ff */
[----:B------:R-:W-:Y:S01]  /*e280*/  IMAD.MOV.U32 R16, RZ, RZ, RZ ;  /* 0x000000ffff107224 */ /* 0x000fe200078e00ff */
[----:B------:R1:W2:Y:S01]  /*e290*/  SHFL.IDX PT, R2, R0, RZ, 0x1f ;  /* 0x00001fff00027589 */ /* 0x0002a200000e0000 */
[----:B------:R-:W-:Y:S02]  /*e2a0*/  IMAD.MOV.U32 R24, RZ, RZ, 0x1 ;  /* 0x00000001ff187424 */ /* 0x000fe400078e00ff */
[----:B------:R-:W-:Y:S02]  /*e2b0*/  IMAD.MOV.U32 R29, RZ, RZ, RZ ;  /* 0x000000ffff1d7224 */ /* 0x000fe400078e00ff */
[----:B-1----:R-:W0:Y:S01]  /*e2c0*/  LDC R0, c[0x0][0xc38] ;  /* 0x00030e00ff007b82 */ /* 0x002e220000000800 */
[----:B--2---:R-:W-:-:S13]  /*e2d0*/  ISETP.NE.AND P0, PT, R2, RZ, PT ;  /* 0x000000ff0200720c */ /* 0x004fda0003f05270 */
[----:B------:R-:W-:Y:S01]  /*e2e0*/  @P0 LOP3.LUT R23, R23, 0x4, RZ, 0xfc, !PT ;  /* 0x0000000417170812 */ /* 0x000fe200078efcff */
[----:B------:R-:W-:Y:S06]  /*e2f0*/  @P0 BAR.ARV 0x4, 0x200 ;  /* 0x0108000000000b1d */ /* 0x000fec0000002000 */
[----:B0-----:R-:W-:-:S13]  /*e300*/  ISETP.LE.AND P0, PT, R0, UR6, PT ;  /* 0x0000000600007c0c */ /* 0x001fda000bf03270 */
[----:B------:R-:W-:Y:S05]  /*e310*/  @P0 BRA `(.L_x_868) ;  /* 0x0000003c00080947 */ /* 0x000fea0003800000 */
[----:B------:R-:W0:Y:S01]  /*e320*/  S2R R6, SR_TID.X ;  /* 0x0000000000067919 */ /* 0x000e220000002100 */
[----:B------:R-:W1:Y:S01]  /*e330*/  S2UR UR5, SR_CgaCtaId ;  /* 0x00000000000579c3 */ /* 0x000e620000008800 */
[----:B------:R-:W-:Y:S01]  /*e340*/  UMOV UR4, 0x400 ;  /* 0x0000040000047882 */ /* 0x000fe20000000000 */
[----:B------:R-:W-:Y:S01]  /*e350*/  IMAD.U32 R27, RZ, RZ, UR6 ;  /* 0x00000006ff1b7e24 */ /* 0x000fe2000f8e00ff */
[----:B------:R-:W-:Y:S01]  /*e360*/  ULDC UR42, c[0x0][0xc] ;  /* 0x00000300002a7ab9 */ /* 0x000fe20000000800 */
[----:B------:R-:W-:Y:S01]  /*e370*/  IMAD.MOV.U32 R24, RZ, RZ, 0x1 ;  /* 0x00000001ff187424 */ /* 0x000fe200078e00ff */
[----:B------:R-:W-:Y:S01]  /*e380*/  ULDC.64 UR46, c[0x0][0x198] ;  /* 0x00006600002e7ab9 */ /* 0x000fe20000000a00 */
[----:B------:R-:W-:Y:S02]  /*e390*/  IMAD.MOV.U32 R29, RZ, RZ, RZ ;  /* 0x000000ffff1d7224 */ /* 0x000fe400078e00ff */
[----:B------:R-:W-:Y:S01]  /*e3a0*/  IMAD.MOV.U32 R16, RZ, RZ, RZ ;  /* 0x000000ffff107224 */ /* 0x000fe200078e00ff */
[----:B-1----:R-:W-:-:S06]  /*e3b0*/  ULEA UR4, UR5, UR4, 0x18 ;  /* 0x0000000405047291 */ /* 0x002fcc000f8ec03f */
[----:B------:R-:W-:Y:S01]  /*e3c0*/  IMAD.U32 R17, RZ, RZ, UR4 ;  /* 0x00000004ff117e24 */ /* 0x000fe2000f8e00ff */
[C---:B0-----:R-:W-:Y:S01]  /*e3d0*/  LOP3.LUT R5, R6.reuse, 0x7f, RZ, 0xc0, !PT ;  /* 0x0000007f06057812 */ /* 0x041fe200078ec0ff */
[C---:B------:R-:W-:Y:S01]  /*e3e0*/  IMAD.SHL.U32 R0, R6.reuse, 0x8, RZ ;  /* 0x0000000806007824 */ /* 0x040fe200078e00ff */
[C---:B------:R-:W-:Y:S01]  /*e3f0*/  LOP3.LUT R28, R6.reuse, 0x1f, RZ, 0xc0, !PT ;  /* 0x0000001f061c7812 */ /* 0x040fe200078ec0ff */
[----:B------:R-:W-:Y:S02]  /*e400*/  IMAD.SHL.U32 R4, R6, 0x10, RZ ;  /* 0x0000001006047824 */ /* 0x000fe400078e00ff */
[----:B------:R-:W-:Y:S01]  /*e410*/  IMAD.SHL.U32 R3, R5, 0x8, RZ ;  /* 0x0000000805037824 */ /* 0x000fe200078e00ff */
[----:B------:R-:W-:-:S04]  /*e420*/  LOP3.LUT R2, R0, 0x1f8, RZ, 0xc0, !PT ;  /* 0x000001f800027812 */ /* 0x000fc800078ec0ff */
[----:B------:R-:W-:-:S04]  /*e430*/  LOP3.LUT R2, R2, 0x38, R6, 0x78, !PT ;  /* 0x0000003802027812 */ /* 0x000fc800078e7806 */
[----:B------:R-:W-:Y:S02]  /*e440*/  LOP3.LUT R2, R2, 0x200, R3, 0xf8, !PT ;  /* 0x0000020002027812 */ /* 0x000fe400078ef803 */
[----:B------:R-:W-:-:S03]  /*e450*/  SHF.R.U32.HI R3, RZ, 0x3, R5 ;  /* 0x00000003ff037819 */ /* 0x000fc60000011605 */
[----:B------:R-:W-:Y:S01]  /*e460*/  IMAD R26, R2, 0x2, R17 ;  /* 0x00000002021a7824 */ /* 0x000fe200078e0211 */
[----:B------:R-:W-:-:S07]  /*e470*/  LOP3.LUT R0, R3, 0x70, R4, 0xf8, !PT ;  /* 0x0000007003007812 */ /* 0x000fce00078ef804 */
.L_x_952:
[----:B------:R-:W-:Y:S01]  /*e480*/  ULDC UR8, c[0x0][0xc60] ;  /* 0x0003180000087ab9 */ /* 0x000fe20000000800 */
[C---:B------:R-:W-:Y:S01]  /*e490*/  R2UR UR7, R27.reuse ;  /* 0x000000001b0772ca */ /* 0x040fe200000e0000 */
[----:B------:R-:W-:Y:S01]  /*e4a0*/  UISETP.NE.AND UP0, UPT, UR8, 0x1, UPT ;  /* 0x000000010800788c */ /* 0x000fe2000bf05270 */
[----:B------:R-:W-:-:S10]  /*e4b0*/  R2UR UR6, R27 ;  /* 0x000000001b0672ca */ /* 0x000fd400000e0000 */
        /* <DEDUP_REMOVED lines=9> */
[----:B0-----:R-:W-:Y:S05]  /*e550*/  @!P0 BRA `(.L_x_869) ;  /* 0x0000000000208947 */ /* 0x001fea0003800000 */
        /* <DEDUP_REMOVED lines=8> */
.L_x_869:
[----:B------:R-:W-:Y:S01]  /*e5e0*/  ULDC UR9, c[0x0][0xc54] ;  /* 0x0003150000097ab9 */ /* 0x000fe20000000800 */
[----:B------:R-:W-:Y:S01]  /*e5f0*/  UMOV UR6, UR8 ;  /* 0x0000000800067c82 */ /* 0x000fe20008000000 */
[----:B------:R-:W-:-:S11]  /*e600*/  UISETP.NE.AND UP0, UPT, UR9, 0x1, UPT ;  /* 0x000000010900788c */ /* 0x000fd6000bf05270 */
[----:B------:R-:W-:Y:S02]  /*e610*/  @UP0 ULDC.64 UR10, c[0x0][0xc58] ;  /* 0x00031600000a0ab9 */ /* 0x000fe40000000a00 */
[----:B------:R-:W-:-:S04]  /*e620*/  UIMAD.WIDE.U32 UR4, UR8, UR10, URZ ;  /* 0x0000000a080472a5 */ /* 0x000fc8000f8e003f */
[----:B------:R-:W-:-:S04]  /*e630*/  @UP0 USHF.R.U32.HI UR6, URZ, UR11, UR5 ;  /* 0x0000000b3f060299 */ /* 0x000fc80008011605 */
[----:B------:R-:W-:-:S12]  /*e640*/  UIMAD UR4, UR6, UR9, URZ ;  /* 0x00000009060472a4 */ /* 0x000fd8000f8e023f */
.L_x_870:
[----:B------:R-:W-:Y:S02]  /*e650*/  ULOP3.LUT UR5, URZ, UR6, URZ, 0x33, !UPT ;  /* 0x000000063f057292 */ /* 0x000fe4000f8e333f */
[----:B------:R-:W-:Y:S01]  /*e660*/  UIADD3 UR4, UR8, -UR4, URZ ;  /* 0x8000000408047290 */ /* 0x000fe2000fffe03f */
[----:B------:R-:W-:Y:S01]  /*e670*/  ULDC UR15, c[0x0][0xc48] ;  /* 0x00031200000f7ab9 */ /* 0x000fe20000000800 */
[----:B------:R-:W-:Y:S01]  /*e680*/  ULDC UR9, c[0x0][0x448] ;  /* 0x0001120000097ab9 */ /* 0x000fe20000000800 */
[----:B------:R-:W-:Y:S01]  /*e690*/  ULDC UR41, c[0x0][0xc3c] ;  /* 0x00030f0000297ab9 */ /* 0x000fe20000000800 */
[----:B------:R-:W-:Y:S02]  /*e6a0*/  UISETP.NE.AND UP2, UPT, UR15, 0x1, UPT ;  /* 0x000000010f00788c */ /* 0x000fe4000bf45270 */
[----:B------:R-:W-:Y:S02]  /*e6b0*/  UISETP.NE.AND UP1, UPT, UR9, 0x1, UPT ;  /* 0x000000010900788c */ /* 0x000fe4000bf25270 */
[----:B------:R-:W-:Y:S01]  /*e6c0*/  UIADD3 UR41, UR5, UR41, URZ ;  /* 0x0000002905297290 */ /* 0x000fe2000fffe03f */
[----:B------:R-:W-:Y:S01]  /*e6d0*/  ULDC UR14, c[0x0][0xc54] ;  /* 0x00031500000e7ab9 */ /* 0x000fe20000000800 */
[----:B------:R-:W-:Y:S01]  /*e6e0*/  ULDC.64 UR10, c[0x0][0x418] ;  /* 0x00010600000a7ab9 */ /* 0x000fe20000000a00 */
[----:B------:R-:W-:-:S02]  /*e6f0*/  UIMAD UR14, UR7, UR14, UR4 ;  /* 0x0000000e070e72a4 */ /* 0x000fc4000f8e0204 */
[----:B------:R-:W-:Y:S01]  /*e700*/  UISETP.NE.U32.AND UP0, UPT, UR10, URZ, UPT ;  /* 0x0000003f0a00728c */ /* 0x000fe2000bf05070 */
[----:B------:R-:W-:Y:S01]  /*e710*/  ULDC.64 UR4, c[0x0][0x9e0] ;  /* 0x0002780000047ab9 */ /* 0x000fe20000000a00 */
[----:B------:R-:W-:Y:S02]  /*e720*/  UIMAD UR41, UR41, 0xc0, URZ ;  /* 0x000000c0292978a4 */ /* 0x000fe4000f8e023f */
[----:B------:R-:W-:Y:S02]  /*e730*/  UISETP.GE.AND UP3, UPT, UR5, 0x1, UPT ;  /* 0x000000010500788c */ /* 0x000fe4000bf66270 */
[----:B------:R-:W-:Y:S02]  /*e740*/  UISETP.NE.AND.EX UP0, UPT, UR11, URZ, UPT, UP0 ;  /* 0x0000003f0b00728c */ /* 0x000fe4000bf05300 */
[----:B------:R-:W-:Y:S01]  /*e750*/  UIADD3 UR9, UR41, 0xbf, URZ ;  /* 0x000000bf29097890 */ /* 0x000fe2000fffe03f */
[----:B------:R-:W-:Y:S01]  /*e760*/  ULDC UR8, c[0x0][0x424] ;  /* 0x0001090000087ab9 */ /* 0x000fe20000000800 */
[----:B------:R-:W-:Y:S01]  /*e770*/  ULDC UR6, c[0x0][0x288] ;  /* 0x0000a20000067ab9 */ /* 0x000fe20000000800 */
[----:B------:R-:W-:Y:S01]  /*e780*/  @UP2 ULDC UR10, c[0x0][0xc4c] ;  /* 0x00031300000a2ab9 */ /* 0x000fe20000000800 */
[----:B------:R-:W-:Y:S01]  /*e790*/  @UP1 ULDC UR12, c[0x0][0x44c] ;  /* 0x00011300000c1ab9 */ /* 0x000fe20000000800 */
[----:B------:R-:W-:Y:S01]  /*e7a0*/  UIADD3 UR16, -UR6, 0x1, URZ ;  /* 0x0000000106107890 */ /* 0x000fe2000fffe13f */
[----:B------:R-:W-:Y:S01]  /*e7b0*/  PLOP3.LUT P1, PT, PT, PT, UP3, 0x80, 0x0 ;  /* 0x000000000000781c */ /* 0x000fe20003f2f038 */
[----:B------:R-:W-:-:S02]  /*e7c0*/  UIMAD.WIDE.U32 UR10, UR14, UR10, URZ ;  /* 0x0000000a0e0a72a5 */ /* 0x000fc4000f8e003f */
[----:B------:R-:W-:Y:S02]  /*e7d0*/  USEL UR8, UR8, 0x1, UP0 ;  /* 0x0000000108087887 */ /* 0x000fe40008000000 */
[----:B------:R-:W-:Y:S01]  /*e7e0*/  UIMAD.WIDE.U32 UR12, UR9, UR12, URZ ;  /* 0x0000000c090c72a5 */ /* 0x000fe2000f8e003f */
[----:B------:R-:W-:Y:S01]  /*e7f0*/  ULDC UR7, c[0x0][0x2f0] ;  /* 0x0000bc0000077ab9 */ /* 0x000fe20000000800 */
[----:B------:R-:W-:Y:S01]  /*e800*/  @UP2 ULDC UR17, c[0x0][0xc50] ;  /* 0x0003140000112ab9 */ /* 0x000fe20000000800 */
[----:B------:R-:W-:Y:S01]  /*e810*/  @UP1 ULDC UR18, c[0x0][0x450] ;  /* 0x0001140000121ab9 */ /* 0x000fe20000000800 */
[----:B------:R-:W-:Y:S01]  /*e820*/  UMOV UR43, UR14 ;  /* 0x0000000e002b7c82 */ /* 0x000fe20008000000 */
[----:B------:R-:W-:Y:S02]  /*e830*/  UIMAD UR16, UR8, UR7, UR16 ;  /* 0x00000007081072a4 */ /* 0x000fe4000f8e0210 */
[----:B------:R-:W-:Y:S02]  /*e840*/  @UP2 USHF.R.U32.HI UR43, URZ, UR17, UR11 ;  /* 0x000000113f2b2299 */ /* 0x000fe4000801160b */
[----:B------:R-:W-:-:S02]  /*e850*/  @UP1 USHF.R.U32.HI UR9, URZ, UR18, UR13 ;  /* 0x000000123f091299 */ /* 0x000fc4000801160d */
[----:B------:R-:W-:Y:S02]  /*e860*/  UIADD3 UR36, -UR43, URZ, URZ ;  /* 0x0000003f2b247290 */ /* 0x000fe4000fffe13f */
[----:B------:R-:W-:Y:S02]  /*e870*/  UIADD3 UR10, UR16, UR9, URZ ;  /* 0x00000009100a7290 */ /* 0x000fe4000fffe03f */
[----:B------:R-:W-:Y:S02]  /*e880*/  UIMAD UR36, UR15, UR36, UR14 ;  /* 0x000000240f2472a4 */ /* 0x000fe4000f8e020e */
[----:B------:R-:W-:Y:S01]  /*e890*/  UIADD3 UR4, UR10, UR4, URZ ;  /* 0x000000040a047290 */ /* 0x000fe2000fffe03f */
[----:B------:R-:W-:Y:S11]  /*e8a0*/  @!P1 BRA `(.L_x_871) ;  /* 0x0000000000449947 */ /* 0x000ff60003800000 */
        /* <DEDUP_REMOVED lines=10> */
.L_x_872:
[----:B------:R-:W-:-:S11]  /*e950*/  UISETP.NE.AND UP0, UPT, UR5, 0x1, UPT ;  /* 0x000000010500788c */ /* 0x000fd6000bf05270 */
[----:B------:R-:W-:Y:S02]  /*e960*/  @UP0 ULDC.64 UR12, c[0x0][0x9e8] ;  /* 0x00027a00000c0ab9 */ /* 0x000fe40000000a00 */
[----:B------:R-:W-:-:S04]  /*e970*/  UIMAD.WIDE.U32 UR10, UR9, UR12, URZ ;  /* 0x0000000c090a72a5 */ /* 0x000fc8000f8e003f */
[----:B------:R-:W-:-:S12]  /*e980*/  @UP0 USHF.R.U32.HI UR9, URZ, UR13, UR11 ;  /* 0x0000000d3f090299 */ /* 0x000fd8000801160b */
.L_x_873:
[----:B------:R-:W-:-:S04]  /*e990*/  UIMAD UR9, UR9, UR5, UR5 ;  /* 0x00000005090972a4 */ /* 0x000fc8000f8e0205 */
[----:B------:R-:W-:-:S04]  /*e9a0*/  UISETP.LT.AND UP0, UPT, UR4, UR9, UPT ;  /* 0x000000090400728c */ /* 0x000fc8000bf01270 */
[----:B------:R-:W-:-:S12]  /*e9b0*/  USEL UR4, UR4, UR9, UP0 ;  /* 0x0000000904047287 */ /* 0x000fd80008000000 */
.L_x_871:
[----:B------:R-:W-:Y:S02]  /*e9c0*/  UIMAD UR13, UR8, UR7, 0x7f ;  /* 0x0000007f080d74a4 */ /* 0x000fe4000f8e0207 */
[----:B------:R-:W-:Y:S02]  /*e9d0*/  UIADD3 UR4, UR4, 0x7f, URZ ;  /* 0x0000007f04047890 */ /* 0x000fe4000fffe03f */
[----:B------:R-:W-:Y:S02]  /*e9e0*/  USHF.R.S32.HI UR14, URZ, 0x1f, UR13 ;  /* 0x0000001f3f0e7899 */ /* 0x000fe4000801140d */
[----:B------:R-:W-:Y:S01]  /*e9f0*/  USHF.R.S32.HI UR9, URZ, 0x1f, UR4 ;  /* 0x0000001f3f097899 */ /* 0x000fe20008011404 */
[----:B------:R-:W-:Y:S01]  /*ea00*/  @UP1 ULDC UR10, c[0x0][0x44c] ;  /* 0x00011300000a1ab9 */ /* 0x000fe20000000800 */
[----:B------:R-:W-:Y:S02]  /*ea10*/  ULEA.HI UR14, UR14, UR13, URZ, 0x7 ;  /* 0x0000000d0e0e7291 */ /* 0x000fe4000f8f383f */
[----:B------:R-:W-:-:S02]  /*ea20*/  UIMAD.WIDE.U32 UR10, UR41, UR10, URZ ;  /* 0x0000000a290a72a5 */ /* 0x000fc4000f8e003f */
[----:B------:R-:W-:Y:S01]  /*ea30*/  ULEA.HI UR9, UR9, UR4, URZ, 0x7 ;  /* 0x0000000409097291 */ /* 0x000fe2000f8f383f */
[----:B------:R-:W-:Y:S01]  /*ea40*/  @UP1 ULDC UR15, c[0x0][0x450] ;  /* 0x00011400000f1ab9 */ /* 0x000fe20000000800 */
[----:B------:R-:W-:Y:S01]  /*ea50*/  UMOV UR12, UR41 ;  /* 0x00000029000c7c82 */ /* 0x000fe20008000000 */
[----:B------:R-:W-:Y:S02]  /*ea60*/  UIMAD UR4, UR8, UR7, -UR6 ;  /* 0x00000007080472a4 */ /* 0x000fe4000f8e0a06 */
[----:B------:R-:W-:Y:S02]  /*ea70*/  USHF.R.S32.HI UR14, URZ, 0x7, UR14 ;  /* 0x000000073f0e7899 */ /* 0x000fe4000801140e */
[----:B------:R-:W-:Y:S02]  /*ea80*/  USHF.R.S32.HI UR9, URZ, 0x7, UR9 ;  /* 0x000000073f097899 */ /* 0x000fe40008011409 */
[----:B------:R-:W-:Y:S02]  /*ea90*/  @UP1 USHF.R.U32.HI UR12, URZ, UR15, UR11 ;  /* 0x0000000f3f0c1299 */ /* 0x000fe4000801160b */
[----:B------:R-:W-:-:S02]  /*eaa0*/  UISETP.LT.AND UP0, UPT, UR14, UR9, UPT ;  /* 0x000000090e00728c */ /* 0x000fc4000bf01270 */
[----:B------:R-:W-:Y:S01]  /*eab0*/  UIADD3 UR4, UR4, UR12, URZ ;  /* 0x0000000c04047290 */ /* 0x000fe2000fffe03f */
[----:B------:R-:W-:Y:S01]  /*eac0*/  ULDC UR8, c[0x0][0x9dc] ;  /* 0x0002770000087ab9 */ /* 0x000fe20000000800 */
[----:B------:R-:W-:Y:S02]  /*ead0*/  USEL UR40, UR14, UR9, UP0 ;  /* 0x000000090e287287 */ /* 0x000fe40008000000 */
        /* <DEDUP_REMOVED lines=12> */
.L_x_875:
[----:B------:R-:W-:-:S11]  /*eba0*/  UISETP.NE.AND UP0, UPT, UR5, 0x1, UPT ;  /* 0x000000010500788c */ /* 0x000fd6000bf05270 */
[----:B------:R-:W-:Y:S02]  /*ebb0*/  @UP0 ULDC.64 UR10, c[0x0][0x9e8] ;  /* 0x00027a00000a0ab9 */ /* 0x000fe40000000a00 */
[----:B------:R-:W-:-:S04]  /*ebc0*/  UIMAD.WIDE.U32 UR6, UR4, UR10, URZ ;  /* 0x0000000a040672a5 */ /* 0x000fc8000f8e003f */
[----:B------:R-:W-:-:S12]  /*ebd0*/  @UP0 USHF.R.U32.HI UR4, URZ, UR11, UR7 ;  /* 0x0000000b3f040299 */ /* 0x000fd80008011607 */
.L_x_876:
[----:B------:R-:W-:-:S04]  /*ebe0*/  UIMAD UR4, UR4, UR5, URZ ;  /* 0x00000005040472a4 */ /* 0x000fc8000f8e023f */
[----:B------:R-:W-:-:S04]  /*ebf0*/  UISETP.LT.AND UP0, UPT, UR8, UR4, UPT ;  /* 0x000000040800728c */ /* 0x000fc8000bf01270 */
[----:B------:R-:W-:-:S12]  /*ec00*/  USEL UR8, UR8, UR4, !UP0 ;  /* 0x0000000408087287 */ /* 0x000fd8000c000000 */
.L_x_874:
[----:B------:R-:W-:Y:S01]  /*ec10*/  USHF.R.S32.HI UR4, URZ, 0x1f, UR8 ;  /* 0x0000001f3f047899 */ /* 0x000fe20008011408 */
[----:B------:R-:W-:Y:S03]  /*ec20*/  BSSY B7, `(.L_x_877) ;  /* 0x0000318000077945 */ /* 0x000fe60003800000 */
[----:B------:R-:W-:-:S04]  /*ec30*/  ULEA.HI UR4, UR4, UR8, URZ, 0x7 ;  /* 0x0000000804047291 */ /* 0x000fc8000f8f383f */
[----:B------:R-:W-:-:S04]  /*ec40*/  USHF.R.S32.HI UR4, URZ, 0x7, UR4 ;  /* 0x000000073f047899 */ /* 0x000fc80008011404 */
[----:B------:R-:W-:-:S04]  /*ec50*/  UISETP.LT.AND UP0, UPT, URZ, UR4, UPT ;  /* 0x000000043f00728c */ /* 0x000fc8000bf01270 */
[----:B------:R-:W-:-:S04]  /*ec60*/  USEL UR39, URZ, UR4, !UP0 ;  /* 0x000000043f277287 */ /* 0x000fc8000c000000 */
[----:B------:R-:W-:-:S06]  /*ec70*/  UISETP.GT.AND UP0, UPT, UR40, UR39, UPT ;  /* 0x000000272800728c */ /* 0x000fcc000bf04270 */
[----:B------:R-:W-:-:S13]  /*ec80*/  PLOP3.LUT P0, PT, PT, PT, UP0, 0x80, 0x0 ;  /* 0x000000000000781c */ /* 0x000fda0003f0f008 */
[----:B------:R-:W-:Y:S05]  /*ec90*/  @P0 BRA `(.L_x_878) ;  /* 0x0000000000440947 */ /* 0x000fea0003800000 */
[----:B------:R-:W0:Y:S02]  /*eca0*/  S2R R0, SR_TID.X ;  /* 0x0000000000007919 */ /* 0x000e240000002100 */
[----:B0-----:R-:W-:-:S04]  /*ecb0*/  LOP3.LUT R0, R0, 0x7f, RZ, 0xc0, !PT ;  /* 0x0000007f00007812 */ /* 0x001fc800078ec0ff */
[----:B------:R-:W-:-:S13]  /*ecc0*/  ISETP.NE.AND P1, PT, R0, RZ, PT ;  /* 0x000000ff0000720c */ /* 0x000fda0003f25270 */
[----:B------:R-:W-:Y:S05]  /*ecd0*/  @P1 BRA `(.L_x_879) ;  /* 0x0000003000301947 */ /* 0x000fea0003800000 */
[----:B------:R-:W0:Y:S01]  /*ece0*/  S2R R7, SR_LANEID ;  /* 0x0000000000077919 */ /* 0x000e220000000000 */
[----:B------:R-:W-:Y:S01]  /*ecf0*/  VOTEU.ANY UR4, UPT, PT ;  /* 0x0000000000047886 */ /* 0x000fe200038e0100 */
[----:B------:R-:W1:Y:S01]  /*ed00*/  LDC.64 R2, c[0x0][0xc80] ;  /* 0x00032000ff027b82 */ /* 0x000e620000000a00 */
[----:B------:R-:W0:Y:S08]  /*ed10*/  FLO.U32 R0, UR4 ;  /* 0x0000000400007d00 */ /* 0x000e3000080e0000 */
[----:B------:R-:W1:Y:S01]  /*ed20*/  POPC R5, UR4 ;  /* 0x0000000400057d09 */ /* 0x000e620008000000 */
[----:B0-----:R-:W-:-:S13]  /*ed30*/  ISETP.EQ.U32.AND P0, PT, R0, R7, PT ;  /* 0x000000070000720c */ /* 0x001fda0003f02070 */
[----:B-1----:R-:W2:Y:S01]  /*ed40*/  @P0 ATOMG.E.ADD.STRONG.GPU PT, R3, desc[UR48][R2.64], R5 ;  /* 0x00000005020309a8 */ /* 0x002ea200081ee1f0 */
[----:B------:R-:W0:Y:S02]  /*ed50*/  S2R R4, SR_LTMASK ;  /* 0x0000000000047919 */ /* 0x000e240000003900 */
[----:B0-----:R-:W-:-:S04]  /*ed60*/  LOP3.LUT R4, R4, UR4, RZ, 0xc0, !PT ;  /* 0x0000000404047c12 */ /* 0x001fc8000f8ec0ff */
[----:B------:R-:W0:Y:S01]  /*ed70*/  POPC R27, R4 ;  /* 0x00000004001b7309 */ /* 0x000e220000000000 */
[----:B--2---:R-:W0:Y:S02]  /*ed80*/  SHFL.IDX PT, R0, R3, R0, 0x1f ;  /* 0x00001f0003007589 */ /* 0x004e2400000e0000 */
[----:B0-----:R-:W-:Y:S01]  /*ed90*/  IADD3 R27, R0, UR42, R27 ;  /* 0x0000002a001b7c10 */ /* 0x001fe2000fffe01b */
[----:B------:R-:W-:Y:S06]  /*eda0*/  BRA `(.L_x_879) ;  /* 0x0000002c00fc7947 */ /* 0x000fec0003800000 */
.L_x_878:
[----:B------:R-:W-:Y:S01]  /*edb0*/  VIADD R0, R17, 0xe400 ;  /* 0x0000e40011007836 */ /* 0x000fe20000000000 */
[----:B------:R-:W-:Y:S04]  /*edc0*/  BSSY B6, `(.L_x_880) ;  /* 0x0000013000067945 */ /* 0x000fe80003800000 */
[----:B------:R-:W-:-:S13]  /*edd0*/  LOP3.LUT P0, RZ, R0, 0x3ff, RZ, 0xc0, !PT ;  /* 0x000003ff00ff7812 */ /* 0x000fda000780c0ff */
[----:B------:R-:W-:Y:S05]  /*ede0*/  @!P0 BRA `(.L_x_881) ;  /* 0x0000000000408947 */ /* 0x000fea0003800000 */
[----:B------:R-:W-:Y:S01]  /*edf0*/  MOV R2, 0x0 ;  /* 0x0000000000027802 */ /* 0x000fe20000000f00 */
[----:B------:R-:W-:Y:S01]  /*ee00*/  ULDC.64 UR4, c[0x4][0xa8] ;  /* 0x01002a0000047ab9 */ /* 0x000fe20000000a00 */
[----:B------:R-:W-:Y:S01]  /*ee10*/  ULDC.64 UR6, c[0x4][0xb0] ;  /* 0x01002c0000067ab9 */ /* 0x000fe20000000a00 */
[----:B------:R-:W-:Y:S02]  /*ee20*/  IMAD.U32 R4, RZ, RZ, UR4 ;  /* 0x00000004ff047e24 */ /* 0x000fe4000f8e00ff */
[----:B------:R-:W-:Y:S01]  /*ee30*/  IMAD.U32 R5, RZ, RZ, UR5 ;  /* 0x00000005ff057e24 */ /* 0x000fe2000f8e00ff */
[----:B------:R-:W0:Y:S01]  /*ee40*/  LDC.64 R2, c[0x4][R2] ;  /* 0x0100000002027b82 */ /* 0x000e220000000a00 */
[----:B------:R-:W-:Y:S01]  /*ee50*/  ULDC.64 UR4, c[0x4][0x8] ;  /* 0x0100020000047ab9 */ /* 0x000fe20000000a00 */
        /* <DEDUP_REMOVED lines=8> */
[----:B0-----:R-:W-:Y:S05]  /*eee0*/  CALL.ABS.NOINC R2 ;  /* 0x0000000002007343 */ /* 0x001fea0003c00000 */
.L_x_881:
[----:B------:R-:W-:Y:S05]  /*eef0*/  BSYNC B6 ;  /* 0x0000000000067941 */ /* 0x000fea0003800000 */
.L_x_880:
        /* <DEDUP_REMOVED lines=8> */
[----:B------:R0:W1:Y:S01]  /*ef80*/  LDC.64 R2, c[0x4][R18] ;  /* 0x0100000012027b82 */ /* 0x0000620000000a00 */
[----:B------:R-:W-:Y:S02]  /*ef90*/  IMAD.U32 R4, RZ, RZ, UR6 ;  /* 0x00000006ff047e24 */ /* 0x000fe4000f8e00ff */
[----:B------:R-:W-:Y:S02]  /*efa0*/  IMAD.U32 R5, RZ, RZ, UR7 ;  /* 0x00000007ff057e24 */ /* 0x000fe4000f8e00ff */
[----:B------:R-:W-:Y:S02]  /*efb0*/  IMAD.U32 R6, RZ, RZ, UR8 ;  /* 0x00000008ff067e24 */ /* 0x000fe4000f8e00ff */
[----:B------:R-:W-:-:S02]  /*efc0*/  IMAD.U32 R7, RZ, RZ, UR9 ;  /* 0x00000009ff077e24 */ /* 0x000fc4000f8e00ff */
[----:B------:R-:W-:Y:S02]  /*efd0*/  IMAD.U32 R10, RZ, RZ, UR4 ;  /* 0x00000004ff0a7e24 */ /* 0x000fe4000f8e00ff */
[----:B------:R-:W-:Y:S02]  /*efe0*/  IMAD.U32 R11, RZ, RZ, UR5 ;  /* 0x00000005ff0b7e24 */ /* 0x000fe4000f8e00ff */
[----:B------:R-:W-:Y:S02]  /*eff0*/  IMAD.MOV.U32 R8, RZ, RZ, 0x70 ;  /* 0x00000070ff087424 */ /* 0x000fe400078e00ff */
[----:B------:R-:W-:Y:S02]  /*f000*/  IMAD.MOV.U32 R12, RZ, RZ, 0x1 ;  /* 0x00000001ff0c7424 */ /* 0x000fe400078e00ff */
[----:B0-----:R-:W-:-:S07]  /*f010*/  IMAD.MOV.U32 R13, RZ, RZ, RZ ;  /* 0x000000ffff0d7224 */ /* 0x001fce00078e00ff */
[----:B------:R-:W-:-:S07]  /*f020*/  LEPC R20, `(.L_x_884) ;  /* 0x000000001014794e */ /* 0x000fce0000000000 */
[----:B-1----:R-:W-:Y:S05]  /*f030*/  CALL.ABS.NOINC R2 ;  /* 0x0000000002007343 */ /* 0x002fea0003c00000 */
.L_x_884:
[----:B------:R0:W1:Y:S01]  /*f040*/  LDC.64 R2, c[0x4][R18] ;  /* 0x0100000012027b82 */ /* 0x0000620000000a00 */
[----:B------:R-:W-:Y:S01]  /*f050*/  ULDC.64 UR4, c[0x4][0xa8] ;  /* 0x01002a0000047ab9 */ /* 0x000fe20000000a00 */
[----:B------:R-:W-:Y:S01]  /*f060*/  ULDC.64 UR6, c[0x4][0xb0] ;  /* 0x01002c0000067ab9 */ /* 0x000fe20000000a00 */
[----:B------:R-:W-:Y:S02]  /*f070*/  IMAD.U32 R4, RZ, RZ, UR4 ;  /* 0x00000004ff047e24 */ /* 0x000fe4000f8e00ff */
        /* <DEDUP_REMOVED lines=11> */
.L_x_883:
[----:B------:R-:W-:Y:S05]  /*f130*/  BSYNC B6 ;  /* 0x0000000000067941 */ /* 0x000fea0003800000 */
.L_x_882:
[----:B------:R-:W-:Y:S01]  /*f140*/  ULDC.64 UR4, c[0x0][0x9f8] ;  /* 0x00027e0000047ab9 */ /* 0x000fe20000000a00 */
[----:B------:R-:W-:Y:S01]  /*f150*/  IMAD.U32 R22, RZ, RZ, UR43 ;  /* 0x0000002bff167e24 */ /* 0x000fe2000f8e00ff */
[----:B------:R-:W-:-:S04]  /*f160*/  UISETP.NE.U32.AND UP0, UPT, UR4, URZ, UPT ;  /* 0x0000003f0400728c */ /* 0x000fc8000bf05070 */
[----:B------:R-:W-:-:S06]  /*f170*/  UISETP.NE.AND.EX UP0, UPT, UR5, URZ, UPT, UP0 ;  /* 0x0000003f0500728c */ /* 0x000fcc000bf05300 */
[----:B------:R-:W-:-:S05]  /*f180*/  PLOP3.LUT P0, PT, PT, PT, UP0, 0x80, 0x0 ;  /* 0x000000000000781c */ /* 0x000fca0003f0f008 */
[----:B------:R-:W-:Y:S02]  /*f190*/  @UP0 ULDC.64 UR4, c[0x0][0x9f8] ;  /* 0x00027e0000040ab9 */ /* 0x000fe40000000a00 */
[----:B------:R-:W-:-:S06]  /*f1a0*/  @UP0 UIMAD.WIDE UR4, UR43, 0x4, UR4 ;  /* 0x000000042b0408a5 */ /* 0x000fcc000f8e0204 */
[----:B------:R-:W-:Y:S02]  /*f1b0*/  IMAD.U32 R2, RZ, RZ, UR4 ;  /* 0x00000004ff027e24 */ /* 0x000fe4000f8e00ff */
[----:B------:R-:W-:-:S05]  /*f1c0*/  IMAD.U32 R3, RZ, RZ, UR5 ;  /* 0x00000005ff037e24 */ /* 0x000fca000f8e00ff */
[----:B------:R0:W2:Y:S01]  /*f1d0*/  @P0 LDG.E R22, desc[UR48][R2.64] ;  /* 0x0000003002160981 */ /* 0x0000a2000c1e1900 */
[----:B------:R-:W-:Y:S01]  /*f1e0*/  UMOV UR4, 0xffffffff ;  /* 0xffffffff00047882 */ /* 0x000fe20000000000 */
[----:B------:R-:W-:Y:S01]  /*f1f0*/  IMAD.U32 R19, RZ, RZ, UR40 ;  /* 0x00000028ff137e24 */ /* 0x000fe2000f8e00ff */
[----:B------:R-:W-:Y:S01]  /*f200*/  LOP3.LUT R23, R23, 0xfffffffe, RZ, 0xc0, !PT ;  /* 0xfffffffe17177812 */ /* 0x000fe200078ec0ff */
[----:B------:R-:W1:Y:S02]  /*f210*/  S2R R18, SR_TID.X ;  /* 0x0000000000127919 */ /* 0x000e640000002100 */
[----:B------:R-:W-:Y:S01]  /*f220*/  VIADD R19, R19, 0xffffffff ;  /* 0xffffffff13137836 */ /* 0x000fe20000000000 */
[----:B0-----:R-:W0:Y:S02]  /*f230*/  LDC.64 R2, c[0x0][0x418] ;  /* 0x00010600ff027b82 */ /* 0x001e240000000a00 */
[----:B0-----:R-:W-:Y:S02]  /*f240*/  ISETP.NE.U32.AND P0, PT, R2, RZ, PT ;  /* 0x000000ff0200720c */ /* 0x001fe40003f05070 */
[----:B-1----:R-:W-:-:S02]  /*f250*/  SHF.R.U32.HI R20, RZ, 0x5, R18 ;  /* 0x00000005ff147819 */ /* 0x002fc40000011612 */
[----:B------:R-:W-:Y:S02]  /*f260*/  ISETP.NE.AND.EX P1, PT, R3, RZ, PT, P0 ;  /* 0x000000ff0300720c */ /* 0x000fe40003f25300 */
[----:B------:R-:W-:-:S11]  /*f270*/  LOP3.LUT R20, R20, 0x3, RZ, 0xc0, !PT ;  /* 0x0000000314147812 */ /* 0x000fd600078ec0ff */
[----:B------:R-:W-:Y:S02]  /*f280*/  @P1 LOP3.LUT R23, R23, 0x1, RZ, 0xfc, !PT ;  /* 0x0000000117171812 */ /* 0x000fe400078efcff */
[----:B--2---:R-:W-:Y:S02]  /*f290*/  SHF.R.S32.HI R25, RZ, 0x1f, R22 ;  /* 0x0000001fff197819 */ /* 0x004fe40000011416 */
[----:B------:R-:W-:Y:S01]  /*f2a0*/  SEL R18, R22, RZ, !P1 ;  /* 0x000000ff16127207 */ /* 0x000fe20004800000 */
[----:B------:R-:W-:Y:S06]  /*f2b0*/  BRA.DIV UR4, `(.L_x_885) ;  /* 0x0000003204d87947 */ /* 0x000fec000b800000 */
[----:B------:R0:W1:Y:S02]  /*f2c0*/  SHFL.IDX PT, R14, R20, RZ, 0x1f ;  /* 0x00001fff140e7589 */ /* 0x00006400000e0000 */
.L_x_967:
[----:B-1----:R-:W-:Y:S02]  /*f2d0*/  ISETP.NE.AND P0, PT, R14, RZ, PT ;  /* 0x000000ff0e00720c */ /* 0x002fe40003f05270 */
[----:B------:R-:W-:Y:S02]  /*f2e0*/  PLOP3.LUT P2, PT, PT, PT, PT, 0x8, 0x0 ;  /* 0x000000000000781c */ /* 0x000fe40003f4e170 */
[----:B------:R-:W-:-:S11]  /*f2f0*/  LOP3.LUT R23, R23, 0xfffffffd, RZ, 0xc0, !PT ;  /* 0xfffffffd17177812 */ /* 0x000fd600078ec0ff */
[----:B------:R-:W-:Y:S01]  /*f300*/  @P2 LOP3.LUT R23, R23, 0x2, RZ, 0xfc, !PT ;  /* 0x0000000217172812 */ /* 0x000fe200078efcff */
[----:B------:R-:W-:Y:S06]  /*f310*/  @P0 BRA `(.L_x_886) ;  /* 0x0000000000dc0947 */ /* 0x000fec0003800000 */
[----:B------:R-:W-:-:S03]  /*f320*/  UMOV UR4, 0xffffffff ;  /* 0xffffffff00047882 */ /* 0x000fc60000000000 */
[----:B------:R-:W-:Y:S05]  /*f330*/  BRA.DIV UR4, `(.L_x_887) ;  /* 0x0000003204d87947 */ /* 0x000fea000b800000 */
[----:B------:R-:W-:-:S13]  /*f340*/  ELECT P6, URZ, PT ;  /* 0x00000000003f782f */ /* 0x000fda00038c0000 */
.L_x_970:
[----:B------:R-:W-:Y:S05]  /*f350*/  @!P6 BRA `(.L_x_886) ;  /* 0x0000000000cce947 */ /* 0x000fea0003800000 */
[----:B------:R-:W-:Y:S01]  /*f360*/  IMAD.MOV.U32 R18, RZ, RZ, R22 ;  /* 0x000000ffff127224 */ /* 0x000fe200078e0016 */
[----:B------:R-:W-:Y:S06]  /*f370*/  @!P1 BRA `(.L_x_888) ;  /* 0x0000000000489947 */ /* 0x000fec0003800000 */
[----:B------:R-:W1:Y:S01]  /*f380*/  LDC R0, c[0x0][0x43c] ;  /* 0x00010f00ff007b82 */ /* 0x000e620000000800 */
[----:B------:R-:W-:Y:S01]  /*f390*/  IMAD.MOV.U32 R7, RZ, RZ, R19 ;  /* 0x000000ffff077224 */ /* 0x000fe200078e0013 */
[----:B------:R-:W-:Y:S02]  /*f3a0*/  ULDC.64 UR4, c[0x0][0x428] ;  /* 0x00010a0000047ab9 */ /* 0x000fe40000000a00 */
[----:B------:R-:W-:-:S04]  /*f3b0*/  IMAD R9, R25, UR4, RZ ;  /* 0x0000000419097c24 */ /* 0x000fc8000f8e02ff */
[----:B------:R-:W-:Y:S01]  /*f3c0*/  IMAD R9, R22, UR5, R9 ;  /* 0x0000000516097c24 */ /* 0x000fe2000f8e0209 */
[----:B-1----:R-:W-:-:S13]  /*f3d0*/  ISETP.NE.AND P0, PT, R0, 0x1, PT ;  /* 0x000000010000780c */ /* 0x002fda0003f05270 */
[----:B------:R-:W1:Y:S02]  /*f3e0*/  @P0 LDC.64 R4, c[0x0][0x440] ;  /* 0x00011000ff040b82 */ /* 0x000e640000000a00 */
[----:B-1----:R-:W-:-:S05]  /*f3f0*/  @P0 IMAD.HI.U32 R4, R19, R4, RZ ;  /* 0x0000000413040227 */ /* 0x002fca00078e00ff */
        /* <DEDUP_REMOVED lines=10> */
.L_x_888:
[----:B------:R-:W2:Y:S01]  /*f4a0*/  S2R R0, SR_TID.X ;  /* 0x0000000000007919 */ /* 0x000ea20000002100 */
[----:B-1----:R-:W-:Y:S01]  /*f4b0*/  IMAD R3, R16, 0x8, R17 ;  /* 0x0000000810037824 */ /* 0x002fe200078e0211 */
[----:B--2---:R-:W-:Y:S02]  /*f4c0*/  LOP3.LUT R2, R0, 0x7f, RZ, 0xc0, !PT ;  /* 0x0000007f00027812 */ /* 0x004fe400078ec0ff */
[----:B------:R-:W-:Y:S02]  /*f4d0*/  SHF.L.U32 R0, R24, 0x1f, RZ ;  /* 0x0000001f18007819 */ /* 0x000fe400000006ff */
[----:B------:R-:W-:Y:S02]  /*f4e0*/  ISETP.NE.AND P1, PT, R2, RZ, PT ;  /* 0x000000ff0200720c */ /* 0x000fe40003f25270 */
[----:B------:R-:W1:Y:S02]  /*f4f0*/  SYNCS.PHASECHK.TRANS64.TRYWAIT P0, [R3+URZ+0x16840], R0 ;  /* 0x01684000030075a7 */ /* 0x000e64000800017f */
[----:B-1----:R-:W-:Y:S09]  /*f500*/  @!P0 BRA `(.L_x_889) ;  /* 0x0000003000848947 */ /* 0x002ff20003800000 */
.L_x_971:
[----:B------:R-:W-:Y:S05]  /*f510*/  @P1 BRA `(.L_x_890) ;  /* 0x0000000000141947 */ /* 0x000fea0003800000 */
[----:B------:R-:W-:Y:S01]  /*f520*/  ISETP.NE.AND P0, PT, R28, RZ, PT ;  /* 0x000000ff1c00720c */ /* 0x000fe20003f05270 */
[----:B-1----:R-:W-:-:S04]  /*f530*/  IMAD.MOV.U32 R0, RZ, RZ, 0x4000 ;  /* 0x00004000ff007424 */ /* 0x002fc800078e00ff */
[----:B------:R2:W-:Y:S08]  /*f540*/  SYNCS.ARRIVE.TRANS64 RZ, [R3+URZ+0x16830], R0 ;  /* 0x0168300003ff79a7 */ /* 0x0005f0000800003f */
[----:B------:R-:W-:Y:S05]  /*f550*/  @!P0 BRA `(.L_x_890) ;  /* 0x0000000000048947 */ /* 0x000fea0003800000 */
[----:B------:R-:W-:Y:S01]  /*f560*/  BPT.TRAP 0x1 ;  /* 0x000000040000795c */ /* 0x000fe20000300000 */
.L_x_890:
[----:B-12---:R-:W-:Y:S01]  /*f570*/  IMAD R0, R16, 0x4000, R17 ;  /* 0x0000400010007824 */ /* 0x006fe200078e0211 */
[----:B------:R-:W-:Y:S01]  /*f580*/  R2UR UR33, R3 ;  /* 0x00000000032172ca */ /* 0x000fe200000e0000 */
[----:B------:R-:W-:Y:S01]  /*f590*/  UIADD3 UR4, UP0, UR46, 0x370, URZ ;  /* 0x000003702e047890 */ /* 0x000fe2000ff1e03f */
[----:B------:R-:W-:Y:S01]  /*f5a0*/  R2UR UR35, R19 ;  /* 0x00000000132372ca */ /* 0x000fe200000e0000 */
[----:B------:R-:W-:Y:S01]  /*f5b0*/  UMOV UR6, 0x0 ;  /* 0x0000000000067882 */ /* 0x000fe20000000000 */
[----:B------:R-:W-:Y:S01]  /*f5c0*/  R2UR UR32, R0 ;  /* 0x00000000002072ca */ /* 0x000fe200000e0000 */
[----:B------:R-:W-:Y:S01]  /*f5d0*/  UIADD3.X UR5, URZ, UR47, URZ, UP0, !UPT ;  /* 0x0000002f3f057290 */ /* 0x000fe200087fe43f */
[----:B-----5:R-:W-:Y:S01]  /*f5e0*/  R2UR UR37, R18 ;  /* 0x00000000122572ca */ /* 0x020fe200000e0000 */
[----:B------:R-:W-:Y:S01]  /*f5f0*/  UMOV UR7, 0x14f00000 ;  /* 0x14f0000000077882 */ /* 0x000fe20000000000 */
[----:B------:R-:W-:Y:S01]  /*f600*/  UMOV UR34, URZ ;  /* 0x0000003f00227c82 */ /* 0x000fe20008000000 */
[----:B------:R-:W-:-:S02]  /*f610*/  PLOP3.LUT P0, PT, PT, PT, PT, 0x80, 0x0 ;  /* 0x000000000000781c */ /* 0x000fc40003f0f070 */
[----:B------:R-:W-:Y:S02]  /*f620*/  LOP3.LUT R23, R23, 0xfffffffd, RZ, 0xc0, !PT ;  /* 0xfffffffd17177812 */ /* 0x000fe400078ec0ff */
[----:B------:R-:W-:Y:S02]  /*f630*/  UIADD3 UR33, UR33, 0x16830, URZ ;  /* 0x0001683021217890 */ /* 0x000fe4000fffe03f */
[----:B------:R-:W-:Y:S02]  /*f640*/  USHF.L.U32 UR35, UR35, 0x7, URZ ;  /* 0x0000000723237899 */ /* 0x000fe4000800063f */
[----:B------:R-:W-:-:S05]  /*f650*/  UIADD3 UR32, UR32, 0xe400, URZ ;  /* 0x0000e40020207890 */ /* 0x000fca000fffe03f */
[----:B------:R-:W-:-:S04]  /*f660*/  @P0 LOP3.LUT R23, R23, 0x2, RZ, 0xfc, !PT ;  /* 0x0000000217170812 */ /* 0x000fc800078efcff */
[----:B------:R1:W-:Y:S02]  /*f670*/  UTMALDG.4D [UR32], [UR4], desc[UR6] ;  /* 0x00000620040075b4 */ /* 0x0003e40008019000 */
[----:B-1----:R-:W-:Y:S01]  /*f680*/  NOP ;  /* 0x0000000000007918 */ /* 0x002fe20000000000 */
.L_x_886:
[----:B------:R-:W-:Y:S05]  /*f690*/  WARPSYNC.ALL ;  /* 0x0000000000007948 */ /* 0x000fea0003800000 */
[----:B------:R-:W-:Y:S01]  /*f6a0*/  VIADD R0, R17, 0x8400 ;  /* 0x0000840011007836 */ /* 0x000fe20000000000 */
[----:B------:R-:W-:Y:S01]  /*f6b0*/  USHF.R.S32.HI UR4, URZ, 0x1f, UR36 ;  /* 0x0000001f3f047899 */ /* 0x000fe20008011424 */
[----:B------:R-:W-:Y:S01]  /*f6c0*/  BAR.SYNC.DEFER_BLOCKING 0x8, 0x200 ;  /* 0x0208000000007b1d */ /* 0x000fe20000010000 */
[----:B------:R-:W-:Y:S02]  /*f6d0*/  USHF.R.S32.HI UR37, URZ, 0x1f, UR43 ;  /* 0x0000001f3f257899 */ /* 0x000fe4000801142b */
[----:B------:R-:W-:-:S03]  /*f6e0*/  LOP3.LUT P0, RZ, R0, 0x3ff, RZ, 0xc0, !PT ;  /* 0x000003ff00ff7812 */ /* 0x000fc6000780c0ff */
[----:B------:R-:W-:Y:S01]  /*f6f0*/  ULDC.64 UR6, c[0x0][0x2d8] ;  /* 0x0000b60000067ab9 */ /* 0x000fe20000000a00 */
[----:B------:R-:W-:Y:S01]  /*f700*/  BSSY B6, `(.L_x_891) ;  /* 0x0000016000067945 */ /* 0x000fe20003800000 */
[----:B------:R-:W-:Y:S02]  /*f710*/  UIMAD UR4, UR4, UR6, URZ ;  /* 0x00000006040472a4 */ /* 0x000fe4000f8e023f */
[----:B------:R-:W-:Y:S02]  /*f720*/  UIMAD.WIDE.U32 UR50, UR36, UR6, URZ ;  /* 0x00000006243272a5 */ /* 0x000fe4000f8e003f */
[----:B------:R-:W-:-:S04]  /*f730*/  UIMAD UR4, UR36, UR7, UR4 ;  /* 0x00000007240472a4 */ /* 0x000fc8000f8e0204 */
[----:B------:R-:W-:Y:S01]  /*f740*/  UIADD3 UR45, UR51, UR4, URZ ;  /* 0x00000004332d7290 */ /* 0x000fe2000fffe03f */
[----:B------:R-:W-:Y:S11]  /*f750*/  @!P0 BRA `(.L_x_892) ;  /* 0x0000000000408947 */ /* 0x000ff60003800000 */
        /* <DEDUP_REMOVED lines=14> */
[----:B0-----:R-:W-:-:S07]  /*f840*/  LEPC R20, `(.L_x_892) ;  /* 0x000000001014794e */ /* 0x001fce0000000000 */
[----:B-1----:R-:W-:Y:S05]  /*f850*/  CALL.ABS.NOINC R2 ;  /* 0x0000000002007343 */ /* 0x002fea0003c00000 */
.L_x_892:
[----:B------:R-:W-:Y:S05]  /*f860*/  BSYNC B6 ;  /* 0x0000000000067941 */ /* 0x000fea0003800000 */
.L_x_891:
[----:B------:R-:W1:Y:S01]  /*f870*/  LDC R7, c[0x0][0x448] ;  /* 0x00011200ff077b82 */ /* 0x000e620000000800 */
[----:B0-----:R-:W0:Y:S01]  /*f880*/  S2R R20, SR_TID.X ;  /* 0x0000000000147919 */ /* 0x001e220000002100 */
[----:B------:R-:W-:Y:S01]  /*f890*/  ULDC.64 UR8, c[0x0][0x2e0] ;  /* 0x0000b80000087ab9 */ /* 0x000fe20000000a00 */
[----:B------:R-:W-:Y:S01]  /*f8a0*/  UMOV UR44, UR50 ;  /* 0x00000032002c7c82 */ /* 0x000fe20008000000 */
[----:B------:R-:W-:Y:S02]  /*f8b0*/  UIMAD UR6, UR37, UR8, URZ ;  /* 0x00000008250672a4 */ /* 0x000fe4000f8e023f */
[----:B------:R-:W-:Y:S02]  /*f8c0*/  UIMAD.WIDE.U32 UR4, UR43, UR8, UR44 ;  /* 0x000000082b0472a5 */ /* 0x000fe4000f8e002c */
[----:B------:R-:W-:-:S03]  /*f8d0*/  UIMAD UR6, UR43, UR9, UR6 ;  /* 0x000000092b0672a4 */ /* 0x000fc6000f8e0206 */
[----:B------:R-:W-:Y:S01]  /*f8e0*/  ULDC.64 UR8, c[0x0][0x280] ;  /* 0x0000a00000087ab9 */ /* 0x000fe20000000a00 */
[----:B------:R-:W-:Y:S01]  /*f8f0*/  UIADD3 UR6, UR5, UR6, URZ ;  /* 0x0000000605067290 */ /* 0x000fe2000fffe03f */
[----:B------:R-:W-:-:S04]  /*f900*/  IMAD.U32 R4, RZ, RZ, UR4 ;  /* 0x00000004ff047e24 */ /* 0x000fc8000f8e00ff */
[----:B------:R-:W-:Y:S01]  /*f910*/  IMAD.MOV.U32 R2, RZ, RZ, R4 ;  /* 0x000000ffff027224 */ /* 0x000fe200078e0004 */
[----:B-1----:R-:W-:Y:S02]  /*f920*/  ISETP.NE.AND P1, PT, R7, 0x1, PT ;  /* 0x000000010700780c */ /* 0x002fe40003f25270 */
[C---:B0-----:R-:W-:Y:S01]  /*f930*/  LOP3.LUT R21, R20.reuse, 0x7f, RZ, 0xc0, !PT ;  /* 0x0000007f14157812 */ /* 0x041fe200078ec0ff */
[----:B------:R-:W-:-:S10]  /*f940*/  IMAD.SHL.U32 R20, R20, 0x10, RZ ;  /* 0x0000001014147824 */ /* 0x000fd400078e00ff */
[----:B------:R-:W0:Y:S01]  /*f950*/  @P1 LDC R3, c[0x0][0x44c] ;  /* 0x00011300ff031b82 */ /* 0x000e220000000800 */
[----:B------:R-:W-:-:S04]  /*f960*/  SHF.R.U32.HI R21, RZ, 0x3, R21 ;  /* 0x00000003ff157819 */ /* 0x000fc80000011615 */
[----:B------:R-:W-:-:S03]  /*f970*/  LOP3.LUT R20, R21, 0x70, R20, 0xf8, !PT ;  /* 0x0000007015147812 */ /* 0x000fc600078ef814 */
[----:B------:R-:W1:Y:S02]  /*f980*/  @P1 LDC R5, c[0x0][0x450] ;  /* 0x00011400ff051b82 */ /* 0x000e640000000800 */
[----:B------:R-:W-:Y:S02]  /*f990*/  VIADD R6, R20, UR41 ;  /* 0x0000002914067c36 */ /* 0x000fe40008000000 */
[----:B------:R-:W2:Y:S02]  /*f9a0*/  S2R R20, SR_TID.X ;  /* 0x0000000000147919 */ /* 0x000ea40000002100 */
[----:B------:R-:W-:Y:S02]  /*f9b0*/  IMAD.MOV.U32 R11, RZ, RZ, R6 ;  /* 0x000000ffff0b7224 */ /* 0x000fe400078e0006 */
[----:B------:R-:W3:Y:S01]  /*f9c0*/  @P1 LDC R8, c[0x0][0x450] ;  /* 0x00011400ff081b82 */ /* 0x000ee20000000800 */
[C---:B------:R-:W-:Y:S02]  /*f9d0*/  VIADD R10, R6.reuse, 0x80 ;  /* 0x00000080060a7836 */ /* 0x040fe40000000000 */
[----:B0-----:R-:W-:-:S04]  /*f9e0*/  @P1 IMAD.HI.U32 R0, R6, R3, RZ ;  /* 0x0000000306001227 */ /* 0x001fc800078e00ff */
[----:B------:R-:W-:Y:S01]  /*f9f0*/  IMAD.U32 R3, RZ, RZ, UR6 ;  /* 0x00000006ff037e24 */ /* 0x000fe2000f8e00ff */
[----:B------:R-:W-:Y:S01]  /*fa00*/  ULDC.64 UR6, c[0x0][0x2c8] ;  /* 0x0000b20000067ab9 */ /* 0x000fe20000000a00 */
[----:B-1----:R-:W-:Y:S01]  /*fa10*/  @P1 SHF.R.U32.HI R11, RZ, R5, R0 ;  /* 0x00000005ff0b1219 */ /* 0x002fe20000011600 */
[----:B------:R-:W-:Y:S01]  /*fa20*/  IMAD.U32 R5, RZ, RZ, UR5 ;  /* 0x00000005ff057e24 */ /* 0x000fe2000f8e00ff */
[----:B------:R-:W-:Y:S02]  /*fa30*/  ULDC.64 UR4, c[0x0][0x2d0] ;  /* 0x0000b40000047ab9 */ /* 0x000fe40000000a00 */
[--C-:B------:R-:W-:Y:S01]  /*fa40*/  SHF.R.S32.HI R0, RZ, 0x1f, R11.reuse ;  /* 0x0000001fff007819 */ /* 0x100fe2000001140b */
[----:B------:R-:W-:Y:S02]  /*fa50*/  IMAD.MOV R9, RZ, RZ, -R11 ;  /* 0x000000ffff097224 */ /* 0x000fe400078e0a0b */
[----:B------:R-:W-:-:S04]  /*fa60*/  IMAD.WIDE.U32 R4, R11, UR4, R2 ;  /* 0x000000040b047c25 */ /* 0x000fc8000f8e0002 */
[----:B------:R-:W-:Y:S02]  /*fa70*/  IMAD R0, R0, UR4, RZ ;  /* 0x0000000400007c24 */ /* 0x000fe4000f8e02ff */
[----:B------:R-:W-:Y:S02]  /*fa80*/  IMAD R9, R7, R9, R6 ;  /* 0x0000000907097224 */ /* 0x000fe400078e0206 */
[----:B------:R-:W-:Y:S02]  /*fa90*/  IMAD R13, R11, UR5, R0 ;  /* 0x000000050b0d7c24 */ /* 0x000fe4000f8e0200 */
[----:B--2---:R-:W-:Y:S01]  /*faa0*/  IMAD.SHL.U32 R21, R20, 0x8, RZ ;  /* 0x0000000814157824 */ /* 0x004fe200078e00ff */
[----:B------:R-:W-:Y:S01]  /*fab0*/  SHF.R.S32.HI R0, RZ, 0x1f, R9 ;  /* 0x0000001fff007819 */ /* 0x000fe20000011409 */
[----:B------:R-:W-:-:S03]  /*fac0*/  IMAD.IADD R5, R5, 0x1, R13 ;  /* 0x0000000105057824 */ /* 0x000fc600078e020d */
[----:B------:R-:W-:Y:S01]  /*fad0*/  LOP3.LUT R21, R21, 0x38, RZ, 0xc0, !PT ;  /* 0x0000003815157812 */ /* 0x000fe200078ec0ff */
[----:B------:R-:W-:Y:S02]  /*fae0*/  IMAD R0, R0, UR6, RZ ;  /* 0x0000000600007c24 */ /* 0x000fe4000f8e02ff */
[----:B------:R-:W-:-:S04]  /*faf0*/  IMAD.WIDE.U32 R4, R9, UR6, R4 ;  /* 0x0000000609047c25 */ /* 0x000fc8000f8e0004 */
[----:B------:R-:W-:Y:S01]  /*fb00*/  IMAD R11, R9, UR7, R0 ;  /* 0x00000007090b7c24 */ /* 0x000fe2000f8e0200 */
[----:B------:R-:W-:Y:S01]  /*fb10*/  LEA R0, P0, R4, UR8, 0x1 ;  /* 0x0000000804007c11 */ /* 0x000fe2000f8008ff */
[----:B------:R-:W0:Y:S02]  /*fb20*/  @P1 LDC R9, c[0x0][0x44c] ;  /* 0x00011300ff091b82 */ /* 0x000e240000000800 */
[----:B------:R-:W-:Y:S02]  /*fb30*/  IMAD.IADD R5, R5, 0x1, R11 ;  /* 0x0000000105057824 */ /* 0x000fe400078e020b */
[----:B------:R-:W-:-:S03]  /*fb40*/  IMAD.MOV.U32 R11, RZ, RZ, R10 ;  /* 0x000000ffff0b7224 */ /* 0x000fc600078e000a */
[----:B------:R-:W-:Y:S01]  /*fb50*/  LEA.HI.X R5, R4, UR9, R5, 0x1, P0 ;  /* 0x0000000904057c11 */ /* 0x000fe200080f0c05 */
[----:B0-----:R-:W-:-:S05]  /*fb60*/  @P1 IMAD.HI.U32 R9, R10, R9, RZ ;  /* 0x000000090a091227 */ /* 0x001fca00078e00ff */
[----:B---3--:R-:W-:-:S04]  /*fb70*/  @P1 SHF.R.U32.HI R11, RZ, R8, R9 ;  /* 0x00000008ff0b1219 */ /* 0x008fc80000011609 */
[--C-:B------:R-:W-:Y:S01]  /*fb80*/  SHF.R.S32.HI R4, RZ, 0x1f, R11.reuse ;  /* 0x0000001fff047819 */ /* 0x100fe2000001140b */
[----:B------:R-:W-:Y:S02]  /*fb90*/  IMAD.MOV R6, RZ, RZ, -R11 ;  /* 0x000000ffff067224 */ /* 0x000fe400078e0a0b */
[----:B------:R-:W-:-:S04]  /*fba0*/  IMAD.WIDE.U32 R2, R11, UR4, R2 ;  /* 0x000000040b027c25 */ /* 0x000fc8000f8e0002 */
[----:B------:R-:W-:Y:S02]  /*fbb0*/  IMAD R9, R7, R6, R10 ;  /* 0x0000000607097224 */ /* 0x000fe400078e020a */
[----:B------:R-:W-:Y:S01]  /*fbc0*/  IMAD R4, R4, UR4, RZ ;  /* 0x0000000404047c24 */ /* 0x000fe2000f8e02ff */
[----:B------:R-:W-:-:S03]  /*fbd0*/  ULDC UR4, c[0x0][0x2b8] ;  /* 0x0000ae0000047ab9 */ /* 0x000fc60000000800 */
[----:B------:R-:W-:Y:S01]  /*fbe0*/  IMAD R11, R11, UR5, R4 ;  /* 0x000000050b0b7c24 */ /* 0x000fe2000f8e0204 */
[----:B------:R-:W-:-:S03]  /*fbf0*/  SHF.R.S32.HI R4, RZ, 0x1f, R9 ;  /* 0x0000001fff047819 */ /* 0x000fc60000011409 */
[----:B------:R-:W-:Y:S02]  /*fc00*/  IMAD.IADD R3, R3, 0x1, R11 ;  /* 0x0000000103037824 */ /* 0x000fe400078e020b */
[----:B------:R-:W-:Y:S02]  /*fc10*/  IMAD R4, R4, UR6, RZ ;  /* 0x0000000604047c24 */ /* 0x000fe4000f8e02ff */
[----:B------:R-:W-:-:S04]  /*fc20*/  IMAD.WIDE.U32 R2, R9, UR6, R2 ;  /* 0x0000000609027c25 */ /* 0x000fc8000f8e0002 */
[----:B------:R-:W-:Y:S01]  /*fc30*/  IMAD R11, R9, UR7, R4 ;  /* 0x00000007090b7c24 */ /* 0x000fe2000f8e0204 */
[----:B------:R-:W-:-:S03]  /*fc40*/  LEA R4, P0, R2, UR8, 0x1 ;  /* 0x0000000802047c11 */ /* 0x000fc6000f8008ff */
[----:B------:R-:W-:-:S05]  /*fc50*/  IMAD.IADD R3, R3, 0x1, R11 ;  /* 0x0000000103037824 */ /* 0x000fca00078e020b */
[----:B------:R-:W-:Y:S02]  /*fc60*/  LEA.HI.X R8, R2, UR9, R3, 0x1, P0 ;  /* 0x0000000902087c11 */ /* 0x000fe400080f0c03 */
[----:B------:R-:W-:Y:S01]  /*fc70*/  ISETP.GE.AND P0, PT, R21, UR4, PT ;  /* 0x0000000415007c0c */ /* 0x000fe2000bf06270 */
[----:B------:R-:W-:-:S03]  /*fc80*/  UMOV UR4, 0xffffffff ;  /* 0xffffffff00047882 */ /* 0x000fc60000000000 */
[----:B------:R-:W-:Y:S09]  /*fc90*/  BRA.DIV UR4, `(.L_x_893) ;  /* 0x0000002a04b47947 */ /* 0x000ff2000b800000 */
[----:B------:R-:W0:Y:S01]  /*fca0*/  S2R R2, SR_TID.X ;  /* 0x0000000000027919 */ /* 0x000e220000002100 */
[----:B------:R-:W-:Y:S02]  /*fcb0*/  ULDC UR4, c[0x0][0x288] ;  /* 0x0000a20000047ab9 */ /* 0x000fe40000000800 */
[----:B------:R-:W-:Y:S01]  /*fcc0*/  IMAD R7, R7, UR4, RZ ;  /* 0x0000000407077c24 */ /* 0x000fe2000f8e02ff */
[----:B------:R-:W1:Y:S04]  /*fcd0*/  SHFL.IDX PT, R14, R0, RZ, 0x181f ;  /* 0x00181fff000e7589 */ /* 0x000e6800000e0000 */
[----:B------:R-:W-:Y:S04]  /*fce0*/  SHFL.IDX PT, R9, R5, 0x2, 0x181f ;  /* 0x00581f0005097f89 */ /* 0x000fe800000e0000 */
[----:B------:R-:W-:Y:S01]  /*fcf0*/  SHFL.IDX PT, R20, R0, 0x7, 0x181f ;  /* 0x00f81f0000147f89 */ /* 0x000fe200000e0000 */
[----:B0-----:R-:W-:-:S04]  /*fd00*/  LOP3.LUT R2, R2, 0x7f, RZ, 0xc0, !PT ;  /* 0x0000007f02027812 */ /* 0x001fc800078ec0ff */
[----:B------:R-:W-:Y:S02]  /*fd10*/  SHF.R.U32.HI R3, RZ, 0x3, R2 ;  /* 0x00000003ff037819 */ /* 0x000fe40000011602 */
[----:B------:R-:W0:Y:S03]  /*fd20*/  SHFL.IDX PT, R2, R5, RZ, 0x181f ;  /* 0x00181fff05027589 */ /* 0x000e2600000e0000 */
[----:B------:R-:W-:-:S04]  /*fd30*/  VIADD R6, R3, UR41 ;  /* 0x0000002903067c36 */ /* 0x000fc80008000000 */
[C---:B------:R-:W-:Y:S01]  /*fd40*/  VIADD R10, R6.reuse, 0x10 ;  /* 0x00000010060a7836 */ /* 0x040fe20000000000 */
[C---:B------:R-:W-:Y:S01]  /*fd50*/  ISETP.GE.AND P1, PT, R6.reuse, R7, PT ;  /* 0x000000070600720c */ /* 0x040fe20003f26270 */
[----:B------:R-:W-:-:S03]  /*fd60*/  VIADD R12, R6, 0x20 ;  /* 0x00000020060c7836 */ /* 0x000fc60000000000 */
[----:B------:R-:W-:Y:S02]  /*fd70*/  ISETP.GE.AND P3, PT, R10, R7, PT ;  /* 0x000000070a00720c */ /* 0x000fe40003f66270 */
[----:B------:R-:W2:Y:S07]  /*fd80*/  SHFL.IDX PT, R10, R0, 0x1, 0x181f ;  /* 0x00381f00000a7f89 */ /* 0x000eae00000e0000 */
[----:B-1----:R-:W-:-:S05]  /*fd90*/  @!P1 LEA R14, P2, R21, R14, 0x1 ;  /* 0x0000000e150e9211 */ /* 0x002fca00078408ff */
[----:B0-----:R-:W-:Y:S02]  /*fda0*/  @!P1 IMAD.X R3, RZ, RZ, R2, P2 ;  /* 0x000000ffff039224 */ /* 0x001fe400010e0602 */
[----:B------:R-:W-:Y:S02]  /*fdb0*/  @!P1 IMAD.MOV.U32 R2, RZ, RZ, R14 ;  /* 0x000000ffff029224 */ /* 0x000fe400078e000e */
[----:B------:R-:W-:Y:S04]  /*fdc0*/  SHFL.IDX PT, R14, R0, 0x2, 0x181f ;  /* 0x00581f00000e7f89 */ /* 0x000fe800000e0000 */
[----:B------:R0:W-:Y:S01]  /*fdd0*/  @!P1 LDGSTS.E.BYPASS.LTC128B.128 [R26+0x8400], desc[UR48][R2.64], !P0 ;  /* 0x08400000021a9fae */ /* 0x0001e2000c101d70 */
[----:B------:R-:W-:Y:S01]  /*fde0*/  ISETP.GE.AND P1, PT, R12, R7, PT ;  /* 0x000000070c00720c */ /* 0x000fe20003f26270 */
[----:B------:R-:W-:Y:S01]  /*fdf0*/  VIADD R12, R6, 0x40 ;  /* 0x00000040060c7836 */ /* 0x000fe20000000000 */
[----:B--2---:R-:W-:Y:S01]  /*fe00*/  @!P3 LEA R10, P2, R21, R10, 0x1 ;  /* 0x0000000a150ab211 */ /* 0x004fe200078408ff */
[----:B0-----:R-:W0:Y:S04]  /*fe10*/  SHFL.IDX PT, R2, R5, 0x1, 0x181f ;  /* 0x00381f0005027f89 */ /* 0x001e2800000e0000 */
[----:B0-----:R-:W-:-:S02]  /*fe20*/  @!P3 IMAD.X R3, RZ, RZ, R2, P2 ;  /* 0x000000ffff03b224 */ /* 0x001fc400010e0602 */
[----:B------:R-:W-:Y:S02]  /*fe30*/  @!P3 IMAD.MOV.U32 R2, RZ, RZ, R10 ;  /* 0x000000ffff02b224 */ /* 0x000fe400078e000a */
[----:B------:R-:W-:-:S03]  /*fe40*/  VIADD R10, R6, 0x30 ;  /* 0x00000030060a7836 */ /* 0x000fc60000000000 */
[----:B------:R0:W-:Y:S02]  /*fe50*/  @!P3 LDGSTS.E.BYPASS.LTC128B.128 [R26+0x8c00], desc[UR48][R2.64], !P0 ;  /* 0x08c00000021abfae */ /* 0x0001e4000c101d70 */
[----:B------:R-:W-:Y:S02]  /*fe60*/  ISETP.GE.AND P3, PT, R10, R7, PT ;  /* 0x000000070a00720c */ /* 0x000fe40003f66270 */
[----:B------:R-:W1:Y:S01]  /*fe70*/  SHFL.IDX PT, R10, R0, 0x3, 0x181f ;  /* 0x00781f00000a7f89 */ /* 0x000e6200000e0000 */
[----:B0-----:R-:W-:-:S03]  /*fe80*/  @!P1 LEA R2, P2, R21, R14, 0x1 ;  /* 0x0000000e15029211 */ /* 0x001fc600078408ff */
[----:B------:R-:W-:Y:S02]  /*fe90*/  SHFL.IDX PT, R14, R0, 0x4, 0x181f ;  /* 0x00981f00000e7f89 */ /* 0x000fe400000e0000 */
[----:B------:R-:W-:Y:S02]  /*fea0*/  @!P1 IMAD.X R3, RZ, RZ, R9, P2 ;  /* 0x000000ffff039224 */ /* 0x000fe400010e0609 */
[----:B------:R-:W-:Y:S04]  /*feb0*/  SHFL.IDX PT, R9, R5, 0x4, 0x181f ;  /* 0x00981f0005097f89 */ /* 0x000fe800000e0000 */
[----:B------:R0:W-:Y:S01]  /*fec0*/  @!P1 LDGSTS.E.BYPASS.LTC128B.128 [R26+0x9400], desc[UR48][R2.64], !P0 ;  /* 0x09400000021a9fae */ /* 0x0001e2000c101d70 */
[----:B------:R-:W-:Y:S01]  /*fed0*/  ISETP.GE.AND P1, PT, R12, R7, PT ;  /* 0x000000070c00720c */ /* 0x000fe20003f26270 */
[----:B------:R-:W-:Y:S01]  /*fee0*/  VIADD R12, R6, 0x60 ;  /* 0x00000060060c7836 */ /* 0x000fe20000000000 */
[----:B-1----:R-:W-:Y:S01]  /*fef0*/  @!P3 LEA R10, P2, R21, R10, 0x1 ;  /* 0x0000000a150ab211 */ /* 0x002fe200078408ff */
        /* <DEDUP_REMOVED lines=8> */
[----:B------:R0:W-:Y:S02]  /*ff80*/  SHFL.IDX PT, R14, R0, 0x6, 0x181f ;  /* 0x00d81f00000e7f89 */ /* 0x0001e400000e0000 */
[----:B------:R-:W-:Y:S02]  /*ff90*/  @!P1 IMAD.X R3, RZ, RZ, R9, P2 ;  /* 0x000000ffff039224 */ /* 0x000fe400010e0609 */
[----:B------:R-:W-:Y:S01]  /*ffa0*/  SHFL.IDX PT, R9, R5, 0x6, 0x181f ;  /* 0x00d81f0005097f89 */ /* 0x000fe200000e0000 */
[----:B0-----:R-:W-:-:S03]  /*ffb0*/  VIADD R0, R6, 0x90 ;  /* 0x0000009006007836 */ /* 0x001fc60000000000 */
[----:B------:R0:W-:Y:S01]  /*ffc0*/  @!P1 LDGSTS.E.BYPASS.LTC128B.128 [R26+0xa400], desc[UR48][R2.64], !P0 ;  /* 0x0a400000021a9fae */ /* 0x0001e2000c101d70 */
[----:B------:R-:W-:Y:S01]  /*ffd0*/  ISETP.GE.AND P1, PT, R12, R7, PT ;  /* 0x000000070c00720c */ /* 0x000fe20003f26270 */
[----:B------:R-:W-:Y:S01]  /*ffe0*/  VIADD R12, R6, 0x70 ;  /* 0x00000070060c7836 */ /* 0x000fe20000000000 */
[----:B-1----:R-:W-:Y:S01]  /*fff0*/  @!P3 LEA R10, P2, R21, R10, 0x1 ;  /* 0x0000000a150ab211 */ /* 0x002fe200078408ff */
[----:B0-----:R-:W0:Y:S04]  /*10000*/  SHFL.IDX PT, R2, R5, 0x5, 0x181f ;  /* 0x00b81f0005027f89 */ /* 0x001e2800000e0000 */
[----:B0-----:R-:W-:Y:S02]  /*10010*/  @!P3 IMAD.X R3, RZ, RZ, R2, P2 ;  /* 0x000000ffff03b224 */ /* 0x001fe400010e0602 */
[----:B------:R-:W-:-:S02]  /*10020*/  @!P3 IMAD.MOV.U32 R2, RZ, RZ, R10 ;  /* 0x000000ffff02b224 */ /* 0x000fc400078e000a */
[----:B------:R-:W0:Y:S04]  /*10030*/  SHFL.IDX PT, R10, R5, 0x7, 0x181f ;  /* 0x00f81f00050a7f89 */ /* 0x000e2800000e0000 */
[----:B------:R1:W-:Y:S01]  /*10040*/  @!P3 LDGSTS.E.BYPASS.LTC128B.128 [R26+0xac00], desc[UR48][R2.64], !P0 ;  /* 0x0ac00000021abfae */ /* 0x0003e2000c101d70 */
[----:B------:R-:W-:Y:S01]  /*10050*/  ISETP.GE.AND P3, PT, R12, R7, PT ;  /* 0x000000070c00720c */ /* 0x000fe20003f66270 */
[----:B------:R-:W-:Y:S02]  /*10060*/  VIADD R12, R6, 0x80 ;  /* 0x00000080060c7836 */ /* 0x000fe40000000000 */
[----:B------:R-:W-:Y:S01]  /*10070*/  SHFL.IDX PT, R5, R8, 0x1, 0x181f ;  /* 0x00381f0008057f89 */ /* 0x000fe200000e0000 */
[----:B-1----:R-:W-:-:S03]  /*10080*/  @!P1 LEA R2, P2, R21, R14, 0x1 ;  /* 0x0000000e15029211 */ /* 0x002fc600078408ff */
[----:B------:R-:W1:Y:S02]  /*10090*/  SHFL.IDX PT, R14, R4, RZ, 0x181f ;  /* 0x00181fff040e7589 */ /* 0x000e6400000e0000 */
[----:B------:R-:W-:Y:S02]  /*100a0*/  @!P1 IMAD.X R3, RZ, RZ, R9, P2 ;  /* 0x000000ffff039224 */ /* 0x000fe400010e0609 */
[----:B------:R-:W2:Y:S04]  /*100b0*/  SHFL.IDX PT, R9, R8, RZ, 0x181f ;  /* 0x00181fff08097589 */ /* 0x000ea800000e0000 */
[----:B------:R3:W-:Y:S01]  /*100c0*/  @!P1 LDGSTS.E.BYPASS.LTC128B.128 [R26+0xb400], desc[UR48][R2.64], !P0 ;  /* 0x0b400000021a9fae */ /* 0x0007e2000c101d70 */
[----:B------:R-:W-:Y:S02]  /*100d0*/  ISETP.GE.AND P1, PT, R12, R7, PT ;  /* 0x000000070c00720c */ /* 0x000fe40003f26270 */
[----:B---3--:R-:W-:-:S05]  /*100e0*/  @!P3 LEA R2, P2, R21, R20, 0x1 ;  /* 0x000000141502b211 */ /* 0x008fca00078408ff */
[----:B0-----:R-:W-:Y:S02]  /*100f0*/  @!P3 IMAD.X R3, RZ, RZ, R10, P2 ;  /* 0x000000ffff03b224 */ /* 0x001fe400010e060a */
[----:B------:R-:W-:-:S03]  /*10100*/  VIADD R10, R6, 0xa0 ;  /* 0x000000a0060a7836 */ /* 0x000fc60000000000 */
[----:B------:R1:W-:Y:S01]  /*10110*/  @!P3 LDGSTS.E.BYPASS.LTC128B.128 [R26+0xbc00], desc[UR48][R2.64], !P0 ;  /* 0x0bc00000021abfae */ /* 0x0003e2000c101d70 */
[----:B------:R-:W-:-:S03]  /*10120*/  ISETP.GE.AND P3, PT, R0, R7, PT ;  /* 0x000000070000720c */ /* 0x000fc60003f66270 */
[----:B------:R-:W-:Y:S04]  /*10130*/  SHFL.IDX PT, R0, R8, 0x2, 0x181f ;  /* 0x00581f0008007f89 */ /* 0x000fe800000e0000 */
[----:B------:R-:W-:Y:S01]  /*10140*/  SHFL.IDX PT, R8, R8, 0x3, 0x181f ;  /* 0x00781f0008087f89 */ /* 0x000fe200000e0000 */
[----:B-1----:R-:W-:-:S03]  /*10150*/  @!P1 LEA R2, P2, R21, R14, 0x1 ;  /* 0x0000000e15029211 */ /* 0x002fc600078408ff */
[----:B------:R-:W-:Y:S02]  /*10160*/  SHFL.IDX PT, R14, R4, 0x2, 0x181f ;  /* 0x00581f00040e7f89 */ /* 0x000fe400000e0000 */
[----:B--2---:R-:W-:Y:S02]  /*10170*/  @!P1 IMAD.X R3, RZ, RZ, R9, P2 ;  /* 0x000000ffff039224 */ /* 0x004fe400010e0609 */
[----:B------:R-:W0:Y:S04]  /*10180*/  SHFL.IDX PT, R9, R4, 0x1, 0x181f ;  /* 0x00381f0004097f89 */ /* 0x000e2800000e0000 */
[----:B------:R0:W-:Y:S01]  /*10190*/  @!P1 LDGSTS.E.BYPASS.LTC128B.128 [R26+0xc400], desc[UR48][R2.64], !P0 ;  /* 0x0c400000021a9fae */ /* 0x0001e2000c101d70 */
[----:B------:R-:W-:Y:S02]  /*101a0*/  ISETP.GE.AND P1, PT, R10, R7, PT ;  /* 0x000000070a00720c */ /* 0x000fe40003f26270 */
[----:B0-----:R-:W-:-:S05]  /*101b0*/  @!P3 LEA R2, P2, R21, R9, 0x1 ;  /* 0x000000091502b211 */ /* 0x001fca00078408ff */
[----:B------:R-:W-:-:S05]  /*101c0*/  @!P3 IMAD.X R3, RZ, RZ, R5, P2 ;  /* 0x000000ffff03b224 */ /* 0x000fca00010e0605 */
[----:B------:R0:W-:Y:S02]  /*101d0*/  @!P3 LDGSTS.E.BYPASS.LTC128B.128 [R26+0xcc00], desc[UR48][R2.64], !P0 ;  /* 0x0cc00000021abfae */ /* 0x0001e4000c101d70 */
[----:B0-----:R-:W-:Y:S02]  /*101e0*/  @!P1 LEA R2, P2, R21, R14, 0x1 ;  /* 0x0000000e15029211 */ /* 0x001fe400078408ff */
[----:B------:R0:W1:Y:S03]  /*101f0*/  SHFL.IDX PT, R14, R4, 0x3, 0x181f ;  /* 0x00781f00040e7f89 */ /* 0x00006600000e0000 */
[----:B------:R-:W-:-:S05]  /*10200*/  @!P1 IMAD.X R3, RZ, RZ, R0, P2 ;  /* 0x000000ffff039224 */ /* 0x000fca00010e0600 */
[----:B------:R0:W-:Y:S03]  /*10210*/  @!P1 LDGSTS.E.BYPASS.LTC128B.128 [R26+0xd400], desc[UR48][R2.64], !P0 ;  /* 0x0d400000021a9fae */ /* 0x0001e6000c101d70 */
.L_x_996:
[----:B------:R-:W-:Y:S02]  /*10220*/  VIADD R6, R6, 0xb0 ;  /* 0x000000b006067836 */ /* 0x000fe40000000000 */
[----:B------:R-:W-:-:S03]  /*10230*/  VIADD R0, R17, 0x16800 ;  /* 0x0001680011007836 */ /* 0x000fc60000000000 */
[----:B------:R-:W-:-:S13]  /*10240*/  ISETP.GE.AND P1, PT, R6, R7, PT ;  /* 0x000000070600720c */ /* 0x000fda0003f26270 */
[----:B01----:R-:W-:-:S05]  /*10250*/  @!P1 LEA R2, P2, R21, R14, 0x1 ;  /* 0x0000000e15029211 */ /* 0x003fca00078408ff */
[----:B------:R-:W-:-:S05]  /*10260*/  @!P1 IMAD.X R3, RZ, RZ, R8, P2 ;  /* 0x000000ffff039224 */ /* 0x000fca00010e0608 */
[----:B------:R-:W-:Y:S01]  /*10270*/  @!PT LDS RZ, [RZ] ;  /* 0x00000000fffff984 */ /* 0x000fe20000000800 */
[----:B------:R-:W-:Y:S01]  /*10280*/  @!PT LDS RZ, [RZ] ;  /* 0x00000000fffff984 */ /* 0x000fe20000000800 */
[----:B------:R-:W-:Y:S01]  /*10290*/  @!PT LDS RZ, [RZ] ;  /* 0x00000000fffff984 */ /* 0x000fe20000000800 */
[----:B------:R0:W-:Y:S01]  /*102a0*/  @!P1 LDGSTS.E.BYPASS.LTC128B.128 [R26+0xdc00], desc[UR48][R2.64], !P0 ;  /* 0x0dc00000021a9fae */ /* 0x0001e2000c101d70 */
[----:B------:R-:W-:Y:S01]  /*102b0*/  PLOP3.LUT P0, PT, PT, PT, PT, 0x80, 0x0 ;  /* 0x000000000000781c */ /* 0x000fe20003f0f070 */
[----:B------:R-:W-:-:S12]  /*102c0*/  NOP ;  /* 0x0000000000007918 */ /* 0x000fd80000000000 */
.L_x_894:
[----:B------:R-:W-:Y:S02]  /*102d0*/  PLOP3.LUT P1, PT, P1, P0, PT, 0xa2, 0x0 ;  /* 0x000000000000781c */ /* 0x000fe40000f21472 */
[----:B------:R-:W-:-:S08]  /*102e0*/  @P0 R2UR P1, UR4, R17 ;  /* 0x00000000110402ca */ /* 0x000fd00000020000 */
[----:B------:R-:W-:-:S05]  /*102f0*/  @P0 PLOP3.LUT P0, PT, P1, PT, PT, 0x80, 0x0 ;  /* 0x000000000000081c */ /* 0x000fca0000f0f070 */
[----:B------:R-:W-:Y:S01]  /*10300*/  @!P1 SYNCS.ARRIVE.TRANS64.RED.A0T1 RZ, [UR4+0x16800], RZ ;  /* 0x016800ffffff99a7 */ /* 0x000fe20008200404 */
[----:B------:R-:W-:Y:S07]  /*10310*/  @!P1 ARRIVES.LDGSTSBAR.64.TRANSCNT [UR4+0x16800] ;  /* 0x01680000ff0099b0 */ /* 0x000fee0008000a84 */
[----:B------:R-:W-:Y:S05]  /*10320*/  @P0 BRA.U.ANY `(.L_x_894) ;  /* 0xfffffffd00e80947 */ /* 0x000fea000393ffff */
[----:B------:R-:W-:-:S05]  /*10330*/  VIADD R29, R29, 0x1 ;  /* 0x000000011d1d7836 */ /* 0x000fca0000000000 */
[----:B0-----:R-:W-:-:S04]  /*10340*/  LEA.HI R2, R29, R29, RZ, 0x1 ;  /* 0x0000001d1d027211 */ /* 0x001fc800078f08ff */
[----:B------:R-:W-:-:S05]  /*10350*/  LOP3.LUT R2, R2, 0xfffffffe, RZ, 0xc0, !PT ;  /* 0xfffffffe02027812 */ /* 0x000fca00078ec0ff */
[----:B------:R-:W-:-:S05]  /*10360*/  IMAD.IADD R2, R29, 0x1, -R2 ;  /* 0x000000011d027824 */ /* 0x000fca00078e0a02 */
[----:B------:R-:W-:Y:S01]  /*10370*/  SHF.L.U32 R2, R2, 0x1f, RZ ;  /* 0x0000001f02027819 */ /* 0x000fe200000006ff */
[----:B------:R-:W-:Y:S01]  /*10380*/  NOP ;  /* 0x0000000000007918 */ /* 0x000fe20000000000 */
[----:B------:R0:W-:Y:S01]  /*10390*/  SYNCS.ARRIVE.TRANS64.A1T0 RZ, [R17+URZ+0x16800], RZ ;  /* 0x016800ff11ff79a7 */ /* 0x0001e2000810003f */
[----:B------:R-:W-:Y:S01]  /*103a0*/  BSSY B0, `(.L_x_895) ;  /* 0x0000003000007945 */ /* 0x000fe20003800000 */
[----:B------:R-:W1:Y:S03]  /*103b0*/  SYNCS.PHASECHK.TRANS64.TRYWAIT P0, [R17+URZ+0x16820], R2 ;  /* 0x01682002110075a7 */ /* 0x000e66000800017f */
[----:B01----:R-:W-:Y:S05]  /*103c0*/  @!P0 BRA `(.L_x_896) ;  /* 0x0000003000688947 */ /* 0x003fea0003800000 */
.L_x_997:
[----:B------:R-:W-:Y:S05]  /*103d0*/  BSYNC B0 ;  /* 0x0000000000007941 */ /* 0x000fea0003800000 */
.L_x_895:
[----:B------:R-:W-:-:S04]  /*103e0*/  UIADD3 UR4, UR40, -0x2, URZ ;  /* 0xfffffffe28047890 */ /* 0x000fc8000fffe03f */
[----:B------:R-:W-:-:S06]  /*103f0*/  UISETP.GE.AND UP0, UPT, UR4, UR39, UPT ;  /* 0x000000270400728c */ /* 0x000fcc000bf06270 */
[----:B------:R-:W-:-:S13]  /*10400*/  PLOP3.LUT P0, PT, PT, PT, UP0, 0x80, 0x0 ;  /* 0x000000000000781c */ /* 0x000fda0003f0f008 */
[----:B------:R-:W-:Y:S05]  /*10410*/  @!P0 BRA `(.L_x_897) ;  /* 0x0000001400688947 */ /* 0x000fea0003800000 */
[----:B0-----:R-:W-:Y:S01]  /*10420*/  IMAD R2, RZ, RZ, -UR40 ;  /* 0x80000028ff027e24 */ /* 0x001fe2000f8e02ff */
[----:B------:R-:W-:Y:S01]  /*10430*/  LOP3.LUT R7, RZ, UR39, RZ, 0x33, !PT ;  /* 0x00000027ff077c12 */ /* 0x000fe2000f8e33ff */
[----:B------:R-:W-:-:S03]  /*10440*/  IMAD.U32 R6, RZ, RZ, UR4 ;  /* 0x00000004ff067e24 */ /* 0x000fc6000f8e00ff */
[----:B------:R-:W-:-:S05]  /*10450*/  VIADDMNMX R7, R2, 0x1, R7, !PT ;  /* 0x0000000102077846 */ /* 0x000fca0007800107 */
[----:B------:R-:W-:-:S05]  /*10460*/  VIADD R2, R7, UR40 ;  /* 0x0000002807027c36 */ /* 0x000fca0008000000 */
        /* <DEDUP_REMOVED lines=22> */
[----:B------:R-:W-:-:S05]  /*105d0*/  @P0 SHF.R.U32.HI R2, RZ, R3, R4 ;  /* 0x00000003ff020219 */ /* 0x000fca0000011604 */
[----:B------:R-:W-:-:S04]  /*105e0*/  IMAD.MOV R3, RZ, RZ, -R2 ;  /* 0x000000ffff037224 */ /* 0x000fc800078e0a02 */
[----:B------:R-:W-:Y:S01]  /*105f0*/  IMAD R6, R5, R3, R6 ;  /* 0x0000000305067224 */ /* 0x000fe200078e0206 */
[--C-:B------:R-:W-:Y:S01]  /*10600*/  SHF.R.S32.HI R3, RZ, 0x1f, R2.reuse ;  /* 0x0000001fff037819 */ /* 0x100fe20000011402 */
[----:B------:R-:W0:Y:S02]  /*10610*/  LDC.64 R4, c[0x0][0x418] ;  /* 0x00010600ff047b82 */ /* 0x000e240000000a00 */
[----:B------:R-:W-:-:S04]  /*10620*/  IMAD.WIDE.U32 R2, R22, UR4, R2 ;  /* 0x0000000416027c25 */ /* 0x000fc8000f8e0002 */
[----:B------:R-:W-:Y:S01]  /*10630*/  IMAD.IADD R11, R11, 0x1, R3 ;  /* 0x000000010b0b7824 */ /* 0x000fe200078e0203 */
[----:B0-----:R-:W-:-:S04]  /*10640*/  LEA R4, P0, R2, R4, 0x2 ;  /* 0x0000000402047211 */ /* 0x001fc800078010ff */
[----:B------:R-:W-:-:S05]  /*10650*/  LEA.HI.X R5, R2, R5, R11, 0x2, P0 ;  /* 0x0000000502057211 */ /* 0x000fca00000f140b */
[----:B------:R0:W5:Y:S04]  /*10660*/  LDG.E R4, desc[UR48][R4.64] ;  /* 0x0000003004047981 */ /* 0x000168000c1e1900 */
.L_x_901:
[----:B------:R-:W0:Y:S01]  /*10670*/  S2R R2, SR_TID.X ;  /* 0x0000000000027919 */ /* 0x000e220000002100 */
[----:B------:R-:W-:Y:S01]  /*10680*/  IMAD R3, R8, 0x8, R17 ;  /* 0x0000000808037824 */ /* 0x000fe200078e0211 */
[----:B------:R-:W-:Y:S01]  /*10690*/  BSSY B1, `(.L_x_902) ;  /* 0x0000006000017945 */ /* 0x000fe20003800000 */
[----:B0-----:R-:W-:Y:S02]  /*106a0*/  LOP3.LUT R5, R2, 0x7f, RZ, 0xc0, !PT ;  /* 0x0000007f02057812 */ /* 0x001fe400078ec0ff */
[----:B------:R-:W-:Y:S02]  /*106b0*/  SHF.L.U32 R2, R9, 0x1f, RZ ;  /* 0x0000001f09027819 */ /* 0x000fe400000006ff */
[----:B------:R-:W-:Y:S02]  /*106c0*/  ISETP.NE.AND P1, PT, R5, RZ, PT ;  /* 0x000000ff0500720c */ /* 0x000fe40003f25270 */
[----:B------:R-:W0:Y:S02]  /*106d0*/  SYNCS.PHASECHK.TRANS64.TRYWAIT P0, [R3+URZ+0x16840], R2 ;  /* 0x01684002030075a7 */ /* 0x000e24000800017f */
[----:B0-----:R-:W-:Y:S09]  /*106e0*/  @!P0 BRA `(.L_x_903) ;  /* 0x0000002c00b48947 */ /* 0x001ff20003800000 */
.L_x_998:
[----:B------:R-:W-:Y:S05]  /*106f0*/  BSYNC B1 ;  /* 0x0000000000017941 */ /* 0x000fea0003800000 */
.L_x_902:
[----:B------:R-:W-:Y:S04]  /*10700*/  BSSY B1, `(.L_x_904) ;  /* 0x0000007000017945 */ /* 0x000fe80003800000 */
[----:B------:R-:W-:Y:S05]  /*10710*/  @P1 BRA `(.L_x_905) ;  /* 0x0000000000141947 */ /* 0x000fea0003800000 */
[----:B------:R-:W-:Y:S01]  /*10720*/  ISETP.NE.AND P0, PT, R28, RZ, PT ;  /* 0x000000ff1c00720c */ /* 0x000fe20003f05270 */
[----:B0-----:R-:W-:-:S04]  /*10730*/  IMAD.MOV.U32 R2, RZ, RZ, 0x4000 ;  /* 0x00004000ff027424 */ /* 0x001fc800078e00ff */
[----:B------:R1:W-:Y:S08]  /*10740*/  SYNCS.ARRIVE.TRANS64 RZ, [R3+URZ+0x16830], R2 ;  /* 0x0168300203ff79a7 */ /* 0x0003f0000800003f */
[----:B------:R-:W-:Y:S05]  /*10750*/  @!P0 BRA `(.L_x_905) ;  /* 0x0000000000048947 */ /* 0x000fea0003800000 */
[----:B------:R-:W-:Y:S01]  /*10760*/  BPT.TRAP 0x1 ;  /* 0x000000040000795c */ /* 0x000fe20000300000 */
.L_x_905:
[----:B------:R-:W-:Y:S05]  /*10770*/  BSYNC B1 ;  /* 0x0000000000017941 */ /* 0x000fea0003800000 */
.L_x_904:
[----:B------:R-:W-:Y:S01]  /*10780*/  IMAD.MOV.U32 R10, RZ, RZ, RZ ;  /* 0x000000ffff0a7224 */ /* 0x000fe200078e00ff */
[----:B------:R-:W-:Y:S01]  /*10790*/  UIADD3 UR4, UP0, UR46, 0x370, URZ ;  /* 0x000003702e047890 */ /* 0x000fe2000ff1e03f */
[----:B01----:R-:W-:Y:S01]  /*107a0*/  IMAD R2, R8, 0x4000, R17 ;  /* 0x0000400008027824 */ /* 0x003fe200078e0211 */
[----:B------:R-:W-:Y:S01]  /*107b0*/  PLOP3.LUT P0, PT, PT, PT, PT, 0x80, 0x0 ;  /* 0x000000000000781c */ /* 0x000fe20003f0f070 */
[----:B------:R-:W-:Y:S01]  /*107c0*/  VIADD R3, R3, 0x16830 ;  /* 0x0001683003037836 */ /* 0x000fe20000000000 */
[----:B------:R-:W-:Y:S01]  /*107d0*/  R2UR UR10, R10 ;  /* 0x000000000a0a72ca */ /* 0x000fe200000e0000 */
[----:B------:R-:W-:Y:S01]  /*107e0*/  VIADD R2, R2, 0xe400 ;  /* 0x0000e40002027836 */ /* 0x000fe20000000000 */
[----:B------:R-:W-:Y:S01]  /*107f0*/  UIADD3.X UR5, URZ, UR47, URZ, UP0, !UPT ;  /* 0x0000002f3f057290 */ /* 0x000fe200087fe43f */
[----:B------:R-:W-:Y:S01]  /*10800*/  IMAD.SHL.U32 R5, R6, 0x80, RZ ;  /* 0x0000008006057824 */ /* 0x000fe200078e00ff */
[----:B------:R-:W-:Y:S01]  /*10810*/  UMOV UR6, 0x0 ;  /* 0x0000000000067882 */ /* 0x000fe20000000000 */
[----:B------:R-:W-:-:S10]  /*10820*/  UMOV UR7, 0x14f00000 ;  /* 0x14f0000000077882 */ /* 0x000fd40000000000 */
.L_x_906:
[----:B------:R-:W-:-:S13]  /*10830*/  @P0 ELECT P2, URZ, PT ;  /* 0x00000000003f082f */ /* 0x000fda0003840000 */
[----:B-----5:R-:W-:Y:S01]  /*10840*/  @P2 R2UR UR13, R4 ;  /* 0x00000000040d22ca */ /* 0x020fe200000e0000 */
[----:B------:R-:W-:Y:S01]  /*10850*/  UMOV UR12, UR36 ;  /* 0x00000024000c7c82 */ /* 0x000fe20008000000 */
[----:B------:R-:W-:Y:S02]  /*10860*/  @P2 R2UR UR11, R5 ;  /* 0x00000000050b22ca */ /* 0x000fe400000e0000 */
[----:B------:R-:W-:Y:S02]  /*10870*/  @P2 R2UR UR9, R3 ;  /* 0x00000000030922ca */ /* 0x000fe400000e0000 */
[----:B------:R-:W-:Y:S02]  /*10880*/  @P2 R2UR UR8, R2 ;  /* 0x00000000020822ca */ /* 0x000fe400000e0000 */
[----:B------:R-:W-:Y:S02]  /*10890*/  @P2 PLOP3.LUT P0, PT, P2, PT, PT, 0x8, 0x0 ;  /* 0x000000000000281c */ /* 0x000fe4000170e170 */
        /* <DEDUP_REMOVED lines=8> */
.L_x_999:
[----:B------:R-:W-:Y:S05]  /*10920*/  BSYNC B1 ;  /* 0x0000000000017941 */ /* 0x000fea0003800000 */
.L_x_907:
[----:B------:R-:W-:Y:S01]  /*10930*/  BSSY B1, `(.L_x_909) ;  /* 0x000000a000017945 */ /* 0x000fe20003800000 */
[----:B0-----:R-:W-:Y:S02]  /*10940*/  IMAD.MOV.U32 R2, RZ, RZ, 0x0 ;  /* 0x00000000ff027424 */ /* 0x001fe400078e00ff */
[----:B------:R-:W-:Y:S01]  /*10950*/  IMAD.MOV.U32 R3, RZ, RZ, 0x14f00000 ;  /* 0x14f00000ff037424 */ /* 0x000fe200078e00ff */
[----:B------:R-:W-:Y:S06]  /*10960*/  @P1 BRA `(.L_x_910) ;  /* 0x0000000000181947 */ /* 0x000fec0003800000 */
[----:B------:R-:W-:Y:S01]  /*10970*/  ISETP.NE.AND P0, PT, R28, RZ, PT ;  /* 0x000000ff1c00720c */ /* 0x000fe20003f05270 */
[----:B------:R-:W-:Y:S02]  /*10980*/  IMAD R5, R16, 0x8, R17 ;  /* 0x0000000810057824 */ /* 0x000fe400078e0211 */
[----:B------:R-:W-:-:S04]  /*10990*/  IMAD.MOV.U32 R12, RZ, RZ, 0x4000 ;  /* 0x00004000ff0c7424 */ /* 0x000fc800078e00ff */
[----:B------:R0:W-:Y:S06]  /*109a0*/  SYNCS.ARRIVE.TRANS64 RZ, [R5+URZ+0x16850], R12 ;  /* 0x0168500c05ff79a7 */ /* 0x0001ec000800003f */
[----:B------:R-:W-:Y:S05]  /*109b0*/  @!P0 BRA `(.L_x_910) ;  /* 0x0000000000048947 */ /* 0x000fea0003800000 */
[----:B------:R-:W-:Y:S01]  /*109c0*/  BPT.TRAP 0x1 ;  /* 0x000000040000795c */ /* 0x000fe20000300000 */
.L_x_910:
[----:B------:R-:W-:Y:S05]  /*109d0*/  BSYNC B1 ;  /* 0x0000000000017941 */ /* 0x000fea0003800000 */
.L_x_909:
[----:B------:R-:W-:Y:S01]  /*109e0*/  R2UR UR10, R10 ;  /* 0x000000000a0a72ca */ /* 0x000fe200000e0000 */
[----:B------:R-:W-:Y:S01]  /*109f0*/  UIADD3 UR4, UP0, UR46, 0x470, URZ ;  /* 0x000004702e047890 */ /* 0x000fe2000ff1e03f */
[----:B------:R-:W-:Y:S01]  /*10a00*/  R2UR UR6, R2 ;  /* 0x00000000020672ca */ /* 0x000fe200000e0000 */
[C-C-:B------:R-:W-:Y:S01]  /*10a10*/  IMAD R2, R16.reuse, 0x8, R17.reuse ;  /* 0x0000000810027824 */ /* 0x140fe200078e0211 */
[----:B------:R-:W-:Y:S01]  /*10a20*/  R2UR UR7, R3 ;  /* 0x00000000030772ca */ /* 0x000fe200000e0000 */
[----:B------:R-:W-:Y:S01]  /*10a30*/  IMAD R3, R16, 0x4000, R17 ;  /* 0x0000400010037824 */ /* 0x000fe200078e0211 */
[----:B------:R-:W-:Y:S01]  /*10a40*/  PLOP3.LUT P0, PT, PT, PT, PT, 0x80, 0x0 ;  /* 0x000000000000781c */ /* 0x000fe20003f0f070 */
[----:B0-----:R-:W-:Y:S01]  /*10a50*/  IMAD.SHL.U32 R5, R19, 0x80, RZ ;  /* 0x0000008013057824 */ /* 0x001fe200078e00ff */
[----:B------:R-:W-:Y:S01]  /*10a60*/  UIADD3.X UR5, URZ, UR47, URZ, UP0, !UPT ;  /* 0x0000002f3f057290 */ /* 0x000fe200087fe43f */
[----:B------:R-:W-:Y:S02]  /*10a70*/  VIADD R3, R3, 0x400 ;  /* 0x0000040003037836 */ /* 0x000fe40000000000 */
[----:B------:R-:W-:-:S09]  /*10a80*/  VIADD R2, R2, 0x16850 ;  /* 0x0001685002027836 */ /* 0x000fd20000000000 */
.L_x_911:
[----:B------:R-:W-:-:S13]  /*10a90*/  @P0 ELECT P1, URZ, PT ;  /* 0x00000000003f082f */ /* 0x000fda0003820000 */
[----:B------:R-:W-:Y:S01]  /*10aa0*/  @P1 R2UR UR13, R18 ;  /* 0x00000000120d12ca */ /* 0x000fe200000e0000 */
        /* <DEDUP_REMOVED lines=8> */
[----:B------:R-:W-:Y:S02]  /*10b30*/  IMAD.MOV.U32 R18, RZ, RZ, R4 ;  /* 0x000000ffff127224 */ /* 0x000fe400078e0004 */
[----:B------:R-:W-:-:S07]  /*10b40*/  IMAD.MOV.U32 R19, RZ, RZ, R6 ;  /* 0x000000ffff137224 */ /* 0x000fce00078e0006 */
.L_x_900:
[----:B------:R-:W-:Y:S05]  /*10b50*/  BSYNC B0 ;  /* 0x0000000000007941 */ /* 0x000fea0003800000 */
.L_x_899:
[----:B------:R-:W-:Y:S01]  /*10b60*/  UIADD3 UR4, UR40, -0x3, URZ ;  /* 0xfffffffd28047890 */ /* 0x000fe2000fffe03f */
[----:B------:R-:W-:Y:S02]  /*10b70*/  IMAD.MOV.U32 R16, RZ, RZ, R8 ;  /* 0x000000ffff107224 */ /* 0x000fe400078e0008 */
[----:B------:R-:W-:-:S03]  /*10b80*/  IMAD.MOV.U32 R24, RZ, RZ, R9 ;  /* 0x000000ffff187224 */ /* 0x000fc600078e0009 */
[----:B------:R-:W-:-:S07]  /*10b90*/  IMAD.U32 R6, RZ, RZ, UR4 ;  /* 0x00000004ff067e24 */ /* 0x000fce000f8e00ff */
.L_x_898:
[----:B------:R-:W-:Y:S01]  /*10ba0*/  ULOP3.LUT UR4, URZ, UR40, URZ, 0x33, !UPT ;  /* 0x000000283f047292 */ /* 0x000fe2000f8e333f */
[----:B------:R-:W-:Y:S01]  /*10bb0*/  VIADD R7, R7, 0xfffffffe ;  /* 0xfffffffe07077836 */ /* 0x000fe20000000000 */
[----:B------:R-:W-:Y:S04]  /*10bc0*/  BSSY B0, `(.L_x_897) ;  /* 0x00000df000007945 */ /* 0x000fe80003800000 */
[----:B------:R-:W-:-:S13]  /*10bd0*/  ISETP.NE.AND P0, PT, R7, UR4, PT ;  /* 0x0000000407007c0c */ /* 0x000fda000bf05270 */
[----:B------:R-:W-:Y:S05]  /*10be0*/  @!P0 BRA `(.L_x_912) ;  /* 0x0000000c00708947 */ /* 0x000fea0003800000 */
[----:B------:R-:W-:-:S07]  /*10bf0*/  IMAD.MOV.U32 R4, RZ, RZ, R18 ;  /* 0x000000ffff047224 */ /* 0x000fce00078e0012 */
.L_x_939:
[----:B------:R-:W-:Y:S01]  /*10c00*/  LOP3.LUT P1, RZ, R23, 0x2, RZ, 0xc0, !PT ;  /* 0x0000000217ff7812 */ /* 0x000fe2000782c0ff */
[----:B------:R-:W-:Y:S01]  /*10c10*/  VIADD R7, R16, 0x1 ;  /* 0x0000000110077836 */ /* 0x000fe20000000000 */
[----:B------:R-:W-:Y:S05]  /*10c20*/  YIELD ;  /* 0x0000000000007946 */ /* 0x000fea0003800000 */
[----:B------:R-:W-:Y:S01]  /*10c30*/  ISETP.NE.AND P0, PT, R7, 0x2, PT ;  /* 0x000000020700780c */ /* 0x000fe20003f05270 */
[----:B------:R-:W-:Y:S03]  /*10c40*/  BSSY B1, `(.L_x_913) ;  /* 0x0000067000017945 */ /* 0x000fe60003800000 */
[----:B------:R-:W-:-:S02]  /*10c50*/  SEL R3, RZ, 0x1, P0 ;  /* 0x00000001ff037807 */ /* 0x000fc40000000000 */
[----:B------:R-:W-:Y:S02]  /*10c60*/  SEL R7, R7, RZ, P0 ;  /* 0x000000ff07077207 */ /* 0x000fe40000000000 */
[----:B------:R-:W-:Y:S01]  /*10c70*/  LOP3.LUT R8, R24, R3, RZ, 0x3c, !PT ;  /* 0x0000000318087212 */ /* 0x000fe200078e3cff */
[----:B------:R-:W-:Y:S06]  /*10c80*/  @!P1 BRA `(.L_x_914) ;  /* 0x0000000400889947 */ /* 0x000fec0003800000 */
[----:B------:R-:W-:Y:S01]  /*10c90*/  LOP3.LUT P1, RZ, R23, 0x1, RZ, 0xc0, !PT ;  /* 0x0000000117ff7812 */ /* 0x000fe2000782c0ff */
[----:B------:R-:W-:-:S12]  /*10ca0*/  IMAD.MOV.U32 R9, RZ, RZ, R6 ;  /* 0x000000ffff097224 */ /* 0x000fd800078e0006 */
[----:B------:R-:W-:Y:S05]  /*10cb0*/  @!P1 BRA `(.L_x_915) ;  /* 0x00000000004c9947 */ /* 0x000fea0003800000 */
[----:B------:R-:W0:Y:S01]  /*10cc0*/  LDC R9, c[0x0][0x43c] ;  /* 0x00010f00ff097b82 */ /* 0x000e220000000800 */
[----:B------:R-:W-:Y:S01]  /*10cd0*/  IMAD.MOV.U32 R10, RZ, RZ, R6 ;  /* 0x000000ffff0a7224 */ /* 0x000fe200078e0006 */
[----:B------:R-:W-:Y:S02]  /*10ce0*/  ULDC.64 UR4, c[0x0][0x428] ;  /* 0x00010a0000047ab9 */ /* 0x000fe40000000a00 */
[----:B------:R-:W-:-:S04]  /*10cf0*/  IMAD R5, R25, UR4, RZ ;  /* 0x0000000419057c24 */ /* 0x000fc8000f8e02ff */
[----:B------:R-:W-:Y:S01]  /*10d00*/  IMAD R5, R22, UR5, R5 ;  /* 0x0000000516057c24 */ /* 0x000fe2000f8e0205 */
[----:B0-----:R-:W-:-:S13]  /*10d10*/  ISETP.NE.AND P0, PT, R9, 0x1, PT ;  /* 0x000000010900780c */ /* 0x001fda0003f05270 */
[----:B------:R-:W0:Y:S02]  /*10d20*/  @P0 LDC.64 R2, c[0x0][0x440] ;  /* 0x00011000ff020b82 */ /* 0x000e240000000a00 */
[----:B0-----:R-:W-:-:S05]  /*10d30*/  @P0 IMAD.HI.U32 R2, R6, R2, RZ ;  /* 0x0000000206020227 */ /* 0x001fca00078e00ff */
[----:B------:R-:W-:-:S04]  /*10d40*/  @P0 SHF.R.U32.HI R10, RZ, R3, R2 ;  /* 0x00000003ff0a0219 */ /* 0x000fc80000011602 */
[--C-:B------:R-:W-:Y:S01]  /*10d50*/  SHF.R.S32.HI R3, RZ, 0x1f, R10.reuse ;  /* 0x0000001fff037819 */ /* 0x100fe2000001140a */
[----:B------:R-:W-:-:S04]  /*10d60*/  IMAD.MOV.U32 R2, RZ, RZ, R10 ;  /* 0x000000ffff027224 */ /* 0x000fc800078e000a */
[----:B------:R-:W-:Y:S01]  /*10d70*/  IMAD.WIDE.U32 R2, R22, UR4, R2 ;  /* 0x0000000416027c25 */ /* 0x000fe2000f8e0002 */
[----:B------:R-:W-:-:S03]  /*10d80*/  ULDC.64 UR4, c[0x0][0x418] ;  /* 0x0001060000047ab9 */ /* 0x000fc60000000a00 */
[----:B------:R-:W-:Y:S01]  /*10d90*/  IMAD.IADD R3, R5, 0x1, R3 ;  /* 0x0000000105037824 */ /* 0x000fe200078e0203 */
[----:B------:R-:W-:-:S04]  /*10da0*/  LEA R4, P0, R2, UR4, 0x2 ;  /* 0x0000000402047c11 */ /* 0x000fc8000f8010ff */
[----:B------:R-:W-:-:S05]  /*10db0*/  LEA.HI.X R5, R2, UR5, R3, 0x2, P0 ;  /* 0x0000000502057c11 */ /* 0x000fca00080f1403 */
[----:B------:R0:W5:Y:S01]  /*10dc0*/  LDG.E R4, desc[UR48][R4.64] ;  /* 0x0000003004047981 */ /* 0x000162000c1e1900 */
[----:B------:R-:W-:-:S04]  /*10dd0*/  IMAD.MOV R2, RZ, RZ, -R10 ;  /* 0x000000ffff027224 */ /* 0x000fc800078e0a0a */
[----:B------:R-:W-:-:S07]  /*10de0*/  IMAD R9, R9, R2, R6 ;  /* 0x0000000209097224 */ /* 0x000fce00078e0206 */
.L_x_915:
        /* <DEDUP_REMOVED lines=8> */
.L_x_1000:
[----:B------:R-:W-:Y:S05]  /*10e70*/  BSYNC B2 ;  /* 0x0000000000027941 */ /* 0x000fea0003800000 */
.L_x_916:
[----:B------:R-:W-:Y:S04]  /*10e80*/  BSSY B2, `(.L_x_918) ;  /* 0x0000007000027945 */ /* 0x000fe80003800000 */
[----:B------:R-:W-:Y:S05]  /*10e90*/  @P1 BRA `(.L_x_919) ;  /* 0x0000000000141947 */ /* 0x000fea0003800000 */
[----:B------:R-:W-:Y:S01]  /*10ea0*/  ISETP.NE.AND P0, PT, R28, RZ, PT ;  /* 0x000000ff1c00720c */ /* 0x000fe20003f05270 */
[----:B0-----:R-:W-:-:S04]  /*10eb0*/  IMAD.MOV.U32 R2, RZ, RZ, 0x4000 ;  /* 0x00004000ff027424 */ /* 0x001fc800078e00ff */
[----:B------:R1:W-:Y:S08]  /*10ec0*/  SYNCS.ARRIVE.TRANS64 RZ, [R3+URZ+0x16830], R2 ;  /* 0x0168300203ff79a7 */ /* 0x0003f0000800003f */
[----:B------:R-:W-:Y:S05]  /*10ed0*/  @!P0 BRA `(.L_x_919) ;  /* 0x0000000000048947 */ /* 0x000fea0003800000 */
[----:B------:R-:W-:Y:S01]  /*10ee0*/  BPT.TRAP 0x1 ;  /* 0x000000040000795c */ /* 0x000fe20000300000 */
.L_x_919:
[----:B------:R-:W-:Y:S05]  /*10ef0*/  BSYNC B2 ;  /* 0x0000000000027941 */ /* 0x000fea0003800000 */
.L_x_918:
        /* <DEDUP_REMOVED lines=11> */
.L_x_920:
        /* <DEDUP_REMOVED lines=15> */
.L_x_1001:
[----:B------:R-:W-:Y:S05]  /*110a0*/  BSYNC B2 ;  /* 0x0000000000027941 */ /* 0x000fea0003800000 */
.L_x_921:
[----:B------:R-:W-:Y:S01]  /*110b0*/  BSSY B2, `(.L_x_923) ;  /* 0x0000009000027945 */ /* 0x000fe20003800000 */
[----:B------:R-:W-:Y:S02]  /*110c0*/  IMAD.MOV.U32 R2, RZ, RZ, 0x0 ;  /* 0x00000000ff027424 */ /* 0x000fe400078e00ff */
[----:B------:R-:W-:Y:S01]  /*110d0*/  IMAD.MOV.U32 R3, RZ, RZ, 0x14f00000 ;  /* 0x14f00000ff037424 */ /* 0x000fe200078e00ff */
[----:B------:R-:W-:Y:S06]  /*110e0*/  @P1 BRA `(.L_x_924) ;  /* 0x0000000000141947 */ /* 0x000fec0003800000 */
[----:B------:R-:W-:Y:S01]  /*110f0*/  ISETP.NE.AND P0, PT, R28, RZ, PT ;  /* 0x000000ff1c00720c */ /* 0x000fe20003f05270 */
[----:B------:R-:W-:-:S04]  /*11100*/  IMAD.MOV.U32 R12, RZ, RZ, 0x4000 ;  /* 0x00004000ff0c7424 */ /* 0x000fc800078e00ff */
[----:B------:R1:W-:Y:S08]  /*11110*/  SYNCS.ARRIVE.TRANS64 RZ, [R5+URZ+0x50], R12 ;  /* 0x0000500c05ff79a7 */ /* 0x0003f0000800003f */
[----:B------:R-:W-:Y:S05]  /*11120*/  @!P0 BRA `(.L_x_924) ;  /* 0x0000000000048947 */ /* 0x000fea0003800000 */
[----:B------:R-:W-:Y:S01]  /*11130*/  BPT.TRAP 0x1 ;  /* 0x000000040000795c */ /* 0x000fe20000300000 */
.L_x_924:
[----:B------:R-:W-:Y:S05]  /*11140*/  BSYNC B2 ;  /* 0x0000000000027941 */ /* 0x000fea0003800000 */
.L_x_923:
[----:B------:R-:W-:Y:S01]  /*11150*/  R2UR UR7, R3 ;  /* 0x00000000030772ca */ /* 0x000fe200000e0000 */
[----:B------:R-:W-:Y:S01]  /*11160*/  IMAD R16, R16, 0x4000, R17 ;  /* 0x0000400010107824 */ /* 0x000fe200078e0211 */
[----:B------:R-:W-:Y:S01]  /*11170*/  R2UR UR10, R10 ;  /* 0x000000000a0a72ca */ /* 0x000fe200000e0000 */
[----:B------:R-:W-:Y:S01]  /*11180*/  UIADD3 UR4, UP0, UR46, 0x470, URZ ;  /* 0x000004702e047890 */ /* 0x000fe2000ff1e03f */
[----:B------:R-:W-:Y:S01]  /*11190*/  R2UR UR6, R2 ;  /* 0x00000000020672ca */ /* 0x000fe200000e0000 */
[----:B------:R-:W-:Y:S01]  /*111a0*/  IMAD.SHL.U32 R2, R19, 0x80, RZ ;  /* 0x0000008013027824 */ /* 0x000fe200078e00ff */
[----:B------:R-:W-:Y:S01]  /*111b0*/  PLOP3.LUT P0, PT, PT, PT, PT, 0x80, 0x0 ;  /* 0x000000000000781c */ /* 0x000fe20003f0f070 */
[----:B01----:R-:W-:Y:S01]  /*111c0*/  VIADD R5, R5, 0x50 ;  /* 0x0000005005057836 */ /* 0x003fe20000000000 */
[----:B------:R-:W-:Y:S01]  /*111d0*/  UIADD3.X UR5, URZ, UR47, URZ, UP0, !UPT ;  /* 0x0000002f3f057290 */ /* 0x000fe200087fe43f */
[----:B------:R-:W-:-:S11]  /*111e0*/  VIADD R16, R16, 0x400 ;  /* 0x0000040010107836 */ /* 0x000fd60000000000 */
.L_x_925:
        /* <DEDUP_REMOVED lines=12> */
.L_x_914:
[----:B------:R-:W-:Y:S05]  /*112b0*/  BSYNC B1 ;  /* 0x0000000000017941 */ /* 0x000fea0003800000 */
.L_x_913:
[----:B------:R-:W-:Y:S01]  /*112c0*/  LOP3.LUT P1, RZ, R23, 0x2, RZ, 0xc0, !PT ;  /* 0x0000000217ff7812 */ /* 0x000fe2000782c0ff */
[----:B------:R-:W-:Y:S01]  /*112d0*/  VIADD R16, R7, 0x1 ;  /* 0x0000000107107836 */ /* 0x000fe20000000000 */
[----:B------:R-:W-:Y:S01]  /*112e0*/  BSSY B1, `(.L_x_926) ;  /* 0x0000069000017945 */ /* 0x000fe20003800000 */
[----:B------:R-:W-:-:S03]  /*112f0*/  VIADD R9, R6, 0xffffffff ;  /* 0xffffffff06097836 */ /* 0x000fc60000000000 */
        /* <DEDUP_REMOVED lines=21> */
[----:B------:R-:W-:Y:S01]  /*11450*/  IMAD R10, R10, R4, R9 ;  /* 0x000000040a0a7224 */ /* 0x000fe200078e0209 */
[----:B------:R-:W-:Y:S01]  /*11460*/  LEA R4, P0, R2, UR4, 0x2 ;  /* 0x0000000402047c11 */ /* 0x000fe2000f8010ff */
[----:B------:R-:W-:-:S05]  /*11470*/  IMAD.IADD R5, R5, 0x1, R3 ;  /* 0x0000000105057824 */ /* 0x000fca00078e0203 */
[----:B------:R-:W-:-:S05]  /*11480*/  LEA.HI.X R5, R2, UR5, R5, 0x2, P0 ;  /* 0x0000000502057c11 */ /* 0x000fca00080f1405 */
[----:B------:R0:W5:Y:S02]  /*11490*/  LDG.E R4, desc[UR48][R4.64] ;  /* 0x0000003004047981 */ /* 0x000164000c1e1900 */
.L_x_928:
[----:B------:R-:W0:Y:S01]  /*114a0*/  S2R R2, SR_TID.X ;  /* 0x0000000000027919 */ /* 0x000e220000002100 */
[----:B------:R-:W-:Y:S01]  /*114b0*/  SHF.L.U32 R3, R24, 0x1f, RZ ;  /* 0x0000001f18037819 */ /* 0x000fe200000006ff */
[----:B------:R-:W-:Y:S01]  /*114c0*/  BSSY B2, `(.L_x_929) ;  /* 0x0000006000027945 */ /* 0x000fe20003800000 */
[----:B0-----:R-:W-:Y:S01]  /*114d0*/  LOP3.LUT R5, R2, 0x7f, RZ, 0xc0, !PT ;  /* 0x0000007f02057812 */ /* 0x001fe200078ec0ff */
[----:B------:R-:W-:-:S03]  /*114e0*/  IMAD R2, R16, 0x8, R17 ;  /* 0x0000000810027824 */ /* 0x000fc600078e0211 */
[----:B------:R-:W-:Y:S01]  /*114f0*/  ISETP.NE.AND P1, PT, R5, RZ, PT ;  /* 0x000000ff0500720c */ /* 0x000fe20003f25270 */
[----:B------:R-:W0:Y:S02]  /*11500*/  SYNCS.PHASECHK.TRANS64.TRYWAIT P0, [R2+URZ+0x16840], R3 ;  /* 0x01684003020075a7 */ /* 0x000e24000800017f */
[----:B0-----:R-:W-:Y:S10]  /*11510*/  @!P0 BRA `(.L_x_930) ;  /* 0x0000002000788947 */ /* 0x001ff40003800000 */
.L_x_1002:
[----:B------:R-:W-:Y:S05]  /*11520*/  BSYNC B2 ;  /* 0x0000000000027941 */ /* 0x000fea0003800000 */
.L_x_929:
[----:B------:R-:W-:Y:S04]  /*11530*/  BSSY B2, `(.L_x_931) ;  /* 0x0000007000027945 */ /* 0x000fe80003800000 */
[----:B------:R-:W-:Y:S05]  /*11540*/  @P1 BRA `(.L_x_932) ;  /* 0x0000000000141947 */ /* 0x000fea0003800000 */
[----:B------:R-:W-:Y:S01]  /*11550*/  ISETP.NE.AND P0, PT, R28, RZ, PT ;  /* 0x000000ff1c00720c */ /* 0x000fe20003f05270 */
[----:B0-----:R-:W-:-:S04]  /*11560*/  IMAD.MOV.U32 R3, RZ, RZ, 0x4000 ;  /* 0x00004000ff037424 */ /* 0x001fc800078e00ff */
[----:B------:R1:W-:Y:S08]  /*11570*/  SYNCS.ARRIVE.TRANS64 RZ, [R2+URZ+0x16830], R3 ;  /* 0x0168300302ff79a7 */ /* 0x0003f0000800003f */
[----:B------:R-:W-:Y:S05]  /*11580*/  @!P0 BRA `(.L_x_932) ;  /* 0x0000000000048947 */ /* 0x000fea0003800000 */
[----:B------:R-:W-:Y:S01]  /*11590*/  BPT.TRAP 0x1 ;  /* 0x000000040000795c */ /* 0x000fe20000300000 */
.L_x_932:
[----:B------:R-:W-:Y:S05]  /*115a0*/  BSYNC B2 ;  /* 0x0000000000027941 */ /* 0x000fea0003800000 */
.L_x_931:
[----:B------:R-:W-:Y:S01]  /*115b0*/  IMAD.MOV.U32 R11, RZ, RZ, RZ ;  /* 0x000000ffff0b7224 */ /* 0x000fe200078e00ff */
[----:B------:R-:W-:Y:S01]  /*115c0*/  UIADD3 UR4, UP0, UR46, 0x370, URZ ;  /* 0x000003702e047890 */ /* 0x000fe2000ff1e03f */
[C---:B01----:R-:W-:Y:S01]  /*115d0*/  IMAD R3, R16.reuse, 0x4000, R17 ;  /* 0x0000400010037824 */ /* 0x043fe200078e0211 */
[----:B------:R-:W-:Y:S01]  /*115e0*/  PLOP3.LUT P0, PT, PT, PT, PT, 0x80, 0x0 ;  /* 0x000000000000781c */ /* 0x000fe20003f0f070 */
[----:B------:R-:W-:Y:S01]  /*115f0*/  IMAD R2, R16, 0x8, R0 ;  /* 0x0000000810027824 */ /* 0x000fe200078e0200 */
[----:B------:R-:W-:Y:S01]  /*11600*/  R2UR UR10, R11 ;  /* 0x000000000b0a72ca */ /* 0x000fe200000e0000 */
[----:B------:R-:W-:Y:S01]  /*11610*/  VIADD R3, R3, 0xe400 ;  /* 0x0000e40003037836 */ /* 0x000fe20000000000 */
[----:B------:R-:W-:Y:S01]  /*11620*/  UIADD3.X UR5, URZ, UR47, URZ, UP0, !UPT ;  /* 0x0000002f3f057290 */ /* 0x000fe200087fe43f */
[----:B------:R-:W-:Y:S01]  /*11630*/  VIADD R2, R2, 0x30 ;  /* 0x0000003002027836 */ /* 0x000fe20000000000 */
[----:B------:R-:W-:Y:S01]  /*11640*/  UMOV UR6, 0x0 ;  /* 0x0000000000067882 */ /* 0x000fe20000000000 */
[----:B------:R-:W-:Y:S01]  /*11650*/  IMAD.SHL.U32 R5, R10, 0x80, RZ ;  /* 0x000000800a057824 */ /* 0x000fe200078e00ff */
[----:B------:R-:W-:-:S09]  /*11660*/  UMOV UR7, 0x14f00000 ;  /* 0x14f0000000077882 */ /* 0x000fd20000000000 */
.L_x_933:
        /* <DEDUP_REMOVED lines=15> */
.L_x_1003:
[----:B------:R-:W-:Y:S05]  /*11760*/  BSYNC B2 ;  /* 0x0000000000027941 */ /* 0x000fea0003800000 */
.L_x_934:
[----:B------:R-:W-:Y:S01]  /*11770*/  BSSY B2, `(.L_x_936) ;  /* 0x0000009000027945 */ /* 0x000fe20003800000 */
[----:B------:R-:W-:Y:S02]  /*11780*/  IMAD.MOV.U32 R2, RZ, RZ, 0x0 ;  /* 0x00000000ff027424 */ /* 0x000fe400078e00ff */
[----:B------:R-:W-:Y:S01]  /*11790*/  IMAD.MOV.U32 R3, RZ, RZ, 0x14f00000 ;  /* 0x14f00000ff037424 */ /* 0x000fe200078e00ff */
[----:B------:R-:W-:Y:S06]  /*117a0*/  @P1 BRA `(.L_x_937) ;  /* 0x0000000000141947 */ /* 0x000fec0003800000 */
[----:B------:R-:W-:Y:S01]  /*117b0*/  ISETP.NE.AND P0, PT, R28, RZ, PT ;  /* 0x000000ff1c00720c */ /* 0x000fe20003f05270 */
[----:B0-----:R-:W-:-:S04]  /*117c0*/  IMAD.MOV.U32 R8, RZ, RZ, 0x4000 ;  /* 0x00004000ff087424 */ /* 0x001fc800078e00ff */
[----:B------:R1:W-:Y:S08]  /*117d0*/  SYNCS.ARRIVE.TRANS64 RZ, [R5+URZ+0x50], R8 ;  /* 0x0000500805ff79a7 */ /* 0x0003f0000800003f */
[----:B------:R-:W-:Y:S05]  /*117e0*/  @!P0 BRA `(.L_x_937) ;  /* 0x0000000000048947 */ /* 0x000fea0003800000 */
[----:B------:R-:W-:Y:S01]  /*117f0*/  BPT.TRAP 0x1 ;  /* 0x000000040000795c */ /* 0x000fe20000300000 */
.L_x_937:
[----:B------:R-:W-:Y:S05]  /*11800*/  BSYNC B2 ;  /* 0x0000000000027941 */ /* 0x000fea0003800000 */
.L_x_936:
[----:B------:R-:W-:Y:S01]  /*11810*/  R2UR UR10, R11 ;  /* 0x000000000b0a72ca */ /* 0x000fe200000e0000 */
[----:B------:R-:W-:Y:S01]  /*11820*/  UIADD3 UR4, UP0, UR46, 0x470, URZ ;  /* 0x000004702e047890 */ /* 0x000fe2000ff1e03f */
[----:B------:R-:W-:Y:S01]  /*11830*/  R2UR UR6, R2 ;  /* 0x00000000020672ca */ /* 0x000fe200000e0000 */
[----:B------:R-:W-:Y:S01]  /*11840*/  IMAD R2, R7, 0x4000, R17 ;  /* 0x0000400007027824 */ /* 0x000fe200078e0211 */
[----:B------:R-:W-:Y:S01]  /*11850*/  R2UR UR7, R3 ;  /* 0x00000000030772ca */ /* 0x000fe200000e0000 */
[----:B------:R-:W-:Y:S01]  /*11860*/  IMAD.SHL.U32 R3, R19, 0x80, RZ ;  /* 0x0000008013037824 */ /* 0x000fe200078e00ff */
[----:B------:R-:W-:Y:S01]  /*11870*/  PLOP3.LUT P0, PT, PT, PT, PT, 0x80, 0x0 ;  /* 0x000000000000781c */ /* 0x000fe20003f0f070 */
[----:B01----:R-:W-:Y:S01]  /*11880*/  VIADD R5, R5, 0x50 ;  /* 0x0000005005057836 */ /* 0x003fe20000000000 */
[----:B------:R-:W-:Y:S01]  /*11890*/  UIADD3.X UR5, URZ, UR47, URZ, UP0, !UPT ;  /* 0x0000002f3f057290 */ /* 0x000fe200087fe43f */
[----:B------:R-:W-:-:S11]  /*118a0*/  VIADD R2, R2, 0x400 ;  /* 0x0000040002027836 */ /* 0x000fd60000000000 */
.L_x_938:
        /* <DEDUP_REMOVED lines=12> */
.L_x_927:
[----:B------:R-:W-:Y:S05]  /*11970*/  BSYNC B1 ;  /* 0x0000000000017941 */ /* 0x000fea0003800000 */
.L_x_926:
[----:B------:R-:W-:Y:S01]  /*11980*/  ISETP.GT.AND P0, PT, R9, UR39, PT ;  /* 0x0000002709007c0c */ /* 0x000fe2000bf04270 */
[----:B------:R-:W-:-:S12]  /*11990*/  VIADD R6, R6, 0xfffffffe ;  /* 0xfffffffe06067836 */ /* 0x000fd80000000000 */
[----:B------:R-:W-:Y:S05]  /*119a0*/  @P0 BRA `(.L_x_939) ;  /* 0xfffffff000940947 */ /* 0x000fea000383ffff */
.L_x_912:
[----:B------:R-:W-:Y:S05]  /*119b0*/  BSYNC B0 ;  /* 0x0000000000007941 */ /* 0x000fea0003800000 */
.L_x_897:
        /* <DEDUP_REMOVED lines=17> */
.L_x_941:
[----:B------:R-:W-:Y:S05]  /*11ad0*/  BSYNC B0 ;  /* 0x0000000000007941 */ /* 0x000fea0003800000 */
.L_x_940:
[----:B------:R-:W-:Y:S01]  /*11ae0*/  LOP3.LUT P0, RZ, R23, 0x2, RZ, 0xc0, !PT ;  /* 0x0000000217ff7812 */ /* 0x000fe2000780c0ff */
[----:B------:R-:W-:-:S12]  /*11af0*/  BSSY B0, `(.L_x_942) ;  /* 0x0000025000007945 */ /* 0x000fd80003800000 */
[----:B------:R-:W-:Y:S05]  /*11b00*/  @!P0 BRA `(.L_x_943) ;  /* 0x00000000008c8947 */ /* 0x000fea0003800000 */
[----:B------:R-:W-:Y:S01]  /*11b10*/  IMAD R3, R16, 0x8, R17 ;  /* 0x0000000810037824 */ /* 0x000fe200078e0211 */
[----:B------:R-:W-:Y:S01]  /*11b20*/  SHF.L.U32 R0, R24, 0x1f, RZ ;  /* 0x0000001f18007819 */ /* 0x000fe200000006ff */
[----:B------:R-:W-:Y:S01]  /*11b30*/  BSSY B1, `(.L_x_944) ;  /* 0x0000004000017945 */ /* 0x000fe20003800000 */
[----:B------:R-:W-:Y:S02]  /*11b40*/  ISETP.NE.AND P2, PT, R6, RZ, PT ;  /* 0x000000ff0600720c */ /* 0x000fe40003f45270 */
[----:B------:R-:W1:Y:S02]  /*11b50*/  SYNCS.PHASECHK.TRANS64.TRYWAIT P0, [R3+URZ+0x16860], R0 ;  /* 0x01686000030075a7 */ /* 0x000e64000800017f */
[----:B-1----:R-:W-:Y:S09]  /*11b60*/  @!P0 BRA `(.L_x_945) ;  /* 0x0000001c000c8947 */ /* 0x002ff20003800000 */
.L_x_1004:
[----:B------:R-:W-:Y:S05]  /*11b70*/  BSYNC B1 ;  /* 0x0000000000017941 */ /* 0x000fea0003800000 */
.L_x_944:
[----:B------:R-:W-:Y:S04]  /*11b80*/  BSSY B1, `(.L_x_946) ;  /* 0x0000007000017945 */ /* 0x000fe80003800000 */
[----:B------:R-:W-:Y:S05]  /*11b90*/  @P2 BRA `(.L_x_947) ;  /* 0x0000000000142947 */ /* 0x000fea0003800000 */
[----:B------:R-:W-:Y:S01]  /*11ba0*/  ISETP.NE.AND P0, PT, R28, RZ, PT ;  /* 0x000000ff1c00720c */ /* 0x000fe20003f05270 */
[----:B-1----:R-:W-:-:S04]  /*11bb0*/  IMAD.MOV.U32 R0, RZ, RZ, 0x4000 ;  /* 0x00004000ff007424 */ /* 0x002fc800078e00ff */
[----:B------:R2:W-:Y:S08]  /*11bc0*/  SYNCS.ARRIVE.TRANS64 RZ, [R3+URZ+0x16850], R0 ;  /* 0x0168500003ff79a7 */ /* 0x0005f0000800003f */
[----:B------:R-:W-:Y:S05]  /*11bd0*/  @!P0 BRA `(.L_x_947) ;  /* 0x0000000000048947 */ /* 0x000fea0003800000 */
[----:B------:R-:W-:Y:S01]  /*11be0*/  BPT.TRAP 0x1 ;  /* 0x000000040000795c */ /* 0x000fe20000300000 */
.L_x_947:
[----:B------:R-:W-:Y:S05]  /*11bf0*/  BSYNC B1 ;  /* 0x0000000000017941 */ /* 0x000fea0003800000 */
.L_x_946:
[----:B-12---:R-:W-:Y:S01]  /*11c00*/  IMAD R0, R16, 0x4000, R17 ;  /* 0x0000400010007824 */ /* 0x006fe200078e0211 */
[----:B------:R-:W-:Y:S01]  /*11c10*/  UIADD3 UR4, UP0, UR46, 0x470, URZ ;  /* 0x000004702e047890 */ /* 0x000fe2000ff1e03f */
[----:B------:R-:W-:Y:S01]  /*11c20*/  PLOP3.LUT P0, PT, PT, PT, PT, 0x80, 0x0 ;  /* 0x000000000000781c */ /* 0x000fe20003f0f070 */
[----:B------:R-:W-:Y:S01]  /*11c30*/  IMAD.SHL.U32 R19, R19, 0x80, RZ ;  /* 0x0000008013137824 */ /* 0x000fe200078e00ff */
[----:B------:R-:W-:Y:S01]  /*11c40*/  UMOV UR6, 0x0 ;  /* 0x0000000000067882 */ /* 0x000fe20000000000 */
[----:B0-----:R-:W-:Y:S01]  /*11c50*/  VIADD R2, R3, 0x16850 ;  /* 0x0001685003027836 */ /* 0x001fe20000000000 */
[----:B------:R-:W-:Y:S01]  /*11c60*/  UIADD3.X UR5, URZ, UR47, URZ, UP0, !UPT ;  /* 0x0000002f3f057290 */ /* 0x000fe200087fe43f */
[----:B------:R-:W-:Y:S01]  /*11c70*/  VIADD R0, R0, 0x400 ;  /* 0x0000040000007836 */ /* 0x000fe20000000000 */
[----:B------:R-:W-:Y:S01]  /*11c80*/  UMOV UR7, 0x14f00000 ;  /* 0x14f0000000077882 */ /* 0x000fe20000000000 */
[----:B------:R-:W-:-:S09]  /*11c90*/  UMOV UR10, URZ ;  /* 0x0000003f000a7c82 */ /* 0x000fd20008000000 */
.L_x_948:
        /* <DEDUP_REMOVED lines=9> */
[----:B-1----:R-:W-:Y:S05]  /*11d30*/  @P0 BRA.U.ANY `(.L_x_948) ;  /* 0xfffffffd00d80947 */ /* 0x002fea000393ffff */
.L_x_943:
[----:B------:R-:W-:Y:S05]  /*11d40*/  BSYNC B0 ;  /* 0x0000000000007941 */ /* 0x000fea0003800000 */
.L_x_942:
[----:B------:R-:W-:-:S05]  /*11d50*/  VIADD R16, R16, 0x1 ;  /* 0x0000000110107836 */ /* 0x000fca0000000000 */
[----:B------:R-:W-:-:S04]  /*11d60*/  ISETP.NE.AND P0, PT, R16, 0x2, PT ;  /* 0x000000021000780c */ /* 0x000fc80003f05270 */
[----:B------:R-:W-:Y:S02]  /*11d70*/  SEL R3, RZ, 0x1, P0 ;  /* 0x00000001ff037807 */ /* 0x000fe40000000000 */
[----:B------:R-:W-:Y:S02]  /*11d80*/  SEL R16, R16, RZ, P0 ;  /* 0x000000ff10107207 */ /* 0x000fe40000000000 */
[----:B------:R-:W-:-:S07]  /*11d90*/  LOP3.LUT R24, R24, R3, RZ, 0x3c, !PT ;  /* 0x0000000318187212 */ /* 0x000fce00078e3cff */
.L_x_879:
[----:B------:R-:W-:Y:S05]  /*11da0*/  BSYNC B7 ;  /* 0x0000000000077941 */ /* 0x000fea0003800000 */
.L_x_877:
[----:B------:R-:W-:-:S13]  /*11db0*/  LOP3.LUT P0, RZ, R23, 0x4, RZ, 0xc0, !PT ;  /* 0x0000000417ff7812 */ /* 0x000fda000780c0ff */
[----:B------:R-:W-:Y:S05]  /*11dc0*/  @!P0 BRA `(.L_x_949) ;  /* 0x0000000000248947 */ /* 0x000fea0003800000 */
[----:B------:R-:W-:Y:S05]  /*11dd0*/  WARPSYNC.ALL ;  /* 0x0000000000007948 */ /* 0x000fea0003800000 */
[----:B------:R-:W1:Y:S08]  /*11de0*/  S2UR UR5, SR_CgaCtaId ;  /* 0x00000000000579c3 */ /* 0x000e700000008800 */
[----:B------:R-:W-:Y:S06]  /*11df0*/  BAR.SYNC.DEFER_BLOCKING 0x5, 0x200 ;  /* 0x0148000000007b1d */ /* 0x000fec0000010000 */
[----:B------:R-:W-:-:S02]  /*11e00*/  UMOV UR4, 0x400 ;  /* 0x0000040000047882 */ /* 0x000fc40000000000 */
[----:B-1----:R-:W-:-:S06]  /*11e10*/  ULEA UR4, UR5, UR4, 0x18 ;  /* 0x0000000405047291 */ /* 0x002fcc000f8ec03f */
[----:B0-----:R-:W-:-:S05]  /*11e20*/  IMAD.U32 R17, RZ, RZ, UR4 ;  /* 0x00000004ff117e24 */ /* 0x001fca000f8e00ff */
[----:B------:R0:W1:Y:S01]  /*11e30*/  LDS R27, [R17+0x168d0] ;  /* 0x0168d000111b7984 */ /* 0x0000620000000800 */
[----:B------:R-:W-:Y:S06]  /*11e40*/  BAR.ARV 0x4, 0x200 ;  /* 0x0108000000007b1d */ /* 0x000fec0000002000 */
[----:B------:R-:W-:Y:S05]  /*11e50*/  BRA `(.L_x_950) ;  /* 0x00000000002c7947 */ /* 0x000fea0003800000 */
.L_x_949:
[----:B------:R-:W-:-:S03]  /*11e60*/  UMOV UR4, 0xffffffff ;  /* 0xffffffff00047882 */ /* 0x000fc60000000000 */
[----:B------:R-:W-:Y:S05]  /*11e70*/  BRA.DIV UR4, `(.L_x_951) ;  /* 0x0000001a045c7947 */ /* 0x000fea000b800000 */
[----:B------:R1:W2:Y:S02]  /*11e80*/  SHFL.IDX PT, R14, R27, RZ, 0x1f ;  /* 0x00001fff1b0e7589 */ /* 0x0002a400000e0000 */
.L_x_1007:
[----:B------:R-:W0:Y:S01]  /*11e90*/  @!P1 S2R R3, SR_CgaCtaId ;  /* 0x0000000000039919 */ /* 0x000e220000008800 */
[----:B------:R-:W-:Y:S05]  /*11ea0*/  WARPSYNC.ALL ;  /* 0x0000000000007948 */ /* 0x000fea0003800000 */
[----:B------:R-:W-:Y:S01]  /*11eb0*/  BAR.SYNC.DEFER_BLOCKING 0x4, 0x200 ;  /* 0x0108000000007b1d */ /* 0x000fe20000010000 */
[----:B------:R-:W-:-:S04]  /*11ec0*/  @!P1 MOV R0, 0x400 ;  /* 0x0000040000009802 */ /* 0x000fc80000000f00 */
[----:B0-----:R-:W-:-:S05]  /*11ed0*/  @!P1 LEA R17, R3, R0, 0x18 ;  /* 0x0000000003119211 */ /* 0x001fca00078ec0ff */
[----:B------:R1:W-:Y:S02]  /*11ee0*/  @!P1 STS [R17+0x168d0], R27 ;  /* 0x0168d01b11009388 */ /* 0x0003e40000000800 */
[----:B-12---:R-:W-:Y:S01]  /*11ef0*/  IMAD.MOV.U32 R27, RZ, RZ, R14 ;  /* 0x000000ffff1b7224 */ /* 0x006fe200078e000e */
[----:B------:R-:W-:Y:S06]  /*11f00*/  BAR.ARV 0x5, 0x200 ;  /* 0x0148000000007b1d */ /* 0x000fec0000002000 */
.L_x_950:
[----:B------:R-:W-:Y:S02]  /*11f10*/  ULDC UR4, c[0x0][0xc38] ;  /* 0x00030e0000047ab9 */ /* 0x000fe40000000800 */
[----:B-1----:R-:W-:-:S13]  /*11f20*/  ISETP.GE.AND P0, PT, R27, UR4, PT ;  /* 0x000000041b007c0c */ /* 0x002fda000bf06270 */
[----:B------:R-:W-:Y:S05]  /*11f30*/  @!P0 BRA `(.L_x_952) ;  /* 0xffffffc400508947 */ /* 0x000fea000383ffff */
.L_x_868:
[----:B------:R-:W1:Y:S01]  /*11f40*/  S2R R3, SR_CgaCtaId ;  /* 0x0000000000037919 */ /* 0x000e620000008800 */
[----:B------:R-:W-:Y:S01]  /*11f50*/  VIADD R29, R29, 0x1 ;  /* 0x000000011d1d7836 */ /* 0x000fe20000000000 */
[----:B------:R-:W-:Y:S01]  /*11f60*/  MOV R2, 0x400 ;  /* 0x0000040000027802 */ /* 0x000fe20000000f00 */
[----:B------:R-:W-:Y:S03]  /*11f70*/  BSSY B0, `(.L_x_953) ;  /* 0x0000008000007945 */ /* 0x000fe60003800000 */
[----:B------:R-:W-:-:S04]  /*11f80*/  LEA.HI R0, R29, R29, RZ, 0x1 ;  /* 0x0000001d1d007211 */ /* 0x000fc800078f08ff */
[----:B------:R-:W-:-:S05]  /*11f90*/  LOP3.LUT R0, R0, 0xfffffffe, RZ, 0xc0, !PT ;  /* 0xfffffffe00007812 */ /* 0x000fca00078ec0ff */
[----:B------:R-:W-:-:S05]  /*11fa0*/  IMAD.IADD R0, R29, 0x1, -R0 ;  /* 0x000000011d007824 */ /* 0x000fca00078e0a00 */
[----:B------:R-:W-:Y:S02]  /*11fb0*/  SHF.L.U32 R0, R0, 0x1f, RZ ;  /* 0x0000001f00007819 */ /* 0x000fe400000006ff */
[----:B-1----:R-:W-:-:S04]  /*11fc0*/  LEA R9, R3, R2, 0x18 ;  /* 0x0000000203097211 */ /* 0x002fc800078ec0ff */
[----:B------:R-:W1:Y:S02]  /*11fd0*/  SYNCS.PHASECHK.TRANS64.TRYWAIT P0, [R9+URZ+0x16820], R0 ;  /* 0x01682000090075a7 */ /* 0x000e64000800017f */
[----:B-1----:R-:W-:Y:S05]  /*11fe0*/  @!P0 BRA `(.L_x_954) ;  /* 0x0000001800288947 */ /* 0x002fea0003800000 */
.L_x_1008:
[----:B------:R-:W-:Y:S05]  /*11ff0*/  BSYNC B0 ;  /* 0x0000000000007941 */ /* 0x000fea0003800000 */
.L_x_953:
[----:B------:R-:W-:-:S03]  /*12000*/  UMOV UR4, 0xffffffff ;  /* 0xffffffff00047882 */ /* 0x000fc60000000000 */
[----:B------:R-:W-:Y:S05]  /*12010*/  BRA.DIV UR4, `(.L_x_955) ;  /* 0x0000001a04307947 */ /* 0x000fea000b800000 */
[----:B-1----:R-:W1:Y:S02]  /*12020*/  S2R R0, SR_TID.X ;  /* 0x0000000000007919 */ /* 0x002e640000002100 */
[----:B-1----:R-:W-:-:S04]  /*12030*/  SHF.R.U32.HI R0, RZ, 0x5, R0 ;  /* 0x00000005ff007819 */ /* 0x002fc80000011600 */
[----:B------:R-:W-:-:S05]  /*12040*/  LOP3.LUT R0, R0, 0x3, RZ, 0xc0, !PT ;  /* 0x0000000300007812 */ /* 0x000fca00078ec0ff */
[----:B------:R1:W2:Y:S02]  /*12050*/  SHFL.IDX PT, R14, R0, RZ, 0x1f ;  /* 0x00001fff000e7589 */ /* 0x0002a400000e0000 */
.L_x_1011:
[----:B--2---:R-:W-:Y:S01]  /*12060*/  ISETP.NE.AND P0, PT, R14, RZ, PT ;  /* 0x000000ff0e00720c */ /* 0x004fe20003f05270 */
[----:B------:R-:W-:-:S12]  /*12070*/  BSSY B0, `(.L_x_956) ;  /* 0x0000024000007945 */ /* 0x000fd80003800000 */
[----:B------:R-:W-:Y:S05]  /*12080*/  @P0 BRA `(.L_x_957) ;  /* 0x0000000000880947 */ /* 0x000fea0003800000 */
[----:B------:R-:W-:-:S03]  /*12090*/  UMOV UR4, 0xffffffff ;  /* 0xffffffff00047882 */ /* 0x000fc60000000000 */
[----:B------:R-:W-:Y:S05]  /*120a0*/  BRA.DIV UR4, `(.L_x_958) ;  /* 0x0000001a04407947 */ /* 0x000fea000b800000 */
[----:B------:R-:W-:-:S13]  /*120b0*/  ELECT P6, URZ, PT ;  /* 0x00000000003f782f */ /* 0x000fda00038c0000 */
.L_x_1014:
[----:B------:R-:W-:Y:S05]  /*120c0*/  @!P6 BRA `(.L_x_957) ;  /* 0x000000000078e947 */ /* 0x000fea0003800000 */
[----:B------:R-:W-:-:S06]  /*120d0*/  ULOP3.LUT UR4, UR38, 0x2, URZ, 0xfc, !UPT ;  /* 0x0000000226047892 */ /* 0x000fcc000f8efc3f */
[----:B-1----:R-:W-:-:S05]  /*120e0*/  IMAD.U32 R0, RZ, RZ, UR4 ;  /* 0x00000004ff007e24 */ /* 0x002fca000f8e00ff */
[----:B------:R-:W-:-:S13]  /*120f0*/  ISETP.NE.AND P2, PT, R0, 0x3, PT ;  /* 0x000000030000780c */ /* 0x000fda0003f45270 */
[----:B------:R-:W-:Y:S05]  /*12100*/  @!P2 BRA `(.L_x_959) ;  /* 0x000000000004a947 */ /* 0x000fea0003800000 */
[----:B------:R-:W-:Y:S01]  /*12110*/  BPT.TRAP 0x1 ;  /* 0x000000040000795c */ /* 0x000fe20000300000 */
.L_x_959:
        /* <DEDUP_REMOVED lines=12> */
.L_x_1015:
[----:B------:R-:W2:Y:S02]  /*121e0*/  SYNCS.PHASECHK.TRANS64.TRYWAIT P0, [R3+URZ], R0 ;  /* 0x00000000030075a7 */ /* 0x000ea4000800017f */
[----:B--2---:R-:W-:Y:S05]  /*121f0*/  @!P0 BRA `(.L_x_961) ;  /* 0x0000001800208947 */ /* 0x004fea0003800000 */
.L_x_1016:
[----:B------:R-:W-:Y:S05]  /*12200*/  @!P2 BRA `(.L_x_962) ;  /* 0x000000000004a947 */ /* 0x000fea0003800000 */
[----:B------:R-:W-:Y:S01]  /*12210*/  BPT.TRAP 0x1 ;  /* 0x000000040000795c */ /* 0x000fe20000300000 */
.L_x_962:
[----:B--2---:R-:W-:-:S04]  /*12220*/  VIADD R3, R9, 0x16860 ;  /* 0x0001686009037836 */ /* 0x004fc80000000000 */
[----:B------:R-:W-:-:S04]  /*12230*/  IMAD R5, R16, 0x8, R3 ;  /* 0x0000000810057824 */ /* 0x000fc800078e0203 */
[----:B------:R-:W2:Y:S02]  /*12240*/  SYNCS.PHASECHK.TRANS64.TRYWAIT P0, [R5+URZ], R2 ;  /* 0x00000002050075a7 */ /* 0x000ea4000800017f */
[----:B--2---:R-:W-:Y:S05]  /*12250*/  @!P0 BRA `(.L_x_963) ;  /* 0x00000018001c8947 */ /* 0x004fea0003800000 */
.L_x_1017:
[----:B------:R-:W-:-:S07]  /*12260*/  IMAD R3, R4, 0x8, R3 ;  /* 0x0000000804037824 */ /* 0x000fce00078e0203 */
.L_x_964:
[----:B---3--:R3:W4:Y:S02]  /*12270*/  SYNCS.PHASECHK.TRANS64.TRYWAIT P0, [R3+URZ], R0 ;  /* 0x00000000030075a7 */ /* 0x008724000800017f */
[----:B----4-:R-:W-:Y:S05]  /*12280*/  @!P0 NANOSLEEP.SYNCS 0x989680 ;  /* 0x009896800000895d */ /* 0x010fea0003900000 */
[----:B------:R-:W4:Y:S02]  /*12290*/  @!P0 SYNCS.PHASECHK.TRANS64 P0, [R3+URZ], R0 ;  /* 0x00000000030085a7 */ /* 0x000f24000800007f */
[----:B----4-:R-:W-:Y:S05]  /*122a0*/  @!P0 BRA `(.L_x_964) ;  /* 0xfffffffc00f08947 */ /* 0x010fea000383ffff */
.L_x_957:
[----:B------:R-:W-:Y:S05]  /*122b0*/  BSYNC B0 ;  /* 0x0000000000007941 */ /* 0x000fea0003800000 */
.L_x_956:
[----:B------:R-:W-:Y:S05]  /*122c0*/  EXIT ;  /* 0x000000000000794d */ /* 0x000fea0003800000 */
.L_x_793:
[----:B0-----:R-:W-:-:S04]  /*122d0*/  IMAD.U32 R3, RZ, RZ, UR45 ;  /* 0x0000002dff037e24 */ /* 0x001fc8000f8e00ff */
[----:B------:R0:W1:Y:S03]  /*122e0*/  SYNCS.PHASECHK.TRANS64.TRYWAIT P1, [R3+URZ+0x16800], R0 ;  /* 0x01680000030075a7 */ /* 0x000066000802017f */
[----:B-1----:R-:W-:Y:S05]  /*122f0*/  @!P1 NANOSLEEP.SYNCS 0x989680 ;  /* 0x009896800000995d */ /* 0x002fea0003900000 */
[----:B------:R-:W1:Y:S02]  /*12300*/  @!P1 SYNCS.PHASECHK.TRANS64 P1, [R3+URZ+0x16800], R0 ;  /* 0x01680000030095a7 */ /* 0x000e64000802007f */
[----:B-1----:R-:W-:Y:S05]  /*12310*/  @!P1 BRA `(.L_x_793) ;  /* 0xfffffffc00ec9947 */ /* 0x002fea000383ffff */
[----:B------:R-:W-:Y:S05]  /*12320*/  BRA `(.L_x_965) ;  /* 0xfffffef400847947 */ /* 0x000fea000383ffff */
.L_x_797:
[----:B-1----:R1:W2:Y:S02]  /*12330*/  SYNCS.PHASECHK.TRANS64.TRYWAIT P2, [R5+URZ+0x16830], R0 ;  /* 0x01683000050075a7 */ /* 0x0022a4000804017f */
[----:B--2---:R-:W-:Y:S05]  /*12340*/  @!P2 NANOSLEEP.SYNCS 0x989680 ;  /* 0x009896800000a95d */ /* 0x004fea0003900000 */
[----:B------:R-:W2:Y:S02]  /*12350*/  @!P2 SYNCS.PHASECHK.TRANS64 P2, [R5+URZ+0x16830], R0 ;  /* 0x016830000500a5a7 */ /* 0x000ea4000804007f */
[----:B--2---:R-:W-:Y:S05]  /*12360*/  @!P2 BRA `(.L_x_797) ;  /* 0xfffffffc00f0a947 */ /* 0x004fea000383ffff */
[----:B------:R-:W-:Y:S05]  /*12370*/  BRA `(.L_x_796) ;  /* 0xfffffef400a87947 */ /* 0x000fea000383ffff */
.L_x_813:
[----:B-1----:R-:W-:-:S04]  /*12380*/  IMAD.U32 R7, RZ, RZ, UR6 ;  /* 0x00000006ff077e24 */ /* 0x002fc8000f8e00ff */
[----:B------:R1:W2:Y:S03]  /*12390*/  SYNCS.PHASECHK.TRANS64.TRYWAIT P2, [R7+URZ+0x16830], R6 ;  /* 0x01683006070075a7 */ /* 0x0002a6000804017f */
[----:B--2---:R-:W-:Y:S05]  /*123a0*/  @!P2 NANOSLEEP.SYNCS 0x989680 ;  /* 0x009896800000a95d */ /* 0x004fea0003900000 */
[----:B------:R-:W2:Y:S02]  /*123b0*/  @!P2 SYNCS.PHASECHK.TRANS64 P2, [R7+URZ+0x16830], R6 ;  /* 0x016830060700a5a7 */ /* 0x000ea4000804007f */
[----:B--2---:R-:W-:Y:S05]  /*123c0*/  @!P2 BRA `(.L_x_813) ;  /* 0xfffffffc00eca947 */ /* 0x004fea000383ffff */
[----:B------:R-:W-:Y:S05]  /*123d0*/  BRA `(.L_x_810) ;  /* 0xffffff2800147947 */ /* 0x000fea000383ffff */
.L_x_817:
[----:B-1----:R-:W-:-:S04]  /*123e0*/  IMAD.U32 R7, RZ, RZ, UR6 ;  /* 0x00000006ff077e24 */ /* 0x002fc8000f8e00ff */
[----:B------:R1:W2:Y:S03]  /*123f0*/  SYNCS.PHASECHK.TRANS64.TRYWAIT P2, [R7+URZ+0x16850], R6 ;  /* 0x01685006070075a7 */ /* 0x0002a6000804017f */
[----:B--2---:R-:W-:Y:S05]  /*12400*/  @!P2 NANOSLEEP.SYNCS 0x989680 ;  /* 0x009896800000a95d */ /* 0x004fea0003900000 */
[----:B------:R-:W2:Y:S02]  /*12410*/  @!P2 SYNCS.PHASECHK.TRANS64 P2, [R7+URZ+0x16850], R6 ;  /* 0x016850060700a5a7 */ /* 0x000ea4000804007f */
[----:B--2---:R-:W-:Y:S05]  /*12420*/  @!P2 BRA `(.L_x_817) ;  /* 0xfffffffc00eca947 */ /* 0x004fea000383ffff */
[----:B------:R-:W-:Y:S05]  /*12430*/  BRA `(.L_x_814) ;  /* 0xffffff2800847947 */ /* 0x000fea000383ffff */
.L_x_834:
[----:B-1----:R-:W-:-:S04]  /*12440*/  IMAD.U32 R11, RZ, RZ, UR6 ;  /* 0x00000006ff0b7e24 */ /* 0x002fc8000f8e00ff */
[----:B------:R1:W2:Y:S03]  /*12450*/  SYNCS.PHASECHK.TRANS64.TRYWAIT P3, [R11+URZ+0x16830], R0 ;  /* 0x016830000b0075a7 */ /* 0x0002a6000806017f */
[----:B--2---:R-:W-:Y:S05]  /*12460*/  @!P3 NANOSLEEP.SYNCS 0x989680 ;  /* 0x009896800000b95d */ /* 0x004fea0003900000 */
[----:B------:R-:W2:Y:S02]  /*12470*/  @!P3 SYNCS.PHASECHK.TRANS64 P3, [R11+URZ+0x16830], R0 ;  /* 0x016830000b00b5a7 */ /* 0x000ea4000806007f */
[----:B--2---:R-:W-:Y:S05]  /*12480*/  @!P3 BRA `(.L_x_834) ;  /* 0xfffffffc00ecb947 */ /* 0x004fea000383ffff */
[----:B------:R-:W-:Y:S05]  /*12490*/  BRA `(.L_x_831) ;  /* 0xffffff5400f87947 */ /* 0x000fea000383ffff */
.L_x_838:
[----:B-1----:R-:W-:-:S04]  /*124a0*/  IMAD.U32 R11, RZ, RZ, UR6 ;  /* 0x00000006ff0b7e24 */ /* 0x002fc8000f8e00ff */
[----:B------:R1:W2:Y:S03]  /*124b0*/  SYNCS.PHASECHK.TRANS64.TRYWAIT P2, [R11+URZ+0x16850], R0 ;  /* 0x016850000b0075a7 */ /* 0x0002a6000804017f */
[----:B--2---:R-:W-:Y:S05]  /*124c0*/  @!P2 NANOSLEEP.SYNCS 0x989680 ;  /* 0x009896800000a95d */ /* 0x004fea0003900000 */
[----:B------:R-:W2:Y:S02]  /*124d0*/  @!P2 SYNCS.PHASECHK.TRANS64 P2, [R11+URZ+0x16850], R0 ;  /* 0x016850000b00a5a7 */ /* 0x000ea4000804007f */
[----:B--2---:R-:W-:Y:S05]  /*124e0*/  @!P2 BRA `(.L_x_838) ;  /* 0xfffffffc00eca947 */ /* 0x004fea000383ffff */
[----:B------:R-:W-:Y:S05]  /*124f0*/  BRA `(.L_x_835) ;  /* 0xffffff5800687947 */ /* 0x000fea000383ffff */
.L_x_844:
[----:B-1----:R-:W-:-:S04]  /*12500*/  IMAD.U32 R9, RZ, RZ, UR6 ;  /* 0x00000006ff097e24 */ /* 0x002fc8000f8e00ff */
[----:B------:R1:W2:Y:S03]  /*12510*/  SYNCS.PHASECHK.TRANS64.TRYWAIT P3, [R9+URZ+0x16830], R0 ;  /* 0x01683000090075a7 */ /* 0x0002a6000806017f */
[----:B--2---:R-:W-:Y:S05]  /*12520*/  @!P3 NANOSLEEP.SYNCS 0x989680 ;  /* 0x009896800000b95d */ /* 0x004fea0003900000 */
[----:B------:R-:W2:Y:S02]  /*12530*/  @!P3 SYNCS.PHASECHK.TRANS64 P3, [R9+URZ+0x16830], R0 ;  /* 0x016830000900b5a7 */ /* 0x000ea4000806007f */
[----:B--2---:R-:W-:Y:S05]  /*12540*/  @!P3 BRA `(.L_x_844) ;  /* 0xfffffffc00ecb947 */ /* 0x004fea000383ffff */
[----:B------:R-:W-:Y:S05]  /*12550*/  BRA `(.L_x_841) ;  /* 0xffffff7400107947 */ /* 0x000fea000383ffff */
.L_x_848:
[----:B-1----:R-:W-:-:S04]  /*12560*/  IMAD.U32 R9, RZ, RZ, UR6 ;  /* 0x00000006ff097e24 */ /* 0x002fc8000f8e00ff */
[----:B------:R1:W2:Y:S03]  /*12570*/  SYNCS.PHASECHK.TRANS64.TRYWAIT P2, [R9+URZ+0x16850], R0 ;  /* 0x01685000090075a7 */ /* 0x0002a6000804017f */
[----:B--2---:R-:W-:Y:S05]  /*12580*/  @!P2 NANOSLEEP.SYNCS 0x989680 ;  /* 0x009896800000a95d */ /* 0x004fea0003900000 */
[----:B------:R-:W2:Y:S02]  /*12590*/  @!P2 SYNCS.PHASECHK.TRANS64 P2, [R9+URZ+0x16850], R0 ;  /* 0x016850000900a5a7 */ /* 0x000ea4000804007f */
[----:B--2---:R-:W-:Y:S05]  /*125a0*/  @!P2 BRA `(.L_x_848) ;  /* 0xfffffffc00eca947 */ /* 0x004fea000383ffff */
[----:B------:R-:W-:Y:S05]  /*125b0*/  BRA `(.L_x_845) ;  /* 0xffffff7400807947 */ /* 0x000fea000383ffff */
.L_x_861:
[----:B-1----:R-:W-:-:S04]  /*125c0*/  IMAD.U32 R6, RZ, RZ, UR5 ;  /* 0x00000005ff067e24 */ /* 0x002fc8000f8e00ff */
[----:B------:R1:W2:Y:S03]  /*125d0*/  SYNCS.PHASECHK.TRANS64.TRYWAIT P0, [R6+URZ+0x16850], R3 ;  /* 0x01685003060075a7 */ /* 0x0002a6000800017f */
[----:B--2---:R-:W-:Y:S05]  /*125e0*/  @!P0 NANOSLEEP.SYNCS 0x989680 ;  /* 0x009896800000895d */ /* 0x004fea0003900000 */
[----:B------:R-:W2:Y:S02]  /*125f0*/  @!P0 SYNCS.PHASECHK.TRANS64 P0, [R6+URZ+0x16850], R3 ;  /* 0x01685003060085a7 */ /* 0x000ea4000800007f */
[----:B--2---:R-:W-:Y:S05]  /*12600*/  @!P0 BRA `(.L_x_861) ;  /* 0xfffffffc00ec8947 */ /* 0x004fea000383ffff */
[----:B------:R-:W-:Y:S05]  /*12610*/  BRA `(.L_x_860) ;  /* 0xffffffa000107947 */ /* 0x000fea000383ffff */
.L_x_885:
[----:B------:R-:W-:Y:S02]  /*12620*/  IMAD.MOV.U32 R13, RZ, RZ, R20 ;  /* 0x000000ffff0d7224 */ /* 0x000fe400078e0014 */
[----:B------:R-:W-:Y:S02]  /*12630*/  IMAD.MOV.U32 R12, RZ, RZ, RZ ;  /* 0x000000ffff0c7224 */ /* 0x000fe400078e00ff */
[----:B------:R-:W-:Y:S02]  /*12640*/  IMAD.MOV.U32 R11, RZ, RZ, 0x1f ;  /* 0x0000001fff0b7424 */ /* 0x000fe400078e00ff */
[----:B------:R-:W-:-:S07]  /*12650*/  IMAD.MOV.U32 R15, RZ, RZ, -0x1 ;  /* 0xffffffffff0f7424 */ /* 0x000fce00078e00ff */
[----:B------:R-:W-:Y:S05]  /*12660*/  WARPSYNC.COLLECTIVE R15, `(.L_x_966) ;  /* 0x000000000f087348 */ /* 0x000fea0003c00000 */
[----:B------:R0:W1:Y:S02]  /*12670*/  SHFL.IDX P6, R14, R13, R12, R11 ;  /* 0x0000000c0d0e7389 */ /* 0x00006400000c000b */
[----:B01----:R-:W-:Y:S01]  /*12680*/  ENDCOLLECTIVE ;  /* 0x000000000000791b */ /* 0x003fe20003800000 */
.L_x_966:
[----:B------:R-:W-:Y:S05]  /*12690*/  BRA `(.L_x_967) ;  /* 0xffffffcc000c7947 */ /* 0x000fea000383ffff */
.L_x_887:
[----:B------:R-:W-:Y:S01]  /*126a0*/  BSSY B0, `(.L_x_968) ;  /* 0x0000006000007945 */ /* 0x000fe20003800000 */
[----:B------:R-:W-:-:S07]  /*126b0*/  IMAD.MOV.U32 R15, RZ, RZ, -0x1 ;  /* 0xffffffffff0f7424 */ /* 0x000fce00078e00ff */
[----:B0-----:R-:W-:Y:S05]  /*126c0*/  WARPSYNC.COLLECTIVE R15, `(.L_x_969) ;  /* 0x000000000f0c7348 */ /* 0x001fea0003c00000 */
[----:B------:R-:W-:Y:S02]  /*126d0*/  ELECT P6, UR62, PT ;  /* 0x00000000003e782f */ /* 0x000fe400038c0000 */
[----:B------:R-:W-:Y:S01]  /*126e0*/  MOV R14, UR62 ;  /* 0x0000003e000e7c02 */ /* 0x000fe20008000f00 */
[----:B0-----:R-:W-:Y:S10]  /*126f0*/  ENDCOLLECTIVE ;  /* 0x000000000000791b */ /* 0x001ff40003800000 */
.L_x_969:
[----:B------:R-:W-:Y:S05]  /*12700*/  BSYNC B0 ;  /* 0x0000000000007941 */ /* 0x000fea0003800000 */
.L_x_968:
[----:B------:R-:W-:Y:S05]  /*12710*/  BRA `(.L_x_970) ;  /* 0xffffffcc000c7947 */ /* 0x000fea000383ffff */
.L_x_889:
[----:B-1----:R1:W2:Y:S02]  /*12720*/  SYNCS.PHASECHK.TRANS64.TRYWAIT P0, [R3+URZ+0x16840], R0 ;  /* 0x01684000030075a7 */ /* 0x0022a4000800017f */
[----:B--2---:R-:W-:Y:S05]  /*12730*/  @!P0 NANOSLEEP.SYNCS 0x989680 ;  /* 0x009896800000895d */ /* 0x004fea0003900000 */
[----:B------:R-:W2:Y:S02]  /*12740*/  @!P0 SYNCS.PHASECHK.TRANS64 P0, [R3+URZ+0x16840], R0 ;  /* 0x01684000030085a7 */ /* 0x000ea4000800007f */
[----:B--2---:R-:W-:Y:S05]  /*12750*/  @!P0 BRA `(.L_x_889) ;  /* 0xfffffffc00f08947 */ /* 0x004fea000383ffff */
[----:B------:R-:W-:Y:S05]  /*12760*/  BRA `(.L_x_971) ;  /* 0xffffffcc00687947 */ /* 0x000fea000383ffff */
.L_x_893:
[----:B------:R-:W-:Y:S01]  /*12770*/  IMAD.MOV.U32 R13, RZ, RZ, R5 ;  /* 0x000000ffff0d7224 */ /* 0x000fe200078e0005 */
[----:B------:R-:W-:Y:S01]  /*12780*/  LOP3.LUT R20, R20, 0x7f, RZ, 0xc0, !PT ;  /* 0x0000007f14147812 */ /* 0x000fe200078ec0ff */
[----:B------:R-:W-:Y:S02]  /*12790*/  IMAD.MOV.U32 R12, RZ, RZ, RZ ;  /* 0x000000ffff0c7224 */ /* 0x000fe400078e00ff */
[----:B------:R-:W-:Y:S01]  /*127a0*/  IMAD.MOV.U32 R11, RZ, RZ, 0x181f ;  /* 0x0000181fff0b7424 */ /* 0x000fe200078e00ff */
[----:B------:R-:W-:Y:S01]  /*127b0*/  SHF.R.U32.HI R20, RZ, 0x3, R20 ;  /* 0x00000003ff147819 */ /* 0x000fe20000011614 */
[----:B------:R-:W-:-:S04]  /*127c0*/  IMAD.MOV.U32 R15, RZ, RZ, -0x1 ;  /* 0xffffffffff0f7424 */ /* 0x000fc800078e00ff */
[----:B------:R-:W-:-:S07]  /*127d0*/  VIADD R6, R20, UR41 ;  /* 0x0000002914067c36 */ /* 0x000fce0008000000 */
[----:B------:R-:W-:Y:S05]  /*127e0*/  WARPSYNC.COLLECTIVE R15, `(.L_x_972) ;  /* 0x000000000f087348 */ /* 0x000fea0003c00000 */
[----:B------:R0:W1:Y:S02]  /*127f0*/  SHFL.IDX P6, R14, R13, R12, R11 ;  /* 0x0000000c0d0e7389 */ /* 0x00006400000c000b */
[----:B01----:R-:W-:Y:S01]  /*12800*/  ENDCOLLECTIVE ;  /* 0x000000000000791b */ /* 0x003fe20003800000 */
.L_x_972:
[----:B------:R-:W-:Y:S02]  /*12810*/  VIADD R10, R6, 0x10 ;  /* 0x00000010060a7836 */ /* 0x000fe40000000000 */
[----:B------:R-:W-:Y:S02]  /*12820*/  IMAD.MOV.U32 R13, RZ, RZ, R0 ;  /* 0x000000ffff0d7224 */ /* 0x000fe400078e0000 */
[----:B------:R-:W-:-:S07]  /*12830*/  IMAD.MOV.U32 R2, RZ, RZ, R14 ;  /* 0x000000ffff027224 */ /* 0x000fce00078e000e */
[----:B------:R-:W-:Y:S05]  /*12840*/  WARPSYNC.COLLECTIVE R15, `(.L_x_973) ;  /* 0x000000000f087348 */ /* 0x000fea0003c00000 */
[----:B------:R0:W1:Y:S02]  /*12850*/  SHFL.IDX P6, R14, R13, R12, R11 ;  /* 0x0000000c0d0e7389 */ /* 0x00006400000c000b */
[----:B01----:R-:W-:Y:S01]  /*12860*/  ENDCOLLECTIVE ;  /* 0x000000000000791b */ /* 0x003fe20003800000 */
.L_x_973:
[----:B------:R-:W-:Y:S02]  /*12870*/  ULDC UR4, c[0x0][0x288] ;  /* 0x0000a20000047ab9 */ /* 0x000fe40000000800 */
[----:B------:R-:W-:-:S05]  /*12880*/  IMAD R7, R7, UR4, RZ ;  /* 0x0000000407077c24 */ /* 0x000fca000f8e02ff */
[----:B------:R-:W-:Y:S01]  /*12890*/  ISETP.GE.AND P1, PT, R6, R7, PT ;  /* 0x000000070600720c */ /* 0x000fe20003f26270 */
[----:B------:R-:W-:Y:S02]  /*128a0*/  IMAD.MOV.U32 R13, RZ, RZ, R5 ;  /* 0x000000ffff0d7224 */ /* 0x000fe400078e0005 */
[----:B------:R-:W-:-:S10]  /*128b0*/  IMAD.MOV.U32 R12, RZ, RZ, 0x1 ;  /* 0x00000001ff0c7424 */ /* 0x000fd400078e00ff */
[----:B------:R-:W-:-:S05]  /*128c0*/  @!P1 LEA R14, P2, R21, R14, 0x1 ;  /* 0x0000000e150e9211 */ /* 0x000fca00078408ff */
[----:B------:R-:W-:Y:S02]  /*128d0*/  @!P1 IMAD.X R3, RZ, RZ, R2, P2 ;  /* 0x000000ffff039224 */ /* 0x000fe400010e0602 */
[----:B------:R-:W-:-:S07]  /*128e0*/  @!P1 IMAD.MOV.U32 R2, RZ, RZ, R14 ;  /* 0x000000ffff029224 */ /* 0x000fce00078e000e */
[----:B------:R-:W-:Y:S05]  /*128f0*/  WARPSYNC.COLLECTIVE R15, `(.L_x_974) ;  /* 0x000000000f087348 */ /* 0x000fea0003c00000 */
[----:B------:R0:W1:Y:S02]  /*12900*/  SHFL.IDX P6, R14, R13, R12, R11 ;  /* 0x0000000c0d0e7389 */ /* 0x00006400000c000b */
[----:B01----:R-:W-:Y:S01]  /*12910*/  ENDCOLLECTIVE ;  /* 0x000000000000791b */ /* 0x003fe20003800000 */
.L_x_974:
        /* <DEDUP_REMOVED lines=10> */
.L_x_975:
[----:B------:R-:W-:Y:S02]  /*129c0*/  IMAD.MOV.U32 R13, RZ, RZ, R5 ;  /* 0x000000ffff0d7224 */ /* 0x000fe400078e0005 */
[----:B------:R-:W-:Y:S02]  /*129d0*/  IMAD.MOV.U32 R12, RZ, RZ, 0x2 ;  /* 0x00000002ff0c7424 */ /* 0x000fe400078e00ff */
[----:B------:R-:W-:-:S07]  /*129e0*/  IMAD.MOV.U32 R10, RZ, RZ, R14 ;  /* 0x000000ffff0a7224 */ /* 0x000fce00078e000e */
[----:B------:R-:W-:Y:S05]  /*129f0*/  WARPSYNC.COLLECTIVE R15, `(.L_x_976) ;  /* 0x000000000f087348 */ /* 0x000fea0003c00000 */
[----:B------:R0:W1:Y:S02]  /*12a00*/  SHFL.IDX P6, R14, R13, R12, R11 ;  /* 0x0000000c0d0e7389 */ /* 0x00006400000c000b */
[----:B01----:R-:W-:Y:S01]  /*12a10*/  ENDCOLLECTIVE ;  /* 0x000000000000791b */ /* 0x003fe20003800000 */
.L_x_976:
[----:B------:R-:W-:-:S05]  /*12a20*/  @!P1 LEA R10, P2, R21, R10, 0x1 ;  /* 0x0000000a150a9211 */ /* 0x000fca00078408ff */
[----:B------:R-:W-:Y:S02]  /*12a30*/  @!P1 IMAD.X R3, RZ, RZ, R2, P2 ;  /* 0x000000ffff039224 */ /* 0x000fe400010e0602 */
[----:B------:R-:W-:Y:S02]  /*12a40*/  @!P1 IMAD.MOV.U32 R2, RZ, RZ, R10 ;  /* 0x000000ffff029224 */ /* 0x000fe400078e000a */
[----:B------:R-:W-:Y:S02]  /*12a50*/  VIADD R10, R6, 0x20 ;  /* 0x00000020060a7836 */ /* 0x000fe40000000000 */
[----:B------:R-:W-:Y:S01]  /*12a60*/  IMAD.MOV.U32 R13, RZ, RZ, R0 ;  /* 0x000000ffff0d7224 */ /* 0x000fe200078e0000 */
[----:B------:R-:W-:Y:S01]  /*12a70*/  @!PT LDS RZ, [RZ] ;  /* 0x00000000fffff984 */ /* 0x000fe20000000800 */
[----:B------:R-:W-:Y:S01]  /*12a80*/  @!PT LDS RZ, [RZ] ;  /* 0x00000000fffff984 */ /* 0x000fe20000000800 */
[----:B------:R-:W-:Y:S01]  /*12a90*/  @!PT LDS RZ, [RZ] ;  /* 0x00000000fffff984 */ /* 0x000fe20000000800 */
[----:B------:R0:W-:Y:S02]  /*12aa0*/  @!P1 LDGSTS.E.BYPASS.LTC128B.128 [R26+0x8c00], desc[UR48][R2.64], !P0 ;  /* 0x08c00000021a9fae */ /* 0x0001e4000c101d70 */
[----:B------:R-:W-:Y:S01]  /*12ab0*/  ISETP.GE.AND P1, PT, R10, R7, PT ;  /* 0x000000070a00720c */ /* 0x000fe20003f26270 */
[----:B------:R-:W-:-:S02]  /*12ac0*/  VIADD R10, R6, 0x30 ;  /* 0x00000030060a7836 */ /* 0x000fc40000000000 */
[----:B------:R-:W-:-:S10]  /*12ad0*/  IMAD.MOV.U32 R9, RZ, RZ, R14 ;  /* 0x000000ffff097224 */ /* 0x000fd400078e000e */
[----:B0-----:R-:W-:Y:S05]  /*12ae0*/  WARPSYNC.COLLECTIVE R15, `(.L_x_977) ;  /* 0x000000000f087348 */ /* 0x001fea0003c00000 */
[----:B------:R1:W2:Y:S02]  /*12af0*/  SHFL.IDX P6, R14, R13, R12, R11 ;  /* 0x0000000c0d0e7389 */ /* 0x0002a400000c000b */
[----:B012---:R-:W-:Y:S01]  /*12b00*/  ENDCOLLECTIVE ;  /* 0x000000000000791b */ /* 0x007fe20003800000 */
.L_x_977:
[----:B------:R-:W-:Y:S02]  /*12b10*/  IMAD.MOV.U32 R13, RZ, RZ, R5 ;  /* 0x000000ffff0d7224 */ /* 0x000fe400078e0005 */
[----:B------:R-:W-:Y:S01]  /*12b20*/  IMAD.MOV.U32 R12, RZ, RZ, 0x3 ;  /* 0x00000003ff0c7424 */ /* 0x000fe200078e00ff */
[----:B------:R-:W-:-:S13]  /*12b30*/  @!P1 LEA R2, P2, R21, R14, 0x1 ;  /* 0x0000000e15029211 */ /* 0x000fda00078408ff */
[----:B------:R-:W-:Y:S05]  /*12b40*/  WARPSYNC.COLLECTIVE R15, `(.L_x_978) ;  /* 0x000000000f087348 */ /* 0x000fea0003c00000 */
[----:B------:R0:W1:Y:S02]  /*12b50*/  SHFL.IDX P6, R14, R13, R12, R11 ;  /* 0x0000000c0d0e7389 */ /* 0x00006400000c000b */
[----:B01----:R-:W-:Y:S01]  /*12b60*/  ENDCOLLECTIVE ;  /* 0x000000000000791b */ /* 0x003fe20003800000 */
.L_x_978:
[----:B------:R-:W-:-:S05]  /*12b70*/  @!P1 IMAD.X R3, RZ, RZ, R9, P2 ;  /* 0x000000ffff039224 */ /* 0x000fca00010e0609 */
        /* <DEDUP_REMOVED lines=10> */
.L_x_979:
[----:B------:R-:W-:Y:S02]  /*12c20*/  IMAD.MOV.U32 R13, RZ, RZ, R5 ;  /* 0x000000ffff0d7224 */ /* 0x000fe400078e0005 */
[----:B------:R-:W-:Y:S02]  /*12c30*/  IMAD.MOV.U32 R12, RZ, RZ, 0x4 ;  /* 0x00000004ff0c7424 */ /* 0x000fe400078e00ff */
[----:B------:R-:W-:-:S07]  /*12c40*/  IMAD.MOV.U32 R10, RZ, RZ, R14 ;  /* 0x000000ffff0a7224 */ /* 0x000fce00078e000e */
[----:B------:R-:W-:Y:S05]  /*12c50*/  WARPSYNC.COLLECTIVE R15, `(.L_x_980) ;  /* 0x000000000f087348 */ /* 0x000fea0003c00000 */
[----:B------:R0:W1:Y:S02]  /*12c60*/  SHFL.IDX P6, R14, R13, R12, R11 ;  /* 0x0000000c0d0e7389 */ /* 0x00006400000c000b */
[----:B01----:R-:W-:Y:S01]  /*12c70*/  ENDCOLLECTIVE ;  /* 0x000000000000791b */ /* 0x003fe20003800000 */
.L_x_980:
        /* <DEDUP_REMOVED lines=15> */
.L_x_981:
[----:B------:R-:W-:Y:S02]  /*12d70*/  IMAD.MOV.U32 R13, RZ, RZ, R5 ;  /* 0x000000ffff0d7224 */ /* 0x000fe400078e0005 */
[----:B------:R-:W-:Y:S01]  /*12d80*/  IMAD.MOV.U32 R12, RZ, RZ, 0x5 ;  /* 0x00000005ff0c7424 */ /* 0x000fe200078e00ff */
[----:B------:R-:W-:-:S13]  /*12d90*/  @!P1 LEA R2, P2, R21, R14, 0x1 ;  /* 0x0000000e15029211 */ /* 0x000fda00078408ff */
[----:B------:R-:W-:Y:S05]  /*12da0*/  WARPSYNC.COLLECTIVE R15, `(.L_x_982) ;  /* 0x000000000f087348 */ /* 0x000fea0003c00000 */
[----:B------:R0:W1:Y:S02]  /*12db0*/  SHFL.IDX P6, R14, R13, R12, R11 ;  /* 0x0000000c0d0e7389 */ /* 0x00006400000c000b */
[----:B01----:R-:W-:Y:S01]  /*12dc0*/  ENDCOLLECTIVE ;  /* 0x000000000000791b */ /* 0x003fe20003800000 */
.L_x_982:
        /* <DEDUP_REMOVED lines=11> */
.L_x_983:
[----:B------:R-:W-:Y:S02]  /*12e80*/  IMAD.MOV.U32 R13, RZ, RZ, R5 ;  /* 0x000000ffff0d7224 */ /* 0x000fe400078e0005 */
[----:B------:R-:W-:Y:S02]  /*12e90*/  IMAD.MOV.U32 R12, RZ, RZ, 0x6 ;  /* 0x00000006ff0c7424 */ /* 0x000fe400078e00ff */
[----:B------:R-:W-:-:S07]  /*12ea0*/  IMAD.MOV.U32 R10, RZ, RZ, R14 ;  /* 0x000000ffff0a7224 */ /* 0x000fce00078e000e */
[----:B------:R-:W-:Y:S05]  /*12eb0*/  WARPSYNC.COLLECTIVE R15, `(.L_x_984) ;  /* 0x000000000f087348 */ /* 0x000fea0003c00000 */
[----:B------:R0:W1:Y:S02]  /*12ec0*/  SHFL.IDX P6, R14, R13, R12, R11 ;  /* 0x0000000c0d0e7389 */ /* 0x00006400000c000b */
[----:B01----:R-:W-:Y:S01]  /*12ed0*/  ENDCOLLECTIVE ;  /* 0x000000000000791b */ /* 0x003fe20003800000 */
.L_x_984:
        /* <DEDUP_REMOVED lines=10> */
[----:B------:R-:W-:-:S12]  /*12f80*/  IMAD.MOV.U32 R9, RZ, RZ, R14 ;  /* 0x000000ffff097224 */ /* 0x000fd800078e000e */
[----:B0-----:R-:W-:Y:S05]  /*12f90*/  WARPSYNC.COLLECTIVE R15, `(.L_x_985) ;  /* 0x000000000f087348 */ /* 0x001fea0003c00000 */
[----:B------:R1:W2:Y:S02]  /*12fa0*/  SHFL.IDX P6, R14, R13, R12, R11 ;  /* 0x0000000c0d0e7389 */ /* 0x0002a400000c000b */
[----:B012---:R-:W-:Y:S01]  /*12fb0*/  ENDCOLLECTIVE ;  /* 0x000000000000791b */ /* 0x007fe20003800000 */
.L_x_985:
[----:B------:R-:W-:Y:S02]  /*12fc0*/  IMAD.MOV.U32 R13, RZ, RZ, R5 ;  /* 0x000000ffff0d7224 */ /* 0x000fe400078e0005 */
[----:B------:R-:W-:Y:S01]  /*12fd0*/  IMAD.MOV.U32 R12, RZ, RZ, 0x7 ;  /* 0x00000007ff0c7424 */ /* 0x000fe200078e00ff */
[----:B------:R-:W-:-:S13]  /*12fe0*/  @!P1 LEA R2, P2, R21, R14, 0x1 ;  /* 0x0000000e15029211 */ /* 0x000fda00078408ff */
[----:B------:R-:W-:Y:S05]  /*12ff0*/  WARPSYNC.COLLECTIVE R15, `(.L_x_986) ;  /* 0x000000000f087348 */ /* 0x000fea0003c00000 */
[----:B------:R0:W1:Y:S02]  /*13000*/  SHFL.IDX P6, R14, R13, R12, R11 ;  /* 0x0000000c0d0e7389 */ /* 0x00006400000c000b */
[----:B01----:R-:W-:Y:S01]  /*13010*/  ENDCOLLECTIVE ;  /* 0x000000000000791b */ /* 0x003fe20003800000 */
.L_x_986:
[----:B------:R-:W-:-:S05]  /*13020*/  @!P1 IMAD.X R3, RZ, RZ, R9, P2 ;  /* 0x000000ffff039224 */ /* 0x000fca00010e0609 */
[----:B------:R-:W-:Y:S01]  /*13030*/  @!PT LDS RZ, [RZ] ;  /* 0x00000000fffff984 */ /* 0x000fe20000000800 */
[----:B------:R-:W-:Y:S01]  /*13040*/  @!PT LDS RZ, [RZ] ;  /* 0x00000000fffff984 */ /* 0x000fe20000000800 */
[----:B------:R-:W-:Y:S01]  /*13050*/  @!PT LDS RZ, [RZ] ;  /* 0x00000000fffff984 */ /* 0x000fe20000000800 */
[----:B------:R0:W-:Y:S01]  /*13060*/  @!P1 LDGSTS.E.BYPASS.LTC128B.128 [R26+0xb400], desc[UR48][R2.64], !P0 ;  /* 0x0b400000021a9fae */ /* 0x0001e2000c101d70 */
[----:B------:R-:W-:Y:S02]  /*13070*/  IMAD.MOV.U32 R13, RZ, RZ, R0 ;  /* 0x000000ffff0d7224 */ /* 0x000fe400078e0000 */
[----:B------:R-:W-:-:S05]  /*13080*/  VIADD R0, R6, 0x70 ;  /* 0x0000007006007836 */ /* 0x000fca0000000000 */
[----:B------:R-:W-:Y:S01]  /*13090*/  ISETP.GE.AND P1, PT, R0, R7, PT ;  /* 0x000000070000720c */ /* 0x000fe20003f26270 */
[----:B------:R-:W-:Y:S02]  /*130a0*/  VIADD R0, R6, 0x80 ;  /* 0x0000008006007836 */ /* 0x000fe40000000000 */
[----:B------:R-:W-:-:S10]  /*130b0*/  IMAD.MOV.U32 R10, RZ, RZ, R14 ;  /* 0x000000ffff0a7224 */ /* 0x000fd400078e000e */
[----:B0-----:R-:W-:Y:S05]  /*130c0*/  WARPSYNC.COLLECTIVE R15, `(.L_x_987) ;  /* 0x000000000f087348 */ /* 0x001fea0003c00000 */
[----:B------:R1:W2:Y:S02]  /*130d0*/  SHFL.IDX P6, R14, R13, R12, R11 ;  /* 0x0000000c0d0e7389 */ /* 0x0002a400000c000b */
[----:B012---:R-:W-:Y:S01]  /*130e0*/  ENDCOLLECTIVE ;  /* 0x000000000000791b */ /* 0x007fe20003800000 */
.L_x_987:
[----:B------:R-:W-:Y:S02]  /*130f0*/  IMAD.MOV.U32 R13, RZ, RZ, R8 ;  /* 0x000000ffff0d7224 */ /* 0x000fe400078e0008 */
[----:B------:R-:W-:Y:S02]  /*13100*/  IMAD.MOV.U32 R12, RZ, RZ, RZ ;  /* 0x000000ffff0c7224 */ /* 0x000fe400078e00ff */
[----:B------:R-:W-:-:S07]  /*13110*/  IMAD.MOV.U32 R20, RZ, RZ, R14 ;  /* 0x000000ffff147224 */ /* 0x000fce00078e000e */
[----:B------:R-:W-:Y:S05]  /*13120*/  WARPSYNC.COLLECTIVE R15, `(.L_x_988) ;  /* 0x000000000f087348 */ /* 0x000fea0003c00000 */
[----:B------:R0:W1:Y:S02]  /*13130*/  SHFL.IDX P6, R14, R13, R12, R11 ;  /* 0x0000000c0d0e7389 */ /* 0x00006400000c000b */
[----:B01----:R-:W-:Y:S01]  /*13140*/  ENDCOLLECTIVE ;  /* 0x000000000000791b */ /* 0x003fe20003800000 */
.L_x_988:
[----:B------:R-:W-:-:S05]  /*13150*/  @!P1 LEA R2, P2, R21, R20, 0x1 ;  /* 0x0000001415029211 */ /* 0x000fca00078408ff */
[----:B------:R-:W-:-:S05]  /*13160*/  @!P1 IMAD.X R3, RZ, RZ, R10, P2 ;  /* 0x000000ffff039224 */ /* 0x000fca00010e060a */
[----:B------:R-:W-:Y:S01]  /*13170*/  @!PT LDS RZ, [RZ] ;  /* 0x00000000fffff984 */ /* 0x000fe20000000800 */
[----:B------:R-:W-:Y:S01]  /*13180*/  @!PT LDS RZ, [RZ] ;  /* 0x00000000fffff984 */ /* 0x000fe20000000800 */
[----:B------:R-:W-:Y:S01]  /*13190*/  @!PT LDS RZ, [RZ] ;  /* 0x00000000fffff984 */ /* 0x000fe20000000800 */
[----:B------:R0:W-:Y:S01]  /*131a0*/  @!P1 LDGSTS.E.BYPASS.LTC128B.128 [R26+0xbc00], desc[UR48][R2.64], !P0 ;  /* 0x0bc00000021a9fae */ /* 0x0001e2000c101d70 */
[----:B------:R-:W-:Y:S01]  /*131b0*/  IMAD.MOV.U32 R13, RZ, RZ, R4 ;  /* 0x000000ffff0d7224 */ /* 0x000fe200078e0004 */
[----:B------:R-:W-:Y:S01]  /*131c0*/  ISETP.GE.AND P1, PT, R0, R7, PT ;  /* 0x000000070000720c */ /* 0x000fe20003f26270 */
[----:B------:R-:W-:Y:S02]  /*131d0*/  VIADD R0, R6, 0x90 ;  /* 0x0000009006007836 */ /* 0x000fe40000000000 */
[----:B------:R-:W-:-:S10]  /*131e0*/  IMAD.MOV.U32 R9, RZ, RZ, R14 ;  /* 0x000000ffff097224 */ /* 0x000fd400078e000e */
[----:B0-----:R-:W-:Y:S05]  /*131f0*/  WARPSYNC.COLLECTIVE R15, `(.L_x_989) ;  /* 0x000000000f087348 */ /* 0x001fea0003c00000 */
[----:B------:R1:W2:Y:S02]  /*13200*/  SHFL.IDX P6, R14, R13, R12, R11 ;  /* 0x0000000c0d0e7389 */ /* 0x0002a400000c000b */
[----:B012---:R-:W-:Y:S01]  /*13210*/  ENDCOLLECTIVE ;  /* 0x000000000000791b */ /* 0x007fe20003800000 */
.L_x_989:
[----:B------:R-:W-:Y:S02]  /*13220*/  IMAD.MOV.U32 R13, RZ, RZ, R8 ;  /* 0x000000ffff0d7224 */ /* 0x000fe400078e0008 */
[----:B------:R-:W-:Y:S01]  /*13230*/  IMAD.MOV.U32 R12, RZ, RZ, 0x1 ;  /* 0x00000001ff0c7424 */ /* 0x000fe200078e00ff */
[----:B------:R-:W-:-:S13]  /*13240*/  @!P1 LEA R2, P2, R21, R14, 0x1 ;  /* 0x0000000e15029211 */ /* 0x000fda00078408ff */
[----:B------:R-:W-:Y:S05]  /*13250*/  WARPSYNC.COLLECTIVE R15, `(.L_x_990) ;  /* 0x000000000f087348 */ /* 0x000fea0003c00000 */
[----:B------:R0:W1:Y:S02]  /*13260*/  SHFL.IDX P6, R14, R13, R12, R11 ;  /* 0x0000000c0d0e7389 */ /* 0x00006400000c000b */
[----:B01----:R-:W-:Y:S01]  /*13270*/  ENDCOLLECTIVE ;  /* 0x000000000000791b */ /* 0x003fe20003800000 */
.L_x_990:
[----:B------:R-:W-:-:S05]  /*13280*/  @!P1 IMAD.X R3, RZ, RZ, R9, P2 ;  /* 0x000000ffff039224 */ /* 0x000fca00010e0609 */
[----:B------:R-:W-:Y:S01]  /*13290*/  @!PT LDS RZ, [RZ] ;  /* 0x00000000fffff984 */ /* 0x000fe20000000800 */
[----:B------:R-:W-:Y:S01]  /*132a0*/  @!PT LDS RZ, [RZ] ;  /* 0x00000000fffff984 */ /* 0x000fe20000000800 */
[----:B------:R-:W-:Y:S01]  /*132b0*/  @!PT LDS RZ, [RZ] ;  /* 0x00000000fffff984 */ /* 0x000fe20000000800 */
[----:B------:R0:W-:Y:S01]  /*132c0*/  @!P1 LDGSTS.E.BYPASS.LTC128B.128 [R26+0xc400], desc[UR48][R2.64], !P0 ;  /* 0x0c400000021a9fae */ /* 0x0001e2000c101d70 */
[----:B------:R-:W-:Y:S01]  /*132d0*/  ISETP.GE.AND P1, PT, R0, R7, PT ;  /* 0x000000070000720c */ /* 0x000fe20003f26270 */
[----:B------:R-:W-:Y:S02]  /*132e0*/  IMAD.MOV.U32 R13, RZ, RZ, R4 ;  /* 0x000000ffff0d7224 */ /* 0x000fe400078e0004 */
[----:B------:R-:W-:-:S10]  /*132f0*/  IMAD.MOV.U32 R5, RZ, RZ, R14 ;  /* 0x000000ffff057224 */ /* 0x000fd400078e000e */
[----:B0-----:R-:W-:Y:S05]  /*13300*/  WARPSYNC.COLLECTIVE R15, `(.L_x_991) ;  /* 0x000000000f087348 */ /* 0x001fea0003c00000 */
[----:B------:R1:W2:Y:S02]  /*13310*/  SHFL.IDX P6, R14, R13, R12, R11 ;  /* 0x0000000c0d0e7389 */ /* 0x0002a400000c000b */
[----:B012---:R-:W-:Y:S01]  /*13320*/  ENDCOLLECTIVE ;  /* 0x000000000000791b */ /* 0x007fe20003800000 */
.L_x_991:
[----:B------:R-:W-:Y:S02]  /*13330*/  IMAD.MOV.U32 R13, RZ, RZ, R8 ;  /* 0x000000ffff0d7224 */ /* 0x000fe400078e0008 */
[----:B------:R-:W-:Y:S02]  /*13340*/  IMAD.MOV.U32 R12, RZ, RZ, 0x2 ;  /* 0x00000002ff0c7424 */ /* 0x000fe400078e00ff */
[----:B------:R-:W-:-:S07]  /*13350*/  IMAD.MOV.U32 R9, RZ, RZ, R14 ;  /* 0x000000ffff097224 */ /* 0x000fce00078e000e */
[----:B------:R-:W-:Y:S05]  /*13360*/  WARPSYNC.COLLECTIVE R15, `(.L_x_992) ;  /* 0x000000000f087348 */ /* 0x000fea0003c00000 */
[----:B------:R0:W1:Y:S02]  /*13370*/  SHFL.IDX P6, R14, R13, R12, R11 ;  /* 0x0000000c0d0e7389 */ /* 0x00006400000c000b */
[----:B01----:R-:W-:Y:S01]  /*13380*/  ENDCOLLECTIVE ;  /* 0x000000000000791b */ /* 0x003fe20003800000 */
.L_x_992:
        /* <DEDUP_REMOVED lines=11> */
.L_x_993:
[----:B------:R-:W-:-:S05]  /*13440*/  VIADD R2, R6, 0xa0 ;  /* 0x000000a006027836 */ /* 0x000fca0000000000 */
[----:B------:R-:W-:Y:S01]  /*13450*/  ISETP.GE.AND P1, PT, R2, R7, PT ;  /* 0x000000070200720c */ /* 0x000fe20003f26270 */
[----:B------:R-:W-:Y:S02]  /*13460*/  IMAD.MOV.U32 R13, RZ, RZ, R8 ;  /* 0x000000ffff0d7224 */ /* 0x000fe400078e0008 */
[----:B------:R-:W-:-:S10]  /*13470*/  IMAD.MOV.U32 R12, RZ, RZ, 0x3 ;  /* 0x00000003ff0c7424 */ /* 0x000fd400078e00ff */
[----:B------:R-:W-:-:S13]  /*13480*/  @!P1 LEA R2, P2, R21, R14, 0x1 ;  /* 0x0000000e15029211 */ /* 0x000fda00078408ff */
[----:B------:R-:W-:Y:S05]  /*13490*/  WARPSYNC.COLLECTIVE R15, `(.L_x_994) ;  /* 0x000000000f087348 */ /* 0x000fea0003c00000 */
[----:B------:R0:W1:Y:S02]  /*134a0*/  SHFL.IDX P6, R14, R13, R12, R11 ;  /* 0x0000000c0d0e7389 */ /* 0x00006400000c000b */
[----:B01----:R-:W-:Y:S01]  /*134b0*/  ENDCOLLECTIVE ;  /* 0x000000000000791b */ /* 0x003fe20003800000 */
.L_x_994:
        /* <DEDUP_REMOVED lines=10> */
.L_x_995:
[----:B------:R-:W-:Y:S05]  /*13560*/  BRA `(.L_x_996) ;  /* 0xffffffcc002c7947 */ /* 0x000fea000383ffff */
.L_x_896:
[----:B0-----:R0:W1:Y:S02]  /*13570*/  SYNCS.PHASECHK.TRANS64.TRYWAIT P0, [R17+URZ+0x16820], R2 ;  /* 0x01682002110075a7 */ /* 0x001064000800017f */
[----:B-1----:R-:W-:Y:S05]  /*13580*/  @!P0 NANOSLEEP.SYNCS 0x989680 ;  /* 0x009896800000895d */ /* 0x002fea0003900000 */
[----:B------:R-:W1:Y:S02]  /*13590*/  @!P0 SYNCS.PHASECHK.TRANS64 P0, [R17+URZ+0x16820], R2 ;  /* 0x01682002110085a7 */ /* 0x000e64000800007f */
[----:B-1----:R-:W-:Y:S05]  /*135a0*/  @!P0 BRA `(.L_x_896) ;  /* 0xfffffffc00f08947 */ /* 0x002fea000383ffff */
[----:B------:R-:W-:Y:S05]  /*135b0*/  BRA `(.L_x_997) ;  /* 0xffffffcc00847947 */ /* 0x000fea000383ffff */
.L_x_903:
[----:B0-----:R0:W1:Y:S02]  /*135c0*/  SYNCS.PHASECHK.TRANS64.TRYWAIT P0, [R3+URZ+0x16840], R2 ;  /* 0x01684002030075a7 */ /* 0x001064000800017f */
[----:B-1----:R-:W-:Y:S05]  /*135d0*/  @!P0 NANOSLEEP.SYNCS 0x989680 ;  /* 0x009896800000895d */ /* 0x002fea0003900000 */
[----:B------:R-:W1:Y:S02]  /*135e0*/  @!P0 SYNCS.PHASECHK.TRANS64 P0, [R3+URZ+0x16840], R2 ;  /* 0x01684002030085a7 */ /* 0x000e64000800007f */
[----:B-1----:R-:W-:Y:S05]  /*135f0*/  @!P0 BRA `(.L_x_903) ;  /* 0xfffffffc00f08947 */ /* 0x002fea000383ffff */
[----:B------:R-:W-:Y:S05]  /*13600*/  BRA `(.L_x_998) ;  /* 0xffffffd000387947 */ /* 0x000fea000383ffff */
.L_x_908:
[----:B0-----:R0:W1:Y:S02]  /*13610*/  SYNCS.PHASECHK.TRANS64.TRYWAIT P0, [R2+URZ+0x60], R3 ;  /* 0x00006003020075a7 */ /* 0x001064000800017f */
[----:B-1----:R-:W-:Y:S05]  /*13620*/  @!P0 NANOSLEEP.SYNCS 0x989680 ;  /* 0x009896800000895d */ /* 0x002fea0003900000 */
[----:B------:R-:W1:Y:S02]  /*13630*/  @!P0 SYNCS.PHASECHK.TRANS64 P0, [R2+URZ+0x60], R3 ;  /* 0x00006003020085a7 */ /* 0x000e64000800007f */
[----:B-1----:R-:W-:Y:S05]  /*13640*/  @!P0 BRA `(.L_x_908) ;  /* 0xfffffffc00f08947 */ /* 0x002fea000383ffff */
[----:B------:R-:W-:Y:S05]  /*13650*/  BRA `(.L_x_999) ;  /* 0xffffffd000b07947 */ /* 0x000fea000383ffff */
.L_x_917:
[----:B0-----:R0:W1:Y:S02]  /*13660*/  SYNCS.PHASECHK.TRANS64.TRYWAIT P0, [R3+URZ+0x16840], R2 ;  /* 0x01684002030075a7 */ /* 0x001064000800017f */
[----:B-1----:R-:W-:Y:S05]  /*13670*/  @!P0 NANOSLEEP.SYNCS 0x989680 ;  /* 0x009896800000895d */ /* 0x002fea0003900000 */
[----:B------:R-:W1:Y:S02]  /*13680*/  @!P0 SYNCS.PHASECHK.TRANS64 P0, [R3+URZ+0x16840], R2 ;  /* 0x01684002030085a7 */ /* 0x000e64000800007f */
[----:B-1----:R-:W-:Y:S05]  /*13690*/  @!P0 BRA `(.L_x_917) ;  /* 0xfffffffc00f08947 */ /* 0x002fea000383ffff */
[----:B------:R-:W-:Y:S05]  /*136a0*/  BRA `(.L_x_1000) ;  /* 0xffffffd400f07947 */ /* 0x000fea000383ffff */
.L_x_922:
[----:B0-----:R0:W1:Y:S02]  /*136b0*/  SYNCS.PHASECHK.TRANS64.TRYWAIT P0, [R5+URZ+0x60], R24 ;  /* 0x00006018050075a7 */ /* 0x001064000800017f */
[----:B-1----:R-:W-:Y:S05]  /*136c0*/  @!P0 NANOSLEEP.SYNCS 0x989680 ;  /* 0x009896800000895d */ /* 0x002fea0003900000 */
[----:B------:R-:W1:Y:S02]  /*136d0*/  @!P0 SYNCS.PHASECHK.TRANS64 P0, [R5+URZ+0x60], R24 ;  /* 0x00006018050085a7 */ /* 0x000e64000800007f */
[----:B-1----:R-:W-:Y:S05]  /*136e0*/  @!P0 BRA `(.L_x_922) ;  /* 0xfffffffc00f08947 */ /* 0x002fea000383ffff */
[----:B------:R-:W-:Y:S05]  /*136f0*/  BRA `(.L_x_1001) ;  /* 0xffffffd800687947 */ /* 0x000fea000383ffff */
.L_x_930:
[----:B0-----:R0:W1:Y:S02]  /*13700*/  SYNCS.PHASECHK.TRANS64.TRYWAIT P0, [R2+URZ+0x16840], R3 ;  /* 0x01684003020075a7 */ /* 0x001064000800017f */
[----:B-1----:R-:W-:Y:S05]  /*13710*/  @!P0 NANOSLEEP.SYNCS 0x989680 ;  /* 0x009896800000895d */ /* 0x002fea0003900000 */
[----:B------:R-:W1:Y:S02]  /*13720*/  @!P0 SYNCS.PHASECHK.TRANS64 P0, [R2+URZ+0x16840], R3 ;  /* 0x01684003020085a7 */ /* 0x000e64000800007f */
[----:B-1----:R-:W-:Y:S05]  /*13730*/  @!P0 BRA `(.L_x_930) ;  /* 0xfffffffc00f08947 */ /* 0x002fea000383ffff */
[----:B------:R-:W-:Y:S05]  /*13740*/  BRA `(.L_x_1002) ;  /* 0xffffffdc00747947 */ /* 0x000fea000383ffff */
.L_x_935:
[----:B0-----:R0:W1:Y:S02]  /*13750*/  SYNCS.PHASECHK.TRANS64.TRYWAIT P0, [R5+URZ+0x60], R8 ;  /* 0x00006008050075a7 */ /* 0x001064000800017f */
[----:B-1----:R-:W-:Y:S05]  /*13760*/  @!P0 NANOSLEEP.SYNCS 0x989680 ;  /* 0x009896800000895d */ /* 0x002fea0003900000 */
[----:B------:R-:W1:Y:S02]  /*13770*/  @!P0 SYNCS.PHASECHK.TRANS64 P0, [R5+URZ+0x60], R8 ;  /* 0x00006008050085a7 */ /* 0x000e64000800007f */
[----:B-1----:R-:W-:Y:S05]  /*13780*/  @!P0 BRA `(.L_x_935) ;  /* 0xfffffffc00f08947 */ /* 0x002fea000383ffff */
[----:B------:R-:W-:Y:S05]  /*13790*/  BRA `(.L_x_1003) ;  /* 0xffffffdc00f07947 */ /* 0x000fea000383ffff */
.L_x_945:
[----:B-1----:R1:W2:Y:S02]  /*137a0*/  SYNCS.PHASECHK.TRANS64.TRYWAIT P0, [R3+URZ+0x16860], R0 ;  /* 0x01686000030075a7 */ /* 0x0022a4000800017f */
[----:B--2---:R-:W-:Y:S05]  /*137b0*/  @!P0 NANOSLEEP.SYNCS 0x989680 ;  /* 0x009896800000895d */ /* 0x004fea0003900000 */
[----:B------:R-:W2:Y:S02]  /*137c0*/  @!P0 SYNCS.PHASECHK.TRANS64 P0, [R3+URZ+0x16860], R0 ;  /* 0x01686000030085a7 */ /* 0x000ea4000800007f */
[----:B--2---:R-:W-:Y:S05]  /*137d0*/  @!P0 BRA `(.L_x_945) ;  /* 0xfffffffc00f08947 */ /* 0x004fea000383ffff */
[----:B------:R-:W-:Y:S05]  /*137e0*/  BRA `(.L_x_1004) ;  /* 0xffffffe000e07947 */ /* 0x000fea000383ffff */
.L_x_951:
[----:B------:R-:W-:Y:S01]  /*137f0*/  BSSY B0, `(.L_x_1005) ;  /* 0x0000008000007945 */ /* 0x000fe20003800000 */
[----:B------:R-:W-:Y:S02]  /*13800*/  IMAD.MOV.U32 R13, RZ, RZ, R27 ;  /* 0x000000ffff0d7224 */ /* 0x000fe400078e001b */
[----:B------:R-:W-:Y:S02]  /*13810*/  IMAD.MOV.U32 R12, RZ, RZ, RZ ;  /* 0x000000ffff0c7224 */ /* 0x000fe400078e00ff */
[----:B------:R-:W-:Y:S02]  /*13820*/  IMAD.MOV.U32 R11, RZ, RZ, 0x1f ;  /* 0x0000001fff0b7424 */ /* 0x000fe400078e00ff */
[----:B------:R-:W-:-:S07]  /*13830*/  IMAD.MOV.U32 R15, RZ, RZ, -0x1 ;  /* 0xffffffffff0f7424 */ /* 0x000fce00078e00ff */
[----:B0-----:R-:W-:Y:S05]  /*13840*/  WARPSYNC.COLLECTIVE R15, `(.L_x_1006) ;  /* 0x000000000f087348 */ /* 0x001fea0003c00000 */
[----:B------:R1:W2:Y:S02]  /*13850*/  SHFL.IDX P6, R14, R13, R12, R11 ;  /* 0x0000000c0d0e7389 */ /* 0x0002a400000c000b */
[----:B012---:R-:W-:Y:S01]  /*13860*/  ENDCOLLECTIVE ;  /* 0x000000000000791b */ /* 0x007fe20003800000 */
.L_x_1006:
[----:B------:R-:W-:Y:S05]  /*13870*/  BSYNC B0 ;  /* 0x0000000000007941 */ /* 0x000fea0003800000 */
.L_x_1005:
[----:B------:R-:W-:Y:S05]  /*13880*/  BRA `(.L_x_1007) ;  /* 0xffffffe400807947 */ /* 0x000fea000383ffff */
.L_x_954:
[----:B-1----:R1:W2:Y:S02]  /*13890*/  SYNCS.PHASECHK.TRANS64.TRYWAIT P0, [R9+URZ+0x16820], R0 ;  /* 0x01682000090075a7 */ /* 0x0022a4000800017f */
[----:B--2---:R-:W-:Y:S05]  /*138a0*/  @!P0 NANOSLEEP.SYNCS 0x989680 ;  /* 0x009896800000895d */ /* 0x004fea0003900000 */
[----:B------:R-:W2:Y:S02]  /*138b0*/  @!P0 SYNCS.PHASECHK.TRANS64 P0, [R9+URZ+0x16820], R0 ;  /* 0x01682000090085a7 */ /* 0x000ea4000800007f */
[----:B--2---:R-:W-:Y:S05]  /*138c0*/  @!P0 BRA `(.L_x_954) ;  /* 0xfffffffc00f08947 */ /* 0x004fea000383ffff */
[----:B------:R-:W-:Y:S05]  /*138d0*/  BRA `(.L_x_1008) ;  /* 0xffffffe400c47947 */ /* 0x000fea000383ffff */
.L_x_955:
        /* <DEDUP_REMOVED lines=11> */
.L_x_1010:
[----:B------:R-:W-:Y:S05]  /*13990*/  BSYNC B0 ;  /* 0x0000000000007941 */ /* 0x000fea0003800000 */
.L_x_1009:
[----:B------:R-:W-:Y:S05]  /*139a0*/  BRA `(.L_x_1011) ;  /* 0xffffffe400ac7947 */ /* 0x000fea000383ffff */
.L_x_958:
[----:B------:R-:W-:Y:S01]  /*139b0*/  BSSY B1, `(.L_x_1012) ;  /* 0x0000006000017945 */ /* 0x000fe20003800000 */
[----:B------:R-:W-:-:S07]  /*139c0*/  IMAD.MOV.U32 R15, RZ, RZ, -0x1 ;  /* 0xffffffffff0f7424 */ /* 0x000fce00078e00ff */
[----:B01----:R-:W-:Y:S05]  /*139d0*/  WARPSYNC.COLLECTIVE R15, `(.L_x_1013) ;  /* 0x000000000f0c7348 */ /* 0x003fea0003c00000 */
[----:B------:R-:W-:Y:S02]  /*139e0*/  ELECT P6, UR62, PT ;  /* 0x00000000003e782f */ /* 0x000fe400038c0000 */
[----:B------:R-:W-:Y:S01]  /*139f0*/  MOV R14, UR62 ;  /* 0x0000003e000e7c02 */ /* 0x000fe20008000f00 */
[----:B01----:R-:W-:Y:S10]  /*13a00*/  ENDCOLLECTIVE ;  /* 0x000000000000791b */ /* 0x003ff40003800000 */
.L_x_1013:
[----:B------:R-:W-:Y:S05]  /*13a10*/  BSYNC B1 ;  /* 0x0000000000017941 */ /* 0x000fea0003800000 */
.L_x_1012:
[----:B------:R-:W-:Y:S05]  /*13a20*/  BRA `(.L_x_1014) ;  /* 0xffffffe400a47947 */ /* 0x000fea000383ffff */
.L_x_960:
[----:B-1----:R1:W2:Y:S02]  /*13a30*/  SYNCS.PHASECHK.TRANS64.TRYWAIT P0, [R7+URZ], R2 ;  /* 0x00000002070075a7 */ /* 0x0022a4000800017f */
[----:B--2---:R-:W-:Y:S05]  /*13a40*/  @!P0 NANOSLEEP.SYNCS 0x989680 ;  /* 0x009896800000895d */ /* 0x004fea0003900000 */
[----:B------:R-:W2:Y:S02]  /*13a50*/  @!P0 SYNCS.PHASECHK.TRANS64 P0, [R7+URZ], R2 ;  /* 0x00000002070085a7 */ /* 0x000ea4000800007f */
[----:B--2---:R-:W-:Y:S05]  /*13a60*/  @!P0 BRA `(.L_x_960) ;  /* 0xfffffffc00f08947 */ /* 0x004fea000383ffff */
[----:B------:R-:W-:Y:S05]  /*13a70*/  BRA `(.L_x_1015) ;  /* 0xffffffe400d87947 */ /* 0x000fea000383ffff */
.L_x_961:
[----:B--2---:R2:W3:Y:S02]  /*13a80*/  SYNCS.PHASECHK.TRANS64.TRYWAIT P0, [R3+URZ], R0 ;  /* 0x00000000030075a7 */ /* 0x0044e4000800017f */
[----:B---3--:R-:W-:Y:S05]  /*13a90*/  @!P0 NANOSLEEP.SYNCS 0x989680 ;  /* 0x009896800000895d */ /* 0x008fea0003900000 */
[----:B------:R-:W3:Y:S02]  /*13aa0*/  @!P0 SYNCS.PHASECHK.TRANS64 P0, [R3+URZ], R0 ;  /* 0x00000000030085a7 */ /* 0x000ee4000800007f */
[----:B---3--:R-:W-:Y:S05]  /*13ab0*/  @!P0 BRA `(.L_x_961) ;  /* 0xfffffffc00f08947 */ /* 0x008fea000383ffff */
[----:B------:R-:W-:Y:S05]  /*13ac0*/  BRA `(.L_x_1016) ;  /* 0xffffffe400cc7947 */ /* 0x000fea000383ffff */
.L_x_963:
[----:B--2---:R2:W3:Y:S02]  /*13ad0*/  SYNCS.PHASECHK.TRANS64.TRYWAIT P0, [R5+URZ], R2 ;  /* 0x00000002050075a7 */ /* 0x0044e4000800017f */
[----:B---3--:R-:W-:Y:S05]  /*13ae0*/  @!P0 NANOSLEEP.SYNCS 0x989680 ;  /* 0x009896800000895d */ /* 0x008fea0003900000 */
[----:B------:R-:W3:Y:S02]  /*13af0*/  @!P0 SYNCS.PHASECHK.TRANS64 P0, [R5+URZ], R2 ;  /* 0x00000002050085a7 */ /* 0x000ee4000800007f */
[----:B---3--:R-:W-:Y:S05]  /*13b00*/  @!P0 BRA `(.L_x_963) ;  /* 0xfffffffc00f08947 */ /* 0x008fea000383ffff */
[----:B------:R-:W-:Y:S05]  /*13b10*/  BRA `(.L_x_1017) ;  /* 0xffffffe400d07947 */ /* 0x000fea000383ffff */
.L_x_1018:
        /* <DEDUP_REMOVED lines=14> */
.L_x_2644:


//--------------------- .text._ZN7cutlass13device_kernelIN5flash11enable_sm90INS1_16FlashAttnFwdSm90INS1_25CollectiveMainloopFwdSm90ILi2EN4cute5tupleIJNS5_1CILi1EEES8_S8_EEENS6_IJNS7_ILi192EEENS7_ILi128EEENS7_ILi64EEEEEELi64ENS_6half_tEfNS_4arch4Sm90ELb0ELb1ELb0ELb1ELb0ELb0ELb0ELb1ELb1ELb1ELb0ELb0EEENS1_21CollectiveEpilogueFwdINS6_IJSA_SC_SB_EEES9_SE_SG_Li384ELb1ELb1ELb0ELb0EEENS1_36VarlenDynamicPersistentTileSchedulerILi192ELi128ELi384ELi128ELb0ELb1ELb1ELb1ELb0ELb1EEEEEEEEEvNT_6ParamsE --------------------------
	.section	.text._ZN7cutlass13device_kernelIN5flash11enable_sm90INS1_16FlashAttnFwdSm90INS1_25CollectiveMainloopFwdSm90ILi2EN4cute5tupleIJNS5_1CILi1EEES8_S8_EEENS6_IJNS7_ILi192EEENS7_ILi128EEENS7_ILi64EEEEEELi64ENS_6half_tEfNS_4arch4Sm90ELb0ELb1ELb0ELb1ELb0ELb0ELb0ELb1ELb1ELb1ELb0ELb0EEENS1_21CollectiveEpilogueFwdINS6_IJSA_SC_SB_EEES9_SE_SG_Li384ELb1ELb1ELb0ELb0EEENS1_36VarlenDynamicPersistentTileSchedulerILi192ELi128ELi384ELi128ELb0ELb1ELb1ELb1ELb0ELb1EEEEEEEEEvNT_6ParamsE,"ax",@progbits
	.align	128
.text._ZN7cutlass13device_kernelIN5flash11enable_sm90INS1_16FlashAttnFwdSm90INS1_25CollectiveMainloopFwdSm90ILi2EN4cute5tupleIJNS5_1CILi1EEES8_S8_EEENS6_IJNS7_ILi192EEENS7_ILi128EEENS7_ILi64EEEEEELi64ENS_6half_tEfNS_4arch4Sm90ELb0ELb1ELb0ELb1ELb0ELb0ELb0ELb1ELb1ELb1ELb0ELb0EEENS1_21CollectiveEpilogueFwdINS6_IJSA_SC_SB_EEES9_SE_SG_Li384ELb1ELb1ELb0ELb0EEENS1_36VarlenDynamicPersistentTileSchedulerILi192ELi128ELi384ELi128ELb0ELb1ELb1ELb1ELb0ELb1EEEEEEEEEvNT_6ParamsE:
        .type           _ZN7cutlass13device_kernelIN5flash11enable_sm90INS1_16FlashAttnFwdSm90INS1_25CollectiveMainloopFwdSm90ILi2EN4cute5tupleIJNS5_1CILi1EEES8_S8_EEENS6_IJNS7_ILi192EEENS7_ILi128EEENS7_ILi64EEEEEELi64ENS_6half_tEfNS_4arch4Sm90ELb0ELb1ELb0ELb1ELb0ELb0ELb0ELb1ELb1ELb1ELb0ELb0EEENS1_21CollectiveEpilogueFwdINS6_IJSA_SC_SB_EEES9_SE_SG_Li384ELb1ELb1ELb0ELb0EEENS1_36VarlenDynamicPersistentTileSchedulerILi192ELi128ELi384ELi128ELb0ELb1ELb1ELb1ELb0ELb1EEEEEEEEEvNT_6ParamsE,@function
        .size           _ZN7cutlass13device_kernelIN5flash11enable_sm90INS1_16FlashAttnFwdSm90INS1_25CollectiveMainloopFwdSm90ILi2EN4cute5tupleIJNS5_1CILi1EEES8_S8_EEENS6_IJNS7_ILi192EEENS7_ILi128EEENS7_ILi64EEEEEELi64ENS_6half_tEfNS_4arch4Sm90ELb0ELb1ELb0ELb1ELb0ELb0ELb0ELb1ELb1ELb1ELb0ELb0EEENS1_21CollectiveEpilogueFwdINS6_IJSA_SC_SB_EEES9_SE_SG_Li384ELb1ELb1ELb0ELb0EEENS1_36VarlenDynamicPersistentTileSchedulerILi192ELi128ELi384ELi128ELb0ELb1ELb1ELb1ELb0ELb1EEEEEEEEEvNT_6ParamsE,(.L_x_2645 - _ZN7cutlass13device_kernelIN5flash11enable_sm90INS1_16FlashAttnFwdSm90INS1_25CollectiveMainloopFwdSm90ILi2EN4cute5tupleIJNS5_1CILi1EEES8_S8_EEENS6_IJNS7_ILi192EEENS7_ILi128EEENS7_ILi64EEEEEELi64ENS_6half_tEfNS_4arch4Sm90ELb0ELb1ELb0ELb1ELb0ELb0ELb0ELb1ELb1ELb1ELb0ELb0EEENS1_21CollectiveEpilogueFwdINS6_IJSA_SC_SB_EEES9_SE_SG_Li384ELb1ELb1ELb0ELb0EEENS1_36VarlenDynamicPersistentTileSchedulerILi192ELi128ELi384ELi128ELb0ELb1ELb1ELb1ELb0ELb1EEEEEEEEEvNT_6ParamsE)
        .other          _ZN7cutlass13device_kernelIN5flash11enable_sm90INS1_16FlashAttnFwdSm90INS1_25CollectiveMainloopFwdSm90ILi2EN4cute5tupleIJNS5_1CILi1EEES8_S8_EEENS6_IJNS7_ILi192EEENS7_ILi128EEENS7_ILi64EEEEEELi64ENS_6half_tEfNS_4arch4Sm90ELb0ELb1ELb0ELb1ELb0ELb0ELb0ELb1ELb1ELb1ELb0ELb0EEENS1_21CollectiveEpilogueFwdINS6_IJSA_SC_SB_EEES9_SE_SG_Li384ELb1ELb1ELb0ELb0EEENS1_36VarlenDynamicPersistentTileSchedulerILi192ELi128ELi384ELi128ELb0ELb1ELb1ELb1ELb0ELb1EEEEEEEEEvNT_6ParamsE,@"STO_CUDA_ENTRY STV_DEFAULT"
_ZN7cutlass13device_kernelIN5flash11enable_sm90INS1_16FlashAttnFwdSm90INS1_25CollectiveMainloopFwdSm90ILi2EN4cute5tupleIJNS5_1CILi1EEES8_S8_EEENS6_IJNS7_ILi192EEENS7_ILi128EEENS7_ILi64EEEEEELi64ENS_6half_tEfNS_4arch4Sm90ELb0ELb1ELb0ELb1ELb0ELb0ELb0ELb1ELb1ELb1ELb0ELb0EEENS1_21CollectiveEpilogueFwdINS6_IJSA_SC_SB_EEES9_SE_SG_Li384ELb1ELb1ELb0ELb0EEENS1_36VarlenDynamicPersistentTileSchedulerILi192ELi128ELi384ELi128ELb0ELb1ELb1ELb1ELb0ELb1EEEEEEEEEvNT_6ParamsE:
        /* <DEDUP_REMOVED lines=18> */
.L_x_1020:
[----:B------:R-:W-:Y:S05]  /*0120*/  BSYNC B0 ;  /* 0x0000000000007941 */ /* 0x000fea0003800000 */
.L_x_1019:
        /* <DEDUP_REMOVED lines=41> */
.L_x_1021:
        /* <DEDUP_REMOVED lines=22> */
.L_x_1022:
        /* <DEDUP_REMOVED lines=18> */
.L_x_1023:
        /* <DEDUP_REMOVED lines=22> */
.L_x_1024:
        /* <DEDUP_REMOVED lines=22> */
.L_x_1025:
[----:B------:R-:W-:Y:S01]  /*0900*/  PLOP3.LUT P0, PT, PT, PT, UP0, 0x80, 0x0 ;  /* 0x000000000000781c */ /* 0x000fe20003f0f008 */
[----:B------:R-:W-:Y:S01]  /*0910*/  UMOV UR36, 0x1 ;  /* 0x0000000100247882 */ /* 0x000fe20000000000 */
[----:B------:R-:W-:Y:S01]  /*0920*/  NOP ;  /* 0x0000000000007918 */ /* 0x000fe20000000000 */
[----:B------:R-:W-:Y:S01]  /*0930*/  USEL UR36, UR36, 0x2, !UP0 ;  /* 0x0000000224247887 */ /* 0x000fe2000c000000 */
[----:B------:R-:W-:Y:S01]  /*0940*/  ULDC.64 UR50, c[0x0][0x208] ;  /* 0x0000820000327ab9 */ /* 0x000fe20000000a00 */
[----:B012-4-:R-:W-:Y:S08]  /*0950*/  BAR.SYNC.DEFER_BLOCKING 0x0 ;  /* 0x0000000000007b1d */ /* 0x017ff00000010000 */
[----:B------:R-:W-:Y:S05]  /*0960*/  @!P0 BRA `(.L_x_1026) ;  /* 0x000000dc00988947 */ /* 0x000fea0003800000 */
.L_x_1027:
        /* <DEDUP_REMOVED lines=8> */
[----:B-1----:R-:W-:Y:S01]  /*09f0*/  ULEA UR4, UR5, UR4, 0x18 ;  /* 0x0000000405047291 */ /* 0x002fe2000f8ec03f */
[----:B0-----:R-:W-:-:S04]  /*0a00*/  LOP3.LUT R0, R2, 0xffffff80, RZ, 0xc0, !PT ;  /* 0xffffff8002007812 */ /* 0x001fc800078ec0ff */
[----:B------:R-:W-:-:S13]  /*0a10*/  ISETP.NE.AND P0, PT, R0, 0x80, PT ;  /* 0x000000800000780c */ /* 0x000fda0003f05270 */
[----:B------:R-:W-:Y:S08]  /*0a20*/  @!P0 BAR.ARV 0x9, 0x100 ;  /* 0x0244000000008b1d */ /* 0x000ff00000002000 */
[----:B------:R-:W-:Y:S06]  /*0a30*/  BAR.SYNC.DEFER_BLOCKING 0x5, 0x200 ;  /* 0x0148000000007b1d */ /* 0x000fec0000010000 */
[----:B------:R-:W0:Y:S01]  /*0a40*/  LDS.128 R4, [UR4+0x168d0] ;  /* 0x0168d004ff047984 */ /* 0x000e220008000c00 */
[----:B------:R-:W-:Y:S01]  /*0a50*/  ULDC UR4, c[0x0][0xc3c] ;  /* 0x00030f0000047ab9 */ /* 0x000fe20000000800 */
[----:B------:R-:W-:Y:S06]  /*0a60*/  BAR.ARV 0x4, 0x200 ;  /* 0x0108000000007b1d */ /* 0x000fec0000002000 */
[----:B0-----:R-:W-:-:S13]  /*0a70*/  ISETP.GE.AND P0, PT, R7, UR4, PT ;  /* 0x0000000407007c0c */ /* 0x001fda000bf06270 */
[----:B------:R-:W-:Y:S05]  /*0a80*/  @P0 EXIT ;  /* 0x000000000000094d */ /* 0x000fea0003800000 */
[----:B------:R-:W-:Y:S01]  /*0a90*/  VIADD R157, R2, 0xffffff80 ;  /* 0xffffff80029d7836 */ /* 0x000fe20000000000 */
[----:B------:R-:W-:Y:S01]  /*0aa0*/  R2UR UR6, R7 ;  /* 0x00000000070672ca */ /* 0x000fe200000e0000 */
[----:B------:R-:W-:Y:S01]  /*0ab0*/  ULOP3.LUT UR48, UR36, 0x1, URZ, 0xfc, !UPT ;  /* 0x0000000124307892 */ /* 0x000fe2000f8efc3f */
[----:B------:R-:W-:Y:S01]  /*0ac0*/  R2UR UR7, R6 ;  /* 0x00000000060772ca */ /* 0x000fe200000e0000 */
[----:B------:R-:W-:Y:S01]  /*0ad0*/  UMOV UR47, URZ ;  /* 0x0000003f002f7c82 */ /* 0x000fe20008000000 */
[----:B------:R-:W-:Y:S01]  /*0ae0*/  SHF.R.S32.HI R0, RZ, 0x1f, R157 ;  /* 0x0000001fff007819 */ /* 0x000fe2000001149d */
[----:B------:R-:W-:Y:S01]  /*0af0*/  UMOV UR46, URZ ;  /* 0x0000003f002e7c82 */ /* 0x000fe20008000000 */
[----:B------:R-:W-:Y:S01]  /*0b00*/  R2UR UR5, R5 ;  /* 0x00000000050572ca */ /* 0x000fe200000e0000 */
[----:B------:R-:W-:Y:S01]  /*0b10*/  UMOV UR37, URZ ;  /* 0x0000003f00257c82 */ /* 0x000fe20008000000 */
[CC--:B------:R-:W-:Y:S02]  /*0b20*/  LEA.HI R153, R0.reuse, R157.reuse, RZ, 0x7 ;  /* 0x0000009d00997211 */ /* 0x0c0fe400078f38ff */
[----:B------:R-:W-:-:S02]  /*0b30*/  LEA.HI R3, R0, R157, RZ, 0x5 ;  /* 0x0000009d00037211 */ /* 0x000fc400078f28ff */
[----:B------:R-:W-:Y:S02]  /*0b40*/  LOP3.LUT R152, R153, 0xffffff80, RZ, 0xc0, !PT ;  /* 0xffffff8099987812 */ /* 0x000fe400078ec0ff */
[CC--:B------:R-:W-:Y:S01]  /*0b50*/  LEA.HI R2, R0.reuse, R157.reuse, RZ, 0x4 ;  /* 0x0000009d00027211 */ /* 0x0c0fe200078f20ff */
[----:B------:R-:W-:Y:S01]  /*0b60*/  IMAD.SHL.U32 R3, R3, 0x20, RZ ;  /* 0x0000002003037824 */ /* 0x000fe200078e00ff */
[----:B------:R-:W-:Y:S01]  /*0b70*/  LEA.HI R10, R0, R157, RZ, 0x2 ;  /* 0x0000009d000a7211 */ /* 0x000fe200078f10ff */
[C---:B------:R-:W-:Y:S01]  /*0b80*/  IMAD.IADD R152, R157.reuse, 0x1, -R152 ;  /* 0x000000019d987824 */ /* 0x040fe200078e0a98 */
[----:B------:R-:W-:Y:S02]  /*0b90*/  LOP3.LUT R4, R2, 0x3fffff0, RZ, 0xc0, !PT ;  /* 0x03fffff002047812 */ /* 0x000fe400078ec0ff */
[----:B------:R-:W-:Y:S02]  /*0ba0*/  SHF.R.S32.HI R5, RZ, 0x4, R2 ;  /* 0x00000004ff057819 */ /* 0x000fe40000011402 */
[----:B------:R-:W-:Y:S01]  /*0bb0*/  SHF.R.S32.HI R7, RZ, 0x1f, R152 ;  /* 0x0000001fff077819 */ /* 0x000fe20000011498 */
[----:B------:R-:W-:Y:S01]  /*0bc0*/  IMAD.IADD R4, R157, 0x1, -R4 ;  /* 0x000000019d047824 */ /* 0x000fe200078e0a04 */
[----:B------:R-:W-:-:S02]  /*0bd0*/  LOP3.LUT R3, R3, 0xfffffc00, RZ, 0xc0, !PT ;  /* 0xfffffc0003037812 */ /* 0x000fc400078ec0ff */
[----:B------:R-:W-:Y:S02]  /*0be0*/  LEA.HI R6, R7, R152, RZ, 0x2 ;  /* 0x0000009807067211 */ /* 0x000fe400078f10ff */
[----:B------:R-:W-:Y:S01]  /*0bf0*/  LEA.HI R2, R2, R5, RZ, 0x1 ;  /* 0x0000000502027211 */ /* 0x000fe200078f08ff */
[----:B------:R-:W-:Y:S01]  /*0c00*/  IMAD R3, R4, 0x40, R3 ;  /* 0x0000004004037824 */ /* 0x000fe200078e0203 */
[--C-:B------:R-:W-:Y:S02]  /*0c10*/  SHF.R.S32.HI R8, RZ, 0x2, R6.reuse ;  /* 0x00000002ff087819 */ /* 0x100fe40000011406 */
[----:B------:R-:W-:Y:S02]  /*0c20*/  SHF.R.S32.HI R9, RZ, 0x1f, R6 ;  /* 0x0000001fff097819 */ /* 0x000fe40000011406 */
[----:B------:R-:W-:Y:S02]  /*0c30*/  SHF.R.S32.HI R153, RZ, 0x7, R153 ;  /* 0x00000007ff997819 */ /* 0x000fe40000011499 */
[----:B------:R-:W-:-:S02]  /*0c40*/  LOP3.LUT R10, R10, 0xfffffffc, RZ, 0xc0, !PT ;  /* 0xfffffffc0a0a7812 */ /* 0x000fc400078ec0ff */
[----:B------:R-:W-:Y:S01]  /*0c50*/  LEA.HI R9, R9, R8, RZ, 0x3 ;  /* 0x0000000809097211 */ /* 0x000fe200078f18ff */
[----:B------:R-:W-:Y:S01]  /*0c60*/  IMAD.HI R4, R153, 0x55555556, RZ ;  /* 0x5555555699047827 */ /* 0x000fe200078e02ff */
[----:B------:R-:W-:Y:S02]  /*0c70*/  LOP3.LUT R2, R2, 0x1ffffffe, RZ, 0xc0, !PT ;  /* 0x1ffffffe02027812 */ /* 0x000fe400078ec0ff */
[----:B------:R-:W-:Y:S01]  /*0c80*/  LEA.HI R0, R0, R157, RZ, 0x3 ;  /* 0x0000009d00007211 */ /* 0x000fe200078f18ff */
[----:B------:R-:W-:Y:S01]  /*0c90*/  IMAD.IADD R10, R157, 0x1, -R10 ;  /* 0x000000019d0a7824 */ /* 0x000fe200078e0a0a */
[----:B------:R-:W-:Y:S01]  /*0ca0*/  LOP3.LUT R9, R9, 0xfffffff8, RZ, 0xc0, !PT ;  /* 0xfffffff809097812 */ /* 0x000fe200078ec0ff */
[----:B------:R-:W-:Y:S01]  /*0cb0*/  IMAD.IADD R2, R5, 0x1, -R2 ;  /* 0x0000000105027824 */ /* 0x000fe200078e0a02 */
[----:B------:R-:W-:Y:S02]  /*0cc0*/  LEA.HI R7, R7, R152, RZ, 0x5 ;  /* 0x0000009807077211 */ /* 0x000fe400078f28ff */
[----:B------:R-:W-:Y:S01]  /*0cd0*/  LOP3.LUT R18, R0, 0xfffffff8, RZ, 0xc0, !PT ;  /* 0xfffffff800127812 */ /* 0x000fe200078ec0ff */
[----:B------:R-:W-:Y:S01]  /*0ce0*/  IMAD.IADD R8, R8, 0x1, -R9 ;  /* 0x0000000108087824 */ /* 0x000fe200078e0a09 */
[----:B------:R-:W-:Y:S01]  /*0cf0*/  LEA.HI R4, R4, R4, RZ, 0x1 ;  /* 0x0000000404047211 */ /* 0x000fe200078f08ff */
[----:B------:R-:W-:Y:S01]  /*0d00*/  IMAD R155, R2, 0x8, R3 ;  /* 0x00000008029b7824 */ /* 0x000fe200078e0203 */
[----:B------:R-:W-:Y:S01]  /*0d10*/  LEA.HI R5, R10, R10, RZ, 0x1 ;  /* 0x0000000a0a057211 */ /* 0x000fe200078f08ff */
[----:B------:R-:W-:Y:S01]  /*0d20*/  IMAD.IADD R18, R157, 0x1, -R18 ;  /* 0x000000019d127824 */ /* 0x000fe200078e0a12 */
[----:B------:R-:W-:Y:S01]  /*0d30*/  SHF.R.S32.HI R7, RZ, 0x5, R7 ;  /* 0x00000005ff077819 */ /* 0x000fe20000011407 */
[----:B------:R-:W-:Y:S01]  /*0d40*/  IMAD R4, R4, -0x3, R153 ;  /* 0xfffffffd04047824 */ /* 0x000fe200078e0299 */
[----:B------:R-:W-:Y:S01]  /*0d50*/  LOP3.LUT R5, R5, 0x1ffffffe, RZ, 0xc0, !PT ;  /* 0x1ffffffe05057812 */ /* 0x000fe200078ec0ff */
[----:B------:R-:W-:Y:S01]  /*0d60*/  IMAD.SHL.U32 R19, R18, 0x8, RZ ;  /* 0x0000000812137824 */ /* 0x000fe200078e00ff */
[----:B------:R-:W-:Y:S01]  /*0d70*/  LOP3.LUT R3, R6, 0x7ffffffc, RZ, 0xc0, !PT ;  /* 0x7ffffffc06037812 */ /* 0x000fe200078ec0ff */
[----:B------:R-:W-:Y:S01]  /*0d80*/  IMAD R7, R7, 0x10, R8 ;  /* 0x0000001007077824 */ /* 0x000fe200078e0208 */
[----:B------:R-:W-:Y:S01]  /*0d90*/  SHF.R.S32.HI R23, RZ, 0x3, R0 ;  /* 0x00000003ff177819 */ /* 0x000fe20000011400 */
[----:B------:R-:W-:Y:S01]  /*0da0*/  IMAD.IADD R5, R10, 0x1, -R5 ;  /* 0x000000010a057824 */ /* 0x000fe200078e0a05 */
[----:B------:R-:W-:Y:S01]  /*0db0*/  SHF.R.S32.HI R156, RZ, 0x1f, R19 ;  /* 0x0000001fff9c7819 */ /* 0x000fe20000011413 */
[----:B------:R-:W-:-:S02]  /*0dc0*/  IMAD R154, R4, 0x40, R7 ;  /* 0x00000040049a7824 */ /* 0x000fc400078e0207 */
[----:B------:R-:W-:Y:S02]  /*0dd0*/  IMAD.IADD R16, R152, 0x1, -R3 ;  /* 0x0000000198107824 */ /* 0x000fe400078e0a03 */
[----:B------:R-:W-:-:S07]  /*0de0*/  IMAD R17, R5, 0x8, R154 ;  /* 0x0000000805117824 */ /* 0x000fce00078e029a */
.L_x_1115:
[----:B------:R-:W-:Y:S01]  /*0df0*/  ULDC.64 UR8, c[0x0][0xa28] ;  /* 0x00028a0000087ab9 */ /* 0x000fe20000000a00 */
[----:B------:R-:W-:Y:S01]  /*0e00*/  ULDC UR4, c[0x0][0x424] ;  /* 0x0001090000047ab9 */ /* 0x000fe20000000800 */
[----:B------:R-:W-:-:S04]  /*0e10*/  UISETP.NE.U32.AND UP0, UPT, UR8, URZ, UPT ;  /* 0x0000003f0800728c */ /* 0x000fc8000bf05070 */
[----:B------:R-:W-:-:S03]  /*0e20*/  UISETP.NE.AND.EX UP0, UPT, UR9, URZ, UPT, UP0 ;  /* 0x0000003f0900728c */ /* 0x000fc6000bf05300 */
[----:B------:R-:W-:Y:S02]  /*0e30*/  ULDC.64 UR8, c[0x0][0xa18] ;  /* 0x0002860000087ab9 */ /* 0x000fe40000000a00 */
[----:B------:R-:W-:Y:S01]  /*0e40*/  UISETP.NE.U32.AND UP1, UPT, UR8, URZ, UPT ;  /* 0x0000003f0800728c */ /* 0x000fe2000bf25070 */
[----:B------:R-:W-:-:S03]  /*0e50*/  PLOP3.LUT P0, PT, PT, PT, UP0, 0x80, 0x0 ;  /* 0x000000000000781c */ /* 0x000fc60003f0f008 */
[----:B------:R-:W-:-:S03]  /*0e60*/  UISETP.NE.AND.EX UP1, UPT, UR9, URZ, UPT, UP1 ;  /* 0x0000003f0900728c */ /* 0x000fc6000bf25310 */
[----:B------:R-:W-:Y:S02]  /*0e70*/  @UP0 ULDC.64 UR8, c[0x0][0xa28] ;  /* 0x00028a0000080ab9 */ /* 0x000fe40000000a00 */
[----:B------:R-:W-:Y:S01]  /*0e80*/  @UP0 UIMAD.WIDE UR8, UR6, 0x4, UR8 ;  /* 0x00000004060808a5 */ /* 0x000fe2000f8e0208 */
[----:B------:R-:W-:-:S05]  /*0e90*/  PLOP3.LUT P2, PT, PT, PT, UP1, 0x80, 0x0 ;  /* 0x000000000000781c */ /* 0x000fca0003f4f018 */
[----:B------:R-:W-:Y:S01]  /*0ea0*/  @UP1 ULDC.64 UR10, c[0x0][0xa18] ;  /* 0x00028600000a1ab9 */ /* 0x000fe20000000a00 */
[----:B012---:R-:W-:Y:S02]  /*0eb0*/  IMAD.U32 R2, RZ, RZ, UR8 ;  /* 0x00000008ff027e24 */ /* 0x007fe4000f8e00ff */
[----:B------:R-:W-:Y:S01]  /*0ec0*/  IMAD.U32 R3, RZ, RZ, UR9 ;  /* 0x00000009ff037e24 */ /* 0x000fe2000f8e00ff */
[----:B------:R-:W-:-:S04]  /*0ed0*/  @UP1 UIMAD.WIDE UR8, UR6, 0x4, UR10 ;  /* 0x00000004060818a5 */ /* 0x000fc8000f8e020a */
[----:B------:R-:W2:Y:S02]  /*0ee0*/  @P0 LDG.E R2, desc[UR50][R2.64] ;  /* 0x0000003202020981 */ /* 0x000ea4000c1e1900 */
[----:B------:R-:W-:Y:S02]  /*0ef0*/  IMAD.U32 R4, RZ, RZ, UR8 ;  /* 0x00000008ff047e24 */ /* 0x000fe4000f8e00ff */
[----:B------:R-:W-:Y:S01]  /*0f00*/  IMAD.U32 R5, RZ, RZ, UR9 ;  /* 0x00000009ff057e24 */ /* 0x000fe2000f8e00ff */
[----:B------:R-:W-:-:S04]  /*0f10*/  ULDC.64 UR8, c[0x0][0x418] ;  /* 0x0001060000087ab9 */ /* 0x000fc80000000a00 */
[----:B------:R-:W3:Y:S01]  /*0f20*/  @P2 LDG.E R4, desc[UR50][R4.64] ;  /* 0x0000003204042981 */ /* 0x000ee2000c1e1900 */
[----:B------:R-:W-:Y:S01]  /*0f30*/  UISETP.NE.U32.AND UP0, UPT, UR8, URZ, UPT ;  /* 0x0000003f0800728c */ /* 0x000fe2000bf05070 */
[----:B------:R-:W-:Y:S01]  /*0f40*/  UMOV UR42, URZ ;  /* 0x0000003f002a7c82 */ /* 0x000fe20008000000 */
[----:B------:R-:W-:Y:S02]  /*0f50*/  ULDC UR38, c[0x0][0x288] ;  /* 0x0000a20000267ab9 */ /* 0x000fe40000000800 */
[----:B------:R-:W-:Y:S01]  /*0f60*/  UISETP.NE.AND.EX UP0, UPT, UR9, URZ, UPT, UP0 ;  /* 0x0000003f0900728c */ /* 0x000fe2000bf05300 */
[----:B------:R-:W-:Y:S02]  /*0f70*/  UMOV UR39, UR7 ;  /* 0x0000000700277c82 */ /* 0x000fe40008000000 */
[----:B------:R-:W-:Y:S01]  /*0f80*/  ULDC.64 UR8, c[0x0][0xa20] ;  /* 0x0002880000087ab9 */ /* 0x000fe20000000a00 */
[----:B------:R-:W-:Y:S01]  /*0f90*/  USEL UR4, UR4, 0x1, UP0 ;  /* 0x0000000104047887 */ /* 0x000fe20008000000 */
[----:B------:R-:W-:Y:S01]  /*0fa0*/  ISETP.NE.U32.AND P1, PT, RZ, UR8, PT ;  /* 0x00000008ff007c0c */ /* 0x000fe2000bf25070 */
[----:B------:R-:W-:-:S02]  /*0fb0*/  ULDC UR8, c[0x0][0x2f0] ;  /* 0x0000bc0000087ab9 */ /* 0x000fc40000000800 */
[----:B------:R-:W-:Y:S01]  /*0fc0*/  UIMAD UR4, UR4, UR8, URZ ;  /* 0x00000008040472a4 */ /* 0x000fe2000f8e023f */
[----:B------:R-:W-:Y:S02]  /*0fd0*/  ISETP.NE.AND.EX P1, PT, RZ, UR9, PT, P1 ;  /* 0x00000009ff007c0c */ /* 0x000fe4000bf25310 */
[----:B--2---:R-:W-:Y:S02]  /*0fe0*/  @P0 R2UR UR42, R2 ;  /* 0x00000000022a02ca */ /* 0x004fe400000e0000 */
[----:B---3--:R-:W-:Y:S01]  /*0ff0*/  @P2 R2UR UR38, R4 ;  /* 0x00000000042622ca */ /* 0x008fe200000e0000 */
[----:B-----5:R-:W-:-:S14]  /*1000*/  @P2 BRA `(.L_x_1028) ;  /* 0x0000000000342947 */ /* 0x020fdc0003800000 */
        /* <DEDUP_REMOVED lines=13> */
.L_x_1028:
[----:B------:R-:W-:Y:S01]  /*10e0*/  UMOV UR40, UR6 ;  /* 0x0000000600287c82 */ /* 0x000fe20008000000 */
[----:B------:R-:W-:Y:S05]  /*10f0*/  @!P1 BRA `(.L_x_1029) ;  /* 0x00000000001c9947 */ /* 0x000fea0003800000 */
[----:B------:R-:W-:Y:S02]  /*1100*/  ULDC.64 UR8, c[0x0][0xa20] ;  /* 0x0002880000087ab9 */ /* 0x000fe40000000a00 */
[----:B------:R-:W-:-:S06]  /*1110*/  UIMAD.WIDE UR6, UR6, 0x4, UR8 ;  /* 0x00000004060678a5 */ /* 0x000fcc000f8e0208 */
[----:B------:R-:W-:Y:S02]  /*1120*/  IMAD.U32 R2, RZ, RZ, UR6 ;  /* 0x00000006ff027e24 */ /* 0x000fe4000f8e00ff */
[----:B------:R-:W-:-:S05]  /*1130*/  IMAD.U32 R3, RZ, RZ, UR7 ;  /* 0x00000007ff037e24 */ /* 0x000fca000f8e00ff */
[----:B------:R-:W2:Y:S02]  /*1140*/  LDG.E R2, desc[UR50][R2.64] ;  /* 0x0000003202027981 */ /* 0x000ea4000c1e1900 */
[----:B--2---:R-:W-:Y:S01]  /*1150*/  R2UR UR4, R2 ;  /* 0x00000000020472ca */ /* 0x004fe200000e0000 */
[----:B------:R-:W-:-:S14]  /*1160*/  BRA `(.L_x_1030) ;  /* 0x0000000000347947 */ /* 0x000fdc0003800000 */
.L_x_1029:
        /* <DEDUP_REMOVED lines=13> */
.L_x_1030:
[----:B------:R-:W-:Y:S01]  /*1240*/  ULDC UR6, c[0x0][0x448] ;  /* 0x0001120000067ab9 */ /* 0x000fe20000000800 */
[----:B------:R-:W-:Y:S02]  /*1250*/  UIMAD UR41, UR5, 0xc0, URZ ;  /* 0x000000c0052978a4 */ /* 0x000fe4000f8e023f */
[----:B------:R-:W-:Y:S02]  /*1260*/  UISETP.NE.AND UP0, UPT, UR6, 0x1, UPT ;  /* 0x000000010600788c */ /* 0x000fe4000bf05270 */
[----:B------:R-:W-:Y:S02]  /*1270*/  UIADD3 UR8, UR41, 0xbf, URZ ;  /* 0x000000bf29087890 */ /* 0x000fe4000fffe03f */
[----:B------:R-:W-:-:S03]  /*1280*/  UIADD3 UR42, -UR42, UR4, URZ ;  /* 0x000000042a2a7290 */ /* 0x000fc6000fffe13f */
[----:B------:R-:W-:Y:S01]  /*1290*/  ULDC.64 UR4, c[0x0][0x9e0] ;  /* 0x0002780000047ab9 */ /* 0x000fe20000000a00 */
[----:B------:R-:W-:Y:S02]  /*12a0*/  UIADD3 UR9, UR42, 0x1, -UR38 ;  /* 0x000000012a097890 */ /* 0x000fe4000fffe826 */
[----:B------:R-:W-:Y:S01]  /*12b0*/  UISETP.GE.AND UP1, UPT, UR5, 0x1, UPT ;  /* 0x000000010500788c */ /* 0x000fe2000bf26270 */
[----:B------:R-:W-:Y:S01]  /*12c0*/  @UP0 ULDC UR6, c[0x0][0x44c] ;  /* 0x0001130000060ab9 */ /* 0x000fe20000000800 */
[----:B------:R-:W-:Y:S01]  /*12d0*/  @UP0 ULDC UR10, c[0x0][0x450] ;  /* 0x00011400000a0ab9 */ /* 0x000fe20000000800 */
[----:B------:R-:W-:-:S03]  /*12e0*/  UIMAD.WIDE.U32 UR6, UR8, UR6, URZ ;  /* 0x00000006080672a5 */ /* 0x000fc6000f8e003f */
[----:B------:R-:W-:Y:S01]  /*12f0*/  PLOP3.LUT P1, PT, PT, PT, UP1, 0x80, 0x0 ;  /* 0x000000000000781c */ /* 0x000fe20003f2f018 */
[----:B------:R-:W-:-:S04]  /*1300*/  @UP0 USHF.R.U32.HI UR8, URZ, UR10, UR7 ;  /* 0x0000000a3f080299 */ /* 0x000fc80008011607 */
[----:B------:R-:W-:-:S04]  /*1310*/  UIADD3 UR8, UR9, UR8, URZ ;  /* 0x0000000809087290 */ /* 0x000fc8000fffe03f */
[----:B------:R-:W-:-:S06]  /*1320*/  UIADD3 UR4, UR8, UR4, URZ ;  /* 0x0000000408047290 */ /* 0x000fcc000fffe03f */
[----:B------:R-:W-:Y:S01]  /*1330*/  IMAD.U32 R0, RZ, RZ, UR4 ;  /* 0x00000004ff007e24 */ /* 0x000fe2000f8e00ff */
[----:B------:R-:W-:Y:S06]  /*1340*/  @!P1 BRA `(.L_x_1031) ;  /* 0x0000000000409947 */ /* 0x000fec0003800000 */
        /* <DEDUP_REMOVED lines=10> */
.L_x_1032:
[----:B------:R-:W-:-:S11]  /*13f0*/  UISETP.NE.AND UP1, UPT, UR5, 0x1, UPT ;  /* 0x000000010500788c */ /* 0x000fd6000bf25270 */
[----:B------:R-:W-:Y:S02]  /*1400*/  @UP1 ULDC.64 UR8, c[0x0][0x9e8] ;  /* 0x00027a0000081ab9 */ /* 0x000fe40000000a00 */
[----:B------:R-:W-:-:S04]  /*1410*/  UIMAD.WIDE.U32 UR6, UR4, UR8, URZ ;  /* 0x00000008040672a5 */ /* 0x000fc8000f8e003f */
[----:B------:R-:W-:-:S12]  /*1420*/  @UP1 USHF.R.U32.HI UR4, URZ, UR9, UR7 ;  /* 0x000000093f041299 */ /* 0x000fd80008011607 */
.L_x_1033:
[----:B------:R-:W-:-:S06]  /*1430*/  UIMAD UR4, UR4, UR5, UR5 ;  /* 0x00000005040472a4 */ /* 0x000fcc000f8e0205 */
[----:B------:R-:W-:-:S07]  /*1440*/  VIMNMX R0, R0, UR4, PT ;  /* 0x0000000400007c48 */ /* 0x000fce000bfe0100 */
.L_x_1031:
[----:B------:R-:W-:Y:S01]  /*1450*/  UIADD3 UR4, UR42, 0x7f, URZ ;  /* 0x0000007f2a047890 */ /* 0x000fe2000fffe03f */
        /* <DEDUP_REMOVED lines=10> */
[----:B------:R-:W-:-:S02]  /*1500*/  UIADD3 UR49, UR42, -UR38, URZ ;  /* 0x800000262a317290 */ /* 0x000fc4000fffe03f */
        /* <DEDUP_REMOVED lines=17> */
.L_x_1035:
[----:B------:R-:W-:-:S11]  /*1620*/  UISETP.NE.AND UP0, UPT, UR5, 0x1, UPT ;  /* 0x000000010500788c */ /* 0x000fd6000bf05270 */
[----:B------:R-:W-:Y:S02]  /*1630*/  @UP0 ULDC.64 UR10, c[0x0][0x9e8] ;  /* 0x00027a00000a0ab9 */ /* 0x000fe40000000a00 */
[----:B------:R-:W-:-:S04]  /*1640*/  UIMAD.WIDE.U32 UR6, UR4, UR10, URZ ;  /* 0x0000000a040672a5 */ /* 0x000fc8000f8e003f */
[----:B------:R-:W-:-:S12]  /*1650*/  @UP0 USHF.R.U32.HI UR4, URZ, UR11, UR7 ;  /* 0x0000000b3f040299 */ /* 0x000fd80008011607 */
.L_x_1036:
[----:B------:R-:W-:-:S04]  /*1660*/  UIMAD UR4, UR4, UR5, URZ ;  /* 0x00000005040472a4 */ /* 0x000fc8000f8e023f */
[----:B------:R-:W-:-:S04]  /*1670*/  UISETP.LT.AND UP0, UPT, UR9, UR4, UPT ;  /* 0x000000040900728c */ /* 0x000fc8000bf01270 */
[----:B------:R-:W-:-:S12]  /*1680*/  USEL UR9, UR9, UR4, !UP0 ;  /* 0x0000000409097287 */ /* 0x000fd8000c000000 */
.L_x_1034:
[----:B------:R-:W-:Y:S01]  /*1690*/  USHF.R.S32.HI UR4, URZ, 0x1f, UR9 ;  /* 0x0000001f3f047899 */ /* 0x000fe20008011409 */
[----:B------:R-:W-:Y:S02]  /*16a0*/  PLOP3.LUT P0, PT, PT, PT, PT, 0x80, 0x0 ;  /* 0x000000000000781c */ /* 0x000fe40003f0f070 */
[----:B------:R-:W-:Y:S02]  /*16b0*/  CS2R R20, SRZ ;  /* 0x0000000000147805 */ /* 0x000fe4000001ff00 */
[----:B------:R-:W-:Y:S01]  /*16c0*/  CS2R R118, SRZ ;  /* 0x0000000000767805 */ /* 0x000fe2000001ff00 */
[----:B------:R-:W-:Y:S01]  /*16d0*/  ULEA.HI UR4, UR4, UR9, URZ, 0x7 ;  /* 0x0000000904047291 */ /* 0x000fe2000f8f383f */
[----:B------:R-:W-:Y:S02]  /*16e0*/  CS2R R116, SRZ ;  /* 0x0000000000747805 */ /* 0x000fe4000001ff00 */
[----:B------:R-:W-:Y:S02]  /*16f0*/  CS2R R114, SRZ ;  /* 0x0000000000727805 */ /* 0x000fe4000001ff00 */
[----:B------:R-:W-:Y:S01]  /*1700*/  CS2R R112, SRZ ;  /* 0x0000000000707805 */ /* 0x000fe2000001ff00 */
[----:B------:R-:W-:Y:S01]  /*1710*/  USHF.R.S32.HI UR4, URZ, 0x7, UR4 ;  /* 0x000000073f047899 */ /* 0x000fe20008011404 */
[----:B------:R-:W-:Y:S01]  /*1720*/  CS2R R14, SRZ ;  /* 0x00000000000e7805 */ /* 0x000fe2000001ff00 */
[----:B------:R-:W-:Y:S01]  /*1730*/  IMAD.MOV.U32 R110, RZ, RZ, RZ ;  /* 0x000000ffff6e7224 */ /* 0x000fe200078e00ff */
[----:B------:R-:W-:Y:S01]  /*1740*/  CS2R R24, SRZ ;  /* 0x0000000000187805 */ /* 0x000fe2000001ff00 */
[----:B------:R-:W-:Y:S01]  /*1750*/  UISETP.LT.AND UP0, UPT, URZ, UR4, UPT ;  /* 0x000000043f00728c */ /* 0x000fe2000bf01270 */
[----:B------:R-:W-:Y:S01]  /*1760*/  CS2R R12, SRZ ;  /* 0x00000000000c7805 */ /* 0x000fe2000001ff00 */
[----:B------:R-:W-:Y:S01]  /*1770*/  IMAD.MOV.U32 R106, RZ, RZ, RZ ;  /* 0x000000ffff6a7224 */ /* 0x000fe200078e00ff */
[----:B------:R-:W-:Y:S01]  /*1780*/  CS2R R102, SRZ ;  /* 0x0000000000667805 */ /* 0x000fe2000001ff00 */
[----:B------:R-:W-:Y:S01]  /*1790*/  USEL UR43, URZ, UR4, !UP0 ;  /* 0x000000043f2b7287 */ /* 0x000fe2000c000000 */
[----:B------:R-:W-:Y:S01]  /*17a0*/  IMAD.MOV.U32 R27, RZ, RZ, RZ ;  /* 0x000000ffff1b7224 */ /* 0x000fe200078e00ff */
[----:B------:R-:W-:-:S02]  /*17b0*/  CS2R R100, SRZ ;  /* 0x0000000000647805 */ /* 0x000fc4000001ff00 */
[----:B------:R-:W-:Y:S02]  /*17c0*/  CS2R R98, SRZ ;  /* 0x0000000000627805 */ /* 0x000fe4000001ff00 */
[----:B------:R-:W-:Y:S02]  /*17d0*/  CS2R R96, SRZ ;  /* 0x0000000000607805 */ /* 0x000fe4000001ff00 */
[----:B------:R-:W-:Y:S02]  /*17e0*/  CS2R R94, SRZ ;  /* 0x00000000005e7805 */ /* 0x000fe4000001ff00 */
[----:B------:R-:W-:Y:S02]  /*17f0*/  ISETP.GT.AND P1, PT, R88, UR43, PT ;  /* 0x0000002b58007c0c */ /* 0x000fe4000bf24270 */
[----:B------:R-:W-:Y:S02]  /*1800*/  CS2R R92, SRZ ;  /* 0x00000000005c7805 */ /* 0x000fe4000001ff00 */
[----:B------:R-:W-:Y:S01]  /*1810*/  CS2R R90, SRZ ;  /* 0x00000000005a7805 */ /* 0x000fe2000001ff00 */
[----:B------:R-:W-:-:S08]  /*1820*/  IMAD.MOV.U32 R89, RZ, RZ, RZ ;  /* 0x000000ffff597224 */ /* 0x000fd000078e00ff */
        /* <DEDUP_REMOVED lines=32> */
.L_x_1038:
        /* <DEDUP_REMOVED lines=9> */
.L_x_1236:
[----:B------:R-:W-:Y:S05]  /*1ac0*/  @!P0 BRA `(.L_x_1040) ;  /* 0x0000000000048947 */ /* 0x000fea0003800000 */
[----:B------:R-:W-:Y:S01]  /*1ad0*/  BPT.TRAP 0x1 ;  /* 0x000000040000795c */ /* 0x000fe20000300000 */
.L_x_1040:
[----:B------:R-:W-:Y:S02]  /*1ae0*/  IMAD.U32 R5, RZ, RZ, UR37 ;  /* 0x00000025ff057e24 */ /* 0x000fe4000f8e00ff */
[----:B0-----:R-:W-:-:S03]  /*1af0*/  IMAD.U32 R0, RZ, RZ, UR46 ;  /* 0x0000002eff007e24 */ /* 0x001fc6000f8e00ff */
[----:B------:R-:W-:Y:S02]  /*1b00*/  LEA R5, R5, UR45, 0x3 ;  /* 0x0000002d05057c11 */ /* 0x000fe4000f8e18ff */
[----:B------:R-:W-:-:S04]  /*1b10*/  SHF.L.U32 R0, R0, 0x1f, RZ ;  /* 0x0000001f00007819 */ /* 0x000fc800000006ff */
[----:B------:R0:W1:Y:S01]  /*1b20*/  SYNCS.PHASECHK.TRANS64.TRYWAIT P2, [R5+URZ+0x16830], R0 ;  /* 0x01683000050075a7 */ /* 0x000062000804017f */
[----:B------:R-:W-:Y:S05]  /*1b30*/  @!P0 BRA `(.L_x_1041) ;  /* 0x0000000000048947 */ /* 0x000fea0003800000 */
[----:B------:R-:W-:Y:S01]  /*1b40*/  BPT.TRAP 0x1 ;  /* 0x000000040000795c */ /* 0x000fe20000300000 */
.L_x_1041:
[----:B------:R-:W2:Y:S02]  /*1b50*/  S2R R2, SR_TID.X ;  /* 0x0000000000027919 */ /* 0x000ea40000002100 */
[----:B--2---:R-:W-:Y:S01]  /*1b60*/  LOP3.LUT P1, RZ, R2, 0x7f, RZ, 0xc0, !PT ;  /* 0x0000007f02ff7812 */ /* 0x004fe2000782c0ff */
[----:B-1----:R-:W-:-:S12]  /*1b70*/  @P2 BRA `(.L_x_1042) ;  /* 0x0000000000082947 */ /* 0x002fd80003800000 */
[----:B------:R-:W1:Y:S02]  /*1b80*/  SYNCS.PHASECHK.TRANS64.TRYWAIT P2, [R5+URZ+0x16830], R0 ;  /* 0x01683000050075a7 */ /* 0x000e64000804017f */
[----:B-1----:R-:W-:Y:S05]  /*1b90*/  @!P2 BRA `(.L_x_1043) ;  /* 0x0000012400a0a947 */ /* 0x002fea0003800000 */
.L_x_1042:
[----:B------:R-:W-:Y:S05]  /*1ba0*/  WARPSYNC.ALL ;  /* 0x0000000000007948 */ /* 0x000fea0003800000 */
[----:B------:R-:W-:Y:S01]  /*1bb0*/  UIADD3 UR4, UR45, 0xe400, URZ ;  /* 0x0000e4002d047890 */ /* 0x000fe2000fffe03f */
[----:B------:R-:W-:Y:S01]  /*1bc0*/  WARPGROUP.ARRIVE ;  /* 0x00000000000079c5 */ /* 0x000fe20000000000 */
[----:B------:R-:W-:Y:S01]  /*1bd0*/  ULOP3.LUT UR16, UR52, 0x10000, URZ, 0xfc, !UPT ;  /* 0x0001000034107892 */ /* 0x000fe2000f8efc3f */
[----:B01----:R-:W-:Y:S01]  /*1be0*/  VIADD R0, R17, UR41 ;  /* 0x0000002911007c36 */ /* 0x003fe20008000000 */
[----:B------:R-:W-:Y:S01]  /*1bf0*/  USHF.R.U32.HI UR4, URZ, 0x4, UR4 ;  /* 0x000000043f047899 */ /* 0x000fe20008011604 */
[----:B------:R-:W-:Y:S01]  /*1c00*/  IMAD.MOV.U32 R3, RZ, RZ, -0x80 ;  /* 0xffffff80ff037424 */ /* 0x000fe200078e00ff */
[----:B------:R-:W-:Y:S01]  /*1c10*/  UMOV UR17, 0x40000040 ;  /* 0x4000004000117882 */ /* 0x000fe20000000000 */
[----:B------:R-:W-:Y:S01]  /*1c20*/  UMOV UR19, 0x40000040 ;  /* 0x4000004000137882 */ /* 0x000fe20000000000 */
[----:B------:R-:W-:Y:S01]  /*1c30*/  ULOP3.LUT UR4, UR4, 0x3fff, URZ, 0xc0, !UPT ;  /* 0x00003fff04047892 */ /* 0x000fe2000f8ec03f */
[----:B------:R-:W-:Y:S01]  /*1c40*/  IMAD.MOV.U32 R6, RZ, RZ, R0 ;  /* 0x000000ffff067224 */ /* 0x000fe200078e0000 */
[----:B------:R-:W-:Y:S01]  /*1c50*/  UMOV UR5, 0x40000040 ;  /* 0x4000004000057882 */ /* 0x000fe20000000000 */
[----:B------:R-:W-:Y:S01]  /*1c60*/  UMOV UR7, 0x40000040 ;  /* 0x4000004000077882 */ /* 0x000fe20000000000 */
[----:B------:R-:W-:Y:S01]  /*1c70*/  ULOP3.LUT UR20, UR4, 0x10000, URZ, 0xfc, !UPT ;  /* 0x0001000004147892 */ /* 0x000fe2000f8efc3f */
[----:B------:R-:W-:Y:S01]  /*1c80*/  IMAD R4, R88, R3, 0x80 ;  /* 0x0000008058047424 */ /* 0x000fe200078e0203 */
[----:B------:R-:W-:Y:S01]  /*1c90*/  UIADD3 UR4, UR16, 0x2, URZ ;  /* 0x0000000210047890 */ /* 0x000fe2000fffe03f */
[----:B------:R-:W-:Y:S01]  /*1ca0*/  IMAD.U32 R7, RZ, RZ, UR38 ;  /* 0x00000026ff077e24 */ /* 0x000fe2000f8e00ff */
[----:B------:R-:W-:Y:S01]  /*1cb0*/  ULEA UR18, UR37, UR20, 0xa ;  /* 0x0000001425127291 */ /* 0x000fe2000f8e503f */
[----:B------:R-:W-:Y:S01]  /*1cc0*/  VIADD R3, R4, 0x1 ;  /* 0x0000000104037836 */ /* 0x000fe20000000000 */
[----:B------:R-:W-:Y:S01]  /*1cd0*/  UIADD3 UR8, UR16, 0x4, URZ ;  /* 0x0000000410087890 */ /* 0x000fe2000fffe03f */
[----:B------:R-:W-:Y:S01]  /*1ce0*/  LEA R8, R88, 0xffffff80, 0x7 ;  /* 0xffffff8058087811 */ /* 0x000fe200078e38ff */
[----:B------:R-:W-:-:S02]  /*1cf0*/  UIADD3 UR6, UR18, 0x2, URZ ;  /* 0x0000000212067890 */ /* 0x000fc4000fffe03f */
[----:B------:R-:W-:Y:S01]  /*1d00*/  UIADD3 UR10, UR18, 0x4, URZ ;  /* 0x00000004120a7890 */ /* 0x000fe2000fffe03f */
[----:B------:R-:W-:Y:S02]  /*1d10*/  UMOV UR9, 0x40000040 ;  /* 0x4000004000097882 */ /* 0x000fe40000000000 */
[----:B------:R-:W-:Y:S01]  /*1d20*/  HGMMA.64x128x16.F32 R24, gdesc[UR16], RZ, !UPT, gsb0 ;  /* 0x01e00000101879f0 */ /* 0x000fe2000c0008ff */
[----:B------:R-:W-:Y:S01]  /*1d30*/  UMOV UR11, 0x40000040 ;  /* 0x40000040000b7882 */ /* 0x000fe20000000000 */
[----:B------:R-:W-:Y:S02]  /*1d40*/  UIADD3 UR12, UR16, 0x6, URZ ;  /* 0x00000006100c7890 */ /* 0x000fe4000fffe03f */
        /* <DEDUP_REMOVED lines=16> */
[----:B------:R-:W-:Y:S02]  /*1e50*/  ULDC.64 UR6, c[0x0][0x9e0] ;  /* 0x0002780000067ab9 */ /* 0x000fe40000000a00 */
[----:B------:R-:W-:Y:S01]  /*1e60*/  UISETP.GE.AND UP1, UPT, UR7, 0x1, UPT ;  /* 0x000000010700788c */ /* 0x000fe2000bf26270 */
[----:B------:R-:W-:Y:S01]  /*1e70*/  @!P1 PRMT R0, RZ, 0x654, R0 ;  /* 0x00000654ff009816 */ /* 0x000fe20000000000 */
[----:B------:R-:W0:Y:S04]  /*1e80*/  SHFL.IDX PT, R5, R6, RZ, 0x1c1f ;  /* 0x001c1fff06057589 */ /* 0x000e2800000e0000 */
        /* <DEDUP_REMOVED lines=10> */
[----:B-1----:R-:W-:Y:S02]  /*1f30*/  IMAD R0, R16, -0x2, R3 ;  /* 0xfffffffe10007824 */ /* 0x002fe400078e0203 */
[----:B------:R-:W-:-:S03]  /*1f40*/  VIADD R3, R4, UR42 ;  /* 0x0000002a04037c36 */ /* 0x000fc60008000000 */
[----:B------:R-:W-:Y:S01]  /*1f50*/  IADD3 R0, -R7, UR42, R0 ;  /* 0x0000002a07007c10 */ /* 0x000fe2000fffe100 */
[----:B------:R-:W-:-:S04]  /*1f60*/  IMAD R10, R16, -0x2, R3 ;  /* 0xfffffffe100a7824 */ /* 0x000fc800078e0203 */
[C---:B------:R-:W-:Y:S02]  /*1f70*/  VIADD R91, R0.reuse, UR6 ;  /* 0x00000006005b7c36 */ /* 0x040fe40008000000 */
[----:B------:R-:W-:-:S03]  /*1f80*/  VIADD R12, R0, UR10 ;  /* 0x0000000a000c7c36 */ /* 0x000fc60008000000 */
[----:B0-----:R-:W-:Y:S01]  /*1f90*/  VIADDMNMX R0, R5, R91, R10, PT ;  /* 0x0000005b05007246 */ /* 0x001fe2000380010a */
[----:B------:R-:W-:Y:S01]  /*1fa0*/  IMAD.IADD R2, R12, 0x1, R5 ;  /* 0x000000010c027824 */ /* 0x000fe200078e0205 */
[----:B------:R-:W-:Y:S06]  /*1fb0*/  @P2 BRA `(.L_x_1044) ;  /* 0x00000000005c2947 */ /* 0x000fec0003800000 */
[----:B------:R-:W-:Y:S01]  /*1fc0*/  IMAD.U32 R14, RZ, RZ, UR38 ;  /* 0x00000026ff0e7e24 */ /* 0x000fe2000f8e00ff */
[----:B------:R-:W-:Y:S04]  /*1fd0*/  BSSY B0, `(.L_x_1045) ;  /* 0x0000011000007945 */ /* 0x000fe80003800000 */
[----:B------:R-:W-:-:S04]  /*1fe0*/  IADD3 R3, -R14, UR42, R5 ;  /* 0x0000002a0e037c10 */ /* 0x000fc8000fffe105 */
        /* <DEDUP_REMOVED lines=10> */
.L_x_1046:
[----:B------:R-:W-:-:S06]  /*2090*/  UISETP.NE.AND UP2, UPT, UR7, 0x1, UPT ;  /* 0x000000010700788c */ /* 0x000fcc000bf45270 */
[----:B------:R-:W-:-:S05]  /*20a0*/  PLOP3.LUT P2, PT, PT, PT, UP2, 0x80, 0x0 ;  /* 0x000000000000781c */ /* 0x000fca0003f4f028 */
[----:B------:R-:W-:-:S08]  /*20b0*/  @UP2 ULDC.64 UR10, c[0x0][0x9e8] ;  /* 0x00027a00000a2ab9 */ /* 0x000fd00000000a00 */
[----:B------:R-:W-:-:S05]  /*20c0*/  @P2 IMAD.HI.U32 R5, R3, UR10, RZ ;  /* 0x0000000a03052c27 */ /* 0x000fca000f8e00ff */
[----:B------:R-:W-:-:S07]  /*20d0*/  @P2 SHF.R.U32.HI R3, RZ, UR11, R5 ;  /* 0x0000000bff032c19 */ /* 0x000fce0008011605 */
.L_x_1047:
[----:B------:R-:W-:Y:S05]  /*20e0*/  BSYNC B0 ;  /* 0x0000000000007941 */ /* 0x000fea0003800000 */
.L_x_1045:
[----:B------:R-:W-:-:S04]  /*20f0*/  IMAD R3, R3, UR7, -R8 ;  /* 0x0000000703037c24 */ /* 0x000fc8000f8e0a08 */
[----:B------:R-:W-:-:S05]  /*2100*/  IMAD R3, R16, -0x2, R3 ;  /* 0xfffffffe10037824 */ /* 0x000fca00078e0203 */
[----:B------:R-:W-:Y:S02]  /*2110*/  VIMNMX R2, R2, R3, !PT ;  /* 0x0000000302027248 */ /* 0x000fe40007fe0100 */
[----:B------:R-:W-:-:S07]  /*2120*/  VIADDMNMX R0, R3, UR7, R0, PT ;  /* 0x0000000703007c46 */ /* 0x000fce000b800100 */
.L_x_1044:
[----:B------:R-:W2:Y:S01]  /*2130*/  LDL.LU R14, [R1] ;  /* 0x00000000010e7983 */ /* 0x000ea20000300800 */
[C---:B------:R-:W-:Y:S02]  /*2140*/  ISETP.GE.AND P4, PT, R4.reuse, 0x9, PT ;  /* 0x000000090400780c */ /* 0x040fe40003f86270 */
[C---:B------:R-:W-:Y:S01]  /*2150*/  ISETP.GE.AND P2, PT, R4.reuse, 0x2, PT ;  /* 0x000000020400780c */ /* 0x040fe20003f46270 */
[----:B------:R-:W0:Y:S01]  /*2160*/  SHFL.IDX PT, R3, R6, 0x1, 0x1c1f ;  /* 0x003c1f0006037f89 */ /* 0x000e2200000e0000 */
[----:B------:R-:W-:Y:S02]  /*2170*/  ISETP.GE.AND P5, PT, R4, 0xa, PT ;  /* 0x0000000a0400780c */ /* 0x000fe40003fa6270 */
[----:B------:R-:W-:-:S04]  /*2180*/  ISETP.GT.AND P3, PT, R2, 0x1, !P2 ;  /* 0x000000010200780c */ /* 0x000fc80005764270 */
[----:B------:R-:W-:-:S04]  /*2190*/  ISETP.LT.OR P3, PT, R0, 0x2, P3 ;  /* 0x000000020000780c */ /* 0x000fc80001f61670 */
[----:B------:R-:W-:Y:S02]  /*21a0*/  FSEL R129, R25, -INF , !P3 ;  /* 0xff80000019817808 */ /* 0x000fe40005800000 */
[----:B------:R-:W-:-:S04]  /*21b0*/  ISETP.GT.AND P3, PT, R2, 0x9, !P5 ;  /* 0x000000090200780c */ /* 0x000fc80006f64270 */
[----:B------:R-:W-:-:S04]  /*21c0*/  ISETP.LT.OR P3, PT, R0, 0xa, P3 ;  /* 0x0000000a0000780c */ /* 0x000fc80001f61670 */
[----:B------:R-:W-:Y:S02]  /*21d0*/  FSEL R125, R29, -INF , !P3 ;  /* 0xff8000001d7d7808 */ /* 0x000fe40005800000 */
[----:B--2---:R-:W-:-:S04]  /*21e0*/  LOP3.LUT R14, R14, 0xfffffffd, RZ, 0xc0, !PT ;  /* 0xfffffffd0e0e7812 */ /* 0x004fc800078ec0ff */
[----:B------:R-:W-:Y:S02]  /*21f0*/  @P4 LOP3.LUT R14, R14, 0x2, RZ, 0xfc, !PT ;  /* 0x000000020e0e4812 */ /* 0x000fe400078efcff */
[----:B------:R-:W-:Y:S02]  /*2200*/  ISETP.GT.AND P4, PT, R2, 0x8, !P4 ;  /* 0x000000080200780c */ /* 0x000fe40006784270 */
[----:B------:R-:W-:Y:S02]  /*2210*/  LOP3.LUT R14, R14, 0xfffffffb, RZ, 0xc0, !PT ;  /* 0xfffffffb0e0e7812 */ /* 0x000fe400078ec0ff */
[----:B------:R-:W-:Y:S02]  /*2220*/  ISETP.LT.OR P4, PT, R0, 0x9, P4 ;  /* 0x000000090000780c */ /* 0x000fe40002781670 */
[----:B------:R-:W-:Y:S02]  /*2230*/  @P5 LOP3.LUT R14, R14, 0x4, RZ, 0xfc, !PT ;  /* 0x000000040e0e5812 */ /* 0x000fe400078efcff */
[----:B------:R-:W-:-:S02]  /*2240*/  ISETP.GE.AND P5, PT, R4, 0x11, PT ;  /* 0x000000110400780c */ /* 0x000fc40003fa6270 */
[----:B------:R-:W-:Y:S02]  /*2250*/  FSEL R127, R28, -INF , !P4 ;  /* 0xff8000001c7f7808 */ /* 0x000fe40006000000 */
        /* <DEDUP_REMOVED lines=9> */
[----:B------:R-:W-:Y:S02]  /*22f0*/  ISETP.GE.AND P4, PT, R4, 0x19, PT ;  /* 0x000000190400780c */ /* 0x000fe40003f86270 */
[----:B------:R-:W-:Y:S02]  /*2300*/  ISETP.LT.OR P3, PT, R0, 0x12, P3 ;  /* 0x000000120000780c */ /* 0x000fe40001f61670 */
[----:B------:R-:W-:Y:S02]  /*2310*/  LOP3.LUT R14, R14, 0xfeffffff, RZ, 0xc0, !PT ;  /* 0xfeffffff0e0e7812 */ /* 0x000fe400078ec0ff */
        /* <DEDUP_REMOVED lines=150> */
[----:B------:R-:W-:Y:S01]  /*2c80*/  ISETP.GE.AND P6, PT, R4, 0x7a, PT ;  /* 0x0000007a0400780c */ /* 0x000fe20003fc6270 */
[----:B0-----:R-:W-:-:S12]  /*2c90*/  IMAD.IADD R4, R12, 0x1, R3 ;  /* 0x000000010c047824 */ /* 0x001fd800078e0203 */
[----:B------:R-:W-:Y:S02]  /*2ca0*/  @P6 LOP3.LUT R14, R14, 0x8000000, RZ, 0xfc, !PT ;  /* 0x080000000e0e6812 */ /* 0x000fe400078efcff */
[----:B------:R-:W-:Y:S02]  /*2cb0*/  ISETP.GT.AND P6, PT, R2, 0x79, !P6 ;  /* 0x000000790200780c */ /* 0x000fe400077c4270 */
[----:B------:R-:W-:Y:S01]  /*2cc0*/  VIADDMNMX R2, R3, R91, R10, PT ;  /* 0x0000005b03027246 */ /* 0x000fe2000380010a */
[----:B------:R0:W-:Y:S01]  /*2cd0*/  STL [R1], R14 ;  /* 0x0000000e01007387 */ /* 0x0001e20000100800 */
[----:B------:R-:W-:-:S04]  /*2ce0*/  ISETP.LT.OR P6, PT, R0, 0x7a, P6 ;  /* 0x0000007a0000780c */ /* 0x000fc800037c1670 */
[----:B------:R-:W-:Y:S02]  /*2cf0*/  FSEL R85, R85, -INF , !P6 ;  /* 0xff80000055557808 */ /* 0x000fe40007000000 */
[----:B------:R-:W-:-:S13]  /*2d00*/  PLOP3.LUT P6, PT, PT, PT, UP1, 0x40, 0x0 ;  /* 0x000000000000781c */ /* 0x000fda0003fce818 */
[----:B0-----:R-:W-:Y:S05]  /*2d10*/  @P6 BRA `(.L_x_1048) ;  /* 0x0000000000646947 */ /* 0x001fea0003800000 */
        /* <DEDUP_REMOVED lines=14> */
.L_x_1050:
[----:B------:R-:W-:-:S06]  /*2e00*/  UISETP.NE.AND UP2, UPT, UR7, 0x1, UPT ;  /* 0x000000010700788c */ /* 0x000fcc000bf45270 */
[----:B------:R-:W-:-:S05]  /*2e10*/  PLOP3.LUT P6, PT, PT, PT, UP2, 0x80, 0x0 ;  /* 0x000000000000781c */ /* 0x000fca0003fcf028 */
[----:B------:R-:W-:-:S08]  /*2e20*/  @UP2 ULDC.64 UR10, c[0x0][0x9e8] ;  /* 0x00027a00000a2ab9 */ /* 0x000fd00000000a00 */
[----:B------:R-:W-:Y:S01]  /*2e30*/  @P6 IMAD.HI.U32 R3, R0, UR10, RZ ;  /* 0x0000000a00036c27 */ /* 0x000fe2000f8e00ff */
[----:B------:R-:W-:-:S13]  /*2e40*/  PLOP3.LUT P6, PT, PT, PT, UP2, 0x80, 0x0 ;  /* 0x000000000000781c */ /* 0x000fda0003fcf028 */
[----:B------:R-:W-:-:S07]  /*2e50*/  @P6 SHF.R.U32.HI R0, RZ, UR11, R3 ;  /* 0x0000000bff006c19 */ /* 0x000fce0008011603 */
.L_x_1051:
[----:B------:R-:W-:Y:S05]  /*2e60*/  BSYNC B0 ;  /* 0x0000000000007941 */ /* 0x000fea0003800000 */
.L_x_1049:
[----:B------:R-:W-:-:S04]  /*2e70*/  IMAD R3, R0, UR7, -R8 ;  /* 0x0000000700037c24 */ /* 0x000fc8000f8e0a08 */
[----:B------:R-:W-:-:S05]  /*2e80*/  IMAD R3, R16, -0x2, R3 ;  /* 0xfffffffe10037824 */ /* 0x000fca00078e0203 */
[----:B------:R-:W-:Y:S02]  /*2e90*/  VIMNMX R4, R4, R3, !PT ;  /* 0x0000000304047248 */ /* 0x000fe40007fe0100 */
[----:B------:R-:W-:-:S07]  /*2ea0*/  VIADDMNMX R2, R3, UR7, R2, PT ;  /* 0x0000000703027c46 */ /* 0x000fce000b800102 */
.L_x_1048:
[----:B------:R-:W-:Y:S01]  /*2eb0*/  ISETP.GT.AND P2, PT, R4, 0x1, !P2 ;  /* 0x000000010400780c */ /* 0x000fe20005744270 */
[----:B------:R-:W-:Y:S01]  /*2ec0*/  ULDC UR10, c[0x0][0x988] ;  /* 0x00026200000a7ab9 */ /* 0x000fe20000000800 */
[----:B------:R-:W-:Y:S01]  /*2ed0*/  LOP3.LUT P6, RZ, R14, 0x8, RZ, 0xc0, !PT ;  /* 0x000000080eff7812 */ /* 0x000fe200078cc0ff */
[----:B------:R-:W-:Y:S01]  /*2ee0*/  @UP0 ULDC UR15, c[0x0][0x450] ;  /* 0x00011400000f0ab9 */ /* 0x000fe20000000800 */
[----:B------:R-:W-:Y:S01]  /*2ef0*/  ISETP.LT.OR P2, PT, R2, 0x2, P2 ;  /* 0x000000020200780c */ /* 0x000fe20001741670 */
[----:B------:R-:W-:Y:S01]  /*2f00*/  UMOV UR14, UR41 ;  /* 0x00000029000e7c82 */ /* 0x000fe20008000000 */
        /* <DEDUP_REMOVED lines=16> */
[----:B------:R-:W-:Y:S02]  /*3010*/  ISETP.GT.AND P2, PT, R4, 0x10, !P6 ;  /* 0x000000100400780c */ /* 0x000fe40007744270 */
[----:B------:R-:W-:Y:S02]  /*3020*/  FMNMX.FTZ R0, R109, R0, !PT ;  /* 0x000000006d007209 */ /* 0x000fe40007810000 */
[----:B------:R-:W-:Y:S02]  /*3030*/  ISETP.LT.OR P2, PT, R2, 0x11, P2 ;  /* 0x000000110200780c */ /* 0x000fe40001741670 */
[----:B------:R-:W-:Y:S02]  /*3040*/  LOP3.LUT P6, RZ, R14, 0x8000, RZ, 0xc0, !PT ;  /* 0x000080000eff7812 */ /* 0x000fe400078cc0ff */
        /* <DEDUP_REMOVED lines=53> */
[----:B------:R-:W-:Y:S01]  /*33a0*/  FMNMX.FTZ R8, R85, R0, !PT ;  /* 0x0000000055087209 */ /* 0x000fe20007810000 */
[----:B------:R-:W-:Y:S01]  /*33b0*/  IMAD.U32 R0, RZ, RZ, UR10 ;  /* 0x0000000aff007e24 */ /* 0x000fe2000f8e00ff */
[----:B------:R-:W-:Y:S01]  /*33c0*/  ISETP.LT.OR P2, PT, R2, 0x31, P2 ;  /* 0x000000310200780c */ /* 0x000fe20001741670 */
[----:B------:R-:W-:Y:S01]  /*33d0*/  @UP0 ULDC UR10, c[0x0][0x44c] ;  /* 0x00011300000a0ab9 */ /* 0x000fe20000000800 */
[----:B------:R-:W-:Y:S01]  /*33e0*/  ISETP.GT.AND P3, PT, R4, 0x70, !P3 ;  /* 0x000000700400780c */ /* 0x000fe20005f64270 */
[----:B------:R-:W0:Y:S01]  /*33f0*/  SHFL.BFLY PT, R3, R8, 0x2, 0x1f ;  /* 0x0c401f0008037f89 */ /* 0x000e2200000e0000 */
[----:B------:R-:W-:Y:S01]  /*3400*/  FSEL R39, R50, -INF , !P2 ;  /* 0xff80000032277808 */ /* 0x000fe20005000000 */
[----:B------:R-:W-:Y:S01]  /*3410*/  UIMAD.WIDE.U32 UR10, UR41, UR10, URZ ;  /* 0x0000000a290a72a5 */ /* 0x000fe2000f8e003f */
[----:B------:R-:W-:-:S02]  /*3420*/  LOP3.LUT P2, RZ, R14, 0x20000, RZ, 0xc0, !PT ;  /* 0x000200000eff7812 */ /* 0x000fc4000784c0ff */
[C---:B------:R-:W-:Y:S01]  /*3430*/  ISETP.GT.AND P4, PT, R4.reuse, 0x71, !P4 ;  /* 0x000000710400780c */ /* 0x040fe20006784270 */
[----:B------:R-:W-:Y:S01]  /*3440*/  @UP0 USHF.R.U32.HI UR14, URZ, UR15, UR11 ;  /* 0x0000000f3f0e0299 */ /* 0x000fe2000801160b */
[----:B------:R-:W-:Y:S02]  /*3450*/  ISETP.GT.AND P2, PT, R4, 0x31, !P2 ;  /* 0x000000310400780c */ /* 0x000fe40005744270 */
[C---:B------:R-:W-:Y:S01]  /*3460*/  ISETP.LT.OR P3, PT, R2.reuse, 0x71, P3 ;  /* 0x000000710200780c */ /* 0x040fe20001f61670 */
[----:B------:R-:W-:Y:S01]  /*3470*/  UIADD3 UR49, UR49, UR14, URZ ;  /* 0x0000000e31317290 */ /* 0x000fe2000fffe03f */
[----:B------:R-:W-:Y:S02]  /*3480*/  ISETP.LT.OR P2, PT, R2, 0x32, P2 ;  /* 0x000000320200780c */ /* 0x000fe40001741670 */
[----:B------:R-:W-:Y:S01]  /*3490*/  ISETP.GT.AND P5, PT, R4, 0x78, !P5 ;  /* 0x000000780400780c */ /* 0x000fe20006fa4270 */
[----:B------:R-:W-:Y:S01]  /*34a0*/  UIADD3 UR6, UR49, UR6, URZ ;  /* 0x0000000631067290 */ /* 0x000fe2000fffe03f */
[----:B------:R-:W-:-:S02]  /*34b0*/  FSEL R51, R51, -INF , !P2 ;  /* 0xff80000033337808 */ /* 0x000fc40005000000 */
[----:B------:R-:W-:Y:S02]  /*34c0*/  LOP3.LUT P2, RZ, R14, 0x10000, RZ, 0xc0, !PT ;  /* 0x000100000eff7812 */ /* 0x000fe4000784c0ff */
[----:B------:R-:W-:Y:S02]  /*34d0*/  ISETP.LT.OR P4, PT, R2, 0x72, P4 ;  /* 0x000000720200780c */ /* 0x000fe40002781670 */
[----:B------:R-:W-:Y:S02]  /*34e0*/  ISETP.GT.AND P2, PT, R4, 0x38, !P2 ;  /* 0x000000380400780c */ /* 0x000fe40005744270 */
[C---:B------:R-:W-:Y:S02]  /*34f0*/  ISETP.LT.OR P5, PT, R2.reuse, 0x79, P5 ;  /* 0x000000790200780c */ /* 0x040fe40002fa1670 */
[----:B------:R-:W-:Y:S02]  /*3500*/  ISETP.LT.OR P2, PT, R2, 0x39, P2 ;  /* 0x000000390200780c */ /* 0x000fe40001741670 */
[----:B0-----:R-:W-:-:S02]  /*3510*/  FMNMX.FTZ R10, R8, R3, !PT ;  /* 0x00000003080a7209 */ /* 0x001fc40007810000 */
[----:B------:R-:W-:Y:S02]  /*3520*/  FSEL R47, R54, -INF , !P2 ;  /* 0xff800000362f7808 */ /* 0x000fe40005000000 */
[----:B------:R-:W-:Y:S01]  /*3530*/  ISETP.GT.AND P2, PT, R4, 0x39, !P6 ;  /* 0x000000390400780c */ /* 0x000fe20007744270 */
[----:B------:R-:W0:Y:S01]  /*3540*/  SHFL.BFLY PT, R3, R10, 0x1, 0x1f ;  /* 0x0c201f000a037f89 */ /* 0x000e2200000e0000 */
[----:B------:R-:W-:Y:S02]  /*3550*/  LOP3.LUT P6, RZ, R14, 0x10, RZ, 0xc0, !PT ;  /* 0x000000100eff7812 */ /* 0x000fe400078cc0ff */
[----:B------:R-:W-:Y:S02]  /*3560*/  ISETP.LT.OR P2, PT, R2, 0x3a, P2 ;  /* 0x0000003a0200780c */ /* 0x000fe40001741670 */
[----:B------:R-:W-:Y:S02]  /*3570*/  FSEL R83, R83, -INF , !P4 ;  /* 0xff80000053537808 */ /* 0x000fe40006000000 */
[----:B------:R-:W-:-:S02]  /*3580*/  FSEL R55, R55, -INF , !P2 ;  /* 0xff80000037377808 */ /* 0x000fc40005000000 */
[----:B------:R-:W-:-:S04]  /*3590*/  LOP3.LUT P2, RZ, R14, 0x4000, RZ, 0xc0, !PT ;  /* 0x000040000eff7812 */ /* 0x000fc8000784c0ff */
[----:B------:R-:W-:-:S04]  /*35a0*/  ISETP.GT.AND P2, PT, R4, 0x40, !P2 ;  /* 0x000000400400780c */ /* 0x000fc80005744270 */
[----:B------:R-:W-:-:S04]  /*35b0*/  ISETP.LT.OR P2, PT, R2, 0x41, P2 ;  /* 0x000000410200780c */ /* 0x000fc80001741670 */
[----:B------:R-:W-:Y:S02]  /*35c0*/  FSEL R43, R58, -INF , !P2 ;  /* 0xff8000003a2b7808 */ /* 0x000fe40005000000 */
[----:B------:R-:W-:Y:S02]  /*35d0*/  LOP3.LUT P2, RZ, R14, 0x2000, RZ, 0xc0, !PT ;  /* 0x000020000eff7812 */ /* 0x000fe4000784c0ff */
[----:B0-----:R-:W-:Y:S02]  /*35e0*/  FMNMX.FTZ R3, R10, R3, !PT ;  /* 0x000000030a037209 */ /* 0x001fe40007810000 */
[----:B------:R-:W-:-:S03]  /*35f0*/  ISETP.GT.AND P2, PT, R4, 0x41, !P2 ;  /* 0x000000410400780c */ /* 0x000fc60005744270 */
[----:B------:R-:W-:Y:S01]  /*3600*/  FMUL.FTZ R6, R3, R0 ;  /* 0x0000000003067220 */ /* 0x000fe20000410000 */
        /* <DEDUP_REMOVED lines=42> */
[-CC-:B------:R-:W-:Y:S01]  /*38b0*/  FFMA.FTZ R136, R105, R0.reuse, -R6.reuse ;  /* 0x0000000069887223 */ /* 0x180fe20000010806 */
[----:B------:R-:W-:Y:S01]  /*38c0*/  ISETP.LT.OR P2, PT, R2, 0x1, P2 ;  /* 0x000000010200780c */ /* 0x000fe20001741670 */
[-CC-:B------:R-:W-:Y:S01]  /*38d0*/  FFMA.FTZ R132, R25, R0.reuse, -R6.reuse ;  /* 0x0000000019847223 */ /* 0x180fe20000010806 */
[----:B------:R-:W-:Y:S01]  /*38e0*/  FSEL R105, R82, -INF , !P3 ;  /* 0xff80000052697808 */ /* 0x000fe20005800000 */
[-CC-:B------:R-:W-:Y:S01]  /*38f0*/  FFMA.FTZ R25, R57, R0.reuse, -R6.reuse ;  /* 0x0000000039197223 */ /* 0x180fe20000010806 */
[----:B------:R-:W-:Y:S01]  /*3900*/  FSEL R26, R26, -INF , !P2 ;  /* 0xff8000001a1a7808 */ /* 0x000fe20005000000 */
[-CC-:B------:R-:W-:Y:S01]  /*3910*/  FFMA.FTZ R134, R21, R0.reuse, -R6.reuse ;  /* 0x0000000015867223 */ /* 0x180fe20000010806 */
[----:B------:R-:W-:Y:S01]  /*3920*/  LOP3.LUT P2, RZ, R14, 0x4000000, RZ, 0xc0, !PT ;  /* 0x040000000eff7812 */ /* 0x000fe2000784c0ff */
[-CC-:B------:R-:W-:Y:S01]  /*3930*/  FFMA.FTZ R21, R61, R0.reuse, -R6.reuse ;  /* 0x000000003d157223 */ /* 0x180fe20000010806 */
[----:B------:R-:W-:Y:S01]  /*3940*/  FMNMX.FTZ R8, R26, R101, !PT ;  /* 0x000000651a087209 */ /* 0x000fe20007810000 */
[-CC-:B------:R-:W-:Y:S01]  /*3950*/  FFMA.FTZ R148, R131, R0.reuse, -R6.reuse ;  /* 0x0000000083947223 */ /* 0x180fe20000010806 */
[----:B------:R-:W-:Y:S01]  /*3960*/  ISETP.GT.AND P2, PT, R4, 0x69, !P2 ;  /* 0x000000690400780c */ /* 0x000fe20005744270 */
[--C-:B------:R-:W-:Y:S01]  /*3970*/  FFMA.FTZ R129, R129, R0, -R6.reuse ;  /* 0x0000000081817223 */ /* 0x100fe20000010806 */
[----:B------:R-:W-:Y:S01]  /*3980*/  FMNMX.FTZ R8, R53, R8, !PT ;  /* 0x0000000835087209 */ /* 0x000fe20007810000 */
[--C-:B------:R-:W-:Y:S01]  /*3990*/  FFMA.FTZ R150, R127, R0, -R6.reuse ;  /* 0x000000007f967223 */ /* 0x100fe20000010806 */
[----:B------:R-:W-:Y:S01]  /*39a0*/  ISETP.LT.OR P2, PT, R2, 0x6a, P2 ;  /* 0x0000006a0200780c */ /* 0x000fe20001741670 */
[----:B------:R-:W-:Y:S01]  /*39b0*/  MUFU.EX2 R148, R148 ;  /* 0x0000009400947308 */ /* 0x000fe20000000800 */
[----:B------:R-:W-:Y:S01]  /*39c0*/  FMNMX.FTZ R8, R99, R8, !PT ;  /* 0x0000000863087209 */ /* 0x000fe20007810000 */
[-CC-:B------:R-:W-:Y:S01]  /*39d0*/  FFMA.FTZ R125, R125, R0.reuse, -R6.reuse ;  /* 0x000000007d7d7223 */ /* 0x180fe20000010806 */
[----:B------:R-:W-:Y:S01]  /*39e0*/  FSEL R79, R79, -INF , !P2 ;  /* 0xff8000004f4f7808 */ /* 0x000fe20005000000 */
[--C-:B------:R-:W-:Y:S01]  /*39f0*/  FFMA.FTZ R144, R123, R0, -R6.reuse ;  /* 0x000000007b907223 */ /* 0x100fe20000010806 */
[----:B------:R-:W-:Y:S01]  /*3a00*/  FMNMX.FTZ R8, R31, R8, !PT ;  /* 0x000000081f087209 */ /* 0x000fe20007810000 */
[--C-:B------:R-:W-:Y:S01]  /*3a10*/  FFMA.FTZ R138, R103, R0, -R6.reuse ;  /* 0x00000000678a7223 */ /* 0x100fe20000010806 */
[----:B------:R-:W-:Y:S01]  /*3a20*/  ISETP.GT.AND P6, PT, R4, 0x79, !P6 ;  /* 0x000000790400780c */ /* 0x000fe200077c4270 */
[----:B------:R-:W0:Y:S01]  /*3a30*/  MUFU.EX2 R129, R129 ;  /* 0x0000008100817308 */ /* 0x000e220000000800 */
[----:B------:R-:W-:Y:S01]  /*3a40*/  FMNMX.FTZ R8, R97, R8, !PT ;  /* 0x0000000861087209 */ /* 0x000fe20007810000 */
[-CC-:B------:R-:W-:Y:S01]  /*3a50*/  FFMA.FTZ R128, R11, R0.reuse, -R6.reuse ;  /* 0x000000000b807223 */ /* 0x180fe20000010806 */
[----:B------:R-:W-:Y:S01]  /*3a60*/  ISETP.LT.OR P6, PT, R2, 0x7a, P6 ;  /* 0x0000007a0200780c */ /* 0x000fe200037c1670 */
[--C-:B------:R-:W-:Y:S01]  /*3a70*/  FFMA.FTZ R130, R13, R0, -R6.reuse ;  /* 0x000000000d827223 */ /* 0x100fe20000010806 */
[----:B------:R-:W-:Y:S01]  /*3a80*/  FMNMX.FTZ R8, R41, R8, !PT ;  /* 0x0000000829087209 */ /* 0x000fe20007810000 */
[--C-:B------:R-:W-:Y:S01]  /*3a90*/  FFMA.FTZ R124, R7, R0, -R6.reuse ;  /* 0x00000000077c7223 */ /* 0x100fe20000010806 */
[----:B------:R-:W-:Y:S01]  /*3aa0*/  FSEL R57, R86, -INF , !P5 ;  /* 0xff80000056397808 */ /* 0x000fe20006800000 */
[----:B------:R-:W1:Y:S01]  /*3ab0*/  MUFU.EX2 R150, R150 ;  /* 0x0000009600967308 */ /* 0x000e620000000800 */
[----:B------:R-:W-:Y:S01]  /*3ac0*/  FMNMX.FTZ R8, R95, R8, !PT ;  /* 0x000000085f087209 */ /* 0x000fe20007810000 */
[-CC-:B------:R-:W-:Y:S01]  /*3ad0*/  FFMA.FTZ R126, R9, R0.reuse, -R6.reuse ;  /* 0x00000000097e7223 */ /* 0x180fe20000010806 */
[----:B------:R-:W-:Y:S01]  /*3ae0*/  FSEL R87, R87, -INF , !P6 ;  /* 0xff80000057577808 */ /* 0x000fe20007000000 */
[--C-:B------:R-:W-:Y:S01]  /*3af0*/  FFMA.FTZ R120, R15, R0, -R6.reuse ;  /* 0x000000000f787223 */ /* 0x100fe20000010806 */
[----:B------:R-:W-:Y:S01]  /*3b00*/  FMNMX.FTZ R8, R33, R8, !PT ;  /* 0x0000000821087209 */ /* 0x000fe20007810000 */
[-CC-:B------:R-:W-:Y:S01]  /*3b10*/  FFMA.FTZ R122, R5, R0.reuse, -R6.reuse ;  /* 0x00000000057a7223 */ /* 0x180fe20000010806 */
[--C-:B------:R-:W-:Y:S01]  /*3b20*/  FFMA.FTZ R115, R115, R0, -R6.reuse ;  /* 0x0000000073737223 */ /* 0x100fe20000010806 */
[----:B------:R-:W2:Y:S01]  /*3b30*/  MUFU.EX2 R125, R125 ;  /* 0x0000007d007d7308 */ /* 0x000ea20000000800 */
        /* <DEDUP_REMOVED lines=18> */
[----:B------:R-:W-:Y:S01]  /*3c60*/  FFMA.FTZ R5, R85, R0, -R6 ;  /* 0x0000000055057223 */ /* 0x000fe20000010806 */
[----:B------:R-:W3:Y:S01]  /*3c70*/  MUFU.EX2 R144, R144 ;  /* 0x0000009000907308 */ /* 0x000ee20000000800 */
[----:B------:R-:W-:-:S04]  /*3c80*/  FMNMX.FTZ R8, R47, R8, !PT ;  /* 0x000000082f087209 */ /* 0x000fc80007810000 */
[----:B------:R-:W-:-:S03]  /*3c90*/  FMNMX.FTZ R8, R55, R8, !PT ;  /* 0x0000000837087209 */ /* 0x000fc60007810000 */
[----:B------:R-:W4:Y:S01]  /*3ca0*/  MUFU.EX2 R115, R115 ;  /* 0x0000007300737308 */ /* 0x000f220000000800 */
[----:B------:R-:W-:-:S04]  /*3cb0*/  FMNMX.FTZ R8, R43, R8, !PT ;  /* 0x000000082b087209 */ /* 0x000fc80007810000 */
[----:B------:R-:W-:-:S03]  /*3cc0*/  FMNMX.FTZ R8, R59, R8, !PT ;  /* 0x000000083b087209 */ /* 0x000fc60007810000 */
[----:B------:R-:W5:Y:S01]  /*3cd0*/  MUFU.EX2 R146, R146 ;  /* 0x0000009200927308 */ /* 0x000f620000000800 */
        /* <DEDUP_REMOVED lines=11> */
[----:B------:R-:W-:Y:S01]  /*3d90*/  MUFU.EX2 R142, R142 ;  /* 0x0000008e008e7308 */ /* 0x000fe20000000800 */
        /* <DEDUP_REMOVED lines=8> */
[----:B------:R-:W-:Y:S02]  /*3e20*/  MUFU.EX2 R49, R49 ;  /* 0x0000003100317308 */ /* 0x000fe40000000800 */
[----:B------:R-:W0:Y:S06]  /*3e30*/  SHFL.BFLY PT, R61, R8, 0x2, 0x1f ;  /* 0x0c401f00083d7f89 */ /* 0x000e2c00000e0000 */
[----:B------:R-:W-:Y:S08]  /*3e40*/  MUFU.EX2 R138, R138 ;  /* 0x0000008a008a7308 */ /* 0x000ff00000000800 */
[----:B------:R-:W-:Y:S08]  /*3e50*/  MUFU.EX2 R103, R103 ;  /* 0x0000006700677308 */ /* 0x000ff00000000800 */
[----:B------:R-:W-:Y:S01]  /*3e60*/  MUFU.EX2 R132, R132 ;  /* 0x0000008400847308 */ /* 0x000fe20000000800 */
[----:B0-----:R-:W-:-:S05]  /*3e70*/  FMNMX.FTZ R61, R8, R61, !PT ;  /* 0x0000003d083d7209 */ /* 0x001fca0007810000 */
[----:B------:R-:W0:Y:S02]  /*3e80*/  SHFL.BFLY PT, R2, R61, 0x1, 0x1f ;  /* 0x0c201f003d027f89 */ /* 0x000e2400000e0000 */
[----:B------:R-:W-:Y:S08]  /*3e90*/  MUFU.EX2 R25, R25 ;  /* 0x0000001900197308 */ /* 0x000ff00000000800 */
[----:B------:R-:W-:Y:S08]  /*3ea0*/  MUFU.EX2 R134, R134 ;  /* 0x0000008600867308 */ /* 0x000ff00000000800 */
[----:B------:R-:W-:Y:S01]  /*3eb0*/  MUFU.EX2 R21, R21 ;  /* 0x0000001500157308 */ /* 0x000fe20000000800 */
[----:B0-----:R-:W-:-:S07]  /*3ec0*/  FMNMX.FTZ R2, R61, R2, !PT ;  /* 0x000000023d027209 */ /* 0x001fce0007810000 */
[----:B------:R-:W-:Y:S01]  /*3ed0*/  MUFU.EX2 R128, R128 ;  /* 0x0000008000807308 */ /* 0x000fe20000000800 */
[C---:B------:R-:W-:Y:S01]  /*3ee0*/  FSETP.NEU.FTZ.AND P2, PT, R2.reuse, -INF , PT ;  /* 0xff8000000200780b */ /* 0x040fe20003f5d000 */
[----:B------:R-:W-:-:S06]  /*3ef0*/  FMUL.FTZ R4, R2, R0 ;  /* 0x0000000002047220 */ /* 0x000fcc0000410000 */
[----:B------:R-:W-:Y:S01]  /*3f00*/  MUFU.EX2 R11, R11 ;  /* 0x0000000b000b7308 */ /* 0x000fe20000000800 */
[----:B------:R-:W-:Y:S02]  /*3f10*/  FSEL R6, R4, RZ, P2 ;  /* 0x000000ff04067208 */ /* 0x000fe40001000000 */
[----:B------:R-:W-:-:S03]  /*3f20*/  PLOP3.LUT P2, PT, PT, PT, UP1, 0x40, 0x0 ;  /* 0x000000000000781c */ /* 0x000fc60003f4e818 */
[-CC-:B------:R-:W-:Y:S01]  /*3f30*/  FFMA.FTZ R145, R31, R0.reuse, -R6.reuse ;  /* 0x000000001f917223 */ /* 0x180fe20000010806 */
[----:B------:R-:W-:Y:S01]  /*3f40*/  FADD.FTZ R31, R148, R129 ;  /* 0x00000081941f7221 */ /* 0x000fe20000010000 */
[-CC-:B------:R-:W-:Y:S01]  /*3f50*/  FFMA.FTZ R149, R26, R0.reuse, -R6.reuse ;  /* 0x000000001a957223 */ /* 0x180fe20000010806 */
[-CC-:B------:R-:W-:Y:S01]  /*3f60*/  FFMA.FTZ R4, R101, R0.reuse, -R6.reuse ;  /* 0x0000000065047223 */ /* 0x180fe20000010806 */
[-CC-:B------:R-:W-:Y:S01]  /*3f70*/  FFMA.FTZ R151, R53, R0.reuse, -R6.reuse ;  /* 0x0000000035977223 */ /* 0x180fe20000010806 */
[----:B-1----:R-:W-:Y:S01]  /*3f80*/  FADD.FTZ R26, R150, R31 ;  /* 0x0000001f961a7221 */ /* 0x002fe20000010000 */
[-CC-:B------:R-:W-:Y:S01]  /*3f90*/  FFMA.FTZ R8, R99, R0.reuse, -R6.reuse ;  /* 0x0000000063087223 */ /* 0x180fe20000010806 */
[-C--:B------:R-:W-:Y:S01]  /*3fa0*/  FFMA.FTZ R10, R97, R0.reuse, -R6 ;  /* 0x00000000610a7223 */ /* 0x080fe20000010806 */
[----:B------:R-:W-:Y:S01]  /*3fb0*/  MUFU.EX2 R149, R149 ;  /* 0x0000009500957308 */ /* 0x000fe20000000800 */
[----:B--2---:R-:W-:Y:S01]  /*3fc0*/  FADD.FTZ R31, R125, R26 ;  /* 0x0000001a7d1f7221 */ /* 0x004fe20000010000 */
[-CC-:B------:R-:W-:Y:S01]  /*3fd0*/  FFMA.FTZ R147, R41, R0.reuse, -R6.reuse ;  /* 0x0000000029937223 */ /* 0x180fe20000010806 */
[-CC-:B------:R-:W-:Y:S01]  /*3fe0*/  FFMA.FTZ R12, R95, R0.reuse, -R6.reuse ;  /* 0x000000005f0c7223 */ /* 0x180fe20000010806 */
[-CC-:B------:R-:W-:Y:S01]  /*3ff0*/  FFMA.FTZ R135, R29, R0.reuse, -R6.reuse ;  /* 0x000000001d877223 */ /* 0x180fe20000010806 */
[----:B---3--:R-:W-:Y:S01]  /*4000*/  FADD.FTZ R28, R144, R31 ;  /* 0x0000001f901c7221 */ /* 0x008fe20000010000 */
[-CC-:B------:R-:W-:Y:S01]  /*4010*/  FFMA.FTZ R141, R33, R0.reuse, -R6.reuse ;  /* 0x00000000218d7223 */ /* 0x180fe20000010806 */
[-C--:B------:R-:W-:Y:S01]  /*4020*/  FFMA.FTZ R14, R93, R0.reuse, -R6 ;  /* 0x000000005d0e7223 */ /* 0x080fe20000010806 */
[----:B------:R-:W0:Y:S01]  /*4030*/  MUFU.EX2 R4, R4 ;  /* 0x0000000400047308 */ /* 0x000e220000000800 */
[----:B----4-:R-:W-:Y:S01]  /*4040*/  FADD.FTZ R31, R115, R28 ;  /* 0x0000001c731f7221 */ /* 0x010fe20000010000 */
[-CC-:B------:R-:W-:Y:S01]  /*4050*/  FFMA.FTZ R143, R35, R0.reuse, -R6.reuse ;  /* 0x00000000238f7223 */ /* 0x180fe20000010806 */
[-CC-:B------:R-:W-:Y:S01]  /*4060*/  FFMA.FTZ R20, R91, R0.reuse, -R6.reuse ;  /* 0x000000005b147223 */ /* 0x180fe20000010806 */
[-CC-:B------:R-:W-:Y:S01]  /*4070*/  FFMA.FTZ R137, R39, R0.reuse, -R6.reuse ;  /* 0x0000000027897223 */ /* 0x180fe20000010806 */
[----:B-----5:R-:W-:Y:S01]  /*4080*/  FADD.FTZ R28, R146, R31 ;  /* 0x0000001f921c7221 */ /* 0x020fe20000010000 */
[-CC-:B------:R-:W-:Y:S01]  /*4090*/  FFMA.FTZ R24, R51, R0.reuse, -R6.reuse ;  /* 0x0000000033187223 */ /* 0x180fe20000010806 */
[-C--:B------:R-:W-:Y:S01]  /*40a0*/  FFMA.FTZ R139, R47, R0.reuse, -R6 ;  /* 0x000000002f8b7223 */ /* 0x080fe20000010806 */
[----:B------:R-:W1:Y:S01]  /*40b0*/  MUFU.EX2 R151, R151 ;  /* 0x0000009700977308 */ /* 0x000e620000000800 */
[----:B------:R-:W-:Y:S01]  /*40c0*/  FADD.FTZ R31, R37, R28 ;  /* 0x0000001c251f7221 */ /* 0x000fe20000010000 */
[-CC-:B------:R-:W-:Y:S01]  /*40d0*/  FFMA.FTZ R26, R55, R0.reuse, -R6.reuse ;  /* 0x00000000371a7223 */ /* 0x180fe20000010806 */
[-CC-:B------:R-:W-:Y:S01]  /*40e0*/  FFMA.FTZ R133, R43, R0.reuse, -R6.reuse ;  /* 0x000000002b857223 */ /* 0x180fe20000010806 */
[-CC-:B------:R-:W-:Y:S01]  /*40f0*/  FFMA.FTZ R28, R59, R0.reuse, -R6.reuse ;  /* 0x000000003b1c7223 */ /* 0x180fe20000010806 */
[----:B------:R-:W-:Y:S01]  /*4100*/  FADD.FTZ R30, R140, R31 ;  /* 0x0000001f8c1e7221 */ /* 0x000fe20000010000 */
[-CC-:B------:R-:W-:Y:S01]  /*4110*/  FFMA.FTZ R27, R27, R0.reuse, -R6.reuse ;  /* 0x000000001b1b7223 */ /* 0x180fe20000010806 */
[-C--:B------:R-:W-:Y:S01]  /*4120*/  FFMA.FTZ R131, R67, R0.reuse, -R6 ;  /* 0x0000000043837223 */ /* 0x080fe20000010806 */
[----:B------:R-:W2:Y:S01]  /*4130*/  MUFU.EX2 R8, R8 ;  /* 0x0000000800087308 */ /* 0x000ea20000000800 */
[----:B------:R-:W-:Y:S01]  /*4140*/  FADD.FTZ R31, R89, R30 ;  /* 0x0000001e591f7221 */ /* 0x000fe20000010000 */
[----:B0-----:R-:W-:Y:S01]  /*4150*/  FADD.FTZ R32, R149, R4 ;  /* 0x0000000495207221 */ /* 0x001fe20000010000 */
[-CC-:B------:R-:W-:Y:S01]  /*4160*/  FFMA.FTZ R71, R71, R0.reuse, -R6.reuse ;  /* 0x0000000047477223 */ /* 0x180fe20000010806 */
[-CC-:B------:R-:W-:Y:S01]  /*4170*/  FFMA.FTZ R119, R119, R0.reuse, -R6.reuse ;  /* 0x0000000077777223 */ /* 0x180fe20000010806 */
[----:B------:R-:W-:Y:S01]  /*4180*/  FADD.FTZ R30, R142, R31 ;  /* 0x0000001f8e1e7221 */ /* 0x000fe20000010000 */
[-CC-:B------:R-:W-:Y:S01]  /*4190*/  FFMA.FTZ R75, R75, R0.reuse, -R6.reuse ;  /* 0x000000004b4b7223 */ /* 0x180fe20000010806 */
[-C--:B------:R-:W-:Y:S01]  /*41a0*/  FFMA.FTZ R121, R121, R0.reuse, -R6 ;  /* 0x0000000079797223 */ /* 0x080fe20000010806 */
[----:B------:R-:W0:Y:S01]  /*41b0*/  MUFU.EX2 R145, R145 ;  /* 0x0000009100917308 */ /* 0x000e220000000800 */
[----:B------:R-:W-:Y:S01]  /*41c0*/  FADD.FTZ R31, R45, R30 ;  /* 0x0000001e2d1f7221 */ /* 0x000fe20000010000 */
[----:B-1----:R-:W-:Y:S01]  /*41d0*/  FADD.FTZ R29, R151, R32 ;  /* 0x00000020971d7221 */ /* 0x002fe20000010000 */
[-CC-:B------:R-:W-:Y:S01]  /*41e0*/  FFMA.FTZ R30, R63, R0.reuse, -R6.reuse ;  /* 0x000000003f1e7223 */ /* 0x180fe20000010806 */
[-CC-:B------:R-:W-:Y:S01]  /*41f0*/  FFMA.FTZ R79, R79, R0.reuse, -R6.reuse ;  /* 0x000000004f4f7223 */ /* 0x180fe20000010806 */
[----:B------:R-:W-:Y:S01]  /*4200*/  FADD.FTZ R34, R136, R31 ;  /* 0x0000001f88227221 */ /* 0x000fe20000010000 */
[-CC-:B------:R-:W-:Y:S01]  /*4210*/  FFMA.FTZ R105, R105, R0.reuse, -R6.reuse ;  /* 0x0000000069697223 */ /* 0x180fe20000010806 */
[-C--:B------:R-:W-:Y:S01]  /*4220*/  FFMA.FTZ R83, R83, R0.reuse, -R6 ;  /* 0x0000000053537223 */ /* 0x080fe20000010806 */
[----:B------:R-:W1:Y:S01]  /*4230*/  MUFU.EX2 R10, R10 ;  /* 0x0000000a000a7308 */ /* 0x000e620000000800 */
[C---:B--2---:R-:W-:Y:S01]  /*4240*/  FADD.FTZ R32, R8.reuse, R29 ;  /* 0x0000001d08207221 */ /* 0x044fe20000010000 */
[----:B------:R-:W-:Y:S01]  /*4250*/  FADD.FTZ R31, R49, R34 ;  /* 0x00000022311f7221 */ /* 0x000fe20000010000 */
[-CC-:B------:R-:W-:Y:S01]  /*4260*/  FFMA.FTZ R57, R57, R0.reuse, -R6.reuse ;  /* 0x0000000039397223 */ /* 0x180fe20000010806 */
[-C--:B------:R-:W-:Y:S01]  /*4270*/  FFMA.FTZ R87, R87, R0.reuse, -R6 ;  /* 0x0000000057577223 */ /* 0x080fe20000010806 */
[----:B------:R-:W-:Y:S01]  /*4280*/  F2FP.F16.F32.PACK_AB R151, R8, R151 ;  /* 0x000000970897723e */ /* 0x000fe200000000ff */
[----:B------:R-:W-:Y:S01]  /*4290*/  FADD.FTZ R36, R138, R31 ;  /* 0x0000001f8a247221 */ /* 0x000fe20000010000 */
[----:B------:R-:W-:Y:S01]  /*42a0*/  F2FP.F16.F32.PACK_AB R149, R4, R149 ;  /* 0x000000950495723e */ /* 0x000fe200000000ff */
[----:B------:R-:W2:Y:S01]  /*42b0*/  MUFU.EX2 R147, R147 ;  /* 0x0000009300937308 */ /* 0x000ea20000000800 */
[----:B0-----:R-:W-:Y:S01]  /*42c0*/  FADD.FTZ R29, R145, R32 ;  /* 0x00000020911d7221 */ /* 0x001fe20000010000 */
[----:B------:R-:W-:Y:S01]  /*42d0*/  FADD.FTZ R31, R103, R36 ;  /* 0x00000024671f7221 */ /* 0x000fe20000010000 */
[----:B------:R-:W-:Y:S01]  /*42e0*/  FFMA.FTZ R32, R117, R0, -R6 ;  /* 0x0000000075207223 */ /* 0x000fe20000010806 */
[----:B------:R-:W-:-:S02]  /*42f0*/  F2FP.F16.F32.PACK_AB R148, R129, R148 ;  /* 0x000000948194723e */ /* 0x000fc400000000ff */
[----:B------:R-:W-:Y:S01]  /*4300*/  FADD.FTZ R36, R132, R31 ;  /* 0x0000001f84247221 */ /* 0x000fe20000010000 */
[C---:B------:R-:W-:Y:S01]  /*4310*/  F2FP.F16.F32.PACK_AB R132, R25.reuse, R132 ;  /* 0x000000841984723e */ /* 0x040fe200000000ff */
[----:B------:R-:W0:Y:S01]  /*4320*/  MUFU.EX2 R12, R12 ;  /* 0x0000000c000c7308 */ /* 0x000e220000000800 */
[C---:B-1----:R-:W-:Y:S01]  /*4330*/  FADD.FTZ R34, R10.reuse, R29 ;  /* 0x0000001d0a227221 */ /* 0x042fe20000010000 */
[----:B------:R-:W-:Y:S01]  /*4340*/  FADD.FTZ R31, R25, R36 ;  /* 0x00000024191f7221 */ /* 0x000fe20000010000 */
[----:B------:R-:W-:Y:S02]  /*4350*/  F2FP.F16.F32.PACK_AB R145, R10, R145 ;  /* 0x000000910a91723e */ /* 0x000fe400000000ff */
[----:B------:R-:W-:Y:S01]  /*4360*/  F2FP.F16.F32.PACK_AB R150, R125, R150 ;  /* 0x000000967d96723e */ /* 0x000fe200000000ff */
[----:B------:R-:W-:Y:S01]  /*4370*/  FADD.FTZ R36, R134, R31 ;  /* 0x0000001f86247221 */ /* 0x000fe20000010000 */
[----:B------:R-:W-:Y:S01]  /*4380*/  F2FP.F16.F32.PACK_AB R134, R21, R134 ;  /* 0x000000861586723e */ /* 0x000fe200000000ff */
[----:B------:R-:W1:Y:S01]  /*4390*/  MUFU.EX2 R141, R141 ;  /* 0x0000008d008d7308 */ /* 0x000e620000000800 */
[----:B--2---:R-:W-:Y:S01]  /*43a0*/  FADD.FTZ R29, R147, R34 ;  /* 0x00000022931d7221 */ /* 0x004fe20000010000 */
[----:B------:R-:W-:Y:S01]  /*43b0*/  FADD.FTZ R31, R21, R36 ;  /* 0x00000024151f7221 */ /* 0x000fe20000010000 */
[----:B------:R-:W-:-:S02]  /*43c0*/  F2FP.F16.F32.PACK_AB R144, R115, R144 ;  /* 0x000000907390723e */ /* 0x000fc400000000ff */
[----:B------:R-:W-:Y:S01]  /*43d0*/  F2FP.F16.F32.PACK_AB R146, R37, R146 ;  /* 0x000000922592723e */ /* 0x000fe200000000ff */
[----:B------:R-:W-:Y:S01]  /*43e0*/  FADD.FTZ R38, R128, R31 ;  /* 0x0000001f80267221 */ /* 0x000fe20000010000 */
[C---:B------:R-:W-:Y:S01]  /*43f0*/  F2FP.F16.F32.PACK_AB R128, R11.reuse, R128 ;  /* 0x000000800b80723e */ /* 0x040fe200000000ff */
[----:B------:R-:W2:Y:S01]  /*4400*/  MUFU.EX2 R14, R14 ;  /* 0x0000000e000e7308 */ /* 0x000ea20000000800 */
[----:B0-----:R-:W-:Y:S01]  /*4410*/  FADD.FTZ R34, R12, R29 ;  /* 0x0000001d0c227221 */ /* 0x001fe20000010000 */
[----:B------:R-:W-:Y:S01]  /*4420*/  FADD.FTZ R31, R11, R38 ;  /* 0x000000260b1f7221 */ /* 0x000fe20000010000 */
[----:B------:R-:W-:Y:S02]  /*4430*/  F2FP.F16.F32.PACK_AB R140, R89, R140 ;  /* 0x0000008c598c723e */ /* 0x000fe400000000ff */
[----:B------:R-:W-:Y:S02]  /*4440*/  F2FP.F16.F32.PACK_AB R142, R45, R142 ;  /* 0x0000008e2d8e723e */ /* 0x000fe400000000ff */
[----:B------:R-:W-:Y:S01]  /*4450*/  F2FP.F16.F32.PACK_AB R136, R49, R136 ;  /* 0x000000883188723e */ /* 0x000fe200000000ff */
[----:B------:R-:W0:Y:S01]  /*4460*/  MUFU.EX2 R143, R143 ;  /* 0x0000008f008f7308 */ /* 0x000e220000000800 */
[----:B-1----:R-:W-:Y:S01]  /*4470*/  FADD.FTZ R29, R141, R34 ;  /* 0x000000228d1d7221 */ /* 0x002fe20000010000 */
[----:B------:R-:W-:-:S02]  /*4480*/  F2FP.F16.F32.PACK_AB R138, R103, R138 ;  /* 0x0000008a678a723e */ /* 0x000fc400000000ff */
[----:B------:R-:W-:-:S04]  /*4490*/  F2FP.F16.F32.PACK_AB R147, R12, R147 ;  /* 0x000000930c93723e */ /* 0x000fc800000000ff */
        /* <DEDUP_REMOVED lines=77> */
[----:B------:R-:W-:Y:S01]  /*4970*/  F2FP.F16.F32.PACK_AB R121, R4, R105 ;  /* 0x000000690479723e */ /* 0x000fe200000000ff */
[----:B------:R-:W-:Y:S02]  /*4980*/  VIADD R4, R88, 0xfffffffe ;  /* 0xfffffffe58047836 */ /* 0x000fe40000000000 */
[----:B0-----:R-:W-:-:S04]  /*4990*/  FADD.FTZ R5, R57, R10 ;  /* 0x0000000a39057221 */ /* 0x001fc80000010000 */
[C---:B-1----:R-:W-:Y:S01]  /*49a0*/  FADD.FTZ R5, R8.reuse, R5 ;  /* 0x0000000508057221 */ /* 0x042fe20000010000 */
        /* <DEDUP_REMOVED lines=12> */
.L_x_1053:
[----:B------:R-:W-:-:S11]  /*4a70*/  UISETP.NE.AND UP2, UPT, UR7, 0x1, UPT ;  /* 0x000000010700788c */ /* 0x000fd6000bf45270 */
[----:B------:R-:W-:Y:S02]  /*4a80*/  @UP2 ULDC.64 UR18, c[0x0][0x9e8] ;  /* 0x00027a0000122ab9 */ /* 0x000fe40000000a00 */
[----:B------:R-:W-:-:S04]  /*4a90*/  UIMAD.WIDE.U32 UR10, UR14, UR18, URZ ;  /* 0x000000120e0a72a5 */ /* 0x000fc8000f8e003f */
[----:B------:R-:W-:-:S12]  /*4aa0*/  @UP2 USHF.R.U32.HI UR14, URZ, UR19, UR11 ;  /* 0x000000133f0e2299 */ /* 0x000fd8000801160b */
.L_x_1054:
[----:B------:R-:W-:-:S04]  /*4ab0*/  UIMAD UR7, UR14, UR7, UR7 ;  /* 0x000000070e0772a4 */ /* 0x000fc8000f8e0207 */
[----:B------:R-:W-:-:S04]  /*4ac0*/  UISETP.LT.AND UP2, UPT, UR6, UR7, UPT ;  /* 0x000000070600728c */ /* 0x000fc8000bf41270 */
[----:B------:R-:W-:-:S12]  /*4ad0*/  USEL UR6, UR6, UR7, UP2 ;  /* 0x0000000706067287 */ /* 0x000fd80009000000 */
.L_x_1052:
        /* <DEDUP_REMOVED lines=26> */
[----:B------:R-:W-:-:S05]  /*4c80*/  ULDC UR23, c[0x0][0x9e0] ;  /* 0x0002780000177ab9 */ /* 0x000fca0000000800 */
.L_x_1072:
        /* <DEDUP_REMOVED lines=9> */
.L_x_1057:
[----:B------:R-:W-:Y:S01]  /*4d20*/  ULEA UR6, UR25, UR45, 0x3 ;  /* 0x0000002d19067291 */ /* 0x000fe2000f8e183f */
[----:B------:R-:W-:-:S05]  /*4d30*/  IMAD.U32 R0, RZ, RZ, UR24 ;  /* 0x00000018ff007e24 */ /* 0x000fca000f8e00ff */
[----:B------:R-:W-:-:S04]  /*4d40*/  SHF.L.U32 R0, R0, 0x1f, RZ ;  /* 0x0000001f00007819 */ /* 0x000fc800000006ff */
[----:B------:R0:W1:Y:S01]  /*4d50*/  SYNCS.PHASECHK.TRANS64.TRYWAIT P2, [UR6+0x16830], R0 ;  /* 0x01683000ff0075a7 */ /* 0x0000620008040146 */
[----:B------:R-:W-:Y:S05]  /*4d60*/  @!P0 BRA `(.L_x_1058) ;  /* 0x0000000000048947 */ /* 0x000fea0003800000 */
[----:B------:R-:W-:Y:S01]  /*4d70*/  BPT.TRAP 0x1 ;  /* 0x000000040000795c */ /* 0x000fe20000300000 */
.L_x_1058:
[----:B-1----:R-:W-:Y:S05]  /*4d80*/  @P2 BRA `(.L_x_1056) ;  /* 0x0000000000082947 */ /* 0x002fea0003800000 */
[----:B------:R-:W1:Y:S02]  /*4d90*/  SYNCS.PHASECHK.TRANS64.TRYWAIT P2, [UR6+0x16830], R0 ;  /* 0x01683000ff0075a7 */ /* 0x000e640008040146 */
[----:B-1----:R-:W-:Y:S05]  /*4da0*/  @!P2 BRA `(.L_x_1059) ;  /* 0x000000f40030a947 */ /* 0x002fea0003800000 */
.L_x_1056:
        /* <DEDUP_REMOVED lines=25> */
.L_x_1061:
[----:B------:R-:W-:Y:S01]  /*4f40*/  ULEA UR6, UR37, UR45, 0x3 ;  /* 0x0000002d25067291 */ /* 0x000fe2000f8e183f */
[----:B------:R-:W-:-:S05]  /*4f50*/  IMAD.U32 R0, RZ, RZ, UR46 ;  /* 0x0000002eff007e24 */ /* 0x000fca000f8e00ff */
[----:B------:R-:W-:-:S04]  /*4f60*/  SHF.L.U32 R0, R0, 0x1f, RZ ;  /* 0x0000001f00007819 */ /* 0x000fc800000006ff */
[----:B------:R0:W1:Y:S01]  /*4f70*/  SYNCS.PHASECHK.TRANS64.TRYWAIT P2, [UR6+0x16850], R0 ;  /* 0x01685000ff0075a7 */ /* 0x0000620008040146 */
[----:B------:R-:W-:Y:S05]  /*4f80*/  @!P0 BRA `(.L_x_1062) ;  /* 0x0000000000048947 */ /* 0x000fea0003800000 */
[----:B------:R-:W-:Y:S01]  /*4f90*/  BPT.TRAP 0x1 ;  /* 0x000000040000795c */ /* 0x000fe20000300000 */
.L_x_1062:
[----:B-1----:R-:W-:Y:S05]  /*4fa0*/  @P2 BRA `(.L_x_1060) ;  /* 0x0000000000082947 */ /* 0x002fea0003800000 */
[----:B------:R-:W1:Y:S02]  /*4fb0*/  SYNCS.PHASECHK.TRANS64.TRYWAIT P2, [UR6+0x16850], R0 ;  /* 0x01685000ff0075a7 */ /* 0x000e640008040146 */
[----:B-1----:R-:W-:Y:S05]  /*4fc0*/  @!P2 BRA `(.L_x_1063) ;  /* 0x000000f000c0a947 */ /* 0x002fea0003800000 */
.L_x_1060:
[----:B------:R-:W-:Y:S01]  /*4fd0*/  UIADD3 UR6, UR45, 0x400, URZ ;  /* 0x000004002d067890 */ /* 0x000fe2000fffe03f */
[----:B------:R-:W-:Y:S01]  /*4fe0*/  WARPGROUP.ARRIVE ;  /* 0x00000000000079c5 */ /* 0x000fe20000000000 */
[----:B------:R-:W-:-:S05]  /*4ff0*/  UMOV UR7, 0x40000040 ;  /* 0x4000004000077882 */ /* 0x000fca0000000000 */
[----:B-1----:R-:W1:Y:S01]  /*5000*/  S2R R7, SR_TID.X ;  /* 0x0000000000077919 */ /* 0x002e620000002100 */
[----:B------:R-:W-:Y:S01]  /*5010*/  USHF.R.U32.HI UR6, URZ, 0x4, UR6 ;  /* 0x000000043f067899 */ /* 0x000fe20008011606 */
[----:B------:R-:W-:Y:S01]  /*5020*/  PLOP3.LUT P2, PT, PT, PT, UP0, 0x80, 0x0 ;  /* 0x000000000000781c */ /* 0x000fe20003f4f008 */
[----:B------:R-:W-:Y:S01]  /*5030*/  VIADD R11, R17, UR41 ;  /* 0x00000029110b7c36 */ /* 0x000fe20008000000 */
[----:B------:R-:W-:Y:S01]  /*5040*/  PLOP3.LUT P3, PT, PT, PT, UP0, 0x80, 0x0 ;  /* 0x000000000000781c */ /* 0x000fe20003f6f008 */
[----:B------:R-:W-:Y:S01]  /*5050*/  ULOP3.LUT UR6, UR6, 0x3fff, URZ, 0xc0, !UPT ;  /* 0x00003fff06067892 */ /* 0x000fe2000f8ec03f */
[----:B------:R-:W-:-:S03]  /*5060*/  IMAD.U32 R8, RZ, RZ, UR25 ;  /* 0x00000019ff087e24 */ /* 0x000fc6000f8e00ff */
[----:B------:R-:W-:Y:S02]  /*5070*/  ULEA UR10, UR37, UR6, 0xa ;  /* 0x00000006250a7291 */ /* 0x000fe4000f8e503f */
[----:B------:R-:W-:-:S05]  /*5080*/  @!P1 LEA R8, R8, UR45, 0x3 ;  /* 0x0000002d08089c11 */ /* 0x000fca000f8e18ff */
[----:B------:R-:W-:Y:S01]  /*5090*/  UMOV UR6, UR10 ;  /* 0x0000000a00067c82 */ /* 0x000fe20008000000 */
[----:B------:R-:W-:Y:S01]  /*50a0*/  @!P1 VIADD R8, R8, 0x16840 ;  /* 0x0001684008089836 */ /* 0x000fe20000000000 */
[----:B------:R-:W-:Y:S01]  /*50b0*/  HGMMA.64x64x16.F32 R88, R148, gdesc[UR4].tnspB, R88, gsb0 ;  /* 0x40e0000494587df0 */ /* 0x000fe20008000858 */
[----:B------:R-:W-:Y:S01]  /*50c0*/  UIADD3 UR6, UR10, 0x80, URZ ;  /* 0x000000800a067890 */ /* 0x000fe2000fffe03f */
[----:B------:R-:W-:Y:S02]  /*50d0*/  UMOV UR7, 0x40000040 ;  /* 0x4000004000077882 */ /* 0x000fe40000000000 */
        /* <DEDUP_REMOVED lines=34> */
[----:B------:R-:W-:Y:S02]  /*5300*/  @UP0 ULDC UR6, c[0x0][0x44c] ;  /* 0x0001130000060ab9 */ /* 0x000fe40000000800 */
[----:B0-----:R-:W-:Y:S01]  /*5310*/  @P2 IMAD.HI.U32 R0, R11, UR6, RZ ;  /* 0x000000060b002c27 */ /* 0x001fe2000f8e00ff */
[----:B------:R-:W-:Y:S01]  /*5320*/  @UP0 ULDC UR6, c[0x0][0x450] ;  /* 0x0001140000060ab9 */ /* 0x000fe20000000800 */
[----:B-1----:R-:W-:Y:S02]  /*5330*/  ISETP.GE.U32.AND P2, PT, R7, 0x180, PT ;  /* 0x000001800700780c */ /* 0x002fe40003f46070 */
[----:B------:R-:W-:Y:S01]  /*5340*/  VIADD R7, R22, 0x9 ;  /* 0x0000000916077836 */ /* 0x000fe20000000000 */
[----:B------:R-:W-:Y:S01]  /*5350*/  @P3 SHF.R.U32.HI R11, RZ, UR6, R0 ;  /* 0x00000006ff0b3c19 */ /* 0x000fe20008011600 */
[----:B------:R-:W-:Y:S01]  /*5360*/  IMAD.SHL.U32 R0, R4, 0x80, RZ ;  /* 0x0000008004007824 */ /* 0x000fe200078e00ff */
[----:B------:R-:W-:-:S02]  /*5370*/  ULOP3.LUT UR6, URZ, UR21, URZ, 0x33, !UPT ;  /* 0x000000153f067292 */ /* 0x000fc4000f8e333f */
[----:B------:R-:W-:Y:S01]  /*5380*/  SEL R7, R7, 0x9, !P2 ;  /* 0x0000000907077807 */ /* 0x000fe20005000000 */
[----:B------:R-:W0:Y:S01]  /*5390*/  SHFL.IDX PT, R13, R11, RZ, 0x1c1f ;  /* 0x001c1fff0b0d7589 */ /* 0x000e2200000e0000 */
[----:B------:R-:W-:Y:S02]  /*53a0*/  IADD3 R9, -R0, 0x1, RZ ;  /* 0x0000000100097810 */ /* 0x000fe40007ffe1ff */
[----:B------:R-:W-:-:S03]  /*53b0*/  PLOP3.LUT P2, PT, PT, PT, UP1, 0x40, 0x0 ;  /* 0x000000000000781c */ /* 0x000fc60003f4e818 */
[----:B------:R-:W-:Y:S01]  /*53c0*/  IMAD R9, R16, -0x2, R9 ;  /* 0xfffffffe10097824 */ /* 0x000fe200078e0209 */
[----:B------:R-:W-:Y:S02]  /*53d0*/  WARPGROUP.DEPBAR.LE gsb0, 0x0 ;  /* 0x00008000000079c5 */ /* 0x000fe40000010000 */
[----:B------:R1:W-:Y:S06]  /*53e0*/  BAR.ARV R7, 0x100 ;  /* 0x000400070000751d */ /* 0x0003ec0000002000 */
[----:B------:R2:W-:Y:S02]  /*53f0*/  @!P1 SYNCS.ARRIVE.TRANS64.RED.A1T0 RZ, [R8+URZ], RZ ;  /* 0x000000ff08ff99a7 */ /* 0x0005e4000810043f */
[----:B--2---:R-:W-:-:S05]  /*5400*/  IMAD.U32 R8, RZ, RZ, UR38 ;  /* 0x00000026ff087e24 */ /* 0x004fca000f8e00ff */
[----:B------:R-:W-:-:S05]  /*5410*/  IADD3 R9, -R8, UR42, R9 ;  /* 0x0000002a08097c10 */ /* 0x000fca000fffe109 */
[C---:B------:R-:W-:Y:S02]  /*5420*/  VIADD R10, R9.reuse, UR23 ;  /* 0x00000017090a7c36 */ /* 0x040fe40008000000 */
[----:B------:R-:W-:Y:S02]  /*5430*/  VIADD R12, R9, UR6 ;  /* 0x00000006090c7c36 */ /* 0x000fe40008000000 */
[--C-:B0-----:R-:W-:Y:S02]  /*5440*/  IMAD.IADD R9, R10, 0x1, R13.reuse ;  /* 0x000000010a097824 */ /* 0x101fe400078e020d */
[----:B------:R-:W-:Y:S01]  /*5450*/  IMAD.IADD R8, R12, 0x1, R13 ;  /* 0x000000010c087824 */ /* 0x000fe200078e020d */
[----:B-1----:R-:W-:Y:S06]  /*5460*/  @P2 BRA `(.L_x_1064) ;  /* 0x00000000005c2947 */ /* 0x002fec0003800000 */
[----:B------:R-:W-:Y:S01]  /*5470*/  IMAD.U32 R14, RZ, RZ, UR38 ;  /* 0x00000026ff0e7e24 */ /* 0x000fe2000f8e00ff */
[----:B------:R-:W-:Y:S04]  /*5480*/  BSSY B0, `(.L_x_1065) ;  /* 0x0000011000007945 */ /* 0x000fe80003800000 */
[----:B------:R-:W-:-:S04]  /*5490*/  IADD3 R7, -R14, UR42, R13 ;  /* 0x0000002a0e077c10 */ /* 0x000fc8000fffe10d */
        /* <DEDUP_REMOVED lines=10> */
.L_x_1066:
[----:B------:R-:W-:-:S05]  /*5540*/  IMAD.U32 R20, RZ, RZ, UR22 ;  /* 0x00000016ff147e24 */ /* 0x000fca000f8e00ff */
[----:B------:R-:W-:-:S13]  /*5550*/  ISETP.NE.AND P2, PT, R20, 0x1, PT ;  /* 0x000000011400780c */ /* 0x000fda0003f45270 */
[----:B------:R-:W0:Y:S02]  /*5560*/  @P2 LDC.64 R14, c[0x0][0x9e8] ;  /* 0x00027a00ff0e2b82 */ /* 0x000e240000000a00 */
[----:B0-----:R-:W-:-:S05]  /*5570*/  @P2 IMAD.HI.U32 R14, R7, R14, RZ ;  /* 0x0000000e070e2227 */ /* 0x001fca00078e00ff */
[----:B------:R-:W-:-:S07]  /*5580*/  @P2 SHF.R.U32.HI R7, RZ, R15, R14 ;  /* 0x0000000fff072219 */ /* 0x000fce000001160e */
.L_x_1067:
[----:B------:R-:W-:Y:S05]  /*5590*/  BSYNC B0 ;  /* 0x0000000000007941 */ /* 0x000fea0003800000 */
.L_x_1065:
[----:B------:R-:W-:-:S04]  /*55a0*/  IMAD R7, R7, R20, -R0 ;  /* 0x0000001407077224 */ /* 0x000fc800078e0a00 */
[----:B------:R-:W-:-:S05]  /*55b0*/  IMAD R7, R16, -0x2, R7 ;  /* 0xfffffffe10077824 */ /* 0x000fca00078e0207 */
[----:B------:R-:W-:Y:S02]  /*55c0*/  VIADDMNMX R9, R7, R20, R9, PT ;  /* 0x0000001407097246 */ /* 0x000fe40003800109 */
[----:B------:R-:W-:-:S07]  /*55d0*/  VIMNMX R8, R8, R7, !PT ;  /* 0x0000000708087248 */ /* 0x000fce0007fe0100 */
.L_x_1064:
[----:B------:R-:W-:Y:S01]  /*55e0*/  ISETP.GT.AND P2, PT, R4, -0x1, PT ;  /* 0xffffffff0400780c */ /* 0x000fe20003f44270 */
[----:B------:R0:W1:Y:S03]  /*55f0*/  SHFL.IDX PT, R141, R11, 0x1, 0x1c1f ;  /* 0x003c1f000b8d7f89 */ /* 0x00006600000e0000 */
        /* <DEDUP_REMOVED lines=9> */
[----:B0-----:R-:W-:-:S02]  /*5690*/  FSEL R11, R32, -INF , !P5 ;  /* 0xff800000200b7808 */ /* 0x001fc40006800000 */
[----:B------:R-:W-:Y:S01]  /*56a0*/  ISETP.GT.AND P5, PT, R8, 0x20, P2 ;  /* 0x000000200800780c */ /* 0x000fe200017a4270 */
[--C-:B-1----:R-:W-:Y:S01]  /*56b0*/  IMAD.IADD R10, R10, 0x1, R141.reuse ;  /* 0x000000010a0a7824 */ /* 0x102fe200078e028d */
[C---:B------:R-:W-:Y:S01]  /*56c0*/  ISETP.LT.OR P6, PT, R9.reuse, 0x9, P6 ;  /* 0x000000090900780c */ /* 0x040fe200037c1670 */
        /* <DEDUP_REMOVED lines=100> */
.L_x_1070:
[----:B------:R-:W-:-:S05]  /*5d10*/  IMAD.U32 R14, RZ, RZ, UR22 ;  /* 0x00000016ff0e7e24 */ /* 0x000fca000f8e00ff */
[----:B------:R-:W-:-:S13]  /*5d20*/  ISETP.NE.AND P3, PT, R14, 0x1, PT ;  /* 0x000000010e00780c */ /* 0x000fda0003f65270 */
[----:B------:R-:W0:Y:S02]  /*5d30*/  @P3 LDC.64 R8, c[0x0][0x9e8] ;  /* 0x00027a00ff083b82 */ /* 0x000e240000000a00 */
[----:B0-----:R-:W-:-:S05]  /*5d40*/  @P3 IMAD.HI.U32 R8, R141, R8, RZ ;  /* 0x000000088d083227 */ /* 0x001fca00078e00ff */
[----:B------:R-:W-:-:S07]  /*5d50*/  @P3 SHF.R.U32.HI R141, RZ, R9, R8 ;  /* 0x00000009ff8d3219 */ /* 0x000fce0000011608 */
.L_x_1071:
[----:B------:R-:W-:Y:S05]  /*5d60*/  BSYNC B0 ;  /* 0x0000000000007941 */ /* 0x000fea0003800000 */
.L_x_1069:
[----:B------:R-:W-:-:S04]  /*5d70*/  IMAD R141, R141, R14, -R0 ;  /* 0x0000000e8d8d7224 */ /* 0x000fc800078e0a00 */
[----:B------:R-:W-:-:S05]  /*5d80*/  IMAD R141, R16, -0x2, R141 ;  /* 0xfffffffe108d7824 */ /* 0x000fca00078e028d */
[----:B------:R-:W-:Y:S02]  /*5d90*/  VIADDMNMX R10, R141, R14, R10, PT ;  /* 0x0000000e8d0a7246 */ /* 0x000fe4000380010a */
[----:B------:R-:W-:-:S07]  /*5da0*/  VIMNMX R12, R12, R141, !PT ;  /* 0x0000008d0c0c7248 */ /* 0x000fce0007fe0100 */
.L_x_1068:
[----:B------:R-:W-:Y:S01]  /*5db0*/  FMNMX.FTZ R0, R24, R3, !PT ;  /* 0x0000000318007209 */ /* 0x000fe20007810000 */
[----:B------:R-:W-:Y:S01]  /*5dc0*/  UMOV UR46, UR24 ;  /* 0x00000018002e7c82 */ /* 0x000fe20008000000 */
[----:B------:R-:W-:Y:S02]  /*5dd0*/  ISETP.GT.AND P4, PT, R12, 0x1, P2 ;  /* 0x000000010c00780c */ /* 0x000fe40001784270 */
[----:B------:R-:W-:Y:S02]  /*5de0*/  FMNMX.FTZ R0, R25, R0, !PT ;  /* 0x0000000019007209 */ /* 0x000fe40007810000 */
[----:B------:R-:W-:Y:S02]  /*5df0*/  ISETP.LT.OR P4, PT, R10, 0x2, P4 ;  /* 0x000000020a00780c */ /* 0x000fe40002781670 */
        /* <DEDUP_REMOVED lines=13> */
[----:B------:R-:W-:-:S02]  /*5ed0*/  FSEL R35, R35, -INF , !P4 ;  /* 0xff80000023237808 */ /* 0x000fc40006000000 */
[----:B------:R-:W-:Y:S02]  /*5ee0*/  FMNMX.FTZ R0, R41, R0, !PT ;  /* 0x0000000029007209 */ /* 0x000fe40007810000 */
[----:B------:R-:W-:Y:S02]  /*5ef0*/  ISETP.GT.AND P4, PT, R12, 0x20, P2 ;  /* 0x000000200c00780c */ /* 0x000fe40001784270 */
[----:B------:R-:W-:Y:S02]  /*5f00*/  FMNMX.FTZ R0, R21, R0, !PT ;  /* 0x0000000015007209 */ /* 0x000fe40007810000 */
[----:B------:R-:W-:Y:S02]  /*5f10*/  ISETP.LT.OR P4, PT, R10, 0x21, P4 ;  /* 0x000000210a00780c */ /* 0x000fe40002781670 */
[----:B------:R-:W-:Y:S02]  /*5f20*/  FMNMX.FTZ R0, R45, R0, !PT ;  /* 0x000000002d007209 */ /* 0x000fe40007810000 */
[----:B------:R-:W-:-:S02]  /*5f30*/  ISETP.GT.AND P3, PT, R12, 0x9, P2 ;  /* 0x000000090c00780c */ /* 0x000fc40001764270 */
[----:B------:R-:W-:Y:S02]  /*5f40*/  FMNMX.FTZ R0, R121, R0, !PT ;  /* 0x0000000079007209 */ /* 0x000fe40007810000 */
[----:B------:R-:W-:Y:S02]  /*5f50*/  ISETP.GT.AND P5, PT, R12, 0x10, P2 ;  /* 0x000000100c00780c */ /* 0x000fe400017a4270 */
[----:B------:R-:W-:Y:S02]  /*5f60*/  FMNMX.FTZ R0, R49, R0, !PT ;  /* 0x0000000031007209 */ /* 0x000fe40007810000 */
[C---:B------:R-:W-:Y:S02]  /*5f70*/  ISETP.LT.OR P3, PT, R10.reuse, 0xa, P3 ;  /* 0x0000000a0a00780c */ /* 0x040fe40001f61670 */
[----:B------:R-:W-:Y:S02]  /*5f80*/  FMNMX.FTZ R0, R123, R0, !PT ;  /* 0x000000007b007209 */ /* 0x000fe40007810000 */
[----:B------:R-:W-:-:S02]  /*5f90*/  ISETP.LT.OR P5, PT, R10, 0x11, P5 ;  /* 0x000000110a00780c */ /* 0x000fc40002fa1670 */
[----:B------:R-:W-:Y:S02]  /*5fa0*/  FMNMX.FTZ R0, R53, R0, !PT ;  /* 0x0000000035007209 */ /* 0x000fe40007810000 */
[----:B------:R-:W-:Y:S02]  /*5fb0*/  FSEL R31, R31, -INF , !P3 ;  /* 0xff8000001f1f7808 */ /* 0x000fe40005800000 */
[----:B------:R-:W-:Y:S02]  /*5fc0*/  FMNMX.FTZ R0, R125, R0, !PT ;  /* 0x000000007d007209 */ /* 0x000fe40007810000 */
[----:B------:R-:W-:Y:S02]  /*5fd0*/  ISETP.GT.AND P3, PT, R12, 0x18, P2 ;  /* 0x000000180c00780c */ /* 0x000fe40001764270 */
[----:B------:R-:W-:Y:S02]  /*5fe0*/  FMNMX.FTZ R0, R57, R0, !PT ;  /* 0x0000000039007209 */ /* 0x000fe40007810000 */
[----:B------:R-:W-:-:S02]  /*5ff0*/  FSEL R143, R34, -INF , !P5 ;  /* 0xff800000228f7808 */ /* 0x000fc40006800000 */
        /* <DEDUP_REMOVED lines=22> */
[----:B------:R-:W-:-:S04]  /*6160*/  FMNMX.FTZ R0, R81, R0, !PT ;  /* 0x0000000051007209 */ /* 0x000fc80007810000 */
[----:B------:R-:W-:-:S04]  /*6170*/  FMNMX.FTZ R0, R139, R0, !PT ;  /* 0x000000008b007209 */ /* 0x000fc80007810000 */
[----:B------:R-:W-:Y:S02]  /*6180*/  FMNMX.FTZ R8, R85, R0, !PT ;  /* 0x0000000055087209 */ /* 0x000fe40007810000 */
[----:B------:R-:W0:Y:S03]  /*6190*/  LDC R0, c[0x0][0x988] ;  /* 0x00026200ff007b82 */ /* 0x000e260000000800 */
[----:B------:R-:W1:Y:S02]  /*61a0*/  SHFL.BFLY PT, R9, R8, 0x2, 0x1f ;  /* 0x0c401f0008097f89 */ /* 0x000e6400000e0000 */
[----:B-1----:R-:W-:-:S05]  /*61b0*/  FMNMX.FTZ R14, R8, R9, !PT ;  /* 0x00000009080e7209 */ /* 0x002fca0007810000 */
[----:B------:R-:W1:Y:S02]  /*61c0*/  SHFL.BFLY PT, R9, R14, 0x1, 0x1f ;  /* 0x0c201f000e097f89 */ /* 0x000e6400000e0000 */
[----:B-1----:R-:W-:-:S04]  /*61d0*/  FMNMX.FTZ R9, R14, R9, !PT ;  /* 0x000000090e097209 */ /* 0x002fc80007810000 */
[C---:B------:R-:W-:Y:S01]  /*61e0*/  FSETP.NEU.FTZ.AND P6, PT, R9.reuse, -INF , PT ;  /* 0xff8000000900780b */ /* 0x040fe20003fdd000 */
[----:B0-----:R-:W-:-:S05]  /*61f0*/  FMUL.FTZ R8, R9, R0 ;  /* 0x0000000009087220 */ /* 0x001fca0000410000 */
[----:B------:R-:W-:-:S05]  /*6200*/  FSEL R8, R8, RZ, P6 ;  /* 0x000000ff08087208 */ /* 0x000fca0003000000 */
[-CC-:B------:R-:W-:Y:S01]  /*6210*/  FFMA.FTZ R148, R25, R0.reuse, -R8.reuse ;  /* 0x0000000019947223 */ /* 0x180fe20000010808 */
[----:B------:R-:W-:Y:S01]  /*6220*/  FSEL R25, R42, -INF , !P4 ;  /* 0xff8000002a197808 */ /* 0x000fe20006000000 */
[-CC-:B------:R-:W-:Y:S01]  /*6230*/  FFMA.FTZ R150, R7, R0.reuse, -R8.reuse ;  /* 0x0000000007967223 */ /* 0x180fe20000010808 */
[----:B------:R-:W-:Y:S01]  /*6240*/  ISETP.GT.AND P4, PT, R12, RZ, P2 ;  /* 0x000000ff0c00720c */ /* 0x000fe20001784270 */
[-CC-:B------:R-:W-:Y:S01]  /*6250*/  FFMA.FTZ R144, R11, R0.reuse, -R8.reuse ;  /* 0x000000000b907223 */ /* 0x180fe20000010808 */
[----:B------:R-:W-:Y:S01]  /*6260*/  FSEL R7, R46, -INF , !P5 ;  /* 0xff8000002e077808 */ /* 0x000fe20006800000 */
[-CC-:B------:R-:W-:Y:S01]  /*6270*/  FFMA.FTZ R11, R33, R0.reuse, -R8.reuse ;  /* 0x00000000210b7223 */ /* 0x180fe20000010808 */
[----:B------:R-:W-:Y:S01]  /*6280*/  ISETP.LT.OR P4, PT, R10, 0x1, P4 ;  /* 0x000000010a00780c */ /* 0x000fe20002781670 */
[-CC-:B------:R-:W-:Y:S01]  /*6290*/  FFMA.FTZ R146, R13, R0.reuse, -R8.reuse ;  /* 0x000000000d927223 */ /* 0x180fe20000010808 */
[----:B------:R-:W-:Y:S01]  /*62a0*/  ISETP.GT.AND P5, PT, R12, 0x30, P2 ;  /* 0x000000300c00780c */ /* 0x000fe200017a4270 */
[-CC-:B------:R-:W-:Y:S01]  /*62b0*/  FFMA.FTZ R13, R37, R0.reuse, -R8.reuse ;  /* 0x00000000250d7223 */ /* 0x180fe20000010808 */
[----:B------:R-:W-:Y:S01]  /*62c0*/  FSEL R149, R26, -INF , !P4 ;  /* 0xff8000001a957808 */ /* 0x000fe20006000000 */
[-CC-:B------:R-:W-:Y:S01]  /*62d0*/  FFMA.FTZ R140, R15, R0.reuse, -R8.reuse ;  /* 0x000000000f8c7223 */ /* 0x180fe20000010808 */
[----:B------:R-:W-:Y:S01]  /*62e0*/  ISETP.LT.OR P4, PT, R10, 0x2a, P3 ;  /* 0x0000002a0a00780c */ /* 0x000fe20001f81670 */
[--C-:B------:R-:W-:Y:S01]  /*62f0*/  FFMA.FTZ R15, R41, R0, -R8.reuse ;  /* 0x00000000290f7223 */ /* 0x100fe20000010808 */
[----:B------:R-:W-:Y:S01]  /*6300*/  FMNMX.FTZ R14, R149, R2, !PT ;  /* 0x00000002950e7209 */ /* 0x000fe20007810000 */
[-CC-:B------:R-:W-:Y:S01]  /*6310*/  FFMA.FTZ R142, R21, R0.reuse, -R8.reuse ;  /* 0x00000000158e7223 */ /* 0x180fe20000010808 */
[----:B------:R-:W-:Y:S01]  /*6320*/  ISETP.GT.AND P3, PT, R12, 0x31, P2 ;  /* 0x000000310c00780c */ /* 0x000fe20001764270 */
[--C-:B------:R-:W-:Y:S01]  /*6330*/  FFMA.FTZ R21, R45, R0, -R8.reuse ;  /* 0x000000002d157223 */ /* 0x100fe20000010808 */
[----:B------:R-:W-:Y:S01]  /*6340*/  FMNMX.FTZ R14, R27, R14, !PT ;  /* 0x0000000e1b0e7209 */ /* 0x000fe20007810000 */
[-CC-:B------:R-:W-:Y:S01]  /*6350*/  FFMA.FTZ R45, R49, R0.reuse, -R8.reuse ;  /* 0x00000000312d7223 */ /* 0x180fe20000010808 */
[----:B------:R-:W-:Y:S01]  /*6360*/  FSEL R47, R47, -INF , !P4 ;  /* 0xff8000002f2f7808 */ /* 0x000fe20006000000 */
[--C-:B------:R-:W-:Y:S01]  /*6370*/  FFMA.FTZ R136, R121, R0, -R8.reuse ;  /* 0x0000000079887223 */ /* 0x100fe20000010808 */
[----:B------:R-:W-:Y:S01]  /*6380*/  FMNMX.FTZ R14, R141, R14, !PT ;  /* 0x0000000e8d0e7209 */ /* 0x000fe20007810000 */
        /* <DEDUP_REMOVED lines=9> */
[----:B------:R-:W-:Y:S01]  /*6420*/  ISETP.LT.OR P3, PT, R10, 0x32, P3 ;  /* 0x000000320a00780c */ /* 0x000fe20001f61670 */
[--C-:B------:R-:W-:Y:S01]  /*6430*/  FFMA.FTZ R53, R53, R0, -R8.reuse ;  /* 0x0000000035357223 */ /* 0x100fe20000010808 */
[----:B------:R-:W-:Y:S01]  /*6440*/  FMNMX.FTZ R14, R35, R14, !PT ;  /* 0x0000000e230e7209 */ /* 0x000fe20007810000 */
[-CC-:B------:R-:W-:Y:S01]  /*6450*/  FFMA.FTZ R57, R57, R0.reuse, -R8.reuse ;  /* 0x0000000039397223 */ /* 0x180fe20000010808 */
[----:B------:R-:W-:Y:S01]  /*6460*/  FSEL R151, R50, -INF , !P5 ;  /* 0xff80000032977808 */ /* 0x000fe20006800000 */
        /* <DEDUP_REMOVED lines=22> */
[----:B------:R-:W-:Y:S01]  /*65d0*/  FFMA.FTZ R122, R139, R0, -R8 ;  /* 0x000000008b7a7223 */ /* 0x000fe20000010808 */
[----:B------:R-:W-:Y:S01]  /*65e0*/  FSEL R33, R54, -INF , !P4 ;  /* 0xff80000036217808 */ /* 0x000fe20006000000 */
[----:B------:R-:W-:Y:S01]  /*65f0*/  MUFU.EX2 R145, R145 ;  /* 0x0000009100917308 */ /* 0x000fe20000000800 */
[----:B------:R-:W-:-:S02]  /*6600*/  FMNMX.FTZ R14, R151, R14, !PT ;  /* 0x0000000e970e7209 */ /* 0x000fc40007810000 */
[----:B------:R-:W-:Y:S02]  /*6610*/  ISETP.GT.AND P4, PT, R12, 0x41, P2 ;  /* 0x000000410c00780c */ /* 0x000fe40001784270 */
[----:B------:R-:W-:Y:S02]  /*6620*/  FMNMX.FTZ R14, R51, R14, !PT ;  /* 0x0000000e330e7209 */ /* 0x000fe40007810000 */
[----:B------:R-:W-:Y:S01]  /*6630*/  FSEL R55, R55, -INF , !P5 ;  /* 0xff80000037377808 */ /* 0x000fe20006800000 */
[----:B------:R-:W-:Y:S01]  /*6640*/  MUFU.EX2 R148, R148 ;  /* 0x0000009400947308 */ /* 0x000fe20000000800 */
[----:B------:R-:W-:Y:S02]  /*6650*/  ISETP.LT.OR P3, PT, R10, 0x41, P3 ;  /* 0x000000410a00780c */ /* 0x000fe40001f61670 */
[----:B------:R-:W-:Y:S02]  /*6660*/  FMNMX.FTZ R14, R33, R14, !PT ;  /* 0x0000000e210e7209 */ /* 0x000fe40007810000 */
[----:B------:R-:W-:-:S02]  /*6670*/  ISETP.GT.AND P5, PT, R12, 0x48, P2 ;  /* 0x000000480c00780c */ /* 0x000fc400017a4270 */
        /* <DEDUP_REMOVED lines=8> */
[----:B------:R-:W-:Y:S02]  /*6700*/  FMNMX.FTZ R14, R37, R14, !PT ;  /* 0x0000000e250e7209 */ /* 0x000fe40007810000 */
[----:B------:R-:W-:Y:S02]  /*6710*/  ISETP.GT.AND P4, PT, R12, 0x50, P2 ;  /* 0x000000500c00780c */ /* 0x000fe40001784270 */
[----:B------:R-:W-:Y:S01]  /*6720*/  ISETP.LT.OR P3, PT, R10, 0x4a, P3 ;  /* 0x0000004a0a00780c */ /* 0x000fe20001f61670 */
[----:B------:R-:W-:Y:S01]  /*6730*/  MUFU.EX2 R144, R144 ;  /* 0x0000009000907308 */ /* 0x000fe20000000800 */
[----:B------:R-:W-:Y:S02]  /*6740*/  FSEL R41, R62, -INF , !P5 ;  /* 0xff8000003e297808 */ /* 0x000fe40006800000 */
[----:B------:R-:W-:Y:S02]  /*6750*/  FMNMX.FTZ R14, R59, R14, !PT ;  /* 0x0000000e3b0e7209 */ /* 0x000fe40007810000 */
[----:B------:R-:W-:-:S02]  /*6760*/  ISETP.GT.AND P5, PT, R12, 0x51, P2 ;  /* 0x000000510c00780c */ /* 0x000fc400017a4270 */
[----:B------:R-:W-:Y:S01]  /*6770*/  FSEL R63, R63, -INF , !P3 ;  /* 0xff8000003f3f7808 */ /* 0x000fe20005800000 */
[----:B------:R-:W-:Y:S01]  /*6780*/  MUFU.EX2 R11, R11 ;  /* 0x0000000b000b7308 */ /* 0x000fe20000000800 */
[----:B------:R-:W-:Y:S02]  /*6790*/  ISETP.LT.OR P4, PT, R10, 0x51, P4 ;  /* 0x000000510a00780c */ /* 0x000fe40002781670 */
[----:B------:R-:W-:Y:S02]  /*67a0*/  FMNMX.FTZ R14, R41, R14, !PT ;  /* 0x0000000e290e7209 */ /* 0x000fe40007810000 */
[----:B------:R-:W-:Y:S02]  /*67b0*/  ISETP.GT.AND P3, PT, R12, 0x58, P2 ;  /* 0x000000580c00780c */ /* 0x000fe40001764270 */
[----:B------:R-:W-:Y:S01]  /*67c0*/  ISETP.LT.OR P5, PT, R10, 0x52, P5 ;  /* 0x000000520a00780c */ /* 0x000fe20002fa1670 */
[----:B------:R-:W-:Y:S01]  /*67d0*/  MUFU.EX2 R146, R146 ;  /* 0x0000009200927308 */ /* 0x000fe20000000800 */
[----:B------:R-:W-:-:S02]  /*67e0*/  FSEL R66, R66, -INF , !P4 ;  /* 0xff80000042427808 */ /* 0x000fc40006000000 */
[----:B------:R-:W-:Y:S02]  /*67f0*/  FMNMX.FTZ R49, R63, R14, !PT ;  /* 0x0000000e3f317209 */ /* 0x000fe40007810000 */
[----:B------:R-:W-:Y:S02]  /*6800*/  ISETP.GT.AND P4, PT, R12, 0x59, P2 ;  /* 0x000000590c00780c */ /* 0x000fe40001784270 */
        /* <DEDUP_REMOVED lines=40> */
[----:B------:R-:W-:Y:S01]  /*6a90*/  ISETP.LT.OR P5, PT, R10, 0x79, P5 ;  /* 0x000000790a00780c */ /* 0x000fe20002fa1670 */
[----:B------:R-:W-:Y:S01]  /*6aa0*/  MUFU.EX2 R53, R53 ;  /* 0x0000003500357308 */ /* 0x000fe20000000800 */
[----:B------:R-:W-:-:S02]  /*6ab0*/  FSEL R83, R83, -INF , !P4 ;  /* 0xff80000053537808 */ /* 0x000fc40006000000 */
[----:B------:R-:W-:Y:S02]  /*6ac0*/  FMNMX.FTZ R14, R125, R14, !PT ;  /* 0x0000000e7d0e7209 */ /* 0x000fe40007810000 */
[----:B------:R-:W-:Y:S02]  /*6ad0*/  ISETP.LT.OR P2, PT, R10, 0x7a, P2 ;  /* 0x0000007a0a00780c */ /* 0x000fe40001741670 */
[----:B------:R-:W-:Y:S01]  /*6ae0*/  FSEL R86, R86, -INF , !P5 ;  /* 0xff80000056567808 */ /* 0x000fe20006800000 */
[----:B------:R-:W-:Y:S01]  /*6af0*/  MUFU.EX2 R132, R132 ;  /* 0x0000008400847308 */ /* 0x000fe20000000800 */
[----:B------:R-:W-:Y:S02]  /*6b00*/  FMNMX.FTZ R49, R83, R14, !PT ;  /* 0x0000000e53317209 */ /* 0x000fe40007810000 */
[----:B------:R-:W-:Y:S02]  /*6b10*/  FSEL R87, R87, -INF , !P2 ;  /* 0xff80000057577808 */ /* 0x000fe40005000000 */
[----:B------:R-:W-:-:S02]  /*6b20*/  FMNMX.FTZ R10, R86, R49, !PT ;  /* 0x00000031560a7209 */ /* 0x000fc40007810000 */
[----:B------:R-:W-:Y:S01]  /*6b30*/  FSEL R12, R9, RZ, P6 ;  /* 0x000000ff090c7208 */ /* 0x000fe20003000000 */
[----:B------:R-:W-:Y:S01]  /*6b40*/  MUFU.EX2 R57, R57 ;  /* 0x0000003900397308 */ /* 0x000fe20000000800 */
[----:B------:R-:W-:-:S03]  /*6b50*/  FMNMX.FTZ R10, R87, R10, !PT ;  /* 0x0000000a570a7209 */ /* 0x000fc60007810000 */
[----:B------:R-:W-:Y:S01]  /*6b60*/  FADD.FTZ R127, -R12, R3 ;  /* 0x000000030c7f7221 */ /* 0x000fe20000010100 */
[-C--:B------:R-:W-:Y:S01]  /*6b70*/  FFMA.FTZ R3, R85, R0.reuse, -R8 ;  /* 0x0000000055037223 */ /* 0x080fe20000010808 */
[----:B------:R-:W0:Y:S02]  /*6b80*/  SHFL.BFLY PT, R49, R10, 0x2, 0x1f ;  /* 0x0c401f000a317f89 */ /* 0x000e2400000e0000 */
[----:B------:R-:W-:Y:S01]  /*6b90*/  FMUL.FTZ R8, R127, R0 ;  /* 0x000000007f087220 */ /* 0x000fe20000410000 */
[----:B------:R-:W-:Y:S08]  /*6ba0*/  MUFU.EX2 R134, R134 ;  /* 0x0000008600867308 */ /* 0x000ff00000000800 */
[----:B------:R-:W1:Y:S08]  /*6bb0*/  MUFU.EX2 R8, R8 ;  /* 0x0000000800087308 */ /* 0x000e700000000800 */
[----:B------:R-:W-:Y:S01]  /*6bc0*/  MUFU.EX2 R61, R61 ;  /* 0x0000003d003d7308 */ /* 0x000fe20000000800 */
[----:B0-----:R-:W-:-:S07]  /*6bd0*/  FMNMX.FTZ R49, R10, R49, !PT ;  /* 0x000000310a317209 */ /* 0x001fce0007810000 */
[----:B------:R-:W-:Y:S01]  /*6be0*/  MUFU.EX2 R128, R128 ;  /* 0x0000008000807308 */ /* 0x000fe20000000800 */
[-C--:B-1----:R-:W-:Y:S01]  /*6bf0*/  FMUL.FTZ R88, R88, R8.reuse ;  /* 0x0000000858587220 */ /* 0x082fe20000410000 */
[----:B------:R-:W0:Y:S01]  /*6c00*/  SHFL.BFLY PT, R10, R49, 0x1, 0x1f ;  /* 0x0c201f00310a7f89 */ /* 0x000e2200000e0000 */
[-C--:B------:R-:W-:Y:S01]  /*6c10*/  FMUL.FTZ R89, R89, R8.reuse ;  /* 0x0000000859597220 */ /* 0x080fe20000410000 */
[-C--:B------:R-:W-:Y:S01]  /*6c20*/  FMUL.FTZ R92, R92, R8.reuse ;  /* 0x000000085c5c7220 */ /* 0x080fe20000410000 */
[-C--:B------:R-:W-:Y:S01]  /*6c30*/  FMUL.FTZ R93, R93, R8.reuse ;  /* 0x000000085d5d7220 */ /* 0x080fe20000410000 */
[-C--:B------:R-:W-:Y:S01]  /*6c40*/  FMUL.FTZ R96, R96, R8.reuse ;  /* 0x0000000860607220 */ /* 0x080fe20000410000 */
[-C--:B------:R-:W-:Y:S01]  /*6c50*/  FMUL.FTZ R97, R97, R8.reuse ;  /* 0x0000000861617220 */ /* 0x080fe20000410000 */
[----:B------:R-:W-:Y:S01]  /*6c60*/  MUFU.EX2 R65, R65 ;  /* 0x0000004100417308 */ /* 0x000fe20000000800 */
[-C--:B------:R-:W-:Y:S01]  /*6c70*/  FMUL.FTZ R100, R100, R8.reuse ;  /* 0x0000000864647220 */ /* 0x080fe20000410000 */
[-C--:B------:R-:W-:Y:S01]  /*6c80*/  FMUL.FTZ R101, R101, R8.reuse ;  /* 0x0000000865657220 */ /* 0x080fe20000410000 */
        /* <DEDUP_REMOVED lines=8> */
[----:B------:R-:W-:-:S05]  /*6d10*/  FMUL.FTZ R117, R117, R8 ;  /* 0x0000000875757220 */ /* 0x000fca0000410000 */
[----:B------:R-:W-:Y:S01]  /*6d20*/  MUFU.EX2 R69, R69 ;  /* 0x0000004500457308 */ /* 0x000fe20000000800 */
[----:B0-----:R-:W-:-:S04]  /*6d30*/  FMNMX.FTZ R49, R49, R10, !PT ;  /* 0x0000000a31317209 */ /* 0x001fc80007810000 */
[C---:B------:R-:W-:Y:S01]  /*6d40*/  FSETP.NEU.FTZ.AND P2, PT, R49.reuse, -INF , PT ;  /* 0xff8000003100780b */ /* 0x040fe20003f5d000 */
[----:B------:R-:W-:Y:S02]  /*6d50*/  FMUL.FTZ R32, R49, R0 ;  /* 0x0000000031207220 */ /* 0x000fe40000410000 */
[----:B------:R-:W-:Y:S03]  /*6d60*/  MUFU.EX2 R124, R124 ;  /* 0x0000007c007c7308 */ /* 0x000fe60000000800 */
[----:B------:R-:W-:-:S05]  /*6d70*/  FSEL R32, R32, RZ, P2 ;  /* 0x000000ff20207208 */ /* 0x000fca0001000000 */
[----:B------:R-:W-:Y:S01]  /*6d80*/  MUFU.EX2 R73, R73 ;  /* 0x0000004900497308 */ /* 0x000fe20000000800 */
[-CC-:B------:R-:W-:Y:S01]  /*6d90*/  FFMA.FTZ R14, R143, R0.reuse, -R32.reuse ;  /* 0x000000008f0e7223 */ /* 0x180fe20000010820 */
[--C-:B------:R-:W-:Y:S01]  /*6da0*/  FFMA.FTZ R143, R7, R0, -R32.reuse ;  /* 0x00000000078f7223 */ /* 0x100fe20000010820 */
[----:B------:R-:W-:Y:S01]  /*6db0*/  FFMA.FTZ R7, R8, R6, R145 ;  /* 0x0000000608077223 */ /* 0x000fe20000010091 */
[-CC-:B------:R-:W-:Y:S01]  /*6dc0*/  FFMA.FTZ R12, R141, R0.reuse, -R32.reuse ;  /* 0x000000008d0c7223 */ /* 0x180fe20000010820 */
[-CC-:B------:R-:W-:Y:S01]  /*6dd0*/  FFMA.FTZ R141, R25, R0.reuse, -R32.reuse ;  /* 0x00000000198d7223 */ /* 0x180fe20000010820 */
[-CC-:B------:R-:W-:Y:S01]  /*6de0*/  FFMA.FTZ R149, R149, R0.reuse, -R32.reuse ;  /* 0x0000000095957223 */ /* 0x180fe20000010820 */
[----:B------:R-:W-:Y:S01]  /*6df0*/  FADD.FTZ R7, R148, R7 ;  /* 0x0000000794077221 */ /* 0x000fe20000010000 */
[-CC-:B------:R-:W-:Y:S01]  /*6e00*/  FFMA.FTZ R10, R27, R0.reuse, -R32.reuse ;  /* 0x000000001b0a7223 */ /* 0x180fe20000010820 */
[-CC-:B------:R-:W-:Y:S01]  /*6e10*/  FFMA.FTZ R27, R31, R0.reuse, -R32.reuse ;  /* 0x000000001f1b7223 */ /* 0x180fe20000010820 */
[----:B------:R-:W-:Y:S01]  /*6e20*/  MUFU.EX2 R12, R12 ;  /* 0x0000000c000c7308 */ /* 0x000fe20000000800 */
[----:B------:R-:W-:Y:S01]  /*6e30*/  FADD.FTZ R6, R150, R7 ;  /* 0x0000000796067221 */ /* 0x000fe20000010000 */
[----:B------:R-:W-:Y:S01]  /*6e40*/  FSEL R7, R49, RZ, P2 ;  /* 0x000000ff31077208 */ /* 0x000fe20001000000 */
[-CC-:B------:R-:W-:Y:S01]  /*6e50*/  FFMA.FTZ R31, R35, R0.reuse, -R32.reuse ;  /* 0x00000000231f7223 */ /* 0x180fe20000010820 */
[-C--:B------:R-:W-:Y:S01]  /*6e60*/  FFMA.FTZ R147, R147, R0.reuse, -R32 ;  /* 0x0000000093937223 */ /* 0x080fe20000010820 */
[----:B------:R-:W-:Y:S01]  /*6e70*/  FADD.FTZ R25, R29, R6 ;  /* 0x000000061d197221 */ /* 0x000fe20000010000 */
[-C--:B------:R-:W-:Y:S01]  /*6e80*/  FFMA.FTZ R20, R39, R0.reuse, -R32 ;  /* 0x0000000027147223 */ /* 0x080fe20000010820 */
[----:B------:R-:W-:Y:S01]  /*6e90*/  FADD.FTZ R7, -R7, R2 ;  /* 0x0000000207077221 */ /* 0x000fe20000010100 */
[----:B------:R-:W-:Y:S01]  /*6ea0*/  MUFU.EX2 R149, R149 ;  /* 0x0000009500957308 */ /* 0x000fe20000000800 */
[----:B------:R-:W-:Y:S01]  /*6eb0*/  FADD.FTZ R6, R144, R25 ;  /* 0x0000001990067221 */ /* 0x000fe20000010000 */
[-CC-:B------:R-:W-:Y:S01]  /*6ec0*/  FFMA.FTZ R24, R43, R0.reuse, -R32.reuse ;  /* 0x000000002b187223 */ /* 0x180fe20000010820 */
[-C--:B------:R-:W-:Y:S01]  /*6ed0*/  FMUL.FTZ R2, R7, R0.reuse ;  /* 0x0000000007027220 */ /* 0x080fe20000410000 */
[-C--:B------:R-:W-:Y:S01]  /*6ee0*/  FFMA.FTZ R26, R47, R0.reuse, -R32 ;  /* 0x000000002f1a7223 */ /* 0x080fe20000010820 */
[----:B------:R-:W-:Y:S01]  /*6ef0*/  FADD.FTZ R25, R11, R6 ;  /* 0x000000060b197221 */ /* 0x000fe20000010000 */
[-CC-:B------:R-:W-:Y:S01]  /*6f00*/  FFMA.FTZ R137, R151, R0.reuse, -R32.reuse ;  /* 0x0000000097897223 */ /* 0x180fe20000010820 */
[----:B------:R-:W-:Y:S01]  /*6f10*/  FFMA.FTZ R28, R51, R0, -R32 ;  /* 0x00000000331c7223 */ /* 0x000fe20000010820 */
[----:B------:R-:W-:Y:S01]  /*6f20*/  MUFU.EX2 R10, R10 ;  /* 0x0000000a000a7308 */ /* 0x000fe20000000800 */
[----:B------:R-:W-:Y:S01]  /*6f30*/  FADD.FTZ R6, R146, R25 ;  /* 0x0000001992067221 */ /* 0x000fe20000010000 */
[----:B------:R-:W-:-:S02]  /*6f40*/  IMAD.U32 R25, RZ, RZ, UR37 ;  /* 0x00000025ff197e24 */ /* 0x000fc4000f8e00ff */
[-CC-:B------:R-:W-:Y:S01]  /*6f50*/  FFMA.FTZ R139, R33, R0.reuse, -R32.reuse ;  /* 0x00000000218b7223 */ /* 0x180fe20000010820 */
[-C--:B------:R-:W-:Y:S01]  /*6f60*/  FFMA.FTZ R30, R55, R0.reuse, -R32 ;  /* 0x00000000371e7223 */ /* 0x080fe20000010820 */
[----:B------:R-:W-:Y:S01]  /*6f70*/  FADD.FTZ R7, R13, R6 ;  /* 0x000000060d077221 */ /* 0x000fe20000010000 */
[-CC-:B------:R-:W-:Y:S01]  /*6f80*/  FFMA.FTZ R133, R37, R0.reuse, -R32.reuse ;  /* 0x0000000025857223 */ /* 0x180fe20000010820 */
[----:B------:R-:W-:Y:S01]  /*6f90*/  @!P1 LEA R25, R25, UR45, 0x3 ;  /* 0x0000002d19199c11 */ /* 0x000fe2000f8e18ff */
[----:B------:R-:W0:Y:S01]  /*6fa0*/  MUFU.EX2 R2, R2 ;  /* 0x0000000200027308 */ /* 0x000e220000000800 */
[----:B------:R-:W-:Y:S01]  /*6fb0*/  FADD.FTZ R6, R140, R7 ;  /* 0x000000078c067221 */ /* 0x000fe20000010000 */
[----:B------:R-:W-:Y:S01]  /*6fc0*/  FFMA.FTZ R34, R59, R0, -R32 ;  /* 0x000000003b227223 */ /* 0x000fe20000010820 */
[----:B------:R-:W-:Y:S01]  /*6fd0*/  F2FP.F16.F32.PACK_AB R144, R11, R144 ;  /* 0x000000900b90723e */ /* 0x000fe200000000ff */
[----:B------:R-:W-:Y:S02]  /*6fe0*/  @!P1 VIADD R25, R25, 0x16860 ;  /* 0x0001686019199836 */ /* 0x000fe40000000000 */
[----:B------:R-:W-:Y:S01]  /*6ff0*/  FADD.FTZ R7, R15, R6 ;  /* 0x000000060f077221 */ /* 0x000fe20000010000 */
[-CC-:B------:R-:W-:Y:S01]  /*7000*/  FFMA.FTZ R135, R41, R0.reuse, -R32.reuse ;  /* 0x0000000029877223 */ /* 0x180fe20000010820 */
[-CC-:B------:R-:W-:Y:S01]  /*7010*/  FFMA.FTZ R36, R63, R0.reuse, -R32.reuse ;  /* 0x000000003f247223 */ /* 0x180fe20000010820 */
[----:B------:R-:W1:Y:S01]  /*7020*/  MUFU.EX2 R27, R27 ;  /* 0x0000001b001b7308 */ /* 0x000e620000000800 */
[----:B------:R-:W-:Y:S01]  /*7030*/  FADD.FTZ R6, R142, R7 ;  /* 0x000000078e067221 */ /* 0x000fe20000010000 */
[----:B------:R-:W-:Y:S01]  /*7040*/  @!P1 PRMT R25, RZ, 0x654, R25 ;  /* 0x00000654ff199816 */ /* 0x000fe20000000019 */
[-CC-:B------:R-:W-:Y:S01]  /*7050*/  FFMA.FTZ R129, R66, R0.reuse, -R32.reuse ;  /* 0x0000000042817223 */ /* 0x180fe20000010820 */
[-C--:B------:R-:W-:Y:S01]  /*7060*/  FFMA.FTZ R38, R67, R0.reuse, -R32 ;  /* 0x0000000043267223 */ /* 0x080fe20000010820 */
[----:B------:R-:W-:Y:S01]  /*7070*/  FADD.FTZ R7, R21, R6 ;  /* 0x0000000615077221 */ /* 0x000fe20000010000 */
[----:B------:R2:W-:Y:S01]  /*7080*/  @!P1 SYNCS.ARRIVE.TRANS64.RED.A1T0 RZ, [R25+URZ], RZ ;  /* 0x000000ff19ff99a7 */ /* 0x0005e2000810043f */
[-CC-:B------:R-:W-:Y:S01]  /*7090*/  FFMA.FTZ R131, R121, R0.reuse, -R32.reuse ;  /* 0x0000000079837223 */ /* 0x180fe20000010820 */
[----:B------:R-:W3:Y:S01]  /*70a0*/  MUFU.EX2 R14, R14 ;  /* 0x0000000e000e7308 */ /* 0x000ee20000000800 */
[----:B0-----:R-:W-:Y:S01]  /*70b0*/  FFMA.FTZ R5, R2, R5, R149 ;  /* 0x0000000502057223 */ /* 0x001fe20000010095 */
[----:B------:R-:W-:Y:S01]  /*70c0*/  FADD.FTZ R6, R136, R7 ;  /* 0x0000000788067221 */ /* 0x000fe20000010000 */
[-CC-:B------:R-:W-:Y:S01]  /*70d0*/  FFMA.FTZ R75, R75, R0.reuse, -R32.reuse ;  /* 0x000000004b4b7223 */ /* 0x180fe20000010820 */
[-C--:B------:R-:W-:Y:S01]  /*70e0*/  FFMA.FTZ R123, R123, R0.reuse, -R32 ;  /* 0x000000007b7b7223 */ /* 0x080fe20000010820 */
[----:B------:R-:W-:Y:S01]  /*70f0*/  FADD.FTZ R5, R10, R5 ;  /* 0x000000050a057221 */ /* 0x000fe20000010000 */
[----:B------:R-:W-:Y:S01]  /*7100*/  FADD.FTZ R7, R45, R6 ;  /* 0x000000062d077221 */ /* 0x000fe20000010000 */
[-CC-:B------:R-:W-:Y:S01]  /*7110*/  FFMA.FTZ R79, R79, R0.reuse, -R32.reuse ;  /* 0x000000004f4f7223 */ /* 0x180fe20000010820 */
[----:B------:R-:W0:Y:S01]  /*7120*/  MUFU.EX2 R31, R31 ;  /* 0x0000001f001f7308 */ /* 0x000e220000000800 */
[----:B------:R-:W-:Y:S01]  /*7130*/  FADD.FTZ R6, R12, R5 ;  /* 0x000000050c067221 */ /* 0x000fe20000010000 */
[----:B------:R-:W-:Y:S01]  /*7140*/  FADD.FTZ R40, R138, R7 ;  /* 0x000000078a287221 */ /* 0x000fe20000010000 */
[-CC-:B------:R-:W-:Y:S01]  /*7150*/  FFMA.FTZ R5, R74, R0.reuse, -R32.reuse ;  /* 0x000000004a057223 */ /* 0x180fe20000010820 */
[-C--:B------:R-:W-:Y:S01]  /*7160*/  FFMA.FTZ R125, R125, R0.reuse, -R32 ;  /* 0x000000007d7d7223 */ /* 0x080fe20000010820 */
[----:B-1----:R-:W-:Y:S01]  /*7170*/  FADD.FTZ R7, R27, R6 ;  /* 0x000000061b077221 */ /* 0x002fe20000010000 */
[----:B--2---:R-:W-:Y:S01]  /*7180*/  FADD.FTZ R25, R53, R40 ;  /* 0x0000002835197221 */ /* 0x004fe20000010000 */
[-CC-:B------:R-:W-:Y:S01]  /*7190*/  FFMA.FTZ R40, R71, R0.reuse, -R32.reuse ;  /* 0x0000000047287223 */ /* 0x180fe20000010820 */
[----:B------:R-:W1:Y:S01]  /*71a0*/  MUFU.EX2 R147, R147 ;  /* 0x0000009300937308 */ /* 0x000e620000000800 */
[----:B---3--:R-:W-:Y:S01]  /*71b0*/  FADD.FTZ R6, R14, R7 ;  /* 0x000000070e067221 */ /* 0x008fe20000010000 */
[----:B------:R-:W-:Y:S01]  /*71c0*/  FADD.FTZ R42, R132, R25 ;  /* 0x00000019842a7221 */ /* 0x000fe20000010000 */
[-CC-:B------:R-:W-:Y:S01]  /*71d0*/  FFMA.FTZ R83, R83, R0.reuse, -R32.reuse ;  /* 0x0000000053537223 */ /* 0x180fe20000010820 */
[-CC-:B------:R-:W-:Y:S01]  /*71e0*/  FFMA.FTZ R86, R86, R0.reuse, -R32.reuse ;  /* 0x0000000056567223 */ /* 0x180fe20000010820 */
[----:B------:R-:W-:Y:S01]  /*71f0*/  FFMA.FTZ R32, R87, R0, -R32 ;  /* 0x0000000057207223 */ /* 0x000fe20000010820 */
[----:B------:R-:W-:Y:S01]  /*7200*/  FADD.FTZ R25, R57, R42 ;  /* 0x0000002a39197221 */ /* 0x000fe20000010000 */
[----:B------:R-:W-:Y:S01]  /*7210*/  ISETP.GT.AND P2, PT, R4, UR26, PT ;  /* 0x0000001a04007c0c */ /* 0x000fe2000bf44270 */
[----:B------:R-:W2:Y:S01]  /*7220*/  MUFU.EX2 R20, R20 ;  /* 0x0000001400147308 */ /* 0x000ea20000000800 */
[----:B0-----:R-:W-:Y:S01]  /*7230*/  FADD.FTZ R6, R31, R6 ;  /* 0x000000061f067221 */ /* 0x001fe20000010000 */
[----:B------:R-:W-:Y:S01]  /*7240*/  FADD.FTZ R42, R134, R25 ;  /* 0x00000019862a7221 */ /* 0x000fe20000010000 */
[----:B------:R-:W-:Y:S01]  /*7250*/  UMOV UR37, UR25 ;  /* 0x0000001900257c82 */ /* 0x000fe20008000000 */
[----:B------:R-:W-:Y:S01]  /*7260*/  F2FP.F16.F32.PACK_AB R148, R148, R145 ;  /* 0x000000919494723e */ /* 0x000fe200000000ff */
[-C--:B------:R-:W-:Y:S01]  /*7270*/  FMUL.FTZ R90, R90, R2.reuse ;  /* 0x000000025a5a7220 */ /* 0x080fe20000410000 */
[----:B------:R-:W-:Y:S01]  /*7280*/  FADD.FTZ R25, R61, R42 ;  /* 0x0000002a3d197221 */ /* 0x000fe20000010000 */
[-C--:B------:R-:W-:Y:S01]  /*7290*/  FMUL.FTZ R91, R91, R2.reuse ;  /* 0x000000025b5b7220 */ /* 0x080fe20000410000 */
[----:B------:R-:W0:Y:S01]  /*72a0*/  MUFU.EX2 R141, R141 ;  /* 0x0000008d008d7308 */ /* 0x000e220000000800 */
[----:B-1----:R-:W-:Y:S01]  /*72b0*/  FADD.FTZ R7, R147, R6 ;  /* 0x0000000693077221 */ /* 0x002fe20000010000 */
[----:B------:R-:W-:Y:S01]  /*72c0*/  FADD.FTZ R42, R128, R25 ;  /* 0x00000019802a7221 */ /* 0x000fe20000010000 */
[-C--:B------:R-:W-:Y:S01]  /*72d0*/  FMUL.FTZ R94, R94, R2.reuse ;  /* 0x000000025e5e7220 */ /* 0x080fe20000410000 */
[-C--:B------:R-:W-:Y:S01]  /*72e0*/  FMUL.FTZ R95, R95, R2.reuse ;  /* 0x000000025f5f7220 */ /* 0x080fe20000410000 */
[-C--:B------:R-:W-:Y:S01]  /*72f0*/  FMUL.FTZ R98, R98, R2.reuse ;  /* 0x0000000262627220 */ /* 0x080fe20000410000 */
[----:B------:R-:W-:Y:S01]  /*7300*/  FADD.FTZ R25, R65, R42 ;  /* 0x0000002a41197221 */ /* 0x000fe20000010000 */
[-C--:B------:R-:W-:Y:S01]  /*7310*/  FMUL.FTZ R99, R99, R2.reuse ;  /* 0x0000000263637220 */ /* 0x080fe20000410000 */
[----:B------:R-:W1:Y:S01]  /*7320*/  MUFU.EX2 R24, R24 ;  /* 0x0000001800187308 */ /* 0x000e620000000800 */
[----:B--2---:R-:W-:Y:S01]  /*7330*/  FADD.FTZ R6, R20, R7 ;  /* 0x0000000714067221 */ /* 0x004fe20000010000 */
[----:B------:R-:W-:Y:S01]  /*7340*/  FADD.FTZ R42, R130, R25 ;  /* 0x00000019822a7221 */ /* 0x000fe20000010000 */
[-C--:B------:R-:W-:Y:S01]  /*7350*/  FMUL.FTZ R102, R102, R2.reuse ;  /* 0x0000000266667220 */ /* 0x080fe20000410000 */
[-C--:B------:R-:W-:Y:S01]  /*7360*/  FMUL.FTZ R103, R103, R2.reuse ;  /* 0x0000000267677220 */ /* 0x080fe20000410000 */
[-C--:B------:R-:W-:Y:S01]  /*7370*/  FMUL.FTZ R106, R106, R2.reuse ;  /* 0x000000026a6a7220 */ /* 0x080fe20000410000 */
[----:B------:R-:W-:Y:S01]  /*7380*/  FADD.FTZ R11, R69, R42 ;  /* 0x0000002a450b7221 */ /* 0x000fe20000010000 */
[-C--:B------:R-:W-:Y:S01]  /*7390*/  FMUL.FTZ R107, R107, R2.reuse ;  /* 0x000000026b6b7220 */ /* 0x080fe20000410000 */
[----:B------:R-:W2:Y:S01]  /*73a0*/  MUFU.EX2 R143, R143 ;  /* 0x0000008f008f7308 */ /* 0x000ea20000000800 */
[----:B0-----:R-:W-:Y:S01]  /*73b0*/  FADD.FTZ R7, R141, R6 ;  /* 0x000000068d077221 */ /* 0x001fe20000010000 */
[----:B------:R-:W-:Y:S01]  /*73c0*/  FADD.FTZ R42, R124, R11 ;  /* 0x0000000b7c2a7221 */ /* 0x000fe20000010000 */
[-C--:B------:R-:W-:Y:S01]  /*73d0*/  FMUL.FTZ R110, R110, R2.reuse ;  /* 0x000000026e6e7220 */ /* 0x080fe20000410000 */
[-C--:B------:R-:W-:Y:S01]  /*73e0*/  FMUL.FTZ R111, R111, R2.reuse ;  /* 0x000000026f6f7220 */ /* 0x080fe20000410000 */
[-C--:B------:R-:W-:Y:S01]  /*73f0*/  FMUL.FTZ R114, R114, R2.reuse ;  /* 0x0000000272727220 */ /* 0x080fe20000410000 */
[----:B------:R-:W-:Y:S01]  /*7400*/  FADD.FTZ R11, R73, R42 ;  /* 0x0000002a490b7221 */ /* 0x000fe20000010000 */
[-C--:B------:R-:W-:Y:S01]  /*7410*/  FMUL.FTZ R115, R115, R2.reuse ;  /* 0x0000000273737220 */ /* 0x080fe20000410000 */
[----:B------:R-:W0:Y:S01]  /*7420*/  MUFU.EX2 R26, R26 ;  /* 0x0000001a001a7308 */ /* 0x000e220000000800 */
[----:B-1----:R-:W-:Y:S01]  /*7430*/  FADD.FTZ R6, R24, R7 ;  /* 0x0000000718067221 */ /* 0x002fe20000010000 */
[-C--:B------:R-:W-:Y:S01]  /*7440*/  FMUL.FTZ R118, R118, R2.reuse ;  /* 0x0000000276767220 */ /* 0x080fe20000410000 */
[----:B------:R-:W-:Y:S01]  /*7450*/  FMUL.FTZ R119, R119, R2 ;  /* 0x0000000277777220 */ /* 0x000fe20000410000 */
[----:B------:R-:W-:Y:S01]  /*7460*/  F2FP.F16.F32.PACK_AB R150, R29, R150 ;  /* 0x000000961d96723e */ /* 0x000fe200000000ff */
[----:B------:R-:W-:Y:S01]  /*7470*/  VIADD R4, R4, 0xffffffff ;  /* 0xffffffff04047836 */ /* 0x000fe20000000000 */
[----:B------:R-:W-:Y:S01]  /*7480*/  F2FP.F16.F32.PACK_AB R146, R13, R146 ;  /* 0x000000920d92723e */ /* 0x000fe200000000ff */
[----:B------:R-:W-:Y:S01]  /*7490*/  IMAD.MOV.U32 R2, RZ, RZ, R49 ;  /* 0x000000ffff027224 */ /* 0x000fe200078e0031 */
[----:B------:R-:W1:Y:S01]  /*74a0*/  MUFU.EX2 R137, R137 ;  /* 0x0000008900897308 */ /* 0x000e620000000800 */
[----:B--2---:R-:W-:Y:S01]  /*74b0*/  FADD.FTZ R7, R143, R6 ;  /* 0x000000068f077221 */ /* 0x004fe20000010000 */
[----:B------:R-:W-:-:S02]  /*74c0*/  F2FP.F16.F32.PACK_AB R140, R15, R140 ;  /* 0x0000008c0f8c723e */ /* 0x000fc400000000ff */
[----:B------:R-:W-:Y:S02]  /*74d0*/  F2FP.F16.F32.PACK_AB R142, R21, R142 ;  /* 0x0000008e158e723e */ /* 0x000fe400000000ff */
[----:B------:R-:W-:Y:S02]  /*74e0*/  F2FP.F16.F32.PACK_AB R136, R45, R136 ;  /* 0x000000882d88723e */ /* 0x000fe400000000ff */
[----:B------:R-:W2:Y:S01]  /*74f0*/  MUFU.EX2 R28, R28 ;  /* 0x0000001c001c7308 */ /* 0x000ea20000000800 */
[----:B0-----:R-:W-:Y:S01]  /*7500*/  FADD.FTZ R6, R26, R7 ;  /* 0x000000071a067221 */ /* 0x001fe20000010000 */
[----:B------:R-:W-:Y:S02]  /*7510*/  F2FP.F16.F32.PACK_AB R138, R53, R138 ;  /* 0x0000008a358a723e */ /* 0x000fe400000000ff */
[----:B------:R-:W-:Y:S02]  /*7520*/  F2FP.F16.F32.PACK_AB R132, R57, R132 ;  /* 0x000000843984723e */ /* 0x000fe400000000ff */
[----:B------:R-:W-:-:S02]  /*7530*/  F2FP.F16.F32.PACK_AB R134, R61, R134 ;  /* 0x000000863d86723e */ /* 0x000fc400000000ff */
[----:B------:R-:W0:Y:S01]  /*7540*/  MUFU.EX2 R139, R139 ;  /* 0x0000008b008b7308 */ /* 0x000e220000000800 */
[----:B-1----:R-:W-:Y:S01]  /*7550*/  FADD.FTZ R7, R137, R6 ;  /* 0x0000000689077221 */ /* 0x002fe20000010000 */
[----:B------:R-:W-:Y:S02]  /*7560*/  F2FP.F16.F32.PACK_AB R128, R65, R128 ;  /* 0x000000804180723e */ /* 0x000fe400000000ff */
[----:B------:R-:W-:Y:S02]  /*7570*/  F2FP.F16.F32.PACK_AB R130, R69, R130 ;  /* 0x000000824582723e */ /* 0x000fe400000000ff */
[----:B------:R-:W-:Y:S02]  /*7580*/  F2FP.F16.F32.PACK_AB R124, R73, R124 ;  /* 0x0000007c497c723e */ /* 0x000fe400000000ff */
        /* <DEDUP_REMOVED lines=12> */
[----:B------:R-:W-:-:S06]  /*7650*/  F2FP.F16.F32.PACK_AB R137, R28, R137 ;  /* 0x000000891c89723e */ /* 0x000fcc00000000ff */
        /* <DEDUP_REMOVED lines=40> */
[----:B------:R2:W3:Y:S01]  /*78e0*/  MUFU.EX2 R121, R125 ;  /* 0x0000007d00797308 */ /* 0x0004e20000000800 */
[----:B0-----:R-:W-:-:S07]  /*78f0*/  FADD.FTZ R42, R123, R42 ;  /* 0x0000002a7b2a7221 */ /* 0x001fce0000010000 */
[----:B------:R-:W0:Y:S01]  /*7900*/  MUFU.EX2 R83, R83 ;  /* 0x0000005300537308 */ /* 0x000e220000000800 */
[C---:B-1----:R-:W-:Y:S01]  /*7910*/  FADD.FTZ R42, R79.reuse, R42 ;  /* 0x0000002a4f2a7221 */ /* 0x042fe20000010000 */
[----:B------:R-:W-:Y:S02]  /*7920*/  F2FP.F16.F32.PACK_AB R127, R79, R123 ;  /* 0x0000007b4f7f723e */ /* 0x000fe400000000ff */
[----:B--2---:R-:W-:-:S04]  /*7930*/  F2FP.F16.F32.PACK_AB R125, R75, R5 ;  /* 0x000000054b7d723e */ /* 0x004fc800000000ff */
[----:B------:R-:W1:Y:S01]  /*7940*/  MUFU.EX2 R3, R86 ;  /* 0x0000005600037308 */ /* 0x000e620000000800 */
[----:B---3--:R-:W-:-:S07]  /*7950*/  FADD.FTZ R42, R121, R42 ;  /* 0x0000002a792a7221 */ /* 0x008fce0000010000 */
[----:B------:R-:W2:Y:S01]  /*7960*/  MUFU.EX2 R32, R32 ;  /* 0x0000002000207308 */ /* 0x000ea20000000800 */
[C---:B0-----:R-:W-:Y:S01]  /*7970*/  FADD.FTZ R42, R83.reuse, R42 ;  /* 0x0000002a532a7221 */ /* 0x041fe20000010000 */
[----:B------:R-:W-:-:S03]  /*7980*/  F2FP.F16.F32.PACK_AB R121, R83, R121 ;  /* 0x000000795379723e */ /* 0x000fc600000000ff */
[----:B-1----:R-:W-:Y:S01]  /*7990*/  FADD.FTZ R42, R3, R42 ;  /* 0x0000002a032a7221 */ /* 0x002fe20000010000 */
[----:B--2---:R-:W-:-:S03]  /*79a0*/  F2FP.F16.F32.PACK_AB R123, R32, R3 ;  /* 0x00000003207b723e */ /* 0x004fc600000000ff */
[----:B------:R-:W-:Y:S01]  /*79b0*/  FADD.FTZ R5, R32, R42 ;  /* 0x0000002a20057221 */ /* 0x000fe20000010000 */
[----:B------:R-:W-:Y:S01]  /*79c0*/  IMAD.MOV.U32 R3, RZ, RZ, R9 ;  /* 0x000000ffff037224 */ /* 0x000fe200078e0009 */
[----:B------:R-:W-:Y:S06]  /*79d0*/  @P2 BRA `(.L_x_1072) ;  /* 0xffffffd000ac2947 */ /* 0x000fec000383ffff */
[----:B------:R-:W-:Y:S01]  /*79e0*/  IMAD.MOV.U32 R2, RZ, RZ, R49 ;  /* 0x000000ffff027224 */ /* 0x000fe200078e0031 */
[----:B------:R-:W-:Y:S01]  /*79f0*/  UMOV UR37, UR25 ;  /* 0x0000001900257c82 */ /* 0x000fe20008000000 */
[----:B------:R-:W-:Y:S01]  /*7a00*/  IMAD.MOV.U32 R3, RZ, RZ, R9 ;  /* 0x000000ffff037224 */ /* 0x000fe200078e0009 */
[----:B------:R-:W-:-:S06]  /*7a10*/  UMOV UR46, UR24 ;  /* 0x00000018002e7c82 */ /* 0x000fcc0008000000 */
.L_x_1055:
[----:B------:R-:W-:Y:S01]  /*7a20*/  ULDC UR6, c[0x0][0x448] ;  /* 0x0001120000067ab9 */ /* 0x000fe20000000800 */
[----:B------:R-:W-:Y:S01]  /*7a30*/  ULDC UR14, c[0x0][0x9e4] ;  /* 0x00027900000e7ab9 */ /* 0x000fe20000000800 */
[----:B------:R-:W-:Y:S02]  /*7a40*/  UISETP.NE.AND UP0, UPT, UR6, 0x1, UPT ;  /* 0x000000010600788c */ /* 0x000fe4000bf05270 */
[----:B------:R-:W-:Y:S02]  /*7a50*/  UISETP.GE.AND UP1, UPT, UR14, 0x1, UPT ;  /* 0x000000010e00788c */ /* 0x000fe4000bf26270 */
[----:B------:R-:W-:Y:S02]  /*7a60*/  UIADD3 UR10, UR41, 0xbf, URZ ;  /* 0x000000bf290a7890 */ /* 0x000fe4000fffe03f */
[----:B------:R-:W-:Y:S02]  /*7a70*/  UIADD3 UR11, UR42, 0x1, -UR38 ;  /* 0x000000012a0b7890 */ /* 0x000fe4000fffe826 */
[----:B------:R-:W-:-:S03]  /*7a80*/  PLOP3.LUT P6, PT, PT, PT, UP1, 0x80, 0x0 ;  /* 0x000000000000781c */ /* 0x000fc60003fcf018 */
[----:B------:R-:W-:Y:S01]  /*7a90*/  @UP0 ULDC UR6, c[0x0][0x44c] ;  /* 0x0001130000060ab9 */ /* 0x000fe20000000800 */
[----:B------:R-:W-:Y:S01]  /*7aa0*/  @UP0 ULDC UR15, c[0x0][0x450] ;  /* 0x00011400000f0ab9 */ /* 0x000fe20000000800 */
[----:B------:R-:W-:-:S04]  /*7ab0*/  UIMAD.WIDE.U32 UR6, UR10, UR6, URZ ;  /* 0x000000060a0672a5 */ /* 0x000fc8000f8e003f */
[----:B------:R-:W-:-:S04]  /*7ac0*/  @UP0 USHF.R.U32.HI UR10, URZ, UR15, UR7 ;  /* 0x0000000f3f0a0299 */ /* 0x000fc80008011607 */
[----:B------:R-:W-:-:S04]  /*7ad0*/  UIADD3 UR10, UR11, UR10, URZ ;  /* 0x0000000a0b0a7290 */ /* 0x000fc8000fffe03f */
        /* <DEDUP_REMOVED lines=12> */
.L_x_1074:
[----:B------:R-:W-:-:S11]  /*7ba0*/  UISETP.NE.AND UP1, UPT, UR14, 0x1, UPT ;  /* 0x000000010e00788c */ /* 0x000fd6000bf25270 */
[----:B------:R-:W-:Y:S02]  /*7bb0*/  @UP1 ULDC.64 UR18, c[0x0][0x9e8] ;  /* 0x00027a0000121ab9 */ /* 0x000fe40000000a00 */
[----:B------:R-:W-:-:S04]  /*7bc0*/  UIMAD.WIDE.U32 UR6, UR10, UR18, URZ ;  /* 0x000000120a0672a5 */ /* 0x000fc8000f8e003f */
[----:B------:R-:W-:-:S12]  /*7bd0*/  @UP1 USHF.R.U32.HI UR10, URZ, UR19, UR7 ;  /* 0x000000133f0a1299 */ /* 0x000fd80008011607 */
.L_x_1075:
[----:B------:R-:W-:-:S04]  /*7be0*/  UIMAD UR10, UR10, UR14, URZ ;  /* 0x0000000e0a0a72a4 */ /* 0x000fc8000f8e023f */
[----:B------:R-:W-:-:S04]  /*7bf0*/  UISETP.LT.AND UP1, UPT, UR21, UR10, UPT ;  /* 0x0000000a1500728c */ /* 0x000fc8000bf21270 */
[----:B------:R-:W-:-:S12]  /*7c00*/  USEL UR21, UR21, UR10, !UP1 ;  /* 0x0000000a15157287 */ /* 0x000fd8000c800000 */
.L_x_1073:
[----:B------:R-:W-:-:S04]  /*7c10*/  UIADD3 UR21, UR21, 0x7f, URZ ;  /* 0x0000007f15157890 */ /* 0x000fc8000fffe03f */
[----:B------:R-:W-:-:S04]  /*7c20*/  USHF.R.S32.HI UR6, URZ, 0x1f, UR21 ;  /* 0x0000001f3f067899 */ /* 0x000fc80008011415 */
[----:B------:R-:W-:-:S04]  /*7c30*/  ULEA.HI UR6, UR6, UR21, URZ, 0x7 ;  /* 0x0000001506067291 */ /* 0x000fc8000f8f383f */
[----:B------:R-:W-:-:S04]  /*7c40*/  USHF.R.S32.HI UR6, URZ, 0x7, UR6 ;  /* 0x000000073f067899 */ /* 0x000fc80008011406 */
[----:B------:R-:W-:-:S04]  /*7c50*/  UISETP.LT.AND UP1, UPT, UR43, UR6, UPT ;  /* 0x000000062b00728c */ /* 0x000fc8000bf21270 */
[----:B------:R-:W-:-:S06]  /*7c60*/  USEL UR21, UR43, UR6, !UP1 ;  /* 0x000000062b157287 */ /* 0x000fcc000c800000 */
[----:B------:R-:W-:-:S13]  /*7c70*/  ISETP.GE.AND P2, PT, R4, UR21, PT ;  /* 0x0000001504007c0c */ /* 0x000fda000bf46270 */
[----:B------:R-:W-:Y:S05]  /*7c80*/  @!P2 BRA `(.L_x_1076) ;  /* 0x0000001c002ca947 */ /* 0x000fea0003800000 */
[----:B------:R-:W-:Y:S01]  /*7c90*/  IMAD.MOV.U32 R7, RZ, RZ, R2 ;  /* 0x000000ffff077224 */ /* 0x000fe200078e0002 */
[----:B------:R-:W-:Y:S01]  /*7ca0*/  UMOV UR23, UR46 ;  /* 0x0000002e00177c82 */ /* 0x000fe20008000000 */
[----:B------:R-:W-:Y:S01]  /*7cb0*/  IMAD.MOV.U32 R8, RZ, RZ, R3 ;  /* 0x000000ffff087224 */ /* 0x000fe200078e0003 */
[----:B------:R-:W-:-:S06]  /*7cc0*/  UMOV UR22, UR37 ;  /* 0x0000002500167c82 */ /* 0x000fcc0008000000 */
.L_x_1085:
        /* <DEDUP_REMOVED lines=9> */
.L_x_1078:
[----:B------:R-:W-:Y:S01]  /*7d60*/  ULEA UR6, UR37, UR45, 0x3 ;  /* 0x0000002d25067291 */ /* 0x000fe2000f8e183f */
[----:B------:R-:W-:-:S05]  /*7d70*/  IMAD.U32 R0, RZ, RZ, UR46 ;  /* 0x0000002eff007e24 */ /* 0x000fca000f8e00ff */
[----:B------:R-:W-:-:S04]  /*7d80*/  SHF.L.U32 R0, R0, 0x1f, RZ ;  /* 0x0000001f00007819 */ /* 0x000fc800000006ff */
[----:B------:R0:W1:Y:S01]  /*7d90*/  SYNCS.PHASECHK.TRANS64.TRYWAIT P2, [UR6+0x16830], R0 ;  /* 0x01683000ff0075a7 */ /* 0x0000620008040146 */
[----:B------:R-:W-:Y:S05]  /*7da0*/  @!P0 BRA `(.L_x_1079) ;  /* 0x0000000000048947 */ /* 0x000fea0003800000 */
[----:B------:R-:W-:Y:S01]  /*7db0*/  BPT.TRAP 0x1 ;  /* 0x000000040000795c */ /* 0x000fe20000300000 */
.L_x_1079:
[----:B-1----:R-:W-:Y:S05]  /*7dc0*/  @P2 BRA `(.L_x_1077) ;  /* 0x0000000000082947 */ /* 0x002fea0003800000 */
[----:B------:R-:W1:Y:S02]  /*7dd0*/  SYNCS.PHASECHK.TRANS64.TRYWAIT P2, [UR6+0x16830], R0 ;  /* 0x01683000ff0075a7 */ /* 0x000e640008040146 */
[----:B-1----:R-:W-:Y:S05]  /*7de0*/  @!P2 BRA `(.L_x_1080) ;  /* 0x000000c40050a947 */ /* 0x002fea0003800000 */
.L_x_1077:
        /* <DEDUP_REMOVED lines=25> */
.L_x_1082:
[----:B------:R-:W-:Y:S01]  /*7f80*/  ULEA UR6, UR22, UR45, 0x3 ;  /* 0x0000002d16067291 */ /* 0x000fe2000f8e183f */
[----:B------:R-:W-:-:S05]  /*7f90*/  IMAD.U32 R0, RZ, RZ, UR23 ;  /* 0x00000017ff007e24 */ /* 0x000fca000f8e00ff */
[----:B------:R-:W-:-:S04]  /*7fa0*/  SHF.L.U32 R0, R0, 0x1f, RZ ;  /* 0x0000001f00007819 */ /* 0x000fc800000006ff */
[----:B------:R0:W1:Y:S01]  /*7fb0*/  SYNCS.PHASECHK.TRANS64.TRYWAIT P2, [UR6+0x16850], R0 ;  /* 0x01685000ff0075a7 */ /* 0x0000620008040146 */
[----:B------:R-:W-:Y:S05]  /*7fc0*/  @!P0 BRA `(.L_x_1083) ;  /* 0x0000000000048947 */ /* 0x000fea0003800000 */
[----:B------:R-:W-:Y:S01]  /*7fd0*/  BPT.TRAP 0x1 ;  /* 0x000000040000795c */ /* 0x000fe20000300000 */
.L_x_1083:
[----:B-1----:R-:W-:Y:S05]  /*7fe0*/  @P2 BRA `(.L_x_1081) ;  /* 0x0000000000082947 */ /* 0x002fea0003800000 */
[----:B------:R-:W1:Y:S02]  /*7ff0*/  SYNCS.PHASECHK.TRANS64.TRYWAIT P2, [UR6+0x16850], R0 ;  /* 0x01685000ff0075a7 */ /* 0x000e640008040146 */
[----:B-1----:R-:W-:Y:S05]  /*8000*/  @!P2 BRA `(.L_x_1084) ;  /* 0x000000c000e0a947 */ /* 0x002fea0003800000 */
.L_x_1081:
[----:B------:R-:W-:Y:S01]  /*8010*/  UIADD3 UR6, UR45, 0x400, URZ ;  /* 0x000004002d067890 */ /* 0x000fe2000fffe03f */
[----:B------:R-:W-:Y:S01]  /*8020*/  WARPGROUP.ARRIVE ;  /* 0x00000000000079c5 */ /* 0x000fe20000000000 */
[----:B------:R-:W-:Y:S01]  /*8030*/  UMOV UR7, 0x40000040 ;  /* 0x4000004000077882 */ /* 0x000fe20000000000 */
[----:B01----:R-:W-:Y:S01]  /*8040*/  FMNMX.FTZ R0, R24, R8, !PT ;  /* 0x0000000818007209 */ /* 0x003fe20007810000 */
[----:B------:R-:W-:Y:S01]  /*8050*/  USHF.R.U32.HI UR6, URZ, 0x4, UR6 ;  /* 0x000000043f067899 */ /* 0x000fe20008011606 */
[----:B------:R-:W-:Y:S02]  /*8060*/  UMOV UR23, UR46 ;  /* 0x0000002e00177c82 */ /* 0x000fe40008000000 */
[----:B------:R-:W-:Y:S01]  /*8070*/  FMNMX.FTZ R3, R25, R0, !PT ;  /* 0x0000000019037209 */ /* 0x000fe20007810000 */
[----:B------:R-:W-:-:S03]  /*8080*/  ULOP3.LUT UR6, UR6, 0x3fff, URZ, 0xc0, !UPT ;  /* 0x00003fff06067892 */ /* 0x000fc6000f8ec03f */
        /* <DEDUP_REMOVED lines=39> */
[----:B------:R-:W-:Y:S02]  /*8300*/  FMNMX.FTZ R2, R85, R0, !PT ;  /* 0x0000000055027209 */ /* 0x000fe40007810000 */
[----:B------:R-:W0:Y:S03]  /*8310*/  LDC R0, c[0x0][0x988] ;  /* 0x00026200ff007b82 */ /* 0x000e260000000800 */
[----:B------:R-:W1:Y:S02]  /*8320*/  SHFL.BFLY PT, R3, R2, 0x2, 0x1f ;  /* 0x0c401f0002037f89 */ /* 0x000e6400000e0000 */
[----:B-1----:R-:W-:Y:S02]  /*8330*/  FMNMX.FTZ R10, R2, R3, !PT ;  /* 0x00000003020a7209 */ /* 0x002fe40007810000 */
[----:B------:R-:W-:-:S03]  /*8340*/  FMNMX.FTZ R2, R26, R7, !PT ;  /* 0x000000071a027209 */ /* 0x000fc60007810000 */
[----:B------:R-:W1:Y:S01]  /*8350*/  SHFL.BFLY PT, R3, R10, 0x1, 0x1f ;  /* 0x0c201f000a037f89 */ /* 0x000e6200000e0000 */
[----:B------:R-:W-:-:S04]  /*8360*/  FMNMX.FTZ R21, R27, R2, !PT ;  /* 0x000000021b157209 */ /* 0x000fc80007810000 */
[----:B------:R-:W-:Y:S01]  /*8370*/  FMNMX.FTZ R2, R30, R21, !PT ;  /* 0x000000151e027209 */ /* 0x000fe20007810000 */
[----:B------:R-:W-:Y:S02]  /*8380*/  WARPGROUP.DEPBAR.LE gsb0, 0x0 ;  /* 0x00008000000079c5 */ /* 0x000fe40000010000 */
[----:B------:R-:W-:Y:S01]  /*8390*/  WARPGROUP.ARRIVE ;  /* 0x00000000000079c5 */ /* 0x000fe20000000000 */
[----:B-1----:R-:W-:-:S05]  /*83a0*/  FMNMX.FTZ R3, R10, R3, !PT ;  /* 0x000000030a037209 */ /* 0x002fca0007810000 */
[----:B------:R-:W-:Y:S01]  /*83b0*/  HGMMA.64x64x16.F32 R88, R140, gdesc[UR4].tnspB, R88, gsb0 ;  /* 0x40e000048c587df0 */ /* 0x000fe20008000858 */
[----:B------:R-:W-:Y:S01]  /*83c0*/  UIADD3 UR6, UR10, 0x180, URZ ;  /* 0x000001800a067890 */ /* 0x000fe2000fffe03f */
[CC--:B0-----:R-:W-:Y:S01]  /*83d0*/  FMUL.FTZ R11, R3.reuse, R0.reuse ;  /* 0x00000000030b7220 */ /* 0x0c1fe20000410000 */
[----:B------:R-:W-:Y:S01]  /*83e0*/  UMOV UR7, 0x40000040 ;  /* 0x4000004000077882 */ /* 0x000fe20000000000 */
[----:B------:R-:W-:Y:S02]  /*83f0*/  FADD.FTZ R9, -R3, R8 ;  /* 0x0000000803097221 */ /* 0x000fe40000010100 */
[--C-:B------:R-:W-:Y:S01]  /*8400*/  FFMA.FTZ R13, R25, R0, -R11.reuse ;  /* 0x00000000190d7223 */ /* 0x100fe2000001080b */
[----:B------:R-:W-:Y:S01]  /*8410*/  FMNMX.FTZ R25, R31, R2, !PT ;  /* 0x000000021f197209 */ /* 0x000fe20007810000 */
[-CC-:B------:R-:W-:Y:S01]  /*8420*/  FFMA.FTZ R15, R29, R0.reuse, -R11.reuse ;  /* 0x000000001d0f7223 */ /* 0x180fe2000001080b */
[-CC-:B------:R-:W-:Y:S01]  /*8430*/  FFMA.FTZ R29, R37, R0.reuse, -R11.reuse ;  /* 0x00000000251d7223 */ /* 0x180fe2000001080b */
[-CC-:B------:R-:W-:Y:S01]  /*8440*/  FFMA.FTZ R33, R33, R0.reuse, -R11.reuse ;  /* 0x0000000021217223 */ /* 0x180fe2000001080b */
[----:B------:R-:W-:Y:S01]  /*8450*/  FMNMX.FTZ R2, R34, R25, !PT ;  /* 0x0000001922027209 */ /* 0x000fe20007810000 */
[-CC-:B------:R-:W-:Y:S01]  /*8460*/  FFMA.FTZ R49, R49, R0.reuse, -R11.reuse ;  /* 0x0000000031317223 */ /* 0x180fe2000001080b */
[--C-:B------:R-:W-:Y:S01]  /*8470*/  FFMA.FTZ R12, R61, R0, -R11.reuse ;  /* 0x000000003d0c7223 */ /* 0x100fe2000001080b */
[----:B------:R0:W-:Y:S01]  /*8480*/  MUFU.EX2 R21, R33 ;  /* 0x0000002100157308 */ /* 0x0001e20000000800 */
        /* <DEDUP_REMOVED lines=9> */
[-CC-:B0-----:R-:W-:Y:S01]  /*8520*/  FFMA.FTZ R33, R41, R0.reuse, -R11.reuse ;  /* 0x0000000029217223 */ /* 0x181fe2000001080b */
[-CC-:B------:R-:W-:Y:S01]  /*8530*/  FFMA.FTZ R8, R64, R0.reuse, -R11.reuse ;  /* 0x0000000040087223 */ /* 0x180fe2000001080b */
[-CC-:B------:R-:W-:Y:S01]  /*8540*/  FFMA.FTZ R10, R68, R0.reuse, -R11.reuse ;  /* 0x00000000440a7223 */ /* 0x180fe2000001080b */
[----:B------:R-:W-:Y:S01]  /*8550*/  FMNMX.FTZ R2, R42, R25, !PT ;  /* 0x000000192a027209 */ /* 0x000fe20007810000 */
[-CC-:B------:R-:W-:Y:S01]  /*8560*/  FFMA.FTZ R14, R76, R0.reuse, -R11.reuse ;  /* 0x000000004c0e7223 */ /* 0x180fe2000001080b */
[-CC-:B------:R-:W-:Y:S01]  /*8570*/  FFMA.FTZ R20, R80, R0.reuse, -R11.reuse ;  /* 0x0000000050147223 */ /* 0x180fe2000001080b */
[--C-:B------:R-:W-:Y:S01]  /*8580*/  FFMA.FTZ R84, R84, R0, -R11.reuse ;  /* 0x0000000054547223 */ /* 0x100fe2000001080b */
[----:B------:R-:W-:Y:S01]  /*8590*/  FMNMX.FTZ R25, R43, R2, !PT ;  /* 0x000000022b197209 */ /* 0x000fe20007810000 */
[-C--:B------:R-:W-:Y:S01]  /*85a0*/  FFMA.FTZ R85, R85, R0.reuse, -R11 ;  /* 0x0000000055557223 */ /* 0x080fe2000001080b */
[----:B------:R-:W-:Y:S01]  /*85b0*/  FMUL.FTZ R9, R9, R0 ;  /* 0x0000000009097220 */ /* 0x000fe20000410000 */
[----:B------:R-:W-:Y:S01]  /*85c0*/  MUFU.EX2 R148, R148 ;  /* 0x0000009400947308 */ /* 0x000fe20000000800 */
[----:B------:R-:W-:-:S04]  /*85d0*/  FMNMX.FTZ R2, R46, R25, !PT ;  /* 0x000000192e027209 */ /* 0x000fc80007810000 */
[----:B------:R-:W-:-:S03]  /*85e0*/  FMNMX.FTZ R25, R47, R2, !PT ;  /* 0x000000022f197209 */ /* 0x000fc60007810000 */
[----:B------:R-:W0:Y:S01]  /*85f0*/  MUFU.EX2 R9, R9 ;  /* 0x0000000900097308 */ /* 0x000e220000000800 */
[----:B------:R-:W-:-:S04]  /*8600*/  FMNMX.FTZ R2, R50, R25, !PT ;  /* 0x0000001932027209 */ /* 0x000fc80007810000 */
[----:B------:R-:W-:-:S03]  /*8610*/  FMNMX.FTZ R25, R51, R2, !PT ;  /* 0x0000000233197209 */ /* 0x000fc60007810000 */
[----:B------:R-:W1:Y:S01]  /*8620*/  MUFU.EX2 R13, R13 ;  /* 0x0000000d000d7308 */ /* 0x000e620000000800 */
[----:B------:R-:W-:-:S04]  /*8630*/  FMNMX.FTZ R2, R54, R25, !PT ;  /* 0x0000001936027209 */ /* 0x000fc80007810000 */
[----:B------:R-:W-:-:S03]  /*8640*/  FMNMX.FTZ R37, R55, R2, !PT ;  /* 0x0000000237257209 */ /* 0x000fc60007810000 */
[----:B------:R2:W-:Y:S01]  /*8650*/  MUFU.EX2 R25, R45 ;  /* 0x0000002d00197308 */ /* 0x0005e20000000800 */
[----:B------:R-:W-:Y:S01]  /*8660*/  FMNMX.FTZ R2, R58, R37, !PT ;  /* 0x000000253a027209 */ /* 0x000fe20007810000 */
[----:B0-----:R-:W-:-:S03]  /*8670*/  FFMA.FTZ R6, R9, R6, R148 ;  /* 0x0000000609067223 */ /* 0x001fc60000010094 */
[----:B------:R-:W-:-:S03]  /*8680*/  FMNMX.FTZ R37, R59, R2, !PT ;  /* 0x000000023b257209 */ /* 0x000fc60007810000 */
[----:B------:R-:W-:Y:S01]  /*8690*/  MUFU.EX2 R150, R150 ;  /* 0x0000009600967308 */ /* 0x000fe20000000800 */
[----:B------:R-:W-:Y:S01]  /*86a0*/  FMNMX.FTZ R2, R62, R37, !PT ;  /* 0x000000253e027209 */ /* 0x000fe20007810000 */
[-CC-:B--2---:R-:W-:Y:S01]  /*86b0*/  FFMA.FTZ R45, R53, R0.reuse, -R11.reuse ;  /* 0x00000000352d7223 */ /* 0x184fe2000001080b */
[-CC-:B------:R-:W-:Y:S01]  /*86c0*/  FFMA.FTZ R53, R65, R0.reuse, -R11.reuse ;  /* 0x0000000041357223 */ /* 0x180fe2000001080b */
[----:B------:R-:W-:Y:S01]  /*86d0*/  FFMA.FTZ R65, R77, R0, -R11 ;  /* 0x000000004d417223 */ /* 0x000fe2000001080b */
[----:B------:R-:W-:Y:S02]  /*86e0*/  FMNMX.FTZ R41, R63, R2, !PT ;  /* 0x000000023f297209 */ /* 0x000fe40007810000 */
[----:B-1----:R-:W-:Y:S01]  /*86f0*/  F2FP.F16.F32.PACK_AB R148, R13, R148 ;  /* 0x000000940d94723e */ /* 0x002fe200000000ff */
[----:B------:R0:W-:Y:S01]  /*8700*/  MUFU.EX2 R37, R49 ;  /* 0x0000003100257308 */ /* 0x0001e20000000800 */
[----:B------:R-:W-:Y:S01]  /*8710*/  FMNMX.FTZ R2, R66, R41, !PT ;  /* 0x0000002942027209 */ /* 0x000fe20007810000 */
[----:B------:R-:W-:-:S02]  /*8720*/  WARPGROUP.DEPBAR.LE gsb0, 0x0 ;  /* 0x00008000000079c5 */ /* 0x000fc40000010000 */
[----:B------:R-:W-:Y:S01]  /*8730*/  WARPGROUP.ARRIVE ;  /* 0x00000000000079c5 */ /* 0x000fe20000000000 */
[----:B------:R-:W-:Y:S01]  /*8740*/  FMNMX.FTZ R41, R67, R2, !PT ;  /* 0x0000000243297209 */ /* 0x000fe20007810000 */
[-CC-:B------:R-:W-:Y:S01]  /*8750*/  FFMA.FTZ R142, R44, R0.reuse, -R11.reuse ;  /* 0x000000002c8e7223 */ /* 0x180fe2000001080b */
[----:B------:R-:W-:-:S03]  /*8760*/  FFMA.FTZ R140, R40, R0, -R11 ;  /* 0x00000000288c7223 */ /* 0x000fc6000001080b */
[----:B------:R-:W1:Y:S01]  /*8770*/  S2R R44, SR_TID.X ;  /* 0x00000000002c7919 */ /* 0x000e620000002100 */
[----:B------:R-:W-:Y:S01]  /*8780*/  FMNMX.FTZ R2, R70, R41, !PT ;  /* 0x0000002946027209 */ /* 0x000fe20007810000 */
[----:B------:R-:W-:Y:S01]  /*8790*/  HGMMA.64x64x16.F32 R88, R136, gdesc[UR4].tnspB, R88, gsb0 ;  /* 0x40e0000488587df0 */ /* 0x000fe20008000858 */
[----:B------:R-:W-:Y:S01]  /*87a0*/  UIADD3 UR6, UR10, 0x200, URZ ;  /* 0x000002000a067890 */ /* 0x000fe2000fffe03f */
[----:B------:R-:W-:Y:S01]  /*87b0*/  MUFU.EX2 R15, R15 ;  /* 0x0000000f000f7308 */ /* 0x000fe20000000800 */
[----:B------:R-:W-:Y:S01]  /*87c0*/  UMOV UR7, 0x40000040 ;  /* 0x4000004000077882 */ /* 0x000fe20000000000 */
[----:B------:R-:W-:-:S04]  /*87d0*/  FMNMX.FTZ R41, R71, R2, !PT ;  /* 0x0000000247297209 */ /* 0x000fc80007810000 */
[----:B------:R-:W-:Y:S02]  /*87e0*/  FMNMX.FTZ R2, R74, R41, !PT ;  /* 0x000000294a027209 */ /* 0x000fe40007810000 */
[----:B------:R-:W-:Y:S02]  /*87f0*/  MUFU.EX2 R144, R144 ;  /* 0x0000009000907308 */ /* 0x000fe40000000800 */
[----:B------:R-:W-:-:S04]  /*8800*/  FMNMX.FTZ R41, R75, R2, !PT ;  /* 0x000000024b297209 */ /* 0x000fc80007810000 */
[----:B------:R-:W-:Y:S02]  /*8810*/  FMNMX.FTZ R2, R78, R41, !PT ;  /* 0x000000294e027209 */ /* 0x000fe40007810000 */
[----:B------:R2:W-:Y:S02]  /*8820*/  MUFU.EX2 R41, R57 ;  /* 0x0000003900297308 */ /* 0x0005e40000000800 */
[----:B0-----:R-:W-:-:S04]  /*8830*/  FMNMX.FTZ R49, R79, R2, !PT ;  /* 0x000000024f317209 */ /* 0x001fc80007810000 */
[----:B------:R-:W-:Y:S02]  /*8840*/  FMNMX.FTZ R2, R82, R49, !PT ;  /* 0x0000003152027209 */ /* 0x000fe40007810000 */
[----:B------:R-:W-:Y:S01]  /*8850*/  MUFU.EX2 R146, R146 ;  /* 0x0000009200927308 */ /* 0x000fe20000000800 */
[--C-:B--2---:R-:W-:Y:S01]  /*8860*/  FFMA.FTZ R57, R69, R0, -R11.reuse ;  /* 0x0000000045397223 */ /* 0x104fe2000001080b */
[----:B------:R-:W-:Y:S01]  /*8870*/  FMNMX.FTZ R49, R83, R2, !PT ;  /* 0x0000000253317209 */ /* 0x000fe20007810000 */
[----:B------:R-:W-:Y:S01]  /*8880*/  FFMA.FTZ R69, R81, R0, -R11 ;  /* 0x0000000051457223 */ /* 0x000fe2000001080b */
[----:B-1----:R-:W-:Y:S02]  /*8890*/  ISETP.GE.U32.AND P2, PT, R44, 0x180, PT ;  /* 0x000001802c00780c */ /* 0x002fe40003f46070 */
[----:B------:R-:W-:Y:S02]  /*88a0*/  FMNMX.FTZ R2, R86, R49, !PT ;  /* 0x0000003156027209 */ /* 0x000fe40007810000 */
[----:B------:R0:W-:Y:S02]  /*88b0*/  MUFU.EX2 R49, R12 ;  /* 0x0000000c00317308 */ /* 0x0001e40000000800 */
[----:B------:R-:W-:-:S05]  /*88c0*/  FMNMX.FTZ R2, R87, R2, !PT ;  /* 0x0000000257027209 */ /* 0x000fca0007810000 */
[----:B------:R-:W1:Y:S01]  /*88d0*/  SHFL.BFLY PT, R61, R2, 0x2, 0x1f ;  /* 0x0c401f00023d7f89 */ /* 0x000e6200000e0000 */
[----:B------:R-:W-:Y:S01]  /*88e0*/  MUFU.EX2 R29, R29 ;  /* 0x0000001d001d7308 */ /* 0x000fe20000000800 */
[----:B0-----:R-:W-:-:S07]  /*88f0*/  FFMA.FTZ R12, R72, R0, -R11 ;  /* 0x00000000480c7223 */ /* 0x001fce000001080b */
[----:B------:R-:W-:Y:S08]  /*8900*/  MUFU.EX2 R140, R140 ;  /* 0x0000008c008c7308 */ /* 0x000ff00000000800 */
[----:B------:R-:W-:Y:S01]  /*8910*/  MUFU.EX2 R33, R33 ;  /* 0x0000002100217308 */ /* 0x000fe20000000800 */
[----:B-1----:R-:W-:Y:S01]  /*8920*/  FMNMX.FTZ R24, R2, R61, !PT ;  /* 0x0000003d02187209 */ /* 0x002fe20007810000 */
[----:B------:R-:W-:-:S06]  /*8930*/  FFMA.FTZ R61, R73, R0, -R11 ;  /* 0x00000000493d7223 */ /* 0x000fcc000001080b */
[----:B------:R-:W-:Y:S01]  /*8940*/  MUFU.EX2 R142, R142 ;  /* 0x0000008e008e7308 */ /* 0x000fe20000000800 */
[----:B------:R-:W0:Y:S07]  /*8950*/  SHFL.BFLY PT, R73, R24, 0x1, 0x1f ;  /* 0x0c201f0018497f89 */ /* 0x000e2e00000e0000 */
[----:B------:R-:W-:Y:S01]  /*8960*/  MUFU.EX2 R45, R45 ;  /* 0x0000002d002d7308 */ /* 0x000fe20000000800 */
[----:B------:R-:W-:Y:S02]  /*8970*/  WARPGROUP.DEPBAR.LE gsb0, 0x0 ;  /* 0x00008000000079c5 */ /* 0x000fe40000010000 */
[----:B------:R-:W-:Y:S01]  /*8980*/  WARPGROUP.ARRIVE ;  /* 0x00000000000079c5 */ /* 0x000fe20000000000 */
[-CC-:B------:R-:W-:Y:S01]  /*8990*/  FFMA.FTZ R136, R48, R0.reuse, -R11.reuse ;  /* 0x0000000030887223 */ /* 0x180fe2000001080b */
[----:B------:R-:W-:-:S03]  /*89a0*/  FFMA.FTZ R138, R52, R0, -R11 ;  /* 0x00000000348a7223 */ /* 0x000fc6000001080b */
[----:B------:R-:W-:Y:S01]  /*89b0*/  MUFU.EX2 R8, R8 ;  /* 0x0000000800087308 */ /* 0x000fe20000000800 */
[----:B------:R-:W-:Y:S01]  /*89c0*/  HGMMA.64x64x16.F32 R88, R132, gdesc[UR4].tnspB, R88, gsb0 ;  /* 0x40e0000484587df0 */ /* 0x000fe20008000858 */
[----:B------:R-:W-:Y:S01]  /*89d0*/  UIADD3 UR6, UR10, 0x280, URZ ;  /* 0x000002800a067890 */ /* 0x000fe2000fffe03f */
[----:B------:R-:W-:-:S05]  /*89e0*/  UMOV UR7, 0x40000040 ;  /* 0x4000004000077882 */ /* 0x000fca0000000000 */
[----:B------:R-:W-:Y:S01]  /*89f0*/  MUFU.EX2 R136, R136 ;  /* 0x0000008800887308 */ /* 0x000fe20000000800 */
[----:B0-----:R-:W-:-:S07]  /*8a00*/  FMNMX.FTZ R2, R24, R73, !PT ;  /* 0x0000004918027209 */ /* 0x001fce0007810000 */
        /* <DEDUP_REMOVED lines=9> */
[----:B------:R-:W-:-:S02]  /*8aa0*/  WARPGROUP.DEPBAR.LE gsb0, 0x0 ;  /* 0x00008000000079c5 */ /* 0x000fc40000010000 */
[----:B------:R-:W-:Y:S01]  /*8ab0*/  WARPGROUP.ARRIVE ;  /* 0x00000000000079c5 */ /* 0x000fe20000000000 */
[-CC-:B------:R-:W-:Y:S01]  /*8ac0*/  FFMA.FTZ R132, R56, R0.reuse, -R11.reuse ;  /* 0x0000000038847223 */ /* 0x180fe2000001080b */
[-C--:B------:R-:W-:Y:S01]  /*8ad0*/  FFMA.FTZ R134, R60, R0.reuse, -R11 ;  /* 0x000000003c867223 */ /* 0x080fe2000001080b */
[C---:B------:R-:W-:Y:S02]  /*8ae0*/  FADD.FTZ R11, -R2.reuse, R7 ;  /* 0x00000007020b7221 */ /* 0x040fe40000010100 */
[----:B------:R-:W-:Y:S01]  /*8af0*/  MUFU.EX2 R69, R69 ;  /* 0x0000004500457308 */ /* 0x000fe20000000800 */
[----:B------:R-:W-:Y:S01]  /*8b00*/  HGMMA.64x64x16.F32 R88, R128, gdesc[UR4].tnspB, R88, gsb0 ;  /* 0x40e0000480587df0 */ /* 0x000fe20008000858 */
[----:B------:R-:W-:Y:S01]  /*8b10*/  UIADD3 UR6, UR10, 0x300, URZ ;  /* 0x000003000a067890 */ /* 0x000fe2000fffe03f */
[-C--:B------:R-:W-:Y:S01]  /*8b20*/  FMUL.FTZ R28, R11, R0.reuse ;  /* 0x000000000b1c7220 */ /* 0x080fe20000410000 */
[----:B------:R-:W-:Y:S01]  /*8b30*/  UMOV UR7, 0x40000040 ;  /* 0x4000004000077882 */ /* 0x000fe20000000000 */
[----:B------:R-:W-:-:S03]  /*8b40*/  FMUL.FTZ R11, R2, R0 ;  /* 0x00000000020b7220 */ /* 0x000fc60000410000 */
[----:B------:R-:W-:Y:S01]  /*8b50*/  MUFU.EX2 R132, R132 ;  /* 0x0000008400847308 */ /* 0x000fe20000000800 */
[-CC-:B------:R-:W-:Y:S01]  /*8b60*/  FFMA.FTZ R149, R26, R0.reuse, -R11.reuse ;  /* 0x000000001a957223 */ /* 0x180fe2000001080b */
[-CC-:B------:R-:W-:Y:S01]  /*8b70*/  FFMA.FTZ R26, R27, R0.reuse, -R11.reuse ;  /* 0x000000001b1a7223 */ /* 0x180fe2000001080b */
[----:B------:R-:W-:Y:S02]  /*8b80*/  IMAD.U32 R27, RZ, RZ, UR37 ;  /* 0x00000025ff1b7e24 */ /* 0x000fe4000f8e00ff */
[-CC-:B------:R-:W-:Y:S01]  /*8b90*/  FFMA.FTZ R151, R30, R0.reuse, -R11.reuse ;  /* 0x000000001e977223 */ /* 0x180fe2000001080b */
[-CC-:B------:R-:W-:Y:S01]  /*8ba0*/  FFMA.FTZ R30, R31, R0.reuse, -R11.reuse ;  /* 0x000000001f1e7223 */ /* 0x180fe2000001080b */
[----:B------:R-:W-:Y:S02]  /*8bb0*/  VIADD R31, R22, 0x9 ;  /* 0x00000009161f7836 */ /* 0x000fe40000000000 */
[-CC-:B------:R-:W-:Y:S01]  /*8bc0*/  FFMA.FTZ R145, R34, R0.reuse, -R11.reuse ;  /* 0x0000000022917223 */ /* 0x180fe2000001080b */
[----:B------:R-:W-:Y:S01]  /*8bd0*/  MUFU.EX2 R28, R28 ;  /* 0x0000001c001c7308 */ /* 0x000fe20000000800 */
[----:B------:R-:W-:Y:S01]  /*8be0*/  @!P1 LEA R27, R27, UR45, 0x3 ;  /* 0x0000002d1b1b9c11 */ /* 0x000fe2000f8e18ff */
[-CC-:B------:R-:W-:Y:S01]  /*8bf0*/  FFMA.FTZ R32, R35, R0.reuse, -R11.reuse ;  /* 0x0000000023207223 */ /* 0x180fe2000001080b */
[----:B------:R-:W-:Y:S01]  /*8c00*/  SEL R31, R31, 0x9, !P2 ;  /* 0x000000091f1f7807 */ /* 0x000fe20005000000 */
[-CC-:B------:R-:W-:Y:S01]  /*8c10*/  FFMA.FTZ R147, R38, R0.reuse, -R11.reuse ;  /* 0x0000000026937223 */ /* 0x180fe2000001080b */
[----:B------:R-:W-:Y:S01]  /*8c20*/  FFMA.FTZ R143, R46, R0, -R11 ;  /* 0x000000002e8f7223 */ /* 0x000fe2000001080b */
[----:B------:R-:W-:-:S02]  /*8c30*/  @!P1 VIADD R27, R27, 0x16840 ;  /* 0x000168401b1b9836 */ /* 0x000fc40000000000 */
[-CC-:B------:R-:W-:Y:S01]  /*8c40*/  FFMA.FTZ R34, R39, R0.reuse, -R11.reuse ;  /* 0x0000000027227223 */ /* 0x180fe2000001080b */
[----:B------:R-:W0:Y:S01]  /*8c50*/  MUFU.EX2 R149, R149 ;  /* 0x0000009500957308 */ /* 0x000e220000000800 */
[-CC-:B------:R-:W-:Y:S01]  /*8c60*/  FFMA.FTZ R141, R42, R0.reuse, -R11.reuse ;  /* 0x000000002a8d7223 */ /* 0x180fe2000001080b */
[-C--:B------:R-:W-:Y:S01]  /*8c70*/  FFMA.FTZ R36, R43, R0.reuse, -R11 ;  /* 0x000000002b247223 */ /* 0x080fe2000001080b */
[----:B------:R-:W-:Y:S01]  /*8c80*/  @!P1 PRMT R27, RZ, 0x654, R27 ;  /* 0x00000654ff1b9816 */ /* 0x000fe2000000001b */
        /* <DEDUP_REMOVED lines=9> */
[-CC-:B------:R-:W-:Y:S01]  /*8d20*/  FFMA.FTZ R75, R75, R0.reuse, -R11.reuse ;  /* 0x000000004b4b7223 */ /* 0x180fe2000001080b */
[-CC-:B------:R-:W-:Y:S01]  /*8d30*/  FFMA.FTZ R79, R79, R0.reuse, -R11.reuse ;  /* 0x000000004f4f7223 */ /* 0x180fe2000001080b */
[-C--:B------:R-:W-:Y:S01]  /*8d40*/  FFMA.FTZ R82, R82, R0.reuse, -R11 ;  /* 0x0000000052527223 */ /* 0x080fe2000001080b */
[----:B------:R-:W2:Y:S01]  /*8d50*/  MUFU.EX2 R151, R151 ;  /* 0x0000009700977308 */ /* 0x000ea20000000800 */
[----:B0-----:R-:W-:Y:S01]  /*8d60*/  FFMA.FTZ R5, R28, R5, R149 ;  /* 0x000000051c057223 */ /* 0x001fe20000010095 */
[-CC-:B------:R-:W-:Y:S01]  /*8d70*/  FFMA.FTZ R83, R83, R0.reuse, -R11.reuse ;  /* 0x0000000053537223 */ /* 0x180fe2000001080b */
[----:B------:R-:W-:Y:S01]  /*8d80*/  FFMA.FTZ R86, R86, R0, -R11 ;  /* 0x0000000056567223 */ /* 0x000fe2000001080b */
[----:B------:R-:W-:Y:S01]  /*8d90*/  IMAD.U32 R35, RZ, RZ, UR22 ;  /* 0x00000016ff237e24 */ /* 0x000fe2000f8e00ff */
[C---:B------:R-:W-:Y:S01]  /*8da0*/  ISETP.GT.AND P2, PT, R4.reuse, UR21, PT ;  /* 0x0000001504007c0c */ /* 0x040fe2000bf44270 */
[----:B------:R-:W-:Y:S01]  /*8db0*/  UMOV UR22, UR37 ;  /* 0x0000002500167c82 */ /* 0x000fe20008000000 */
[----:B------:R-:W-:Y:S01]  /*8dc0*/  VIADD R4, R4, 0xffffffff ;  /* 0xffffffff04047836 */ /* 0x000fe20000000000 */
[----:B------:R-:W0:Y:S01]  /*8dd0*/  MUFU.EX2 R30, R30 ;  /* 0x0000001e001e7308 */ /* 0x000e220000000800 */
[C---:B-1----:R-:W-:Y:S01]  /*8de0*/  FADD.FTZ R46, R26.reuse, R5 ;  /* 0x000000051a2e7221 */ /* 0x042fe20000010000 */
[----:B------:R-:W-:-:S02]  /*8df0*/  F2FP.F16.F32.PACK_AB R149, R26, R149 ;  /* 0x000000951a95723e */ /* 0x000fc400000000ff */
[----:B------:R-:W-:-:S04]  /*8e00*/  @!P1 LEA R35, R35, UR45, 0x3 ;  /* 0x0000002d23239c11 */ /* 0x000fc8000f8e18ff */
[----:B------:R-:W1:Y:S01]  /*8e10*/  MUFU.EX2 R145, R145 ;  /* 0x0000009100917308 */ /* 0x000e620000000800 */
[----:B--2---:R-:W-:-:S07]  /*8e20*/  FADD.FTZ R5, R151, R46 ;  /* 0x0000002e97057221 */ /* 0x004fce0000010000 */
[----:B------:R-:W2:Y:S01]  /*8e30*/  MUFU.EX2 R32, R32 ;  /* 0x0000002000207308 */ /* 0x000ea20000000800 */
[C---:B0-----:R-:W-:Y:S01]  /*8e40*/  FADD.FTZ R46, R30.reuse, R5 ;  /* 0x000000051e2e7221 */ /* 0x041fe20000010000 */
[----:B------:R-:W-:-:S06]  /*8e50*/  F2FP.F16.F32.PACK_AB R151, R30, R151 ;  /* 0x000000971e97723e */ /* 0x000fcc00000000ff */
[----:B------:R-:W0:Y:S01]  /*8e60*/  MUFU.EX2 R147, R147 ;  /* 0x0000009300937308 */ /* 0x000e220000000800 */
[----:B-1----:R-:W-:Y:S01]  /*8e70*/  FADD.FTZ R5, R145, R46 ;  /* 0x0000002e91057221 */ /* 0x002fe20000010000 */
[----:B------:R-:W-:Y:S01]  /*8e80*/  FFMA.FTZ R46, R67, R0, -R11 ;  /* 0x00000000432e7223 */ /* 0x000fe2000001080b */
[----:B------:R-:W-:Y:S02]  /*8e90*/  WARPGROUP.DEPBAR.LE gsb0, 0x0 ;  /* 0x00008000000079c5 */ /* 0x000fe40000010000 */
[----:B------:R-:W-:-:S03]  /*8ea0*/  WARPGROUP.ARRIVE ;  /* 0x00000000000079c5 */ /* 0x000fc60000000000 */
[----:B------:R-:W1:Y:S01]  /*8eb0*/  MUFU.EX2 R34, R34 ;  /* 0x0000002200227308 */ /* 0x000e620000000800 */
[----:B--2---:R-:W-:Y:S01]  /*8ec0*/  FADD.FTZ R50, R32, R5 ;  /* 0x0000000520327221 */ /* 0x004fe20000010000 */
[-CC-:B------:R-:W-:Y:S01]  /*8ed0*/  FFMA.FTZ R129, R66, R0.reuse, -R11.reuse ;  /* 0x0000000042817223 */ /* 0x180fe2000001080b */
[----:B------:R-:W-:Y:S01]  /*8ee0*/  F2FP.F16.F32.PACK_AB R145, R32, R145 ;  /* 0x000000912091723e */ /* 0x000fe200000000ff */
[----:B------:R-:W-:Y:S01]  /*8ef0*/  FFMA.FTZ R131, R70, R0, -R11 ;  /* 0x0000000046837223 */ /* 0x000fe2000001080b */
[----:B------:R-:W-:Y:S01]  /*8f00*/  HGMMA.64x64x16.F32 R88, R124, gdesc[UR4].tnspB, R88, gsb0 ;  /* 0x40e000047c587df0 */ /* 0x000fe20008000858 */
[----:B------:R-:W-:Y:S01]  /*8f10*/  UIADD3 UR6, UR10, 0x380, URZ ;  /* 0x000003800a067890 */ /* 0x000fe2000fffe03f */
[----:B0-----:R-:W-:Y:S01]  /*8f20*/  FADD.FTZ R5, R147, R50 ;  /* 0x0000003293057221 */ /* 0x001fe20000010000 */
[----:B------:R-:W-:Y:S01]  /*8f30*/  UMOV UR7, 0x40000040 ;  /* 0x4000004000077882 */ /* 0x000fe20000000000 */
[----:B------:R-:W0:Y:S01]  /*8f40*/  MUFU.EX2 R141, R141 ;  /* 0x0000008d008d7308 */ /* 0x000e220000000800 */
[----:B------:R-:W-:-:S02]  /*8f50*/  F2FP.F16.F32.PACK_AB R128, R53, R8 ;  /* 0x000000083580723e */ /* 0x000fc400000000ff */
[----:B------:R-:W-:-:S05]  /*8f60*/  F2FP.F16.F32.PACK_AB R130, R57, R10 ;  /* 0x0000000a3982723e */ /* 0x000fca00000000ff */
[----:B------:R-:W2:Y:S01]  /*8f70*/  MUFU.EX2 R36, R36 ;  /* 0x0000002400247308 */ /* 0x000ea20000000800 */
[C---:B-1----:R-:W-:Y:S01]  /*8f80*/  FADD.FTZ R50, R34.reuse, R5 ;  /* 0x0000000522327221 */ /* 0x042fe20000010000 */
[----:B------:R-:W-:-:S06]  /*8f90*/  F2FP.F16.F32.PACK_AB R147, R34, R147 ;  /* 0x000000932293723e */ /* 0x000fcc00000000ff */
[----:B------:R-:W1:Y:S01]  /*8fa0*/  MUFU.EX2 R143, R143 ;  /* 0x0000008f008f7308 */ /* 0x000e620000000800 */
[----:B0-----:R-:W-:-:S07]  /*8fb0*/  FADD.FTZ R5, R141, R50 ;  /* 0x000000328d057221 */ /* 0x001fce0000010000 */
[----:B------:R-:W0:Y:S01]  /*8fc0*/  MUFU.EX2 R38, R38 ;  /* 0x0000002600267308 */ /* 0x000e220000000800 */
[C---:B--2---:R-:W-:Y:S01]  /*8fd0*/  FADD.FTZ R50, R36.reuse, R5 ;  /* 0x0000000524327221 */ /* 0x044fe20000010000 */
[----:B------:R-:W-:-:S06]  /*8fe0*/  F2FP.F16.F32.PACK_AB R141, R36, R141 ;  /* 0x0000008d248d723e */ /* 0x000fcc00000000ff */
[----:B------:R-:W2:Y:S01]  /*8ff0*/  MUFU.EX2 R137, R137 ;  /* 0x0000008900897308 */ /* 0x000ea20000000800 */
[----:B-1----:R-:W-:-:S07]  /*9000*/  FADD.FTZ R5, R143, R50 ;  /* 0x000000328f057221 */ /* 0x002fce0000010000 */
[----:B------:R-:W1:Y:S01]  /*9010*/  MUFU.EX2 R40, R40 ;  /* 0x0000002800287308 */ /* 0x000e620000000800 */
[C---:B0-----:R-:W-:Y:S01]  /*9020*/  FADD.FTZ R50, R38.reuse, R5 ;  /* 0x0000000526327221 */ /* 0x041fe20000010000 */
[----:B------:R-:W-:-:S06]  /*9030*/  F2FP.F16.F32.PACK_AB R143, R38, R143 ;  /* 0x0000008f268f723e */ /* 0x000fcc00000000ff */
[----:B------:R-:W0:Y:S01]  /*9040*/  MUFU.EX2 R139, R139 ;  /* 0x0000008b008b7308 */ /* 0x000e220000000800 */
[----:B--2---:R-:W-:-:S07]  /*9050*/  FADD.FTZ R5, R137, R50 ;  /* 0x0000003289057221 */ /* 0x004fce0000010000 */
[----:B------:R-:W2:Y:S01]  /*9060*/  MUFU.EX2 R42, R42 ;  /* 0x0000002a002a7308 */ /* 0x000ea20000000800 */
[C---:B-1----:R-:W-:Y:S01]  /*9070*/  FADD.FTZ R50, R40.reuse, R5 ;  /* 0x0000000528327221 */ /* 0x042fe20000010000 */
[----:B------:R-:W-:-:S06]  /*9080*/  F2FP.F16.F32.PACK_AB R137, R40, R137 ;  /* 0x000000892889723e */ /* 0x000fcc00000000ff */
[----:B------:R-:W1:Y:S01]  /*9090*/  MUFU.EX2 R133, R133 ;  /* 0x0000008500857308 */ /* 0x000e620000000800 */
[----:B0-----:R-:W-:-:S07]  /*90a0*/  FADD.FTZ R5, R139, R50 ;  /* 0x000000328b057221 */ /* 0x001fce0000010000 */
[----:B------:R-:W0:Y:S01]  /*90b0*/  MUFU.EX2 R44, R44 ;  /* 0x0000002c002c7308 */ /* 0x000e220000000800 */
[----:B--2---:R-:W-:Y:S01]  /*90c0*/  FADD.FTZ R30, R42, R5 ;  /* 0x000000052a1e7221 */ /* 0x004fe20000010000 */
[----:B------:R-:W-:Y:S02]  /*90d0*/  WARPGROUP.DEPBAR.LE gsb0, 0x0 ;  /* 0x00008000000079c5 */ /* 0x000fe40000010000 */
[----:B------:R-:W-:Y:S01]  /*90e0*/  WARPGROUP.ARRIVE ;  /* 0x00000000000079c5 */ /* 0x000fe20000000000 */
[-CC-:B------:R-:W-:Y:S01]  /*90f0*/  FFMA.FTZ R125, R74, R0.reuse, -R11.reuse ;  /* 0x000000004a7d7223 */ /* 0x180fe2000001080b */
[----:B------:R-:W-:Y:S01]  /*9100*/  FFMA.FTZ R127, R78, R0, -R11 ;  /* 0x000000004e7f7223 */ /* 0x000fe2000001080b */
[----:B------:R-:W-:Y:S01]  /*9110*/  F2FP.F16.F32.PACK_AB R139, R42, R139 ;  /* 0x0000008b2a8b723e */ /* 0x000fe200000000ff */
[----:B------:R-:W-:Y:S01]  /*9120*/  MUFU.EX2 R134, R134 ;  /* 0x0000008600867308 */ /* 0x000fe20000000800 */
[----:B-1----:R-:W-:Y:S01]  /*9130*/  FADD.FTZ R5, R133, R30 ;  /* 0x0000001e85057221 */ /* 0x002fe20000010000 */
[----:B------:R-:W-:Y:S01]  /*9140*/  HGMMA.64x64x16.F32 R88, R120, gdesc[UR4].tnspB, R88, gsb0 ;  /* 0x40e0000478587df0 */ /* 0x000fe20008000858 */
[----:B------:R-:W-:-:S02]  /*9150*/  F2FP.F16.F32.PACK_AB R124, R61, R12 ;  /* 0x0000000c3d7c723e */ /* 0x000fc400000000ff */
[----:B------:R-:W-:-:S03]  /*9160*/  F2FP.F16.F32.PACK_AB R126, R65, R14 ;  /* 0x0000000e417e723e */ /* 0x000fc600000000ff */
[----:B------:R-:W1:Y:S01]  /*9170*/  MUFU.EX2 R135, R135 ;  /* 0x0000008700877308 */ /* 0x000e620000000800 */
[C---:B0-----:R-:W-:Y:S01]  /*9180*/  FADD.FTZ R30, R44.reuse, R5 ;  /* 0x000000052c1e7221 */ /* 0x041fe20000010000 */
[----:B------:R-:W-:-:S06]  /*9190*/  F2FP.F16.F32.PACK_AB R133, R44, R133 ;  /* 0x000000852c85723e */ /* 0x000fcc00000000ff */
[----:B------:R-:W-:Y:S08]  /*91a0*/  MUFU.EX2 R129, R129 ;  /* 0x0000008100817308 */ /* 0x000ff00000000800 */
[----:B------:R-:W-:Y:S01]  /*91b0*/  MUFU.EX2 R46, R46 ;  /* 0x0000002e002e7308 */ /* 0x000fe20000000800 */
[----:B-1----:R-:W-:-:S07]  /*91c0*/  FADD.FTZ R5, R135, R30 ;  /* 0x0000001e87057221 */ /* 0x002fce0000010000 */
[----:B------:R-:W-:Y:S08]  /*91d0*/  MUFU.EX2 R131, R131 ;  /* 0x0000008300837308 */ /* 0x000ff00000000800 */
[----:B------:R-:W-:Y:S08]  /*91e0*/  MUFU.EX2 R125, R125 ;  /* 0x0000007d007d7308 */ /* 0x000ff00000000800 */
[----:B------:R-:W-:Y:S08]  /*91f0*/  MUFU.EX2 R26, R75 ;  /* 0x0000004b001a7308 */ /* 0x000ff00000000800 */
[----:B------:R-:W-:Y:S08]  /*9200*/  MUFU.EX2 R127, R127 ;  /* 0x0000007f007f7308 */ /* 0x000ff00000000800 */
[----:B------:R-:W-:Y:S08]  /*9210*/  MUFU.EX2 R79, R79 ;  /* 0x0000004f004f7308 */ /* 0x000ff00000000800 */
[----:B------:R-:W-:Y:S01]  /*9220*/  MUFU.EX2 R83, R83 ;  /* 0x0000005300537308 */ /* 0x000fe20000000800 */
[----:B------:R-:W-:-:S02]  /*9230*/  WARPGROUP.DEPBAR.LE gsb0, 0x0 ;  /* 0x00008000000079c5 */ /* 0x000fc40000010000 */
[----:B------:R0:W-:Y:S06]  /*9240*/  BAR.ARV R31, 0x100 ;  /* 0x0004001f0000751d */ /* 0x0001ec0000002000 */
[----:B------:R1:W-:Y:S01]  /*9250*/  @!P1 SYNCS.ARRIVE.TRANS64.RED.A1T0 RZ, [R27+URZ], RZ ;  /* 0x000000ff1bff99a7 */ /* 0x0003e2000810043f */
[----:B------:R-:W-:Y:S01]  /*9260*/  MUFU.EX2 R121, R82 ;  /* 0x0000005200797308 */ /* 0x000fe20000000800 */
[----:B0-----:R-:W-:Y:S01]  /*9270*/  @!P1 VIADD R31, R35, 0x16860 ;  /* 0x00016860231f9836 */ /* 0x001fe20000000000 */
[----:B------:R-:W-:Y:S01]  /*9280*/  F2FP.F16.F32.PACK_AB R120, R69, R20 ;  /* 0x000000144578723e */ /* 0x000fe200000000ff */
[-C--:B------:R-:W-:Y:S01]  /*9290*/  FMUL.FTZ R88, R88, R9.reuse ;  /* 0x0000000958587220 */ /* 0x080fe20000410000 */
[-C--:B------:R-:W-:Y:S01]  /*92a0*/  FMUL.FTZ R89, R89, R9.reuse ;  /* 0x0000000959597220 */ /* 0x080fe20000410000 */
[-C--:B------:R-:W-:Y:S01]  /*92b0*/  FMUL.FTZ R92, R92, R9.reuse ;  /* 0x000000095c5c7220 */ /* 0x080fe20000410000 */
[----:B------:R-:W-:Y:S01]  /*92c0*/  @!P1 PRMT R31, RZ, 0x654, R31 ;  /* 0x00000654ff1f9816 */ /* 0x000fe2000000001f */
[----:B-1----:R-:W-:Y:S01]  /*92d0*/  FADD.FTZ R27, R13, R6 ;  /* 0x000000060d1b7221 */ /* 0x002fe20000010000 */
[----:B------:R-:W-:Y:S01]  /*92e0*/  FFMA.FTZ R6, R63, R0, -R11 ;  /* 0x000000003f067223 */ /* 0x000fe2000001080b */
[----:B------:R-:W-:Y:S01]  /*92f0*/  MUFU.EX2 R24, R84 ;  /* 0x0000005400187308 */ /* 0x000fe20000000800 */
[----:B------:R0:W-:Y:S01]  /*9300*/  @!P1 SYNCS.ARRIVE.TRANS64.RED.A1T0 RZ, [R31+URZ], RZ ;  /* 0x000000ff1fff99a7 */ /* 0x0001e2000810043f */
[----:B------:R-:W-:Y:S01]  /*9310*/  FADD.FTZ R48, R150, R27 ;  /* 0x0000001b96307221 */ /* 0x000fe20000010000 */
[----:B------:R-:W-:Y:S01]  /*9320*/  F2FP.F16.F32.PACK_AB R150, R15, R150 ;  /* 0x000000960f96723e */ /* 0x000fe200000000ff */
[-C--:B------:R-:W-:Y:S01]  /*9330*/  FMUL.FTZ R93, R93, R9.reuse ;  /* 0x000000095d5d7220 */ /* 0x080fe20000410000 */
[-C--:B------:R-:W-:Y:S01]  /*9340*/  FMUL.FTZ R96, R96, R9.reuse ;  /* 0x0000000960607220 */ /* 0x080fe20000410000 */
[----:B------:R-:W-:Y:S01]  /*9350*/  FADD.FTZ R27, R15, R48 ;  /* 0x000000300f1b7221 */ /* 0x000fe20000010000 */
[-C--:B------:R-:W-:Y:S01]  /*9360*/  FMUL.FTZ R97, R97, R9.reuse ;  /* 0x0000000961617220 */ /* 0x080fe20000410000 */
[----:B------:R-:W1:Y:S01]  /*9370*/  MUFU.EX2 R6, R6 ;  /* 0x0000000600067308 */ /* 0x000e620000000800 */
[-C--:B------:R-:W-:Y:S01]  /*9380*/  FMUL.FTZ R100, R100, R9.reuse ;  /* 0x0000000964647220 */ /* 0x080fe20000410000 */
[----:B------:R-:W-:Y:S01]  /*9390*/  FADD.FTZ R48, R144, R27 ;  /* 0x0000001b90307221 */ /* 0x000fe20000010000 */
[----:B------:R-:W-:Y:S01]  /*93a0*/  F2FP.F16.F32.PACK_AB R144, R21, R144 ;  /* 0x000000901590723e */ /* 0x000fe200000000ff */
[-C--:B------:R-:W-:Y:S01]  /*93b0*/  FMUL.FTZ R101, R101, R9.reuse ;  /* 0x0000000965657220 */ /* 0x080fe20000410000 */
[-C--:B------:R-:W-:Y:S01]  /*93c0*/  FMUL.FTZ R104, R104, R9.reuse ;  /* 0x0000000968687220 */ /* 0x080fe20000410000 */
[----:B------:R-:W-:Y:S01]  /*93d0*/  FADD.FTZ R27, R21, R48 ;  /* 0x00000030151b7221 */ /* 0x000fe20000010000 */
[-CC-:B------:R-:W-:Y:S01]  /*93e0*/  FFMA.FTZ R48, R71, R0.reuse, -R11.reuse ;  /* 0x0000000047307223 */ /* 0x180fe2000001080b */
[----:B------:R-:W-:Y:S01]  /*93f0*/  FFMA.FTZ R11, R87, R0, -R11 ;  /* 0x00000000570b7223 */ /* 0x000fe2000001080b */
[----:B------:R-:W-:Y:S01]  /*9400*/  MUFU.EX2 R123, R86 ;  /* 0x00000056007b7308 */ /* 0x000fe20000000800 */
        /* <DEDUP_REMOVED lines=9> */
[C---:B-1----:R-:W-:Y:S01]  /*94a0*/  FADD.FTZ R30, R6.reuse, R5 ;  /* 0x00000005061e7221 */ /* 0x042fe20000010000 */
[----:B------:R-:W-:Y:S01]  /*94b0*/  F2FP.F16.F32.PACK_AB R135, R6, R135 ;  /* 0x000000870687723e */ /* 0x000fe200000000ff */
[-C--:B------:R-:W-:Y:S01]  /*94c0*/  FMUL.FTZ R113, R113, R9.reuse ;  /* 0x0000000971717220 */ /* 0x080fe20000410000 */
[----:B------:R-:W-:Y:S01]  /*94d0*/  FADD.FTZ R27, R33, R52 ;  /* 0x00000034211b7221 */ /* 0x000fe20000010000 */
[----:B------:R-:W-:Y:S01]  /*94e0*/  FADD.FTZ R5, R129, R30 ;  /* 0x0000001e81057221 */ /* 0x000fe20000010000 */
[----:B------:R-:W-:Y:S01]  /*94f0*/  F2FP.F16.F32.PACK_AB R140, R33, R140 ;  /* 0x0000008c218c723e */ /* 0x000fe200000000ff */
[----:B------:R-:W1:Y:S01]  /*9500*/  MUFU.EX2 R7, R85 ;  /* 0x0000005500077308 */ /* 0x000e620000000800 */
[----:B------:R-:W-:Y:S01]  /*9510*/  FADD.FTZ R52, R142, R27 ;  /* 0x0000001b8e347221 */ /* 0x000fe20000010000 */
[----:B------:R-:W-:Y:S01]  /*9520*/  FADD.FTZ R30, R46, R5 ;  /* 0x000000052e1e7221 */ /* 0x000fe20000010000 */
[C---:B------:R-:W-:Y:S01]  /*9530*/  F2FP.F16.F32.PACK_AB R142, R25.reuse, R142 ;  /* 0x0000008e198e723e */ /* 0x040fe200000000ff */
[----:B------:R-:W-:Y:S01]  /*9540*/  FMUL.FTZ R116, R116, R9 ;  /* 0x0000000974747220 */ /* 0x000fe20000410000 */
[----:B------:R-:W-:Y:S01]  /*9550*/  FADD.FTZ R27, R25, R52 ;  /* 0x00000034191b7221 */ /* 0x000fe20000010000 */
[----:B------:R-:W-:Y:S01]  /*9560*/  FADD.FTZ R5, R131, R30 ;  /* 0x0000001e83057221 */ /* 0x000fe20000010000 */
[----:B------:R-:W-:Y:S01]  /*9570*/  F2FP.F16.F32.PACK_AB R129, R46, R129 ;  /* 0x000000812e81723e */ /* 0x000fe200000000ff */
[----:B------:R-:W-:Y:S01]  /*9580*/  FMUL.FTZ R117, R117, R9 ;  /* 0x0000000975757220 */ /* 0x000fe20000410000 */
[----:B------:R-:W-:Y:S01]  /*9590*/  FADD.FTZ R52, R136, R27 ;  /* 0x0000001b88347221 */ /* 0x000fe20000010000 */
[----:B--2---:R-:W-:Y:S01]  /*95a0*/  FADD.FTZ R30, R48, R5 ;  /* 0x00000005301e7221 */ /* 0x004fe20000010000 */
[C---:B------:R-:W-:Y:S01]  /*95b0*/  F2FP.F16.F32.PACK_AB R136, R37.reuse, R136 ;  /* 0x000000882588723e */ /* 0x040fe200000000ff */
[-C--:B------:R-:W-:Y:S01]  /*95c0*/  FMUL.FTZ R90, R90, R28.reuse ;  /* 0x0000001c5a5a7220 */ /* 0x080fe20000410000 */
[----:B------:R-:W-:Y:S01]  /*95d0*/  FADD.FTZ R13, R37, R52 ;  /* 0x00000034250d7221 */ /* 0x000fe20000010000 */
[----:B------:R-:W-:Y:S01]  /*95e0*/  FADD.FTZ R5, R125, R30 ;  /* 0x0000001e7d057221 */ /* 0x000fe20000010000 */
[----:B------:R-:W-:Y:S01]  /*95f0*/  F2FP.F16.F32.PACK_AB R131, R48, R131 ;  /* 0x000000833083723e */ /* 0x000fe200000000ff */
[----:B------:R-:W-:Y:S01]  /*9600*/  FMUL.FTZ R91, R91, R28 ;  /* 0x0000001c5b5b7220 */ /* 0x000fe20000410000 */
[----:B------:R-:W-:Y:S01]  /*9610*/  FADD.FTZ R52, R138, R13 ;  /* 0x0000000d8a347221 */ /* 0x000fe20000010000 */
[----:B------:R-:W-:Y:S01]  /*9620*/  FADD.FTZ R6, R26, R5 ;  /* 0x000000051a067221 */ /* 0x000fe20000010000 */
[----:B-1----:R-:W-:Y:S01]  /*9630*/  F2FP.F16.F32.PACK_AB R122, R7, R24 ;  /* 0x00000018077a723e */ /* 0x002fe200000000ff */
[----:B------:R-:W-:Y:S01]  /*9640*/  FMUL.FTZ R94, R94, R28 ;  /* 0x0000001c5e5e7220 */ /* 0x000fe20000410000 */
[----:B------:R-:W-:Y:S01]  /*9650*/  FADD.FTZ R13, R45, R52 ;  /* 0x000000342d0d7221 */ /* 0x000fe20000010000 */
[----:B------:R-:W-:Y:S01]  /*9660*/  FADD.FTZ R6, R127, R6 ;  /* 0x000000067f067221 */ /* 0x000fe20000010000 */
[----:B------:R-:W-:Y:S01]  /*9670*/  F2FP.F16.F32.PACK_AB R138, R45, R138 ;  /* 0x0000008a2d8a723e */ /* 0x000fe200000000ff */
[----:B------:R-:W-:Y:S01]  /*9680*/  FMUL.FTZ R95, R95, R28 ;  /* 0x0000001c5f5f7220 */ /* 0x000fe20000410000 */
[----:B------:R-:W-:Y:S01]  /*9690*/  FADD.FTZ R32, R132, R13 ;  /* 0x0000000d84207221 */ /* 0x000fe20000010000 */
[----:B------:R-:W-:Y:S01]  /*96a0*/  FADD.FTZ R6, R79, R6 ;  /* 0x000000064f067221 */ /* 0x000fe20000010000 */
        /* <DEDUP_REMOVED lines=11> */
[----:B------:R-:W-:Y:S01]  /*9760*/  F2FP.F16.F32.PACK_AB R127, R79, R127 ;  /* 0x0000007f4f7f723e */ /* 0x000fe200000000ff */
[-C--:B------:R-:W-:Y:S01]  /*9770*/  FMUL.FTZ R103, R103, R28.reuse ;  /* 0x0000001c67677220 */ /* 0x080fe20000410000 */
[----:B------:R-:W-:Y:S01]  /*9780*/  F2FP.F16.F32.PACK_AB R121, R83, R121 ;  /* 0x000000795379723e */ /* 0x000fe200000000ff */
[----:B------:R-:W-:Y:S01]  /*9790*/  FADD.FTZ R32, R8, R13 ;  /* 0x0000000d08207221 */ /* 0x000fe20000010000 */
[-C--:B------:R-:W-:Y:S01]  /*97a0*/  FMUL.FTZ R106, R106, R28.reuse ;  /* 0x0000001c6a6a7220 */ /* 0x080fe20000410000 */
[-C--:B------:R-:W-:Y:S01]  /*97b0*/  FMUL.FTZ R107, R107, R28.reuse ;  /* 0x0000001c6b6b7220 */ /* 0x080fe20000410000 */
[-C--:B------:R-:W-:Y:S01]  /*97c0*/  FMUL.FTZ R110, R110, R28.reuse ;  /* 0x0000001c6e6e7220 */ /* 0x080fe20000410000 */
[----:B------:R-:W-:Y:S01]  /*97d0*/  FADD.FTZ R13, R53, R32 ;  /* 0x00000020350d7221 */ /* 0x000fe20000010000 */
[-C--:B------:R-:W-:Y:S01]  /*97e0*/  FMUL.FTZ R111, R111, R28.reuse ;  /* 0x0000001c6f6f7220 */ /* 0x080fe20000410000 */
[-C--:B------:R-:W-:Y:S01]  /*97f0*/  FMUL.FTZ R114, R114, R28.reuse ;  /* 0x0000001c72727220 */ /* 0x080fe20000410000 */
[-C--:B------:R-:W-:Y:S01]  /*9800*/  FMUL.FTZ R115, R115, R28.reuse ;  /* 0x0000001c73737220 */ /* 0x080fe20000410000 */
[----:B------:R-:W-:Y:S01]  /*9810*/  FADD.FTZ R32, R10, R13 ;  /* 0x0000000d0a207221 */ /* 0x000fe20000010000 */
[-C--:B------:R-:W-:Y:S01]  /*9820*/  FMUL.FTZ R118, R118, R28.reuse ;  /* 0x0000001c76767220 */ /* 0x080fe20000410000 */
[----:B------:R-:W1:Y:S01]  /*9830*/  MUFU.EX2 R10, R11 ;  /* 0x0000000b000a7308 */ /* 0x000e620000000800 */
[----:B------:R-:W-:Y:S01]  /*9840*/  FMUL.FTZ R119, R119, R28 ;  /* 0x0000001c77777220 */ /* 0x000fe20000410000 */
[----:B------:R-:W-:-:S04]  /*9850*/  FADD.FTZ R13, R57, R32 ;  /* 0x00000020390d7221 */ /* 0x000fc80000010000 */
[----:B------:R-:W-:-:S04]  /*9860*/  FADD.FTZ R32, R12, R13 ;  /* 0x0000000d0c207221 */ /* 0x000fc80000010000 */
[----:B------:R-:W-:-:S04]  /*9870*/  FADD.FTZ R13, R61, R32 ;  /* 0x000000203d0d7221 */ /* 0x000fc80000010000 */
[----:B------:R-:W-:-:S04]  /*9880*/  FADD.FTZ R8, R14, R13 ;  /* 0x0000000d0e087221 */ /* 0x000fc80000010000 */
[----:B------:R-:W-:-:S04]  /*9890*/  FADD.FTZ R5, R65, R8 ;  /* 0x0000000841057221 */ /* 0x000fc80000010000 */
[----:B------:R-:W-:-:S04]  /*98a0*/  FADD.FTZ R8, R20, R5 ;  /* 0x0000000514087221 */ /* 0x000fc80000010000 */
[----:B------:R-:W-:-:S04]  /*98b0*/  FADD.FTZ R5, R69, R8 ;  /* 0x0000000845057221 */ /* 0x000fc80000010000 */
[----:B------:R-:W-:Y:S01]  /*98c0*/  FADD.FTZ R8, R24, R5 ;  /* 0x0000000518087221 */ /* 0x000fe20000010000 */
[----:B------:R-:W-:Y:S01]  /*98d0*/  FADD.FTZ R5, R123, R6 ;  /* 0x000000067b057221 */ /* 0x000fe20000010000 */
[C---:B-1----:R-:W-:Y:S02]  /*98e0*/  F2FP.F16.F32.PACK_AB R123, R10.reuse, R123 ;  /* 0x0000007b0a7b723e */ /* 0x042fe400000000ff */
[----:B------:R-:W-:Y:S01]  /*98f0*/  FADD.FTZ R6, R7, R8 ;  /* 0x0000000807067221 */ /* 0x000fe20000010000 */
[----:B------:R-:W-:Y:S01]  /*9900*/  FADD.FTZ R5, R10, R5 ;  /* 0x000000050a057221 */ /* 0x000fe20000010000 */
[----:B------:R-:W-:Y:S02]  /*9910*/  IMAD.MOV.U32 R7, RZ, RZ, R2 ;  /* 0x000000ffff077224 */ /* 0x000fe400078e0002 */
[----:B------:R-:W-:Y:S01]  /*9920*/  IMAD.MOV.U32 R8, RZ, RZ, R3 ;  /* 0x000000ffff087224 */ /* 0x000fe200078e0003 */
[----:B0-----:R-:W-:Y:S06]  /*9930*/  @P2 BRA `(.L_x_1085) ;  /* 0xffffffe000e42947 */ /* 0x001fec000383ffff */
.L_x_1076:
        /* <DEDUP_REMOVED lines=8> */
[----:B------:R-:W-:-:S05]  /*99c0*/  ULDC UR22, c[0x0][0x9e0] ;  /* 0x0002780000167ab9 */ /* 0x000fca0000000800 */
.L_x_1103:
        /* <DEDUP_REMOVED lines=9> */
.L_x_1088:
[----:B------:R-:W-:Y:S01]  /*9a60*/  ULEA UR6, UR37, UR45, 0x3 ;  /* 0x0000002d25067291 */ /* 0x000fe2000f8e183f */
[----:B------:R-:W-:-:S05]  /*9a70*/  IMAD.U32 R0, RZ, RZ, UR46 ;  /* 0x0000002eff007e24 */ /* 0x000fca000f8e00ff */
[----:B------:R-:W-:-:S04]  /*9a80*/  SHF.L.U32 R0, R0, 0x1f, RZ ;  /* 0x0000001f00007819 */ /* 0x000fc800000006ff */
[----:B------:R0:W1:Y:S01]  /*9a90*/  SYNCS.PHASECHK.TRANS64.TRYWAIT P2, [UR6+0x16830], R0 ;  /* 0x01683000ff0075a7 */ /* 0x0000620008040146 */
[----:B------:R-:W-:Y:S05]  /*9aa0*/  @!P0 BRA `(.L_x_1089) ;  /* 0x0000000000048947 */ /* 0x000fea0003800000 */
[----:B------:R-:W-:Y:S01]  /*9ab0*/  BPT.TRAP 0x1 ;  /* 0x000000040000795c */ /* 0x000fe20000300000 */
.L_x_1089:
[----:B-1----:R-:W-:Y:S05]  /*9ac0*/  @P2 BRA `(.L_x_1087) ;  /* 0x0000000000082947 */ /* 0x002fea0003800000 */
[----:B------:R-:W1:Y:S02]  /*9ad0*/  SYNCS.PHASECHK.TRANS64.TRYWAIT P2, [UR6+0x16830], R0 ;  /* 0x01683000ff0075a7 */ /* 0x000e640008040146 */
[----:B-1----:R-:W-:Y:S05]  /*9ae0*/  @!P2 BRA `(.L_x_1090) ;  /* 0x000000a80040a947 */ /* 0x002fea0003800000 */
.L_x_1087:
        /* <DEDUP_REMOVED lines=25> */
.L_x_1092:
[----:B------:R-:W-:Y:S01]  /*9c80*/  ULEA UR6, UR24, UR45, 0x3 ;  /* 0x0000002d18067291 */ /* 0x000fe2000f8e183f */
[----:B------:R-:W-:-:S05]  /*9c90*/  IMAD.U32 R0, RZ, RZ, UR25 ;  /* 0x00000019ff007e24 */ /* 0x000fca000f8e00ff */
[----:B------:R-:W-:-:S04]  /*9ca0*/  SHF.L.U32 R0, R0, 0x1f, RZ ;  /* 0x0000001f00007819 */ /* 0x000fc800000006ff */
[----:B------:R0:W1:Y:S01]  /*9cb0*/  SYNCS.PHASECHK.TRANS64.TRYWAIT P2, [UR6+0x16850], R0 ;  /* 0x01685000ff0075a7 */ /* 0x0000620008040146 */
[----:B------:R-:W-:Y:S05]  /*9cc0*/  @!P0 BRA `(.L_x_1093) ;  /* 0x0000000000048947 */ /* 0x000fea0003800000 */
[----:B------:R-:W-:Y:S01]  /*9cd0*/  BPT.TRAP 0x1 ;  /* 0x000000040000795c */ /* 0x000fe20000300000 */
.L_x_1093:
[----:B-1----:R-:W-:Y:S05]  /*9ce0*/  @P2 BRA `(.L_x_1091) ;  /* 0x0000000000082947 */ /* 0x002fea0003800000 */
[----:B------:R-:W1:Y:S02]  /*9cf0*/  SYNCS.PHASECHK.TRANS64.TRYWAIT P2, [UR6+0x16850], R0 ;  /* 0x01685000ff0075a7 */ /* 0x000e640008040146 */
[----:B-1----:R-:W-:Y:S05]  /*9d00*/  @!P2 BRA `(.L_x_1094) ;  /* 0x000000a400d0a947 */ /* 0x002fea0003800000 */
.L_x_1091:
[----:B------:R-:W-:Y:S01]  /*9d10*/  UIADD3 UR6, UR45, 0x400, URZ ;  /* 0x000004002d067890 */ /* 0x000fe2000fffe03f */
[----:B------:R-:W-:Y:S01]  /*9d20*/  WARPGROUP.ARRIVE ;  /* 0x00000000000079c5 */ /* 0x000fe20000000000 */
[----:B------:R-:W-:-:S05]  /*9d30*/  UMOV UR7, 0x40000040 ;  /* 0x4000004000077882 */ /* 0x000fca0000000000 */
[----:B------:R-:W2:Y:S01]  /*9d40*/  S2R R2, SR_TID.X ;  /* 0x0000000000027919 */ /* 0x000ea20000002100 */
[----:B------:R-:W-:Y:S01]  /*9d50*/  USHF.R.U32.HI UR6, URZ, 0x4, UR6 ;  /* 0x000000043f067899 */ /* 0x000fe20008011606 */
[----:B------:R-:W-:Y:S01]  /*9d60*/  PLOP3.LUT P2, PT, PT, PT, UP0, 0x80, 0x0 ;  /* 0x000000000000781c */ /* 0x000fe20003f4f008 */
[----:B------:R-:W-:Y:S02]  /*9d70*/  VIADD R14, R17, UR41 ;  /* 0x00000029110e7c36 */ /* 0x000fe40008000000 */
[----:B------:R-:W-:Y:S01]  /*9d80*/  ULOP3.LUT UR6, UR6, 0x3fff, URZ, 0xc0, !UPT ;  /* 0x00003fff06067892 */ /* 0x000fe2000f8ec03f */
[----:B-1----:R-:W-:-:S03]  /*9d90*/  IMAD.U32 R3, RZ, RZ, UR37 ;  /* 0x00000025ff037e24 */ /* 0x002fc6000f8e00ff */
        /* <DEDUP_REMOVED lines=43> */
[----:B------:R-:W-:-:S04]  /*a050*/  @UP0 ULDC UR6, c[0x0][0x450] ;  /* 0x0001140000060ab9 */ /* 0x000fc80000000800 */
[----:B------:R-:W-:Y:S01]  /*a060*/  @P2 SHF.R.U32.HI R14, RZ, UR6, R0 ;  /* 0x00000006ff0e2c19 */ /* 0x000fe20008011600 */
[----:B------:R-:W-:Y:S01]  /*a070*/  IMAD.SHL.U32 R0, R4, 0x80, RZ ;  /* 0x0000008004007824 */ /* 0x000fe200078e00ff */
[----:B--2---:R-:W-:Y:S01]  /*a080*/  ISETP.GE.U32.AND P2, PT, R2, 0x180, PT ;  /* 0x000001800200780c */ /* 0x004fe20003f46070 */
[----:B------:R-:W-:Y:S01]  /*a090*/  VIADD R2, R22, 0x9 ;  /* 0x0000000916027836 */ /* 0x000fe20000000000 */
[----:B------:R-:W-:Y:S01]  /*a0a0*/  ULOP3.LUT UR6, URZ, UR23, URZ, 0x33, !UPT ;  /* 0x000000173f067292 */ /* 0x000fe2000f8e333f */
[----:B------:R-:W0:Y:S01]  /*a0b0*/  SHFL.IDX PT, R9, R14, RZ, 0x1c1f ;  /* 0x001c1fff0e097589 */ /* 0x000e2200000e0000 */
[----:B------:R-:W-:Y:S02]  /*a0c0*/  IADD3 R3, -R0, 0x1, RZ ;  /* 0x0000000100037810 */ /* 0x000fe40007ffe1ff */
[----:B------:R-:W-:Y:S01]  /*a0d0*/  SEL R11, R2, 0x9, !P2 ;  /* 0x00000009020b7807 */ /* 0x000fe20005000000 */
[----:B------:R-:W-:Y:S02]  /*a0e0*/  IMAD.U32 R2, RZ, RZ, UR38 ;  /* 0x00000026ff027e24 */ /* 0x000fe4000f8e00ff */
[----:B------:R-:W-:-:S05]  /*a0f0*/  IMAD R3, R16, -0x2, R3 ;  /* 0xfffffffe10037824 */ /* 0x000fca00078e0203 */
[----:B------:R-:W-:-:S05]  /*a100*/  IADD3 R3, -R2, UR42, R3 ;  /* 0x0000002a02037c10 */ /* 0x000fca000fffe103 */
[----:B------:R-:W-:-:S04]  /*a110*/  VIADD R12, R3, UR6 ;  /* 0x00000006030c7c36 */ /* 0x000fc80008000000 */
[----:B0-----:R-:W-:Y:S01]  /*a120*/  IMAD.IADD R2, R12, 0x1, R9 ;  /* 0x000000010c027824 */ /* 0x001fe200078e0209 */
[----:B------:R-:W-:Y:S02]  /*a130*/  WARPGROUP.DEPBAR.LE gsb0, 0x0 ;  /* 0x00008000000079c5 */ /* 0x000fe40000010000 */
[----:B------:R0:W-:Y:S06]  /*a140*/  BAR.ARV R11, 0x100 ;  /* 0x0004000b0000751d */ /* 0x0001ec0000002000 */
[----:B------:R1:W-:Y:S02]  /*a150*/  @!P1 SYNCS.ARRIVE.TRANS64.RED.A1T0 RZ, [R10+URZ], RZ ;  /* 0x000000ff0aff99a7 */ /* 0x0003e4000810043f */
[----:B-1----:R-:W-:-:S04]  /*a160*/  VIADD R10, R3, UR22 ;  /* 0x00000016030a7c36 */ /* 0x002fc80008000000 */
[----:B------:R-:W-:Y:S01]  /*a170*/  IMAD.IADD R3, R10, 0x1, R9 ;  /* 0x000000010a037824 */ /* 0x000fe200078e0209 */
[----:B0-----:R-:W-:Y:S06]  /*a180*/  @!P6 BRA `(.L_x_1095) ;  /* 0x00000000005ce947 */ /* 0x001fec0003800000 */
        /* <DEDUP_REMOVED lines=13> */
.L_x_1097:
[----:B------:R-:W-:-:S05]  /*a260*/  IMAD.U32 R120, RZ, RZ, UR21 ;  /* 0x00000015ff787e24 */ /* 0x000fca000f8e00ff */
[----:B------:R-:W-:-:S13]  /*a270*/  ISETP.NE.AND P2, PT, R120, 0x1, PT ;  /* 0x000000017800780c */ /* 0x000fda0003f45270 */
[----:B------:R-:W0:Y:S02]  /*a280*/  @P2 LDC.64 R20, c[0x0][0x9e8] ;  /* 0x00027a00ff142b82 */ /* 0x000e240000000a00 */
[----:B0-----:R-:W-:-:S05]  /*a290*/  @P2 IMAD.HI.U32 R20, R9, R20, RZ ;  /* 0x0000001409142227 */ /* 0x001fca00078e00ff */
[----:B------:R-:W-:-:S07]  /*a2a0*/  @P2 SHF.R.U32.HI R9, RZ, R21, R20 ;  /* 0x00000015ff092219 */ /* 0x000fce0000011614 */
.L_x_1098:
[----:B------:R-:W-:Y:S05]  /*a2b0*/  BSYNC B0 ;  /* 0x0000000000007941 */ /* 0x000fea0003800000 */
.L_x_1096:
[----:B------:R-:W-:-:S04]  /*a2c0*/  IMAD R9, R9, R120, -R0 ;  /* 0x0000007809097224 */ /* 0x000fc800078e0a00 */
[----:B------:R-:W-:-:S05]  /*a2d0*/  IMAD R9, R16, -0x2, R9 ;  /* 0xfffffffe10097824 */ /* 0x000fca00078e0209 */
[----:B------:R-:W-:Y:S02]  /*a2e0*/  VIADDMNMX R3, R9, R120, R3, PT ;  /* 0x0000007809037246 */ /* 0x000fe40003800103 */
[----:B------:R-:W-:-:S07]  /*a2f0*/  VIMNMX R2, R2, R9, !PT ;  /* 0x0000000902027248 */ /* 0x000fce0007fe0100 */
.L_x_1095:
        /* <DEDUP_REMOVED lines=9> */
[C---:B------:R-:W-:Y:S02]  /*a390*/  ISETP.GT.AND P4, PT, R2.reuse, 0x9, P2 ;  /* 0x000000090200780c */ /* 0x040fe40001784270 */
[----:B------:R-:W-:Y:S02]  /*a3a0*/  ISETP.GT.AND P5, PT, R2, 0x10, P2 ;  /* 0x000000100200780c */ /* 0x000fe400017a4270 */
[----:B------:R-:W-:-:S02]  /*a3b0*/  ISETP.LT.OR P3, PT, R3, 0x9, P3 ;  /* 0x000000090300780c */ /* 0x000fc40001f61670 */
[C---:B------:R-:W-:Y:S01]  /*a3c0*/  ISETP.LT.OR P4, PT, R3.reuse, 0xa, P4 ;  /* 0x0000000a0300780c */ /* 0x040fe20002781670 */
[--C-:B0-----:R-:W-:Y:S01]  /*a3d0*/  IMAD.IADD R10, R10, 0x1, R141.reuse ;  /* 0x000000010a0a7824 */ /* 0x101fe200078e028d */
[----:B------:R-:W-:Y:S01]  /*a3e0*/  ISETP.LT.OR P5, PT, R3, 0x11, P5 ;  /* 0x000000110300780c */ /* 0x000fe20002fa1670 */
[----:B------:R-:W-:Y:S01]  /*a3f0*/  IMAD.IADD R12, R12, 0x1, R141 ;  /* 0x000000010c0c7824 */ /* 0x000fe200078e028d */
[----:B------:R-:W-:Y:S02]  /*a400*/  FSEL R9, R28, -INF , !P3 ;  /* 0xff8000001c097808 */ /* 0x000fe40005800000 */
[----:B------:R-:W-:Y:S02]  /*a410*/  FSEL R29, R29, -INF , !P4 ;  /* 0xff8000001d1d7808 */ /* 0x000fe40006000000 */
[----:B------:R-:W-:Y:S02]  /*a420*/  FSEL R11, R32, -INF , !P5 ;  /* 0xff800000200b7808 */ /* 0x000fe40006800000 */
[----:B------:R-:W-:-:S02]  /*a430*/  ISETP.GT.AND P3, PT, R2, 0x11, P2 ;  /* 0x000000110200780c */ /* 0x000fc40001764270 */
[C---:B------:R-:W-:Y:S02]  /*a440*/  ISETP.GT.AND P4, PT, R2.reuse, 0x18, P2 ;  /* 0x000000180200780c */ /* 0x040fe40001784270 */
[----:B------:R-:W-:Y:S02]  /*a450*/  ISETP.GT.AND P5, PT, R2, 0x19, P2 ;  /* 0x000000190200780c */ /* 0x000fe400017a4270 */
[C---:B------:R-:W-:Y:S02]  /*a460*/  ISETP.LT.OR P3, PT, R3.reuse, 0x12, P3 ;  /* 0x000000120300780c */ /* 0x040fe40001f61670 */
[C---:B------:R-:W-:Y:S02]  /*a470*/  ISETP.LT.OR P4, PT, R3.reuse, 0x19, P4 ;  /* 0x000000190300780c */ /* 0x040fe40002781670 */
[----:B------:R-:W-:Y:S02]  /*a480*/  ISETP.LT.OR P5, PT, R3, 0x1a, P5 ;  /* 0x0000001a0300780c */ /* 0x000fe40002fa1670 */
[----:B------:R-:W-:-:S02]  /*a490*/  FSEL R33, R33, -INF , !P3 ;  /* 0xff80000021217808 */ /* 0x000fc40005800000 */
[----:B------:R-:W-:Y:S02]  /*a4a0*/  FSEL R13, R36, -INF , !P4 ;  /* 0xff800000240d7808 */ /* 0x000fe40006000000 */
[----:B------:R-:W-:Y:S02]  /*a4b0*/  FSEL R37, R37, -INF , !P5 ;  /* 0xff80000025257808 */ /* 0x000fe40006800000 */
[C---:B------:R-:W-:Y:S02]  /*a4c0*/  ISETP.GT.AND P3, PT, R2.reuse, 0x20, P2 ;  /* 0x000000200200780c */ /* 0x040fe40001764270 */
[C---:B------:R-:W-:Y:S02]  /*a4d0*/  ISETP.GT.AND P4, PT, R2.reuse, 0x21, P2 ;  /* 0x000000210200780c */ /* 0x040fe40001784270 */
[----:B------:R-:W-:Y:S02]  /*a4e0*/  ISETP.GT.AND P5, PT, R2, 0x28, P2 ;  /* 0x000000280200780c */ /* 0x000fe400017a4270 */
[----:B------:R-:W-:-:S02]  /*a4f0*/  ISETP.LT.OR P3, PT, R3, 0x21, P3 ;  /* 0x000000210300780c */ /* 0x000fc40001f61670 */
[C---:B------:R-:W-:Y:S02]  /*a500*/  ISETP.LT.OR P4, PT, R3.reuse, 0x22, P4 ;  /* 0x000000220300780c */ /* 0x040fe40002781670 */
[----:B------:R-:W-:Y:S02]  /*a510*/  ISETP.LT.OR P5, PT, R3, 0x29, P5 ;  /* 0x000000290300780c */ /* 0x000fe40002fa1670 */
        /* <DEDUP_REMOVED lines=65> */
[----:B------:R-:W-:Y:S01]  /*a930*/  FSEL R85, R85, -INF , !P5 ;  /* 0xff80000055557808 */ /* 0x000fe20006800000 */
[----:B------:R-:W-:Y:S06]  /*a940*/  @!P6 BRA `(.L_x_1099) ;  /* 0x00000000005ce947 */ /* 0x000fec0003800000 */
        /* <DEDUP_REMOVED lines=13> */
.L_x_1101:
[----:B------:R-:W-:-:S05]  /*aa20*/  IMAD.U32 R14, RZ, RZ, UR21 ;  /* 0x00000015ff0e7e24 */ /* 0x000fca000f8e00ff */
[----:B------:R-:W-:-:S13]  /*aa30*/  ISETP.NE.AND P3, PT, R14, 0x1, PT ;  /* 0x000000010e00780c */ /* 0x000fda0003f65270 */
[----:B------:R-:W0:Y:S02]  /*aa40*/  @P3 LDC.64 R2, c[0x0][0x9e8] ;  /* 0x00027a00ff023b82 */ /* 0x000e240000000a00 */
[----:B0-----:R-:W-:-:S05]  /*aa50*/  @P3 IMAD.HI.U32 R2, R141, R2, RZ ;  /* 0x000000028d023227 */ /* 0x001fca00078e00ff */
[----:B------:R-:W-:-:S07]  /*aa60*/  @P3 SHF.R.U32.HI R141, RZ, R3, R2 ;  /* 0x00000003ff8d3219 */ /* 0x000fce0000011602 */
.L_x_1102:
[----:B------:R-:W-:Y:S05]  /*aa70*/  BSYNC B0 ;  /* 0x0000000000007941 */ /* 0x000fea0003800000 */
.L_x_1100:
[----:B------:R-:W-:-:S04]  /*aa80*/  IMAD R141, R141, R14, -R0 ;  /* 0x0000000e8d8d7224 */ /* 0x000fc800078e0a00 */
[----:B------:R-:W-:-:S05]  /*aa90*/  IMAD R141, R16, -0x2, R141 ;  /* 0xfffffffe108d7824 */ /* 0x000fca00078e028d */
[----:B------:R-:W-:Y:S02]  /*aaa0*/  VIADDMNMX R10, R141, R14, R10, PT ;  /* 0x0000000e8d0a7246 */ /* 0x000fe4000380010a */
[----:B------:R-:W-:-:S07]  /*aab0*/  VIMNMX R12, R12, R141, !PT ;  /* 0x0000008d0c0c7248 */ /* 0x000fce0007fe0100 */
.L_x_1099:
[----:B------:R-:W-:Y:S01]  /*aac0*/  FMNMX.FTZ R0, R24, R7, !PT ;  /* 0x0000000718007209 */ /* 0x000fe20007810000 */
[----:B------:R-:W-:Y:S01]  /*aad0*/  UMOV UR25, UR46 ;  /* 0x0000002e00197c82 */ /* 0x000fe20008000000 */
        /* <DEDUP_REMOVED lines=24> */
[C---:B------:R-:W-:Y:S02]  /*ac60*/  ISETP.GT.AND P3, PT, R12.reuse, 0x9, P2 ;  /* 0x000000090c00780c */ /* 0x040fe40001764270 */
[----:B------:R-:W-:Y:S02]  /*ac70*/  FMNMX.FTZ R0, R49, R0, !PT ;  /* 0x0000000031007209 */ /* 0x000fe40007810000 */
[----:B------:R-:W-:Y:S02]  /*ac80*/  FSEL R43, R43, -INF , !P4 ;  /* 0xff8000002b2b7808 */ /* 0x000fe40006000000 */
[----:B------:R-:W-:Y:S02]  /*ac90*/  FMNMX.FTZ R0, R123, R0, !PT ;  /* 0x000000007b007209 */ /* 0x000fe40007810000 */
[----:B------:R-:W-:-:S02]  /*aca0*/  ISETP.GT.AND P4, PT, R12, RZ, P2 ;  /* 0x000000ff0c00720c */ /* 0x000fc40001784270 */
[----:B------:R-:W-:Y:S02]  /*acb0*/  FMNMX.FTZ R0, R53, R0, !PT ;  /* 0x0000000035007209 */ /* 0x000fe40007810000 */
[C---:B------:R-:W-:Y:S02]  /*acc0*/  ISETP.LT.OR P5, PT, R10.reuse, 0x2, P5 ;  /* 0x000000020a00780c */ /* 0x040fe40002fa1670 */
        /* <DEDUP_REMOVED lines=13> */
[----:B------:R-:W-:Y:S02]  /*ada0*/  FSEL R149, R26, -INF , !P4 ;  /* 0xff8000001a957808 */ /* 0x000fe40006000000 */
        /* <DEDUP_REMOVED lines=15> */
[----:B------:R-:W-:Y:S02]  /*aea0*/  ISETP.LT.OR P4, PT, R10, 0x31, P4 ;  /* 0x000000310a00780c */ /* 0x000fe40002781670 */
[----:B------:R-:W-:Y:S02]  /*aeb0*/  FMNMX.FTZ R2, R85, R0, !PT ;  /* 0x0000000055027209 */ /* 0x000fe40007810000 */
[----:B------:R-:W0:Y:S01]  /*aec0*/  LDC R0, c[0x0][0x988] ;  /* 0x00026200ff007b82 */ /* 0x000e220000000800 */
[----:B------:R-:W-:Y:S02]  /*aed0*/  FSEL R151, R50, -INF , !P4 ;  /* 0xff80000032977808 */ /* 0x000fe40006000000 */
[----:B------:R-:W1:Y:S01]  /*aee0*/  SHFL.BFLY PT, R3, R2, 0x2, 0x1f ;  /* 0x0c401f0002037f89 */ /* 0x000e6200000e0000 */
[----:B------:R-:W-:-:S04]  /*aef0*/  ISETP.GT.AND P4, PT, R12, 0x38, P2 ;  /* 0x000000380c00780c */ /* 0x000fc80001784270 */
[----:B------:R-:W-:Y:S02]  /*af00*/  ISETP.LT.OR P4, PT, R10, 0x39, P4 ;  /* 0x000000390a00780c */ /* 0x000fe40002781670 */
[----:B-1----:R-:W-:Y:S02]  /*af10*/  FMNMX.FTZ R14, R2, R3, !PT ;  /* 0x00000003020e7209 */ /* 0x002fe40007810000 */
[----:B------:R-:W-:-:S03]  /*af20*/  FMNMX.FTZ R2, R149, R8, !PT ;  /* 0x0000000895027209 */ /* 0x000fc60007810000 */
[----:B------:R-:W1:Y:S01]  /*af30*/  SHFL.BFLY PT, R3, R14, 0x1, 0x1f ;  /* 0x0c201f000e037f89 */ /* 0x000e6200000e0000 */
[----:B------:R-:W-:-:S04]  /*af40*/  FMNMX.FTZ R2, R27, R2, !PT ;  /* 0x000000021b027209 */ /* 0x000fc80007810000 */
[----:B------:R-:W-:-:S04]  /*af50*/  FMNMX.FTZ R2, R141, R2, !PT ;  /* 0x000000028d027209 */ /* 0x000fc80007810000 */
[----:B------:R-:W-:-:S04]  /*af60*/  FMNMX.FTZ R2, R31, R2, !PT ;  /* 0x000000021f027209 */ /* 0x000fc80007810000 */
[----:B------:R-:W-:-:S04]  /*af70*/  FMNMX.FTZ R2, R143, R2, !PT ;  /* 0x000000028f027209 */ /* 0x000fc80007810000 */
[----:B------:R-:W-:-:S04]  /*af80*/  FMNMX.FTZ R2, R35, R2, !PT ;  /* 0x0000000223027209 */ /* 0x000fc80007810000 */
[----:B------:R-:W-:Y:S02]  /*af90*/  FMNMX.FTZ R2, R145, R2, !PT ;  /* 0x0000000291027209 */ /* 0x000fe40007810000 */
[----:B-1----:R-:W-:Y:S02]  /*afa0*/  FMNMX.FTZ R3, R14, R3, !PT ;  /* 0x000000030e037209 */ /* 0x002fe40007810000 */
[----:B------:R-:W-:Y:S02]  /*afb0*/  FMNMX.FTZ R2, R39, R2, !PT ;  /* 0x0000000227027209 */ /* 0x000fe40007810000 */
[C---:B------:R-:W-:Y:S01]  /*afc0*/  FSETP.NEU.FTZ.AND P5, PT, R3.reuse, -INF , PT ;  /* 0xff8000000300780b */ /* 0x040fe20003fbd000 */
[----:B0-----:R-:W-:-:S05]  /*afd0*/  FMUL.FTZ R14, R3, R0 ;  /* 0x00000000030e7220 */ /* 0x001fca0000410000 */
[----:B------:R-:W-:-:S05]  /*afe0*/  FSEL R14, R14, RZ, P5 ;  /* 0x000000ff0e0e7208 */ /* 0x000fca0002800000 */
[-CC-:B------:R-:W-:Y:S01]  /*aff0*/  FFMA.FTZ R148, R25, R0.reuse, -R14.reuse ;  /* 0x0000000019947223 */ /* 0x180fe2000001080e */
[----:B------:R-:W-:Y:S01]  /*b000*/  FSEL R25, R42, -INF , !P3 ;  /* 0xff8000002a197808 */ /* 0x000fe20005800000 */
        /* <DEDUP_REMOVED lines=16> */
[-CC-:B------:R-:W-:Y:S01]  /*b110*/  FFMA.FTZ R15, R41, R0.reuse, -R14.reuse ;  /* 0x00000000290f7223 */ /* 0x180fe2000001080e */
[----:B------:R-:W-:Y:S01]  /*b120*/  FSEL R33, R54, -INF , !P4 ;  /* 0xff80000036217808 */ /* 0x000fe20006000000 */
        /* <DEDUP_REMOVED lines=9> */
[C---:B------:R-:W-:Y:S01]  /*b1c0*/  ISETP.GT.AND P4, PT, R12.reuse, 0x40, P2 ;  /* 0x000000400c00780c */ /* 0x040fe20001784270 */
[----:B------:R-:W-:Y:S01]  /*b1d0*/  MUFU.EX2 R148, R148 ;  /* 0x0000009400947308 */ /* 0x000fe20000000800 */
[----:B------:R-:W-:Y:S01]  /*b1e0*/  FSEL R51, R51, -INF , !P3 ;  /* 0xff80000033337808 */ /* 0x000fe20005800000 */
[-CC-:B------:R-:W-:Y:S01]  /*b1f0*/  FFMA.FTZ R29, R29, R0.reuse, -R14.reuse ;  /* 0x000000001d1d7223 */ /* 0x180fe2000001080e */
[----:B------:R-:W-:Y:S01]  /*b200*/  ISETP.GT.AND P3, PT, R12, 0x39, P2 ;  /* 0x000000390c00780c */ /* 0x000fe20001764270 */
[--C-:B------:R-:W-:Y:S01]  /*b210*/  FFMA.FTZ R128, R129, R0, -R14.reuse ;  /* 0x0000000081807223 */ /* 0x100fe2000001080e */
[----:B------:R-:W-:Y:S01]  /*b220*/  FMNMX.FTZ R2, R151, R2, !PT ;  /* 0x0000000297027209 */ /* 0x000fe20007810000 */
[-CC-:B------:R-:W-:Y:S01]  /*b230*/  FFMA.FTZ R130, R131, R0.reuse, -R14.reuse ;  /* 0x0000000083827223 */ /* 0x180fe2000001080e */
[C---:B------:R-:W-:Y:S01]  /*b240*/  ISETP.LT.OR P3, PT, R10.reuse, 0x3a, P3 ;  /* 0x0000003a0a00780c */ /* 0x040fe20001f61670 */
[----:B------:R-:W-:Y:S01]  /*b250*/  MUFU.EX2 R147, R147 ;  /* 0x0000009300937308 */ /* 0x000fe20000000800 */
[----:B------:R-:W-:Y:S01]  /*b260*/  ISETP.LT.OR P4, PT, R10, 0x41, P4 ;  /* 0x000000410a00780c */ /* 0x000fe20002781670 */
[-CC-:B------:R-:W-:Y:S01]  /*b270*/  FFMA.FTZ R124, R133, R0.reuse, -R14.reuse ;  /* 0x00000000857c7223 */ /* 0x180fe2000001080e */
[----:B------:R-:W-:Y:S01]  /*b280*/  FSEL R55, R55, -INF , !P3 ;  /* 0xff80000037377808 */ /* 0x000fe20005800000 */
[-CC-:B------:R-:W-:Y:S01]  /*b290*/  FFMA.FTZ R126, R135, R0.reuse, -R14.reuse ;  /* 0x00000000877e7223 */ /* 0x180fe2000001080e */
[----:B------:R-:W-:Y:S01]  /*b2a0*/  ISETP.GT.AND P3, PT, R12, 0x41, P2 ;  /* 0x000000410c00780c */ /* 0x000fe20001764270 */
[--C-:B------:R-:W-:Y:S01]  /*b2b0*/  FFMA.FTZ R120, R137, R0, -R14.reuse ;  /* 0x0000000089787223 */ /* 0x100fe2000001080e */
[----:B------:R-:W-:Y:S01]  /*b2c0*/  FMNMX.FTZ R2, R51, R2, !PT ;  /* 0x0000000233027209 */ /* 0x000fe20007810000 */
[----:B------:R-:W-:Y:S01]  /*b2d0*/  MUFU.EX2 R150, R150 ;  /* 0x0000009600967308 */ /* 0x000fe20000000800 */
[----:B------:R-:W-:Y:S01]  /*b2e0*/  FSEL R37, R58, -INF , !P4 ;  /* 0xff8000003a257808 */ /* 0x000fe20006000000 */
[----:B------:R-:W-:Y:S01]  /*b2f0*/  FFMA.FTZ R122, R139, R0, -R14 ;  /* 0x000000008b7a7223 */ /* 0x000fe2000001080e */
[----:B------:R-:W-:-:S02]  /*b300*/  ISETP.GT.AND P4, PT, R12, 0x48, P2 ;  /* 0x000000480c00780c */ /* 0x000fc40001784270 */
[C---:B------:R-:W-:Y:S02]  /*b310*/  ISETP.LT.OR P3, PT, R10.reuse, 0x42, P3 ;  /* 0x000000420a00780c */ /* 0x040fe40001f61670 */
[----:B------:R-:W-:Y:S01]  /*b320*/  FMNMX.FTZ R2, R33, R2, !PT ;  /* 0x0000000221027209 */ /* 0x000fe20007810000 */
[----:B------:R-:W-:Y:S01]  /*b330*/  MUFU.EX2 R29, R29 ;  /* 0x0000001d001d7308 */ /* 0x000fe20000000800 */
[----:B------:R-:W-:Y:S02]  /*b340*/  ISETP.LT.OR P4, PT, R10, 0x49, P4 ;  /* 0x000000490a00780c */ /* 0x000fe40002781670 */
[----:B------:R-:W-:Y:S02]  /*b350*/  FSEL R59, R59, -INF , !P3 ;  /* 0xff8000003b3b7808 */ /* 0x000fe40005800000 */
[----:B------:R-:W-:Y:S02]  /*b360*/  ISETP.GT.AND P3, PT, R12, 0x49, P2 ;  /* 0x000000490c00780c */ /* 0x000fe40001764270 */
[----:B------:R-:W-:Y:S01]  /*b370*/  FMNMX.FTZ R2, R55, R2, !PT ;  /* 0x0000000237027209 */ /* 0x000fe20007810000 */
[----:B------:R-:W-:Y:S01]  /*b380*/  MUFU.EX2 R144, R144 ;  /* 0x0000009000907308 */ /* 0x000fe20000000800 */
[----:B------:R-:W-:-:S02]  /*b390*/  FSEL R62, R62, -INF , !P4 ;  /* 0xff8000003e3e7808 */ /* 0x000fc40006000000 */
[----:B------:R-:W-:Y:S02]  /*b3a0*/  ISETP.GT.AND P4, PT, R12, 0x50, P2 ;  /* 0x000000500c00780c */ /* 0x000fe40001784270 */
[C---:B------:R-:W-:Y:S02]  /*b3b0*/  ISETP.LT.OR P3, PT, R10.reuse, 0x4a, P3 ;  /* 0x0000004a0a00780c */ /* 0x040fe40001f61670 */
[----:B------:R-:W-:Y:S01]  /*b3c0*/  FMNMX.FTZ R2, R37, R2, !PT ;  /* 0x0000000225027209 */ /* 0x000fe20007810000 */
[----:B------:R-:W-:Y:S01]  /*b3d0*/  MUFU.EX2 R11, R11 ;  /* 0x0000000b000b7308 */ /* 0x000fe20000000800 */
[----:B------:R-:W-:Y:S02]  /*b3e0*/  ISETP.LT.OR P4, PT, R10, 0x51, P4 ;  /* 0x000000510a00780c */ /* 0x000fe40002781670 */
[----:B------:R-:W-:Y:S02]  /*b3f0*/  FSEL R63, R63, -INF , !P3 ;  /* 0xff8000003f3f7808 */ /* 0x000fe40005800000 */
[----:B------:R-:W-:-:S02]  /*b400*/  ISETP.GT.AND P3, PT, R12, 0x51, P2 ;  /* 0x000000510c00780c */ /* 0x000fc40001764270 */
[----:B------:R-:W-:Y:S01]  /*b410*/  FMNMX.FTZ R45, R59, R2, !PT ;  /* 0x000000023b2d7209 */ /* 0x000fe20007810000 */
[----:B------:R-:W-:Y:S01]  /*b420*/  MUFU.EX2 R146, R146 ;  /* 0x0000009200927308 */ /* 0x000fe20000000800 */
[----:B------:R-:W-:Y:S02]  /*b430*/  FSEL R41, R66, -INF , !P4 ;  /* 0xff80000042297808 */ /* 0x000fe40006000000 */
[----:B------:R-:W-:Y:S02]  /*b440*/  ISETP.GT.AND P4, PT, R12, 0x58, P2 ;  /* 0x000000580c00780c */ /* 0x000fe40001784270 */
[----:B------:R-:W-:Y:S02]  /*b450*/  ISETP.LT.OR P3, PT, R10, 0x52, P3 ;  /* 0x000000520a00780c */ /* 0x000fe40001f61670 */
[----:B------:R-:W-:Y:S01]  /*b460*/  FMNMX.FTZ R2, R62, R45, !PT ;  /* 0x0000002d3e027209 */ /* 0x000fe20007810000 */
[----:B------:R-:W-:Y:S01]  /*b470*/  FFMA.FTZ R45, R49, R0, -R14 ;  /* 0x00000000312d7223 */ /* 0x000fe2000001080e */
[----:B------:R-:W-:Y:S01]  /*b480*/  ISETP.LT.OR P4, PT, R10, 0x59, P4 ;  /* 0x000000590a00780c */ /* 0x000fe20002781670 */
[----:B------:R-:W-:Y:S01]  /*b490*/  MUFU.EX2 R13, R13 ;  /* 0x0000000d000d7308 */ /* 0x000fe20000000800 */
[----:B------:R-:W-:-:S02]  /*b4a0*/  FSEL R67, R67, -INF , !P3 ;  /* 0xff80000043437808 */ /* 0x000fc40005800000 */
[----:B------:R-:W-:Y:S02]  /*b4b0*/  FMNMX.FTZ R2, R63, R2, !PT ;  /* 0x000000023f027209 */ /* 0x000fe40007810000 */
[----:B------:R-:W-:Y:S02]  /*b4c0*/  ISETP.GT.AND P3, PT, R12, 0x59, P2 ;  /* 0x000000590c00780c */ /* 0x000fe40001764270 */
[----:B------:R-:W-:Y:S01]  /*b4d0*/  FSEL R70, R70, -INF , !P4 ;  /* 0xff80000046467808 */ /* 0x000fe20006000000 */
[----:B------:R-:W-:Y:S01]  /*b4e0*/  MUFU.EX2 R140, R140 ;  /* 0x0000008c008c7308 */ /* 0x000fe20000000800 */
[----:B------:R-:W-:Y:S02]  /*b4f0*/  FMNMX.FTZ R2, R41, R2, !PT ;  /* 0x0000000229027209 */ /* 0x000fe40007810000 */
[----:B------:R-:W-:Y:S02]  /*b500*/  ISETP.GT.AND P4, PT, R12, 0x60, P2 ;  /* 0x000000600c00780c */ /* 0x000fe40001784270 */
[----:B------:R-:W-:-:S02]  /*b510*/  ISETP.LT.OR P3, PT, R10, 0x5a, P3 ;  /* 0x0000005a0a00780c */ /* 0x000fc40001f61670 */
[----:B------:R-:W-:Y:S01]  /*b520*/  FMNMX.FTZ R49, R67, R2, !PT ;  /* 0x0000000243317209 */ /* 0x000fe20007810000 */
[----:B------:R-:W-:Y:S01]  /*b530*/  MUFU.EX2 R15, R15 ;  /* 0x0000000f000f7308 */ /* 0x000fe20000000800 */
[----:B------:R-:W-:Y:S02]  /*b540*/  ISETP.LT.OR P4, PT, R10, 0x61, P4 ;  /* 0x000000610a00780c */ /* 0x000fe40002781670 */
[----:B------:R-:W-:Y:S02]  /*b550*/  FSEL R71, R71, -INF , !P3 ;  /* 0xff80000047477808 */ /* 0x000fe40005800000 */
[----:B------:R-:W-:Y:S02]  /*b560*/  ISETP.GT.AND P3, PT, R12, 0x61, P2 ;  /* 0x000000610c00780c */ /* 0x000fe40001764270 */
[----:B------:R-:W-:Y:S01]  /*b570*/  FMNMX.FTZ R2, R70, R49, !PT ;  /* 0x0000003146027209 */ /* 0x000fe20007810000 */
[-CC-:B------:R-:W-:Y:S01]  /*b580*/  FFMA.FTZ R49, R53, R0.reuse, -R14.reuse ;  /* 0x0000000035317223 */ /* 0x180fe2000001080e */
[----:B------:R-:W-:Y:S01]  /*b590*/  FSEL R121, R74, -INF , !P4 ;  /* 0xff8000004a797808 */ /* 0x000fe20006000000 */
[----:B------:R-:W-:Y:S01]  /*b5a0*/  FFMA.FTZ R53, R57, R0, -R14 ;  /* 0x0000000039357223 */ /* 0x000fe2000001080e */
[----:B------:R-:W-:Y:S01]  /*b5b0*/  ISETP.GT.AND P4, PT, R12, 0x68, P2 ;  /* 0x000000680c00780c */ /* 0x000fe20001784270 */
[----:B------:R-:W-:Y:S01]  /*b5c0*/  MUFU.EX2 R142, R142 ;  /* 0x0000008e008e7308 */ /* 0x000fe20000000800 */
[----:B------:R-:W-:-:S02]  /*b5d0*/  ISETP.LT.OR P3, PT, R10, 0x62, P3 ;  /* 0x000000620a00780c */ /* 0x000fc40001f61670 */
[----:B------:R-:W-:Y:S02]  /*b5e0*/  FMNMX.FTZ R2, R71, R2, !PT ;  /* 0x0000000247027209 */ /* 0x000fe40007810000 */
[----:B------:R-:W-:Y:S02]  /*b5f0*/  ISETP.LT.OR P4, PT, R10, 0x69, P4 ;  /* 0x000000690a00780c */ /* 0x000fe40002781670 */
[----:B------:R-:W-:Y:S01]  /*b600*/  FSEL R75, R75, -INF , !P3 ;  /* 0xff8000004b4b7808 */ /* 0x000fe20005800000 */
[----:B------:R-:W-:Y:S01]  /*b610*/  MUFU.EX2 R21, R21 ;  /* 0x0000001500157308 */ /* 0x000fe20000000800 */
[----:B------:R-:W-:Y:S02]  /*b620*/  ISETP.GT.AND P3, PT, R12, 0x69, P2 ;  /* 0x000000690c00780c */ /* 0x000fe40001764270 */
[----:B------:R-:W-:Y:S02]  /*b630*/  FMNMX.FTZ R2, R121, R2, !PT ;  /* 0x0000000279027209 */ /* 0x000fe40007810000 */
[----:B------:R-:W-:-:S02]  /*b640*/  FSEL R123, R78, -INF , !P4 ;  /* 0xff8000004e7b7808 */ /* 0x000fc40006000000 */
[----:B------:R-:W-:Y:S01]  /*b650*/  ISETP.GT.AND P4, PT, R12, 0x70, P2 ;  /* 0x000000700c00780c */ /* 0x000fe20001784270 */
[----:B------:R-:W-:Y:S01]  /*b660*/  MUFU.EX2 R136, R136 ;  /* 0x0000008800887308 */ /* 0x000fe20000000800 */
[C---:B------:R-:W-:Y:S02]  /*b670*/  ISETP.LT.OR P3, PT, R10.reuse, 0x6a, P3 ;  /* 0x0000006a0a00780c */ /* 0x040fe40001f61670 */
[----:B------:R-:W-:Y:S02]  /*b680*/  FMNMX.FTZ R2, R75, R2, !PT ;  /* 0x000000024b027209 */ /* 0x000fe40007810000 */
[----:B------:R-:W-:Y:S02]  /*b690*/  ISETP.LT.OR P4, PT, R10, 0x71, P4 ;  /* 0x000000710a00780c */ /* 0x000fe40002781670 */
[----:B------:R-:W-:Y:S01]  /*b6a0*/  FSEL R79, R79, -INF , !P3 ;  /* 0xff8000004f4f7808 */ /* 0x000fe20005800000 */
[----:B------:R-:W-:Y:S01]  /*b6b0*/  MUFU.EX2 R45, R45 ;  /* 0x0000002d002d7308 */ /* 0x000fe20000000800 */
[----:B------:R-:W-:-:S02]  /*b6c0*/  ISETP.GT.AND P3, PT, R12, 0x71, P2 ;  /* 0x000000710c00780c */ /* 0x000fc40001764270 */
[----:B------:R-:W-:Y:S02]  /*b6d0*/  FMNMX.FTZ R2, R123, R2, !PT ;  /* 0x000000027b027209 */ /* 0x000fe40007810000 */
[----:B------:R-:W-:Y:S02]  /*b6e0*/  FSEL R125, R82, -INF , !P4 ;  /* 0xff800000527d7808 */ /* 0x000fe40006000000 */
[----:B------:R-:W-:Y:S01]  /*b6f0*/  ISETP.GT.AND P4, PT, R12, 0x78, P2 ;  /* 0x000000780c00780c */ /* 0x000fe20001784270 */
[----:B------:R-:W-:Y:S01]  /*b700*/  MUFU.EX2 R138, R138 ;  /* 0x0000008a008a7308 */ /* 0x000fe20000000800 */
[----:B------:R-:W-:Y:S02]  /*b710*/  ISETP.LT.OR P3, PT, R10, 0x72, P3 ;  /* 0x000000720a00780c */ /* 0x000fe40001f61670 */
[----:B------:R-:W-:Y:S02]  /*b720*/  FMNMX.FTZ R2, R79, R2, !PT ;  /* 0x000000024f027209 */ /* 0x000fe40007810000 */
[----:B------:R-:W-:-:S02]  /*b730*/  ISETP.GT.AND P2, PT, R12, 0x79, P2 ;  /* 0x000000790c00780c */ /* 0x000fc40001744270 */
[C---:B------:R-:W-:Y:S01]  /*b740*/  ISETP.LT.OR P4, PT, R10.reuse, 0x79, P4 ;  /* 0x000000790a00780c */ /* 0x040fe20002781670 */
[----:B------:R-:W-:Y:S01]  /*b750*/  MUFU.EX2 R49, R49 ;  /* 0x0000003100317308 */ /* 0x000fe20000000800 */
[----:B------:R-:W-:Y:S02]  /*b760*/  FSEL R83, R83, -INF , !P3 ;  /* 0xff80000053537808 */ /* 0x000fe40005800000 */
[----:B------:R-:W-:Y:S02]  /*b770*/  FMNMX.FTZ R2, R125, R2, !PT ;  /* 0x000000027d027209 */ /* 0x000fe40007810000 */
[----:B------:R-:W-:Y:S02]  /*b780*/  ISETP.LT.OR P2, PT, R10, 0x7a, P2 ;  /* 0x0000007a0a00780c */ /* 0x000fe40001741670 */
[----:B------:R-:W-:Y:S01]  /*b790*/  FSEL R86, R86, -INF , !P4 ;  /* 0xff80000056567808 */ /* 0x000fe20006000000 */
[----:B------:R-:W-:Y:S01]  /*b7a0*/  MUFU.EX2 R132, R132 ;  /* 0x0000008400847308 */ /* 0x000fe20000000800 */
[----:B------:R-:W-:-:S02]  /*b7b0*/  FMNMX.FTZ R57, R83, R2, !PT ;  /* 0x0000000253397209 */ /* 0x000fc40007810000 */
[----:B------:R-:W-:Y:S02]  /*b7c0*/  FSEL R87, R87, -INF , !P2 ;  /* 0xff80000057577808 */ /* 0x000fe40005000000 */
[----:B------:R-:W-:Y:S01]  /*b7d0*/  FMNMX.FTZ R2, R86, R57, !PT ;  /* 0x0000003956027209 */ /* 0x000fe20007810000 */
[-CC-:B------:R-:W-:Y:S01]  /*b7e0*/  FFMA.FTZ R57, R61, R0.reuse, -R14.reuse ;  /* 0x000000003d397223 */ /* 0x180fe2000001080e */
[-CC-:B------:R-:W-:Y:S01]  /*b7f0*/  FFMA.FTZ R61, R65, R0.reuse, -R14.reuse ;  /* 0x00000000413d7223 */ /* 0x180fe2000001080e */
[----:B------:R-:W-:Y:S01]  /*b800*/  FSEL R10, R3, RZ, P5 ;  /* 0x000000ff030a7208 */ /* 0x000fe20002800000 */
[--C-:B------:R-:W-:Y:S01]  /*b810*/  FFMA.FTZ R65, R69, R0, -R14.reuse ;  /* 0x0000000045417223 */ /* 0x100fe2000001080e */
[----:B------:R-:W-:Y:S01]  /*b820*/  FMNMX.FTZ R2, R87, R2, !PT ;  /* 0x0000000257027209 */ /* 0x000fe20007810000 */
[-CC-:B------:R-:W-:Y:S01]  /*b830*/  FFMA.FTZ R69, R73, R0.reuse, -R14.reuse ;  /* 0x0000000049457223 */ /* 0x180fe2000001080e */
[-CC-:B------:R-:W-:Y:S01]  /*b840*/  FFMA.FTZ R73, R77, R0.reuse, -R14.reuse ;  /* 0x000000004d497223 */ /* 0x180fe2000001080e */
[-CC-:B------:R-:W-:Y:S01]  /*b850*/  FFMA.FTZ R77, R81, R0.reuse, -R14.reuse ;  /* 0x00000000514d7223 */ /* 0x180fe2000001080e */
[----:B------:R-:W-:Y:S01]  /*b860*/  FADD.FTZ R81, -R10, R7 ;  /* 0x000000070a517221 */ /* 0x000fe20000010100 */
[----:B------:R-:W0:Y:S01]  /*b870*/  SHFL.BFLY PT, R127, R2, 0x2, 0x1f ;  /* 0x0c401f00027f7f89 */ /* 0x000e2200000e0000 */
[-C--:B------:R-:W-:Y:S01]  /*b880*/  FFMA.FTZ R7, R85, R0.reuse, -R14 ;  /* 0x0000000055077223 */ /* 0x080fe2000001080e */
[----:B------:R-:W-:Y:S01]  /*b890*/  MUFU.EX2 R53, R53 ;  /* 0x0000003500357308 */ /* 0x000fe20000000800 */
[----:B------:R-:W-:-:S07]  /*b8a0*/  FMUL.FTZ R10, R81, R0 ;  /* 0x00000000510a7220 */ /* 0x000fce0000410000 */
[----:B------:R-:W1:Y:S08]  /*b8b0*/  MUFU.EX2 R10, R10 ;  /* 0x0000000a000a7308 */ /* 0x000e700000000800 */
[----:B------:R-:W-:Y:S01]  /*b8c0*/  MUFU.EX2 R134, R134 ;  /* 0x0000008600867308 */ /* 0x000fe20000000800 */
[----:B0-----:R-:W-:-:S07]  /*b8d0*/  FMNMX.FTZ R127, R2, R127, !PT ;  /* 0x0000007f027f7209 */ /* 0x001fce0007810000 */
[----:B------:R-:W-:Y:S01]  /*b8e0*/  MUFU.EX2 R57, R57 ;  /* 0x0000003900397308 */ /* 0x000fe20000000800 */
[-C--:B-1----:R-:W-:Y:S01]  /*b8f0*/  FMUL.FTZ R88, R88, R10.reuse ;  /* 0x0000000a58587220 */ /* 0x082fe20000410000 */
[-C--:B------:R-:W-:Y:S01]  /*b900*/  FMUL.FTZ R89, R89, R10.reuse ;  /* 0x0000000a59597220 */ /* 0x080fe20000410000 */
[----:B------:R-:W0:Y:S01]  /*b910*/  SHFL.BFLY PT, R2, R127, 0x1, 0x1f ;  /* 0x0c201f007f027f89 */ /* 0x000e2200000e0000 */
        /* <DEDUP_REMOVED lines=126> */
[-C--:B------:R-:W-:Y:S01]  /*c100*/  FMUL.FTZ R115, R115, R8.reuse ;  /* 0x0000000873737220 */ /* 0x080fe20000410000 */
[-C--:B------:R-:W-:Y:S01]  /*c110*/  FMUL.FTZ R118, R118, R8.reuse ;  /* 0x0000000876767220 */ /* 0x080fe20000410000 */
[----:B------:R-:W0:Y:S01]  /*c120*/  MUFU.EX2 R28, R28 ;  /* 0x0000001c001c7308 */ /* 0x000e220000000800 */
[----:B-1----:R-:W-:Y:S01]  /*c130*/  FADD.FTZ R6, R26, R9 ;  /* 0x000000091a067221 */ /* 0x002fe20000010000 */
[----:B------:R-:W-:Y:S01]  /*c140*/  FMUL.FTZ R119, R119, R8 ;  /* 0x0000000877777220 */ /* 0x000fe20000410000 */
[----:B------:R-:W-:Y:S01]  /*c150*/  F2FP.F16.F32.PACK_AB R150, R29, R150 ;  /* 0x000000961d96723e */ /* 0x000fe200000000ff */
[----:B------:R-:W-:Y:S01]  /*c160*/  VIADD R4, R4, 0xffffffff ;  /* 0xffffffff04047836 */ /* 0x000fe20000000000 */
[----:B------:R-:W-:Y:S01]  /*c170*/  F2FP.F16.F32.PACK_AB R146, R13, R146 ;  /* 0x000000920d92723e */ /* 0x000fe200000000ff */
[----:B------:R-:W-:Y:S01]  /*c180*/  IMAD.MOV.U32 R8, RZ, RZ, R2 ;  /* 0x000000ffff087224 */ /* 0x000fe200078e0002 */
[----:B------:R-:W-:Y:S01]  /*c190*/  F2FP.F16.F32.PACK_AB R140, R15, R140 ;  /* 0x0000008c0f8c723e */ /* 0x000fe200000000ff */
        /* <DEDUP_REMOVED lines=21> */
[C---:B0-----:R-:W-:Y:S01]  /*c2f0*/  FADD.FTZ R11, R69.reuse, R44 ;  /* 0x0000002c450b7221 */ /* 0x041fe20000010000 */
[----:B------:R-:W-:Y:S02]  /*c300*/  F2FP.F16.F32.PACK_AB R124, R69, R124 ;  /* 0x0000007c457c723e */ /* 0x000fe400000000ff */
[----:B------:R-:W-:Y:S02]  /*c310*/  F2FP.F16.F32.PACK_AB R143, R28, R143 ;  /* 0x0000008f1c8f723e */ /* 0x000fe400000000ff */
[----:B------:R-:W-:-:S02]  /*c320*/  F2FP.F16.F32.PACK_AB R137, R30, R137 ;  /* 0x000000891e89723e */ /* 0x000fc400000000ff */
        /* <DEDUP_REMOVED lines=44> */
[----:B------:R0:W3:Y:S01]  /*c5f0*/  MUFU.EX2 R121, R125 ;  /* 0x0000007d00797308 */ /* 0x0000e20000000800 */
[----:B-1----:R-:W-:-:S07]  /*c600*/  FADD.FTZ R44, R123, R44 ;  /* 0x0000002c7b2c7221 */ /* 0x002fce0000010000 */
[----:B------:R-:W1:Y:S01]  /*c610*/  MUFU.EX2 R83, R83 ;  /* 0x0000005300537308 */ /* 0x000e620000000800 */
[C---:B--2---:R-:W-:Y:S01]  /*c620*/  FADD.FTZ R44, R79.reuse, R44 ;  /* 0x0000002c4f2c7221 */ /* 0x044fe20000010000 */
[----:B------:R-:W-:Y:S02]  /*c630*/  F2FP.F16.F32.PACK_AB R127, R79, R123 ;  /* 0x0000007b4f7f723e */ /* 0x000fe400000000ff */
[----:B0-----:R-:W-:-:S04]  /*c640*/  F2FP.F16.F32.PACK_AB R125, R75, R5 ;  /* 0x000000054b7d723e */ /* 0x001fc800000000ff */
[----:B------:R-:W0:Y:S01]  /*c650*/  MUFU.EX2 R7, R86 ;  /* 0x0000005600077308 */ /* 0x000e220000000800 */
[----:B---3--:R-:W-:-:S07]  /*c660*/  FADD.FTZ R44, R121, R44 ;  /* 0x0000002c792c7221 */ /* 0x008fce0000010000 */
[----:B------:R-:W2:Y:S01]  /*c670*/  MUFU.EX2 R34, R34 ;  /* 0x0000002200227308 */ /* 0x000ea20000000800 */
[C---:B-1----:R-:W-:Y:S01]  /*c680*/  FADD.FTZ R44, R83.reuse, R44 ;  /* 0x0000002c532c7221 */ /* 0x042fe20000010000 */
[----:B------:R-:W-:-:S03]  /*c690*/  F2FP.F16.F32.PACK_AB R121, R83, R121 ;  /* 0x000000795379723e */ /* 0x000fc600000000ff */
[----:B0-----:R-:W-:Y:S01]  /*c6a0*/  FADD.FTZ R44, R7, R44 ;  /* 0x0000002c072c7221 */ /* 0x001fe20000010000 */
[----:B--2---:R-:W-:-:S03]  /*c6b0*/  F2FP.F16.F32.PACK_AB R123, R34, R7 ;  /* 0x00000007227b723e */ /* 0x004fc600000000ff */
[----:B------:R-:W-:Y:S01]  /*c6c0*/  FADD.FTZ R5, R34, R44 ;  /* 0x0000002c22057221 */ /* 0x000fe20000010000 */
[----:B------:R-:W-:Y:S01]  /*c6d0*/  IMAD.MOV.U32 R7, RZ, RZ, R3 ;  /* 0x000000ffff077224 */ /* 0x000fe200078e0003 */
[----:B------:R-:W-:Y:S06]  /*c6e0*/  @P2 BRA `(.L_x_1103) ;  /* 0xffffffd000b82947 */ /* 0x000fec000383ffff */
.L_x_1086:
[----:B------:R-:W-:Y:S06]  /*c6f0*/  BAR.ARV 0x8, 0x200 ;  /* 0x0208000000007b1d */ /* 0x000fec0000002000 */
[----:B------:R-:W-:Y:S05]  /*c700*/  @!P0 BRA `(.L_x_1104) ;  /* 0x0000000000048947 */ /* 0x000fea0003800000 */
[----:B------:R-:W-:Y:S01]  /*c710*/  BPT.TRAP 0x1 ;  /* 0x000000040000795c */ /* 0x000fe20000300000 */
.L_x_1104:
[----:B------:R-:W-:Y:S01]  /*c720*/  ULEA UR5, UR37, UR45, 0x3 ;  /* 0x0000002d25057291 */ /* 0x000fe2000f8e183f */
[----:B------:R-:W-:-:S05]  /*c730*/  IMAD.U32 R4, RZ, RZ, UR46 ;  /* 0x0000002eff047e24 */ /* 0x000fca000f8e00ff */
[----:B------:R-:W-:-:S04]  /*c740*/  SHF.L.U32 R4, R4, 0x1f, RZ ;  /* 0x0000001f04047819 */ /* 0x000fc800000006ff */
[----:B------:R0:W1:Y:S01]  /*c750*/  SYNCS.PHASECHK.TRANS64.TRYWAIT P2, [UR5+0x16850], R4 ;  /* 0x01685004ff0075a7 */ /* 0x0000620008040145 */
[----:B------:R-:W-:Y:S05]  /*c760*/  @!P0 BRA `(.L_x_1105) ;  /* 0x0000000000048947 */ /* 0x000fea0003800000 */
[----:B------:R-:W-:Y:S01]  /*c770*/  BPT.TRAP 0x1 ;  /* 0x000000040000795c */ /* 0x000fe20000300000 */
.L_x_1105:
[----:B-1----:R-:W-:Y:S05]  /*c780*/  @P2 BRA `(.L_x_1106) ;  /* 0x0000000000082947 */ /* 0x002fea0003800000 */
[----:B------:R-:W1:Y:S02]  /*c790*/  SYNCS.PHASECHK.TRANS64.TRYWAIT P0, [UR5+0x16850], R4 ;  /* 0x01685004ff0075a7 */ /* 0x000e640008000145 */
[----:B-1----:R-:W-:Y:S05]  /*c7a0*/  @!P0 BRA `(.L_x_1107) ;  /* 0x0000007c00408947 */ /* 0x002fea0003800000 */
.L_x_1106:
[----:B------:R-:W-:Y:S01]  /*c7b0*/  UIADD3 UR45, UR45, 0x400, URZ ;  /* 0x000004002d2d7890 */ /* 0x000fe2000fffe03f */
[----:B------:R-:W-:Y:S01]  /*c7c0*/  WARPGROUP.ARRIVE ;  /* 0x00000000000079c5 */ /* 0x000fe20000000000 */
[----:B------:R-:W-:Y:S01]  /*c7d0*/  UMOV UR7, 0x40000040 ;  /* 0x4000004000077882 */ /* 0x000fe20000000000 */
[----:B-1----:R-:W1:Y:S01]  /*c7e0*/  SHFL.BFLY PT, R7, R6, 0x2, 0x1f ;  /* 0x0c401f0006077f89 */ /* 0x002e6200000e0000 */
[----:B------:R-:W-:Y:S01]  /*c7f0*/  USHF.R.U32.HI UR45, URZ, 0x4, UR45 ;  /* 0x000000043f2d7899 */ /* 0x000fe2000801162d */
[----:B------:R-:W-:Y:S01]  /*c800*/  IMAD.U32 R12, RZ, RZ, UR5 ;  /* 0x00000005ff0c7e24 */ /* 0x000fe2000f8e00ff */
[----:B------:R-:W-:Y:S01]  /*c810*/  UIADD3 UR47, UR47, 0x1, URZ ;  /* 0x000000012f2f7890 */ /* 0x000fe2000fffe03f */
[----:B0-----:R-:W0:Y:S01]  /*c820*/  SHFL.BFLY PT, R4, R5, 0x2, 0x1f ;  /* 0x0c401f0005047f89 */ /* 0x001e2200000e0000 */
[----:B------:R-:W-:Y:S01]  /*c830*/  ULOP3.LUT UR4, UR45, 0x3fff, URZ, 0xc0, !UPT ;  /* 0x00003fff2d047892 */ /* 0x000fe2000f8ec03f */
[----:B------:R-:W-:Y:S02]  /*c840*/  IMAD.MOV.U32 R21, RZ, RZ, -0x800000 ;  /* 0xff800000ff157424 */ /* 0x000fe400078e00ff */
        /* <DEDUP_REMOVED lines=14> */
[----:B------:R-:W-:Y:S02]  /*c930*/  IMAD.MOV.U32 R4, RZ, RZ, RZ ;  /* 0x000000ffff047224 */ /* 0x000fe400078e00ff */
[----:B------:R-:W-:Y:S02]  /*c940*/  IMAD.MOV.U32 R7, RZ, RZ, RZ ;  /* 0x000000ffff077224 */ /* 0x000fe400078e00ff */
[----:B-1----:R-:W-:Y:S01]  /*c950*/  FADD.FTZ R11, R8, R9 ;  /* 0x00000009080b7221 */ /* 0x002fe20000010000 */
[----:B------:R-:W-:-:S04]  /*c960*/  FSETP.NE.FTZ.AND P0, PT, R10, RZ, PT ;  /* 0x000000ff0a00720b */ /* 0x000fc80003f15000 */
[----:B------:R-:W-:-:S09]  /*c970*/  FSETP.NE.FTZ.AND P2, PT, R11, RZ, PT ;  /* 0x000000ff0b00720b */ /* 0x000fd20003f55000 */
[C---:B------:R-:W-:Y:S01]  /*c980*/  @P0 FMUL.FTZ R6, R0.reuse, 0.69314718246459960938 ;  /* 0x3f31721800060820 */ /* 0x040fe20000410000 */
[----:B------:R-:W0:Y:S03]  /*c990*/  @P0 MUFU.LG2 R5, R10 ;  /* 0x0000000a00050308 */ /* 0x000e260000000c00 */
[----:B------:R-:W-:Y:S01]  /*c9a0*/  @P2 FMUL.FTZ R8, R0, 0.69314718246459960938 ;  /* 0x3f31721800082820 */ /* 0x000fe20000410000 */
[----:B------:R-:W-:-:S04]  /*c9b0*/  @!P1 VIADD R0, R12, 0x16860 ;  /* 0x000168600c009836 */ /* 0x000fc80000000000 */
[----:B------:R-:W1:Y:S01]  /*c9c0*/  @P2 MUFU.LG2 R9, R11 ;  /* 0x0000000b00092308 */ /* 0x000e620000000c00 */
[----:B------:R-:W-:-:S07]  /*c9d0*/  @!P1 PRMT R0, RZ, 0x654, R0 ;  /* 0x00000654ff009816 */ /* 0x000fce0000000000 */
[----:B------:R-:W2:Y:S01]  /*c9e0*/  @P0 MUFU.RCP R4, R10 ;  /* 0x0000000a00040308 */ /* 0x000ea20000001000 */
[----:B0-----:R-:W-:-:S04]  /*c9f0*/  @P0 FMUL.FTZ R5, R5, 0.69314718246459960938 ;  /* 0x3f31721805050820 */ /* 0x001fc80000410000 */
[----:B------:R-:W-:Y:S01]  /*ca00*/  @P0 FFMA.FTZ R21, R6, R3, R5 ;  /* 0x0000000306150223 */ /* 0x000fe20000010005 */
[----:B------:R-:W-:Y:S01]  /*ca10*/  PLOP3.LUT P0, PT, PT, PT, PT, 0x8, 0x0 ;  /* 0x000000000000781c */ /* 0x000fe20003f0e170 */
[----:B------:R-:W-:Y:S02]  /*ca20*/  WARPGROUP.DEPBAR.LE gsb0, 0x0 ;  /* 0x00008000000079c5 */ /* 0x000fe40000010000 */
[----:B------:R-:W-:Y:S01]  /*ca30*/  WARPGROUP.ARRIVE ;  /* 0x00000000000079c5 */ /* 0x000fe20000000000 */
[----:B------:R-:W0:Y:S01]  /*ca40*/  @P2 MUFU.RCP R7, R11 ;  /* 0x0000000b00072308 */ /* 0x000e220000001000 */
[----:B-1----:R-:W-:-:S04]  /*ca50*/  @P2 FMUL.FTZ R9, R9, 0.69314718246459960938 ;  /* 0x3f31721809092820 */ /* 0x002fc80000410000 */
[----:B------:R-:W-:Y:S01]  /*ca60*/  HGMMA.64x64x16.F32 R88, R144, gdesc[UR4].tnspB, R88, gsb0 ;  /* 0x40e0000490587df0 */ /* 0x000fe20008000858 */
[----:B------:R-:W-:Y:S01]  /*ca70*/  UIADD3 UR6, UR4, 0x100, URZ ;  /* 0x0000010004067890 */ /* 0x000fe2000fffe03f */
[----:B------:R-:W-:Y:S01]  /*ca80*/  @P2 FFMA.FTZ R20, R8, R2, R9 ;  /* 0x0000000208142223 */ /* 0x000fe20000010009 */
        /* <DEDUP_REMOVED lines=65> */
[----:B-1----:R-:W-:-:S07]  /*cea0*/  FMUL.FTZ R119, R119, R7 ;  /* 0x0000000777777220 */ /* 0x002fce0000410000 */
.L_x_1037:
[----:B------:R-:W0:Y:S01]  /*ceb0*/  S2R R3, SR_CgaCtaId ;  /* 0x0000000000037919 */ /* 0x000e220000008800 */
[----:B------:R-:W-:Y:S01]  /*cec0*/  MOV R0, 0x400 ;  /* 0x0000040000007802 */ /* 0x000fe20000000f00 */
[----:B------:R-:W-:Y:S01]  /*ced0*/  BSSY B0, `(.L_x_1108) ;  /* 0x000018a000007945 */ /* 0x000fe20003800000 */
[----:B------:R-:W-:Y:S02]  /*cee0*/  BAR.SYNC.DEFER_BLOCKING 0x5, 0x200 ;  /* 0x0148000000007b1d */ /* 0x000fe40000010000 */
[----:B0-----:R-:W-:-:S05]  /*cef0*/  LEA R0, R3, R0, 0x18 ;  /* 0x0000000003007211 */ /* 0x001fca00078ec0ff */
[----:B------:R-:W0:Y:S02]  /*cf00*/  LDS.128 R4, [R0+0x168d0] ;  /* 0x0168d00000047984 */ /* 0x000e240000000c00 */
[----:B0-----:R-:W-:Y:S02]  /*cf10*/  R2UR UR5, R5 ;  /* 0x00000000050572ca */ /* 0x001fe400000e0000 */
[----:B------:R-:W-:Y:S02]  /*cf20*/  R2UR UR7, R6 ;  /* 0x00000000060772ca */ /* 0x000fe400000e0000 */
[----:B------:R-:W-:Y:S01]  /*cf30*/  R2UR UR6, R7 ;  /* 0x00000000070672ca */ /* 0x000fe200000e0000 */
[----:B------:R-:W-:Y:S06]  /*cf40*/  BAR.ARV 0x4, 0x200 ;  /* 0x0108000000007b1d */ /* 0x000fec0000002000 */
[----:B------:R-:W-:Y:S08]  /*cf50*/  @P0 BRA `(.L_x_1109) ;  /* 0x0000000c00a40947 */ /* 0x000ff00003800000 */
[----:B------:R-:W0:Y:S01]  /*cf60*/  S2R R5, SR_SWINHI ;  /* 0x0000000000057919 */ /* 0x000e220000002f00 */
[----:B------:R-:W-:Y:S01]  /*cf70*/  F2FP.F16.F32.PACK_AB R112, R113, R112 ;  /* 0x000000707170723e */ /* 0x000fe200000000ff */
[----:B------:R-:W-:Y:S01]  /*cf80*/  ULDC.64 UR8, c[0x0][0xc00] ;  /* 0x0003000000087ab9 */ /* 0x000fe20000000a00 */
[----:B------:R-:W-:Y:S01]  /*cf90*/  F2FP.F16.F32.PACK_AB R12, R12, R27 ;  /* 0x0000001b0c0c723e */ /* 0x000fe200000000ff */
[----:B------:R-:W-:Y:S01]  /*cfa0*/  UISETP.NE.U32.AND UP0, UPT, UR8, URZ, UPT ;  /* 0x0000003f0800728c */ /* 0x000fe2000bf05070 */
[----:B------:R-:W-:Y:S01]  /*cfb0*/  F2FP.F16.F32.PACK_AB R13, R13, R106 ;  /* 0x0000006a0d0d723e */ /* 0x000fe200000000ff */
[----:B------:R-:W1:Y:S01]  /*cfc0*/  LDC R33, c[0x0][0xbe8] ;  /* 0x0002fa00ff217b82 */ /* 0x000e620000000800 */
[----:B------:R-:W-:Y:S01]  /*cfd0*/  F2FP.F16.F32.PACK_AB R14, R14, R25 ;  /* 0x000000190e0e723e */ /* 0x000fe200000000ff */
[----:B------:R-:W-:Y:S01]  /*cfe0*/  UISETP.NE.AND.EX UP0, UPT, UR9, URZ, UPT, UP0 ;  /* 0x0000003f0900728c */ /* 0x000fe2000bf05300 */
[----:B------:R-:W-:-:S05]  /*cff0*/  F2FP.F16.F32.PACK_AB R15, R15, R110 ;  /* 0x0000006e0f0f723e */ /* 0x000fca00000000ff */
[----:B------:R-:W-:Y:S01]  /*d000*/  BAR.SYNC.DEFER_BLOCKING 0x1, 0x180 ;  /* 0x0046000000007b1d */ /* 0x000fe20000010000 */
[----:B------:R-:W-:Y:S02]  /*d010*/  F2FP.F16.F32.PACK_AB R113, R115, R114 ;  /* 0x000000727371723e */ /* 0x000fe400000000ff */
[----:B------:R-:W-:Y:S02]  /*d020*/  F2FP.F16.F32.PACK_AB R114, R117, R116 ;  /* 0x000000747572723e */ /* 0x000fe400000000ff */
[----:B------:R-:W-:Y:S01]  /*d030*/  F2FP.F16.F32.PACK_AB R115, R119, R118 ;  /* 0x000000767773723e */ /* 0x000fe200000000ff */
[----:B------:R-:W-:Y:S01]  /*d040*/  ULDC.64 UR8, c[0x0][0xc00] ;  /* 0x0003000000087ab9 */ /* 0x000fe20000000a00 */
[----:B------:R-:W-:Y:S01]  /*d050*/  UMOV UR4, URZ ;  /* 0x0000003f00047c82 */ /* 0x000fe20008000000 */
[----:B------:R-:W-:Y:S02]  /*d060*/  UIMAD.WIDE UR8, UR40, 0x4, UR8 ;  /* 0x00000004280878a5 */ /* 0x000fe4000f8e0208 */
[----:B------:R-:W-:Y:S01]  /*d070*/  USHF.R.S32.HI UR18, URZ, 0x1f, UR39 ;  /* 0x0000001f3f127899 */ /* 0x000fe20008011427 */
[----:B------:R-:W-:Y:S01]  /*d080*/  ULDC.64 UR12, c[0x0][0xb90] ;  /* 0x0002e400000c7ab9 */ /* 0x000fe20000000a00 */
[----:B------:R-:W-:-:S02]  /*d090*/  USHF.R.S32.HI UR11, URZ, 0x1f, UR40 ;  /* 0x0000001f3f0b7899 */ /* 0x000fc40008011428 */
[----:B------:R-:W-:Y:S01]  /*d0a0*/  IMAD.U32 R25, RZ, RZ, UR9 ;  /* 0x00000009ff197e24 */ /* 0x000fe2000f8e00ff */
[----:B------:R-:W-:Y:S01]  /*d0b0*/  ULDC.64 UR16, c[0x0][0xb98] ;  /* 0x0002e60000107ab9 */ /* 0x000fe20000000a00 */
[----:B------:R-:W-:Y:S01]  /*d0c0*/  ULDC.64 UR20, c[0x0][0xc08] ;  /* 0x0003020000147ab9 */ /* 0x000fe20000000a00 */
[----:B------:R-:W-:Y:S02]  /*d0d0*/  MOV R2, R0 ;  /* 0x0000000000027202 */ /* 0x000fe40000000f00 */
[----:B0-----:R-:W-:-:S03]  /*d0e0*/  MOV R3, R5 ;  /* 0x0000000500037202 */ /* 0x001fc60000000f00 */
[----:B------:R-:W-:-:S03]  /*d0f0*/  IMAD.WIDE R4, R155, 0x2, R2 ;  /* 0x000000029b047825 */ /* 0x000fc600078e0202 */
        /* <DEDUP_REMOVED lines=22> */
[----:B------:R-:W-:Y:S01]  /*d260*/  F2FP.F16.F32.PACK_AB R8, R89, R24 ;  /* 0x000000185908723e */ /* 0x000fe200000000ff */
[----:B------:R-:W-:Y:S01]  /*d270*/  IMAD.U32 R24, RZ, RZ, UR8 ;  /* 0x00000008ff187e24 */ /* 0x000fe2000f8e00ff */
[----:B------:R-:W-:-:S02]  /*d280*/  F2FP.F16.F32.PACK_AB R9, R91, R90 ;  /* 0x0000005a5b09723e */ /* 0x000fc400000000ff */
[----:B------:R-:W-:Y:S02]  /*d290*/  F2FP.F16.F32.PACK_AB R10, R93, R92 ;  /* 0x0000005c5d0a723e */ /* 0x000fe400000000ff */
[----:B------:R-:W-:Y:S02]  /*d2a0*/  F2FP.F16.F32.PACK_AB R11, R95, R94 ;  /* 0x0000005e5f0b723e */ /* 0x000fe400000000ff */
[----:B------:R-:W-:Y:S02]  /*d2b0*/  F2FP.F16.F32.PACK_AB R4, R97, R96 ;  /* 0x000000606104723e */ /* 0x000fe400000000ff */
[----:B------:R-:W-:Y:S01]  /*d2c0*/  F2FP.F16.F32.PACK_AB R5, R99, R98 ;  /* 0x000000626305723e */ /* 0x000fe200000000ff */
[----:B------:R0:W-:Y:S01]  /*d2d0*/  STSM.16.M88.4 [R31], R8 ;  /* 0x000000081f007844 */ /* 0x0001e20000000200 */
[----:B------:R-:W-:Y:S02]  /*d2e0*/  F2FP.F16.F32.PACK_AB R6, R101, R100 ;  /* 0x000000646506723e */ /* 0x000fe400000000ff */
[----:B------:R-:W-:-:S02]  /*d2f0*/  F2FP.F16.F32.PACK_AB R7, R103, R102 ;  /* 0x000000666707723e */ /* 0x000fc400000000ff */
[----:B------:R-:W-:-:S03]  /*d300*/  PLOP3.LUT P2, PT, PT, PT, UP0, 0x80, 0x0 ;  /* 0x000000000000781c */ /* 0x000fc60003f4f008 */
[----:B------:R2:W-:Y:S04]  /*d310*/  STSM.16.M88.4 [R30], R4 ;  /* 0x000000041e007844 */ /* 0x0005e80000000200 */
[----:B------:R3:W-:Y:S04]  /*d320*/  STSM.16.M88.4 [R29], R12 ;  /* 0x0000000c1d007844 */ /* 0x0007e80000000200 */
[----:B------:R3:W-:Y:S01]  /*d330*/  STSM.16.M88.4 [R28], R112 ;  /* 0x000000701c007844 */ /* 0x0007e20000000200 */
[----:B------:R-:W-:Y:S06]  /*d340*/  BAR.SYNC.DEFER_BLOCKING 0x1, 0x180 ;  /* 0x0046000000007b1d */ /* 0x000fec0000010000 */
[----:B------:R-:W4:Y:S01]  /*d350*/  @P2 LDG.E R26, desc[UR50][R24.64] ;  /* 0x00000032181a2981 */ /* 0x000f22000c1e1900 */
[----:B-1----:R-:W-:Y:S01]  /*d360*/  ISETP.NE.AND P1, PT, R33, 0x1, PT ;  /* 0x000000012100780c */ /* 0x002fe20003f25270 */
[----:B0-----:R-:W-:Y:S01]  /*d370*/  VIADD R8, R17, UR41 ;  /* 0x0000002911087c36 */ /* 0x001fe20008000000 */
[----:B------:R-:W-:-:S02]  /*d380*/  UIMAD UR8, UR18, UR12, URZ ;  /* 0x0000000c120872a4 */ /* 0x000fc4000f8e023f */
[----:B------:R-:W-:Y:S01]  /*d390*/  USEL UR11, UR11, URZ, !UP0 ;  /* 0x0000003f0b0b7287 */ /* 0x000fe2000c000000 */
[----:B--2---:R-:W-:Y:S01]  /*d3a0*/  IMAD.MOV.U32 R4, RZ, RZ, R8 ;  /* 0x000000ffff047224 */ /* 0x004fe200078e0008 */
[----:B------:R-:W-:Y:S02]  /*d3b0*/  UIMAD UR14, UR39, UR13, UR8 ;  /* 0x0000000d270e72a4 */ /* 0x000fe4000f8e0208 */
[----:B------:R-:W-:Y:S02]  /*d3c0*/  USEL UR10, UR40, URZ, !UP0 ;  /* 0x0000003f280a7287 */ /* 0x000fe4000c000000 */
[----:B------:R-:W-:-:S03]  /*d3d0*/  UISETP.NE.U32.AND UP0, UPT, UR20, URZ, UPT ;  /* 0x0000003f1400728c */ /* 0x000fc6000bf05070 */
[----:B------:R-:W0:Y:S01]  /*d3e0*/  @P1 LDC R27, c[0x0][0xbec] ;  /* 0x0002fb00ff1b1b82 */ /* 0x000e220000000800 */
[----:B------:R-:W-:-:S06]  /*d3f0*/  UISETP.NE.AND.EX UP0, UPT, UR21, URZ, UPT, UP0 ;  /* 0x0000003f1500728c */ /* 0x000fcc000bf05300 */
[----:B------:R-:W-:Y:S01]  /*d400*/  PLOP3.LUT P3, PT, PT, PT, UP0, 0x80, 0x0 ;  /* 0x000000000000781c */ /* 0x000fe20003f6f008 */
[----:B------:R-:W1:Y:S01]  /*d410*/  @P1 LDC R32, c[0x0][0xbf0] ;  /* 0x0002fc00ff201b82 */ /* 0x000e620000000800 */
[----:B0-----:R-:W-:-:S05]  /*d420*/  @P1 IMAD.HI.U32 R5, R8, R27, RZ ;  /* 0x0000001b08051227 */ /* 0x001fca00078e00ff */
[----:B-1----:R-:W-:-:S05]  /*d430*/  @P1 SHF.R.U32.HI R4, RZ, R32, R5 ;  /* 0x00000020ff041219 */ /* 0x002fca0000011605 */
[----:B------:R-:W-:-:S04]  /*d440*/  IMAD.MOV R6, RZ, RZ, -R4 ;  /* 0x000000ffff067224 */ /* 0x000fc800078e0a04 */
[----:B------:R-:W-:Y:S01]  /*d450*/  IMAD R7, R33, R6, R8 ;  /* 0x0000000621077224 */ /* 0x000fe200078e0208 */
[----:B------:R-:W-:-:S04]  /*d460*/  SHF.R.S32.HI R6, RZ, 0x1f, R4 ;  /* 0x0000001fff067819 */ /* 0x000fc80000011404 */
[----:B------:R-:W-:Y:S02]  /*d470*/  SHF.R.S32.HI R5, RZ, 0x1f, R7 ;  /* 0x0000001fff057819 */ /* 0x000fe40000011407 */
[----:B----4-:R-:W-:-:S13]  /*d480*/  @P2 R2UR UR4, R26 ;  /* 0x000000001a0422ca */ /* 0x010fda00000e0000 */
[----:B------:R-:W-:Y:S02]  /*d490*/  USHF.R.S32.HI UR9, URZ, 0x1f, UR4 ;  /* 0x0000001f3f097899 */ /* 0x000fe40008011404 */
[----:B------:R-:W-:Y:S02]  /*d4a0*/  UMOV UR8, UR4 ;  /* 0x0000000400087c82 */ /* 0x000fe40008000000 */
[----:B------:R-:W-:-:S04]  /*d4b0*/  UIMAD.WIDE.U32 UR12, UR39, UR12, UR8 ;  /* 0x0000000c270c72a5 */ /* 0x000fc8000f8e0008 */
[----:B------:R-:W-:Y:S02]  /*d4c0*/  UIADD3 UR13, UR13, UR14, URZ ;  /* 0x0000000e0d0d7290 */ /* 0x000fe4000fffe03f */
[----:B------:R-:W-:Y:S02]  /*d4d0*/  UIMAD UR14, UR11, UR16, URZ ;  /* 0x000000100b0e72a4 */ /* 0x000fe4000f8e023f */
[----:B------:R-:W-:Y:S02]  /*d4e0*/  UIMAD.WIDE.U32 UR12, UR10, UR16, UR12 ;  /* 0x000000100a0c72a5 */ /* 0x000fe4000f8e000c */
[----:B------:R-:W-:Y:S01]  /*d4f0*/  UIMAD UR14, UR10, UR17, UR14 ;  /* 0x000000110a0e72a4 */ /* 0x000fe2000f8e020e */
[----:B------:R-:W-:-:S03]  /*d500*/  ULDC UR16, c[0x0][0xa88] ;  /* 0x0002a20000107ab9 */ /* 0x000fc60000000800 */
[----:B------:R-:W-:Y:S02]  /*d510*/  IADD3 R4, P0, R4, UR12, RZ ;  /* 0x0000000c04047c10 */ /* 0x000fe4000ff1e0ff */
[----:B------:R-:W-:Y:S01]  /*d520*/  IMAD.U32 R9, RZ, RZ, UR14 ;  /* 0x0000000eff097e24 */ /* 0x000fe2000f8e00ff */
[----:B------:R-:W-:Y:S02]  /*d530*/  ULDC.64 UR14, c[0x0][0xb88] ;  /* 0x0002e200000e7ab9 */ /* 0x000fe40000000a00 */
[----:B------:R-:W-:Y:S02]  /*d540*/  IMAD R8, R5, UR14, RZ ;  /* 0x0000000e05087c24 */ /* 0x000fe4000f8e02ff */
[----:B------:R-:W-:Y:S01]  /*d550*/  IADD3.X R5, R6, UR13, R9, P0, !PT ;  /* 0x0000000d06057c10 */ /* 0x000fe200087fe409 */
[----:B------:R-:W-:Y:S01]  /*d560*/  @UP0 ULDC.64 UR12, c[0x0][0xc08] ;  /* 0x00030200000c0ab9 */ /* 0x000fe20000000a00 */
[----:B------:R-:W-:Y:S01]  /*d570*/  IMAD R9, R7, UR15, R8 ;  /* 0x0000000f07097c24 */ /* 0x000fe2000f8e0208 */
[----:B------:R-:W-:Y:S01]  /*d580*/  @UP0 UIMAD.WIDE UR12, UR40, 0x4, UR12 ;  /* 0x00000004280c08a5 */ /* 0x000fe2000f8e020c */
[----:B------:R-:W-:-:S02]  /*d590*/  IMAD.U32 R6, RZ, RZ, UR16 ;  /* 0x00000010ff067e24 */ /* 0x000fc4000f8e00ff */
[----:B------:R-:W-:Y:S01]  /*d5a0*/  IMAD.WIDE.U32 R4, R7, UR14, R4 ;  /* 0x0000000e07047c25 */ /* 0x000fe2000f8e0004 */
[----:B------:R-:W-:-:S03]  /*d5b0*/  ULDC.64 UR14, c[0x0][0xb50] ;  /* 0x0002d400000e7ab9 */ /* 0x000fc60000000a00 */
[----:B------:R-:W-:Y:S01]  /*d5c0*/  IMAD.IADD R5, R5, 0x1, R9 ;  /* 0x0000000105057824 */ /* 0x000fe200078e0209 */
[C---:B------:R-:W-:Y:S01]  /*d5d0*/  LEA R7, P0, R4.reuse, UR14, 0x2 ;  /* 0x0000000e04077c11 */ /* 0x040fe2000f8010ff */
[----:B------:R-:W-:Y:S02]  /*d5e0*/  IMAD.U32 R8, RZ, RZ, UR12 ;  /* 0x0000000cff087e24 */ /* 0x000fe4000f8e00ff */
[----:B------:R-:W-:Y:S01]  /*d5f0*/  IMAD.U32 R9, RZ, RZ, UR13 ;  /* 0x0000000dff097e24 */ /* 0x000fe2000f8e00ff */
[----:B------:R-:W-:Y:S01]  /*d600*/  LEA.HI.X R10, R4, UR15, R5, 0x2, P0 ;  /* 0x0000000f040a7c11 */ /* 0x000fe200080f1405 */
[----:B------:R-:W-:-:S03]  /*d610*/  IMAD R5, R23, 0x40, R19 ;  /* 0x0000004017057824 */ /* 0x000fc600078e0213 */
[----:B------:R3:W5:Y:S01]  /*d620*/  @P3 LDG.E R6, desc[UR50][R8.64] ;  /* 0x0000003208063981 */ /* 0x000762000c1e1900 */
[----:B------:R-:W-:Y:S05]  /*d630*/  @P3 BRA `(.L_x_1110) ;  /* 0x0000000000103947 */ /* 0x000fea0003800000 */
[----:B------:R-:W-:Y:S05]  /*d640*/  @!P2 BRA `(.L_x_1110) ;  /* 0x00000000000ca947 */ /* 0x000fea0003800000 */
[----:B---3--:R-:W2:Y:S04]  /*d650*/  LDG.E R9, desc[UR50][R24.64] ;  /* 0x0000003218097981 */ /* 0x008ea8000c1e1900 */
[----:B-----5:R-:W2:Y:S02]  /*d660*/  LDG.E R6, desc[UR50][R24.64+0x4] ;  /* 0x0000043218067981 */ /* 0x020ea4000c1e1900 */
[----:B--2---:R-:W-:-:S07]  /*d670*/  IMAD.IADD R6, R6, 0x1, -R9 ;  /* 0x0000000106067824 */ /* 0x004fce00078e0a09 */
.L_x_1110:
[----:B---3--:R-:W-:Y:S01]  /*d680*/  SHFL.IDX PT, R12, R7, RZ, 0x1c1f ;  /* 0x001c1fff070c7589 */ /* 0x008fe200000e0000 */
[----:B------:R-:W-:Y:S01]  /*d690*/  IMAD.WIDE R2, R5, 0x2, R2 ;  /* 0x0000000205027825 */ /* 0x000fe200078e0202 */
[----:B------:R-:W-:Y:S01]  /*d6a0*/  LOP3.LUT P0, RZ, R152, 0x3, RZ, 0xc0, !PT ;  /* 0x0000000398ff7812 */ /* 0x000fe2000780c0ff */
[----:B------:R-:W-:Y:S01]  /*d6b0*/  ULDC.64 UR14, c[0x0][0xaa0] ;  /* 0x0002a800000e7ab9 */ /* 0x000fe20000000a00 */
[----:B------:R-:W0:Y:S01]  /*d6c0*/  SHFL.IDX PT, R13, R10, RZ, 0x1c1f ;  /* 0x001c1fff0a0d7589 */ /* 0x000e2200000e0000 */
[----:B------:R-:W-:Y:S01]  /*d6d0*/  VIADD R8, R154, UR41 ;  /* 0x000000299a087c36 */ /* 0x000fe20008000000 */
[----:B------:R-:W-:Y:S01]  /*d6e0*/  IADD3 R9, P3, R2, 0x1800, RZ ;  /* 0x0000180002097810 */ /* 0x000fe20007f7e0ff */
[----:B-----5:R-:W-:Y:S01]  /*d6f0*/  IMAD R35, R6, R33, RZ ;  /* 0x0000002106237224 */ /* 0x020fe200078e02ff */
[----:B------:R-:W-:Y:S01]  /*d700*/  SHFL.IDX PT, R14, R7, 0x1, 0x1c1f ;  /* 0x003c1f00070e7f89 */ /* 0x000fe200000e0000 */
[----:B------:R-:W-:Y:S01]  /*d710*/  VIADD R4, R8, 0x8 ;  /* 0x0000000808047836 */ /* 0x000fe20000000000 */
[----:B------:R-:W-:-:S02]  /*d720*/  IADD3 R25, P4, R2, 0x3000, RZ ;  /* 0x0000300002197810 */ /* 0x000fc40007f9e0ff */
[----:B------:R-:W1:Y:S01]  /*d730*/  SHFL.IDX PT, R15, R10, 0x1, 0x1c1f ;  /* 0x003c1f000a0f7f89 */ /* 0x000e6200000e0000 */
[-C--:B------:R-:W-:Y:S02]  /*d740*/  ISETP.GE.OR P2, PT, R8, R35.reuse, P0 ;  /* 0x000000230800720c */ /* 0x080fe40000746670 */
[----:B------:R-:W-:Y:S02]  /*d750*/  LOP3.LUT R5, R2, 0x380, RZ, 0xc0, !PT ;  /* 0x0000038002057812 */ /* 0x000fe400078ec0ff */
[----:B------:R-:W-:Y:S02]  /*d760*/  LOP3.LUT R8, R9, 0x380, RZ, 0xc0, !PT ;  /* 0x0000038009087812 */ /* 0x000fe400078ec0ff */
[----:B------:R-:W-:Y:S02]  /*d770*/  ISETP.GE.OR P0, PT, R4, R35, P0 ;  /* 0x000000230400720c */ /* 0x000fe40000706670 */
[----:B------:R-:W-:Y:S02]  /*d780*/  LOP3.LUT R24, R25, 0x380, RZ, 0xc0, !PT ;  /* 0x0000038019187812 */ /* 0x000fe400078ec0ff */
[----:B------:R-:W-:-:S02]  /*d790*/  SHF.R.U64 R5, R5, 0x3, RZ ;  /* 0x0000000305057819 */ /* 0x000fc400000012ff */
[----:B------:R-:W-:Y:S02]  /*d7a0*/  SHF.R.U64 R8, R8, 0x3, RZ ;  /* 0x0000000308087819 */ /* 0x000fe400000012ff */
[----:B------:R-:W-:Y:S01]  /*d7b0*/  SHF.R.U64 R24, R24, 0x3, RZ ;  /* 0x0000000318187819 */ /* 0x000fe200000012ff */
[----:B0-----:R-:W-:Y:S01]  /*d7c0*/  @!P2 ST.E desc[UR50][R12.64], R21 ;  /* 0x000000150c00a985 */ /* 0x001fe2000c101932 */
[----:B------:R-:W-:Y:S01]  /*d7d0*/  LOP3.LUT R4, R5, R2, RZ, 0x3c, !PT ;  /* 0x0000000205047212 */ /* 0x000fe200078e3cff */
[--C-:B------:R-:W-:Y:S01]  /*d7e0*/  IMAD.MOV.U32 R5, RZ, RZ, R3.reuse ;  /* 0x000000ffff057224 */ /* 0x100fe200078e0003 */
[----:B------:R-:W-:Y:S01]  /*d7f0*/  LOP3.LUT R8, R8, R9, RZ, 0x3c, !PT ;  /* 0x0000000908087212 */ /* 0x000fe200078e3cff */
[--C-:B------:R-:W-:Y:S01]  /*d800*/  IMAD.X R9, RZ, RZ, R3.reuse, P3 ;  /* 0x000000ffff097224 */ /* 0x100fe200018e0603 */
[----:B------:R-:W-:Y:S01]  /*d810*/  LOP3.LUT R24, R24, R25, RZ, 0x3c, !PT ;  /* 0x0000001918187212 */ /* 0x000fe200078e3cff */
[--C-:B------:R-:W-:Y:S01]  /*d820*/  IMAD.X R25, RZ, RZ, R3.reuse, P4 ;  /* 0x000000ffff197224 */ /* 0x100fe200020e0603 */
[----:B-1----:R0:W-:Y:S04]  /*d830*/  @!P0 ST.E desc[UR50][R14.64], R20 ;  /* 0x000000140e008985 */ /* 0x0021e8000c101932 */
[----:B------:R-:W2:Y:S04]  /*d840*/  LD.E.128 R4, desc[UR50][R4.64] ;  /* 0x0000003204047980 */ /* 0x000ea8000c101d00 */
[----:B------:R-:W3:Y:S04]  /*d850*/  LD.E.128 R8, desc[UR50][R8.64] ;  /* 0x0000003208087980 */ /* 0x000ee8000c101d00 */
[----:B------:R-:W4:Y:S01]  /*d860*/  LD.E.128 R24, desc[UR50][R24.64] ;  /* 0x0000003218187980 */ /* 0x000f22000c101d00 */
[----:B------:R-:W-:Y:S01]  /*d870*/  IADD3 R29, P0, R2, 0x4800, RZ ;  /* 0x00004800021d7810 */ /* 0x000fe20007f1e0ff */
[----:B0-----:R-:W0:Y:S03]  /*d880*/  @P1 LDC R20, c[0x0][0xbec] ;  /* 0x0002fb00ff141b82 */ /* 0x001e260000000800 */
[----:B------:R-:W-:Y:S01]  /*d890*/  LOP3.LUT R2, R29, 0x380, RZ, 0xc0, !PT ;  /* 0x000003801d027812 */ /* 0x000fe200078ec0ff */
[----:B------:R-:W-:Y:S01]  /*d8a0*/  IMAD.X R13, RZ, RZ, R3, P0 ;  /* 0x000000ffff0d7224 */ /* 0x000fe200000e0603 */
[----:B------:R-:W-:-:S02]  /*d8b0*/  UIMAD UR12, UR9, UR14, URZ ;  /* 0x0000000e090c72a4 */ /* 0x000fc4000f8e023f */
[----:B------:R-:W-:Y:S01]  /*d8c0*/  SHF.R.U64 R2, R2, 0x3, RZ ;  /* 0x0000000302027819 */ /* 0x000fe200000012ff */
[----:B------:R-:W1:Y:S01]  /*d8d0*/  @P1 LDC R3, c[0x0][0xbf0] ;  /* 0x0002fc00ff031b82 */ /* 0x000e620000000800 */
[----:B------:R-:W-:Y:S02]  /*d8e0*/  UIMAD.WIDE.U32 UR8, UR4, UR14, URZ ;  /* 0x0000000e040872a5 */ /* 0x000fe4000f8e003f */
[----:B------:R-:W-:Y:S01]  /*d8f0*/  UIMAD UR12, UR4, UR15, UR12 ;  /* 0x0000000f040c72a4 */ /* 0x000fe2000f8e020c */
[----:B------:R-:W-:Y:S01]  /*d900*/  LOP3.LUT R12, R2, R29, RZ, 0x3c, !PT ;  /* 0x0000001d020c7212 */ /* 0x000fe200078e3cff */
[----:B------:R-:W-:Y:S01]  /*d910*/  IMAD R2, R18, 0x30, R23 ;  /* 0x0000003012027824 */ /* 0x000fe200078e0217 */
[----:B------:R-:W-:Y:S01]  /*d920*/  ULDC.64 UR14, c[0x0][0xae8] ;  /* 0x0002ba00000e7ab9 */ /* 0x000fe20000000a00 */
[----:B------:R-:W-:Y:S02]  /*d930*/  UIADD3 UR9, UR9, UR12, URZ ;  /* 0x0000000c09097290 */ /* 0x000fe4000fffe03f */
[----:B------:R-:W-:Y:S01]  /*d940*/  UIMAD UR4, UR18, UR14, URZ ;  /* 0x0000000e120472a4 */ /* 0x000fe2000f8e023f */
[----:B------:R-:W-:Y:S01]  /*d950*/  VIADD R29, R2, UR41 ;  /* 0x00000029021d7c36 */ /* 0x000fe20008000000 */
[----:B------:R-:W-:Y:S01]  /*d960*/  UIMAD.WIDE.U32 UR8, UR39, UR14, UR8 ;  /* 0x0000000e270872a5 */ /* 0x000fe2000f8e0008 */
[----:B------:R-:W-:Y:S01]  /*d970*/  VIADD R32, R23, UR41 ;  /* 0x0000002917207c36 */ /* 0x000fe20008000000 */
[----:B------:R-:W-:Y:S01]  /*d980*/  UIMAD UR4, UR39, UR15, UR4 ;  /* 0x0000000f270472a4 */ /* 0x000fe2000f8e0204 */
[----:B------:R-:W5:Y:S01]  /*d990*/  LD.E.128 R12, desc[UR50][R12.64] ;  /* 0x000000320c0c7980 */ /* 0x000f62000c101d00 */
[----:B------:R-:W-:Y:S01]  /*d9a0*/  ULDC.64 UR12, c[0x0][0xaf0] ;  /* 0x0002bc00000c7ab9 */ /* 0x000fe20000000a00 */
[----:B0-----:R-:W-:Y:S01]  /*d9b0*/  @P1 IMAD.HI.U32 R2, R29, R20, RZ ;  /* 0x000000141d021227 */ /* 0x001fe200078e00ff */
[----:B------:R-:W-:Y:S01]  /*d9c0*/  UIMAD UR11, UR11, UR12, URZ ;  /* 0x0000000c0b0b72a4 */ /* 0x000fe2000f8e023f */
[----:B------:R-:W-:Y:S01]  /*d9d0*/  @!PT LDS RZ, [RZ] ;  /* 0x00000000fffff984 */ /* 0x000fe20000000800 */
[----:B------:R-:W-:Y:S01]  /*d9e0*/  @!PT LDS RZ, [RZ] ;  /* 0x00000000fffff984 */ /* 0x000fe20000000800 */
[----:B------:R-:W-:Y:S01]  /*d9f0*/  @!PT LDS RZ, [RZ] ;  /* 0x00000000fffff984 */ /* 0x000fe20000000800 */
[----:B------:R-:W-:Y:S01]  /*da00*/  @!PT LDS RZ, [RZ] ;  /* 0x00000000fffff984 */ /* 0x000fe20000000800 */
[----:B------:R0:W-:Y:S06]  /*da10*/  MEMBAR.ALL.CTA ;  /* 0x0000000000007992 */ /* 0x0001ec0000008000 */
[----:B0-----:R-:W0:Y:S01]  /*da20*/  FENCE.VIEW.ASYNC.S ;  /* 0x00000000000073c6 */ /* 0x001e220000000000 */
[----:B------:R-:W-:Y:S01]  /*da30*/  UIADD3 UR9, UR9, UR4, URZ ;  /* 0x0000000409097290 */ /* 0x000fe2000fffe03f */
[----:B------:R-:W-:Y:S01]  /*da40*/  IMAD.MOV.U32 R21, RZ, RZ, R29 ;  /* 0x000000ffff157224 */ /* 0x000fe200078e001d */
[----:B------:R-:W-:Y:S01]  /*da50*/  UIMAD UR4, UR10, UR13, UR11 ;  /* 0x0000000d0a0472a4 */ /* 0x000fe2000f8e020b */
[----:B------:R-:W-:Y:S01]  /*da60*/  VIADD R0, R0, 0x16820 ;  /* 0x0001682000007836 */ /* 0x000fe20000000000 */
[----:B------:R-:W-:Y:S01]  /*da70*/  UIMAD.WIDE.U32 UR10, UR10, UR12, UR8 ;  /* 0x0000000c0a0a72a5 */ /* 0x000fe2000f8e0008 */
[----:B-1----:R-:W-:-:S02]  /*da80*/  @P1 SHF.R.U32.HI R21, RZ, R3, R2 ;  /* 0x00000003ff151219 */ /* 0x002fc40000011602 */
[----:B------:R-:W-:Y:S01]  /*da90*/  ULDC.64 UR8, c[0x0][0xae0] ;  /* 0x0002b80000087ab9 */ /* 0x000fe20000000a00 */
[----:B------:R-:W-:Y:S01]  /*daa0*/  UIADD3 UR4, UR11, UR4, URZ ;  /* 0x000000040b047290 */ /* 0x000fe2000fffe03f */
[--C-:B------:R-:W-:Y:S01]  /*dab0*/  SHF.R.S32.HI R20, RZ, 0x1f, R21.reuse ;  /* 0x0000001fff147819 */ /* 0x100fe20000011415 */
[----:B------:R-:W-:Y:S01]  /*dac0*/  IMAD.MOV R28, RZ, RZ, -R21 ;  /* 0x000000ffff1c7224 */ /* 0x000fe200078e0a15 */
[----:B------:R-:W-:Y:S01]  /*dad0*/  PRMT R0, RZ, 0x654, R0 ;  /* 0x00000654ff007816 */ /* 0x000fe20000000000 */
        /* <DEDUP_REMOVED lines=9> */
[----:B------:R-:W-:Y:S01]  /*db70*/  ULDC.64 UR8, c[0x0][0xad8] ;  /* 0x0002b60000087ab9 */ /* 0x000fe20000000a00 */
[----:B0-----:R0:W-:Y:S02]  /*db80*/  SYNCS.ARRIVE.TRANS64.RED.A1T0 RZ, [R0+URZ], RZ ;  /* 0x000000ff00ff79a7 */ /* 0x0011e4000810043f */
[----:B------:R-:W-:Y:S02]  /*db90*/  IMAD.IADD R3, R3, 0x1, R31 ;  /* 0x0000000103037824 */ /* 0x000fe400078e021f */
[----:B------:R-:W-:-:S02]  /*dba0*/  IMAD R20, R20, UR8, RZ ;  /* 0x0000000814147c24 */ /* 0x000fc4000f8e02ff */
[----:B------:R-:W-:-:S04]  /*dbb0*/  IMAD.WIDE.U32 R2, R29, UR8, R2 ;  /* 0x000000081d027c25 */ /* 0x000fc8000f8e0002 */
[----:B------:R-:W-:Y:S01]  /*dbc0*/  IMAD R21, R29, UR9, R20 ;  /* 0x000000091d157c24 */ /* 0x000fe2000f8e0214 */
[----:B------:R-:W-:Y:S01]  /*dbd0*/  ULDC.64 UR8, c[0x0][0xa80] ;  /* 0x0002a00000087ab9 */ /* 0x000fe20000000a00 */
[----:B0-----:R-:W-:Y:S01]  /*dbe0*/  VIADD R0, R32, 0x90 ;  /* 0x0000009020007836 */ /* 0x001fe20000000000 */
[----:B------:R-:W-:Y:S01]  /*dbf0*/  LEA R30, P0, R2, UR8, 0x1 ;  /* 0x00000008021e7c11 */ /* 0x000fe2000f8008ff */
[----:B------:R-:W-:-:S04]  /*dc00*/  IMAD.IADD R3, R3, 0x1, R21 ;  /* 0x0000000103037824 */ /* 0x000fc800078e0215 */
[----:B------:R-:W0:Y:S01]  /*dc10*/  SHFL.IDX PT, R20, R30, RZ, 0x181f ;  /* 0x00181fff1e147589 */ /* 0x000e2200000e0000 */
[----:B------:R-:W-:Y:S01]  /*dc20*/  LEA.HI.X R31, R2, UR9, R3, 0x1, P0 ;  /* 0x00000009021f7c11 */ /* 0x000fe200080f0c03 */
[C---:B------:R-:W-:Y:S01]  /*dc30*/  VIADD R2, R32.reuse, 0x30 ;  /* 0x0000003020027836 */ /* 0x040fe20000000000 */
[----:B------:R-:W-:Y:S01]  /*dc40*/  ISETP.GE.AND P0, PT, R19, UR4, PT ;  /* 0x0000000413007c0c */ /* 0x000fe2000bf06270 */
[----:B------:R-:W1:Y:S01]  /*dc50*/  SHFL.IDX PT, R28, R30, 0x1, 0x181f ;  /* 0x00381f001e1c7f89 */ /* 0x000e6200000e0000 */
[C---:B------:R-:W-:Y:S02]  /*dc60*/  VIADD R3, R32.reuse, 0x60 ;  /* 0x0000006020037836 */ /* 0x040fe40000000000 */
[-C--:B------:R-:W-:Y:S01]  /*dc70*/  ISETP.GE.OR P1, PT, R32, R35.reuse, P0 ;  /* 0x000000232000720c */ /* 0x080fe20000726670 */
[----:B------:R-:W1:Y:S01]  /*dc80*/  SHFL.IDX PT, R34, R30, 0x2, 0x181f ;  /* 0x00581f001e227f89 */ /* 0x000e6200000e0000 */
[-C--:B------:R-:W-:Y:S02]  /*dc90*/  ISETP.GE.OR P2, PT, R2, R35.reuse, P0 ;  /* 0x000000230200720c */ /* 0x080fe40000746670 */
[-C--:B------:R-:W-:Y:S01]  /*dca0*/  ISETP.GE.OR P3, PT, R3, R35.reuse, P0 ;  /* 0x000000230300720c */ /* 0x080fe20000766670 */
[----:B------:R-:W1:Y:S01]  /*dcb0*/  SHFL.IDX PT, R21, R31, RZ, 0x181f ;  /* 0x00181fff1f157589 */ /* 0x000e6200000e0000 */
[----:B------:R-:W-:-:S03]  /*dcc0*/  ISETP.GE.OR P0, PT, R0, R35, P0 ;  /* 0x000000230000720c */ /* 0x000fc60000706670 */
[----:B------:R-:W1:Y:S04]  /*dcd0*/  SHFL.IDX PT, R29, R31, 0x1, 0x181f ;  /* 0x00381f001f1d7f89 */ /* 0x000e6800000e0000 */
[----:B------:R-:W1:Y:S01]  /*dce0*/  SHFL.IDX PT, R33, R31, 0x2, 0x181f ;  /* 0x00581f001f217f89 */ /* 0x000e6200000e0000 */
[----:B0-----:R-:W-:-:S03]  /*dcf0*/  @!P1 LEA R2, P4, R19, R20, 0x1 ;  /* 0x0000001413029211 */ /* 0x001fc600078808ff */
[----:B------:R-:W0:Y:S01]  /*dd00*/  SHFL.IDX PT, R30, R30, 0x3, 0x181f ;  /* 0x00781f001e1e7f89 */ /* 0x000e2200000e0000 */
[----:B-1----:R-:W-:-:S03]  /*dd10*/  @!P2 LEA R20, P5, R19, R28, 0x1 ;  /* 0x0000001c1314a211 */ /* 0x002fc600078a08ff */
[----:B------:R-:W1:Y:S01]  /*dd20*/  SHFL.IDX PT, R31, R31, 0x3, 0x181f ;  /* 0x00781f001f1f7f89 */ /* 0x000e6200000e0000 */
[C---:B------:R-:W-:Y:S02]  /*dd30*/  @!P3 LEA R28, P6, R19.reuse, R34, 0x1 ;  /* 0x00000022131cb211 */ /* 0x040fe400078c08ff */
[C-C-:B------:R-:W-:Y:S02]  /*dd40*/  @!P1 LEA.HI.X R3, R19.reuse, R21, R156.reuse, 0x1, P4 ;  /* 0x0000001513039211 */ /* 0x140fe400020f0c9c */
[C-C-:B------:R-:W-:Y:S02]  /*dd50*/  @!P2 LEA.HI.X R21, R19.reuse, R29, R156.reuse, 0x1, P5 ;  /* 0x0000001d1315a211 */ /* 0x140fe400028f0c9c */
[----:B------:R-:W-:Y:S01]  /*dd60*/  @!P3 LEA.HI.X R29, R19, R33, R156, 0x1, P6 ;  /* 0x00000021131db211 */ /* 0x000fe200030f0c9c */
[----:B--2---:R2:W-:Y:S04]  /*dd70*/  @!P1 ST.E.128 desc[UR50][R2.64], R4 ;  /* 0x0000000402009985 */ /* 0x0045e8000c101d32 */
[----:B---3--:R2:W-:Y:S04]  /*dd80*/  @!P2 ST.E.128 desc[UR50][R20.64], R8 ;  /* 0x000000081400a985 */ /* 0x0085e8000c101d32 */
[----:B----4-:R2:W-:Y:S01]  /*dd90*/  @!P3 ST.E.128 desc[UR50][R28.64], R24 ;  /* 0x000000181c00b985 */ /* 0x0105e2000c101d32 */
[----:B01----:R-:W-:Y:S05]  /*dda0*/  @P0 BRA `(.L_x_1111) ;  /* 0x0000000800700947 */ /* 0x003fea0003800000 */
[----:B--2---:R-:W-:-:S04]  /*ddb0*/  LEA R2, P0, R19, R30, 0x1 ;  /* 0x0000001e13027211 */ /* 0x004fc800078008ff */
[----:B------:R-:W-:-:S05]  /*ddc0*/  LEA.HI.X R3, R19, R31, R156, 0x1, P0 ;  /* 0x0000001f13037211 */ /* 0x000fca00000f0c9c */
[----:B-----5:R0:W-:Y:S01]  /*ddd0*/  ST.E.128 desc[UR50][R2.64], R12 ;  /* 0x0000000c02007985 */ /* 0x0201e2000c101d32 */
[----:B------:R-:W-:Y:S05]  /*dde0*/  BRA `(.L_x_1111) ;  /* 0x0000000800607947 */ /* 0x000fea0003800000 */
.L_x_1109:
        /* <DEDUP_REMOVED lines=11> */
[----:B------:R-:W-:Y:S01]  /*dea0*/  UISETP.NE.U32.AND UP1, UPT, UR8, URZ, UPT ;  /* 0x0000003f0800728c */ /* 0x000fe2000bf25070 */
[----:B------:R-:W-:Y:S02]  /*deb0*/  IMAD.U32 R0, RZ, RZ, UR4 ;  /* 0x00000004ff007e24 */ /* 0x000fe4000f8e00ff */
[----:B------:R-:W2:Y:S01]  /*dec0*/  @P2 LDG.E R6, desc[UR50][R2.64] ;  /* 0x0000003202062981 */ /* 0x000ea2000c1e1900 */
[----:B------:R-:W-:-:S06]  /*ded0*/  UISETP.NE.AND.EX UP1, UPT, UR9, URZ, UPT, UP1 ;  /* 0x0000003f0900728c */ /* 0x000fcc000bf25310 */
        /* <DEDUP_REMOVED lines=9> */
[----:B------:R-:W-:-:S10]  /*df70*/  ISETP.GE.AND P1, PT, R157, 0xc0, PT ;  /* 0x000000c09d00780c */ /* 0x000fd40003f26270 */
[----:B------:R-:W0:Y:S01]  /*df80*/  @P0 LDC R9, c[0x0][0xbec] ;  /* 0x0002fb00ff090b82 */ /* 0x000e220000000800 */
[----:B--2---:R-:W-:Y:S01]  /*df90*/  @P2 R2UR UR4, R6 ;  /* 0x00000000060422ca */ /* 0x004fe200000e0000 */
[----:B01----:R-:W-:-:S14]  /*dfa0*/  @P3 BRA `(.L_x_1112) ;  /* 0x0000000000103947 */ /* 0x003fdc0003800000 */
[----:B------:R-:W-:Y:S05]  /*dfb0*/  @!P2 BRA `(.L_x_1112) ;  /* 0x00000000000ca947 */ /* 0x000fea0003800000 */
[----:B------:R-:W2:Y:S04]  /*dfc0*/  LDG.E R5, desc[UR50][R2.64] ;  /* 0x0000003202057981 */ /* 0x000ea8000c1e1900 */
[----:B-----5:R-:W2:Y:S02]  /*dfd0*/  LDG.E R0, desc[UR50][R2.64+0x4] ;  /* 0x0000043202007981 */ /* 0x020ea4000c1e1900 */
[----:B--2---:R-:W-:-:S07]  /*dfe0*/  IMAD.IADD R0, R0, 0x1, -R5 ;  /* 0x0000000100007824 */ /* 0x004fce00078e0a05 */
.L_x_1112:
[----:B------:R-:W-:Y:S01]  /*dff0*/  USHF.R.S32.HI UR8, URZ, 0x1f, UR40 ;  /* 0x0000001f3f087899 */ /* 0x000fe20008011428 */
[----:B------:R-:W-:Y:S01]  /*e000*/  BSSY B1, `(.L_x_1113) ;  /* 0x000002e000017945 */ /* 0x000fe20003800000 */
[----:B------:R-:W-:Y:S02]  /*e010*/  USHF.R.S32.HI UR11, URZ, 0x1f, UR4 ;  /* 0x0000001f3f0b7899 */ /* 0x000fe40008011404 */
[----:B------:R-:W-:Y:S02]  /*e020*/  USEL UR13, UR40, URZ, !UP0 ;  /* 0x0000003f280d7287 */ /* 0x000fe4000c000000 */
[----:B------:R-:W-:Y:S01]  /*e030*/  USEL UR14, UR8, URZ, !UP0 ;  /* 0x0000003f080e7287 */ /* 0x000fe2000c000000 */
[----:B------:R-:W-:Y:S11]  /*e040*/  @P1 BRA `(.L_x_1114) ;  /* 0x0000000000a41947 */ /* 0x000ff60003800000 */
[----:B------:R-:W0:Y:S01]  /*e050*/  S2R R3, SR_TID.X ;  /* 0x0000000000037919 */ /* 0x000e220000002100 */
[----:B------:R-:W1:Y:S01]  /*e060*/  LDC R7, c[0x0][0xbe8] ;  /* 0x0002fa00ff077b82 */ /* 0x000e620000000800 */
[----:B------:R-:W-:Y:S02]  /*e070*/  IMAD.U32 R4, RZ, RZ, UR41 ;  /* 0x00000029ff047e24 */ /* 0x000fe4000f8e00ff */
[----:B-1---5:R-:W-:-:S03]  /*e080*/  IMAD R2, R0, R7, RZ ;  /* 0x0000000700027224 */ /* 0x022fc600078e02ff */
[----:B0-----:R-:W-:-:S04]  /*e090*/  IADD3 R4, R4, -0x80, R3 ;  /* 0xffffff8004047810 */ /* 0x001fc80007ffe003 */
[----:B------:R-:W-:-:S13]  /*e0a0*/  ISETP.GE.AND P1, PT, R4, R2, PT ;  /* 0x000000020400720c */ /* 0x000fda0003f26270 */
[----:B------:R-:W-:Y:S05]  /*e0b0*/  @P1 BRA `(.L_x_1114) ;  /* 0x0000000000881947 */ /* 0x000fea0003800000 */
[----:B------:R-:W-:Y:S01]  /*e0c0*/  ISETP.NE.AND P1, PT, R7, 0x1, PT ;  /* 0x000000010700780c */ /* 0x000fe20003f25270 */
[----:B------:R-:W-:Y:S01]  /*e0d0*/  ULDC.64 UR16, c[0x0][0xb90] ;  /* 0x0002e40000107ab9 */ /* 0x000fe20000000a00 */
[----:B------:R-:W-:Y:S01]  /*e0e0*/  UMOV UR8, UR4 ;  /* 0x0000000400087c82 */ /* 0x000fe20008000000 */
[----:B------:R-:W-:Y:S01]  /*e0f0*/  UIMAD UR10, UR12, UR16, URZ ;  /* 0x000000100c0a72a4 */ /* 0x000fe2000f8e023f */
[----:B------:R-:W-:Y:S01]  /*e100*/  IMAD.MOV.U32 R2, RZ, RZ, R4 ;  /* 0x000000ffff027224 */ /* 0x000fe200078e0004 */
[----:B------:R-:W-:Y:S02]  /*e110*/  UMOV UR9, UR11 ;  /* 0x0000000b00097c82 */ /* 0x000fe40008000000 */
[----:B------:R-:W-:Y:S02]  /*e120*/  UIMAD.WIDE.U32 UR8, UR39, UR16, UR8 ;  /* 0x00000010270872a5 */ /* 0x000fe4000f8e0008 */
[----:B------:R-:W-:-:S03]  /*e130*/  UIMAD UR10, UR39, UR17, UR10 ;  /* 0x00000011270a72a4 */ /* 0x000fc6000f8e020a */
[----:B------:R-:W-:Y:S01]  /*e140*/  ULDC.64 UR16, c[0x0][0xb98] ;  /* 0x0002e60000107ab9 */ /* 0x000fe20000000a00 */
[----:B------:R-:W0:Y:S01]  /*e150*/  @P1 LDC R3, c[0x0][0xbec] ;  /* 0x0002fb00ff031b82 */ /* 0x000e220000000800 */
[----:B------:R-:W-:Y:S02]  /*e160*/  UIADD3 UR9, UR9, UR10, URZ ;  /* 0x0000000a09097290 */ /* 0x000fe4000fffe03f */
[----:B------:R-:W-:Y:S02]  /*e170*/  UIMAD UR10, UR14, UR16, URZ ;  /* 0x000000100e0a72a4 */ /* 0x000fe4000f8e023f */
[----:B------:R-:W-:Y:S02]  /*e180*/  UIMAD.WIDE.U32 UR8, UR13, UR16, UR8 ;  /* 0x000000100d0872a5 */ /* 0x000fe4000f8e0008 */
[----:B------:R-:W-:Y:S01]  /*e190*/  UIMAD UR10, UR13, UR17, UR10 ;  /* 0x000000110d0a72a4 */ /* 0x000fe2000f8e020a */
[----:B------:R-:W1:Y:S02]  /*e1a0*/  @P1 LDC R6, c[0x0][0xbf0] ;  /* 0x0002fc00ff061b82 */ /* 0x000e640000000800 */
[----:B------:R-:W-:Y:S01]  /*e1b0*/  ULDC.64 UR16, c[0x0][0xb88] ;  /* 0x0002e20000107ab9 */ /* 0x000fe20000000a00 */
[----:B0-----:R-:W-:-:S05]  /*e1c0*/  @P1 IMAD.HI.U32 R3, R4, R3, RZ ;  /* 0x0000000304031227 */ /* 0x001fca00078e00ff */
[----:B-1----:R-:W-:Y:S01]  /*e1d0*/  @P1 SHF.R.U32.HI R2, RZ, R6, R3 ;  /* 0x00000006ff021219 */ /* 0x002fe20000011603 */
[----:B------:R-:W-:-:S03]  /*e1e0*/  IMAD.U32 R6, RZ, RZ, UR10 ;  /* 0x0000000aff067e24 */ /* 0x000fc6000f8e00ff */
[--C-:B------:R-:W-:Y:S01]  /*e1f0*/  SHF.R.S32.HI R3, RZ, 0x1f, R2.reuse ;  /* 0x0000001fff037819 */ /* 0x100fe20000011402 */
[----:B------:R-:W-:Y:S01]  /*e200*/  IMAD.MOV R5, RZ, RZ, -R2 ;  /* 0x000000ffff057224 */ /* 0x000fe200078e0a02 */
[----:B------:R-:W-:-:S03]  /*e210*/  IADD3 R2, P1, R2, UR8, RZ ;  /* 0x0000000802027c10 */ /* 0x000fc6000ff3e0ff */
[----:B------:R-:W-:Y:S01]  /*e220*/  IMAD R5, R7, R5, R4 ;  /* 0x0000000507057224 */ /* 0x000fe200078e0204 */
[----:B------:R-:W-:Y:S01]  /*e230*/  IADD3.X R3, R3, UR9, R6, P1, !PT ;  /* 0x0000000903037c10 */ /* 0x000fe20008ffe406 */
[----:B------:R-:W-:-:S03]  /*e240*/  ULDC.64 UR8, c[0x0][0xb50] ;  /* 0x0002d40000087ab9 */ /* 0x000fc60000000a00 */
[----:B------:R-:W-:Y:S01]  /*e250*/  SHF.R.S32.HI R4, RZ, 0x1f, R5 ;  /* 0x0000001fff047819 */ /* 0x000fe20000011405 */
[----:B------:R-:W-:-:S04]  /*e260*/  IMAD.WIDE.U32 R2, R5, UR16, R2 ;  /* 0x0000001005027c25 */ /* 0x000fc8000f8e0002 */
[----:B------:R-:W-:-:S04]  /*e270*/  IMAD R4, R4, UR16, RZ ;  /* 0x0000001004047c24 */ /* 0x000fc8000f8e02ff */
[----:B------:R-:W-:Y:S01]  /*e280*/  IMAD R7, R5, UR17, R4 ;  /* 0x0000001105077c24 */ /* 0x000fe2000f8e0204 */
[----:B------:R-:W-:-:S03]  /*e290*/  LEA R4, P1, R2, UR8, 0x2 ;  /* 0x0000000802047c11 */ /* 0x000fc6000f8210ff */
[----:B------:R-:W-:-:S05]  /*e2a0*/  IMAD.IADD R3, R3, 0x1, R7 ;  /* 0x0000000103037824 */ /* 0x000fca00078e0207 */
[----:B------:R-:W-:Y:S01]  /*e2b0*/  LEA.HI.X R5, R2, UR9, R3, 0x2, P1 ;  /* 0x0000000902057c11 */ /* 0x000fe200088f1403 */
[----:B------:R-:W-:-:S05]  /*e2c0*/  IMAD.MOV.U32 R3, RZ, RZ, -0x800000 ;  /* 0xff800000ff037424 */ /* 0x000fca00078e00ff */
[----:B------:R0:W-:Y:S02]  /*e2d0*/  STG.E desc[UR50][R4.64], R3 ;  /* 0x0000000304007986 */ /* 0x0001e4000c101932 */
.L_x_1114:
[----:B------:R-:W-:Y:S05]  /*e2e0*/  BSYNC B1 ;  /* 0x0000000000017941 */ /* 0x000fea0003800000 */
.L_x_1113:
[----:B0-----:R-:W0:Y:S01]  /*e2f0*/  @P0 LDC R3, c[0x0][0xbf0] ;  /* 0x0002fc00ff030b82 */ /* 0x001e220000000800 */
[----:B------:R-:W-:Y:S01]  /*e300*/  ULDC.64 UR16, c[0x0][0xaa0] ;  /* 0x0002a80000107ab9 */ /* 0x000fe20000000a00 */
[----:B------:R-:W-:Y:S01]  /*e310*/  IMAD R2, R18, 0x30, R23 ;  /* 0x0000003012027824 */ /* 0x000fe200078e0217 */
[----:B------:R-:W-:Y:S01]  /*e320*/  UIMAD UR10, UR11, UR16, URZ ;  /* 0x000000100b0a72a4 */ /* 0x000fe2000f8e023f */
[----:B------:R-:W-:Y:S01]  /*e330*/  VIADD R20, R23, UR41 ;  /* 0x0000002917147c36 */ /* 0x000fe20008000000 */
[----:B------:R-:W-:Y:S01]  /*e340*/  UIMAD.WIDE.U32 UR8, UR4, UR16, URZ ;  /* 0x00000010040872a5 */ /* 0x000fe2000f8e003f */
[----:B------:R-:W-:Y:S01]  /*e350*/  VIADD R4, R2, UR41 ;  /* 0x0000002902047c36 */ /* 0x000fe20008000000 */
[----:B------:R-:W-:Y:S01]  /*e360*/  UIMAD UR10, UR4, UR17, UR10 ;  /* 0x00000011040a72a4 */ /* 0x000fe2000f8e020a */
[----:B-----5:R-:W-:Y:S02]  /*e370*/  IMAD R13, R0, R11, RZ ;  /* 0x0000000b000d7224 */ /* 0x020fe400078e02ff */
[----:B------:R-:W-:Y:S01]  /*e380*/  ULDC.64 UR16, c[0x0][0xae8] ;  /* 0x0002ba0000107ab9 */ /* 0x000fe20000000a00 */
[----:B------:R-:W-:Y:S01]  /*e390*/  UIADD3 UR9, UR9, UR10, URZ ;  /* 0x0000000a09097290 */ /* 0x000fe2000fffe03f */
[----:B------:R-:W-:Y:S01]  /*e3a0*/  @P0 IMAD.HI.U32 R2, R4, R9, RZ ;  /* 0x0000000904020227 */ /* 0x000fe200078e00ff */
[----:B------:R-:W-:-:S02]  /*e3b0*/  UIMAD UR4, UR12, UR16, URZ ;  /* 0x000000100c0472a4 */ /* 0x000fc4000f8e023f */
[----:B------:R-:W-:Y:S01]  /*e3c0*/  UIMAD.WIDE.U32 UR8, UR39, UR16, UR8 ;  /* 0x00000010270872a5 */ /* 0x000fe2000f8e0008 */
[----:B------:R-:W-:Y:S01]  /*e3d0*/  IMAD.MOV.U32 R5, RZ, RZ, R4 ;  /* 0x000000ffff057224 */ /* 0x000fe200078e0004 */
[----:B------:R-:W-:Y:S01]  /*e3e0*/  UIMAD UR4, UR39, UR17, UR4 ;  /* 0x00000011270472a4 */ /* 0x000fe2000f8e0204 */
[----:B------:R-:W-:Y:S01]  /*e3f0*/  VIADD R0, R20, 0x30 ;  /* 0x0000003014007836 */ /* 0x000fe20000000000 */
[----:B------:R-:W-:Y:S02]  /*e400*/  ULDC.64 UR10, c[0x0][0xaf0] ;  /* 0x0002bc00000a7ab9 */ /* 0x000fe40000000a00 */
[----:B------:R-:W-:Y:S02]  /*e410*/  UIADD3 UR9, UR9, UR4, URZ ;  /* 0x0000000409097290 */ /* 0x000fe4000fffe03f */
[----:B------:R-:W-:Y:S01]  /*e420*/  UIMAD UR4, UR14, UR10, URZ ;  /* 0x0000000a0e0472a4 */ /* 0x000fe2000f8e023f */
[----:B0-----:R-:W-:Y:S01]  /*e430*/  @P0 SHF.R.U32.HI R5, RZ, R3, R2 ;  /* 0x00000003ff050219 */ /* 0x001fe20000011602 */
[----:B------:R-:W-:-:S02]  /*e440*/  UIMAD.WIDE.U32 UR8, UR13, UR10, UR8 ;  /* 0x0000000a0d0872a5 */ /* 0x000fc4000f8e0008 */
[----:B------:R-:W-:Y:S01]  /*e450*/  UIMAD UR4, UR13, UR11, UR4 ;  /* 0x0000000b0d0472a4 */ /* 0x000fe2000f8e0204 */
[--C-:B------:R-:W-:Y:S01]  /*e460*/  SHF.R.S32.HI R2, RZ, 0x1f, R5.reuse ;  /* 0x0000001fff027819 */ /* 0x100fe20000011405 */
[----:B------:R-:W-:Y:S01]  /*e470*/  IMAD.MOV R7, RZ, RZ, -R5 ;  /* 0x000000ffff077224 */ /* 0x000fe200078e0a05 */
[----:B------:R-:W-:Y:S01]  /*e480*/  ULDC.64 UR10, c[0x0][0xae0] ;  /* 0x0002b800000a7ab9 */ /* 0x000fe20000000a00 */
[----:B------:R-:W-:Y:S02]  /*e490*/  UIADD3 UR4, UR9, UR4, URZ ;  /* 0x0000000409047290 */ /* 0x000fe4000fffe03f */
[----:B------:R-:W-:Y:S02]  /*e4a0*/  IMAD.U32 R3, RZ, RZ, UR9 ;  /* 0x00000009ff037e24 */ /* 0x000fe4000f8e00ff */
[----:B------:R-:W-:Y:S02]  /*e4b0*/  IMAD R7, R11, R7, R4 ;  /* 0x000000070b077224 */ /* 0x000fe400078e0204 */
[----:B------:R-:W-:-:S02]  /*e4c0*/  IMAD R6, R2, UR10, RZ ;  /* 0x0000000a02067c24 */ /* 0x000fc4000f8e02ff */
        /* <DEDUP_REMOVED lines=13> */
[----:B------:R-:W-:-:S04]  /*e5a0*/  LEA R4, P0, R2, UR8, 0x1 ;  /* 0x0000000802047c11 */ /* 0x000fc8000f8008ff */
[----:B------:R-:W-:Y:S01]  /*e5b0*/  LEA.HI.X R8, R2, UR9, R3, 0x1, P0 ;  /* 0x0000000902087c11 */ /* 0x000fe200080f0c03 */
[----:B------:R-:W0:Y:S01]  /*e5c0*/  SHFL.IDX PT, R6, R4, RZ, 0x181f ;  /* 0x00181fff04067589 */ /* 0x000e2200000e0000 */
[----:B------:R-:W-:Y:S01]  /*e5d0*/  ISETP.GE.AND P0, PT, R19, UR4, PT ;  /* 0x0000000413007c0c */ /* 0x000fe2000bf06270 */
[C---:B------:R-:W-:Y:S02]  /*e5e0*/  VIADD R2, R20.reuse, 0x60 ;  /* 0x0000006014027836 */ /* 0x040fe40000000000 */
[----:B------:R-:W1:Y:S01]  /*e5f0*/  SHFL.IDX PT, R10, R4, 0x1, 0x181f ;  /* 0x00381f00040a7f89 */ /* 0x000e6200000e0000 */
[CC--:B------:R-:W-:Y:S01]  /*e600*/  ISETP.GE.OR P3, PT, R20.reuse, R13.reuse, P0 ;  /* 0x0000000d1400720c */ /* 0x0c0fe20000766670 */
[----:B------:R-:W-:Y:S01]  /*e610*/  VIADD R3, R20, 0x90 ;  /* 0x0000009014037836 */ /* 0x000fe20000000000 */
[-C--:B------:R-:W-:Y:S01]  /*e620*/  ISETP.GE.OR P2, PT, R0, R13.reuse, P0 ;  /* 0x0000000d0000720c */ /* 0x080fe20000746670 */
[----:B------:R-:W2:Y:S01]  /*e630*/  SHFL.IDX PT, R12, R4, 0x2, 0x181f ;  /* 0x00581f00040c7f89 */ /* 0x000ea200000e0000 */
[----:B------:R-:W-:-:S02]  /*e640*/  ISETP.GE.OR P1, PT, R2, R13, P0 ;  /* 0x0000000d0200720c */ /* 0x000fc40000726670 */
[----:B------:R-:W-:Y:S01]  /*e650*/  ISETP.GE.OR P0, PT, R3, R13, P0 ;  /* 0x0000000d0300720c */ /* 0x000fe20000706670 */
[----:B------:R-:W3:Y:S04]  /*e660*/  SHFL.IDX PT, R5, R8, RZ, 0x181f ;  /* 0x00181fff08057589 */ /* 0x000ee800000e0000 */
        /* <DEDUP_REMOVED lines=16> */
.L_x_1111:
[----:B------:R-:W-:Y:S05]  /*e770*/  BSYNC B0 ;  /* 0x0000000000007941 */ /* 0x000fea0003800000 */
.L_x_1108:
[----:B------:R-:W-:Y:S02]  /*e780*/  ULDC UR4, c[0x0][0xc3c] ;  /* 0x00030f0000047ab9 */ /* 0x000fe40000000800 */
[----:B------:R-:W-:-:S06]  /*e790*/  UISETP.GE.AND UP0, UPT, UR6, UR4, UPT ;  /* 0x000000040600728c */ /* 0x000fcc000bf06270 */
[----:B------:R-:W-:-:S13]  /*e7a0*/  PLOP3.LUT P0, PT, PT, PT, UP0, 0x80, 0x0 ;  /* 0x000000000000781c */ /* 0x000fda0003f0f008 */
[----:B------:R-:W-:Y:S05]  /*e7b0*/  @!P0 BRA `(.L_x_1115) ;  /* 0xffffff24008c8947 */ /* 0x000fea000383ffff */
[----:B------:R-:W-:Y:S05]  /*e7c0*/  EXIT ;  /* 0x000000000000794d */ /* 0x000fea0003800000 */
.L_x_1026:
[----:B------:R-:W-:-:S08]  /*e7d0*/  NOP ;  /* 0x0000000000007918 */ /* 0x000fd00000000000 */
[----:B------:R-:W0:-:S00]  /*e7e0*/  USETMAXREG.DEALLOC.CTAPOOL 0x20 ;  /* 0x00000020000079c8 */ /* 0x000e0000080e0500 */
        /* <DEDUP_REMOVED lines=16> */
.L_x_1116:
        /* <DEDUP_REMOVED lines=42> */
.L_x_1122:
        /* <DEDUP_REMOVED lines=12> */
.L_x_1121:
[----:B------:R-:W-:Y:S05]  /*ec50*/  BSYNC B0 ;  /* 0x0000000000007941 */ /* 0x000fea0003800000 */
.L_x_1120:
        /* <DEDUP_REMOVED lines=21> */
.L_x_1118:
[----:B------:R-:W-:-:S04]  /*edb0*/  IMAD.IADD R13, R4, 0x1, -R3 ;  /* 0x00000001040d7824 */ /* 0x000fc800078e0a03 */
[----:B------:R-:W-:-:S05]  /*edc0*/  IMAD R2, R6, UR5, R13 ;  /* 0x0000000506027c24 */ /* 0x000fca000f8e020d */
[----:B------:R-:W-:Y:S02]  /*edd0*/  ISETP.GT.AND P0, PT, R2, UR6, PT ;  /* 0x0000000602007c0c */ /* 0x000fe4000bf04270 */
[----:B------:R-:W0:Y:S11]  /*ede0*/  LDC.64 R2, c[0x0][0xc90] ;  /* 0x00032400ff027b82 */ /* 0x000e360000000a00 */
[----:B------:R-:W-:-:S04]  /*edf0*/  VOTE.ANY R9, PT, !P0 ;  /* 0x0000000000097806 */ /* 0x000fc800040e0100 */
[----:B------:R-:W1:Y:S02]  /*ee00*/  POPC R15, R9 ;  /* 0x00000009000f7309 */ /* 0x000e640000000000 */
[----:B-1----:R-:W-:-:S04]  /*ee10*/  VIADD R19, R15, UR4 ;  /* 0x000000040f137c36 */ /* 0x002fc80008000000 */
[----:B0-----:R-:W-:-:S05]  /*ee20*/  IMAD.WIDE R2, R19, 0x4, R2 ;  /* 0x0000000413027825 */ /* 0x001fca00078e0202 */
[----:B------:R-:W2:Y:S01]  /*ee30*/  LDG.E R7, desc[UR50][R2.64] ;  /* 0x0000003202077981 */ /* 0x000ea2000c1e1900 */
[----:B------:R-:W-:-:S03]  /*ee40*/  ISETP.NE.AND P0, PT, R9, RZ, PT ;  /* 0x000000ff0900720c */ /* 0x000fc60003f05270 */
[----:B------:R-:W2:Y:S02]  /*ee50*/  SHFL.IDX PT, R0, R0, R15, 0x1f ;  /* 0x00001f0f00007589 */ /* 0x000ea400000e0000 */
[----:B--2---:R-:W-:-:S05]  /*ee60*/  IMAD R4, R0, R7, RZ ;  /* 0x0000000700047224 */ /* 0x004fca00078e02ff */
[----:B------:R-:W-:-:S04]  /*ee70*/  IABS R8, R4 ;  /* 0x0000000400087213 */ /* 0x000fc80000000000 */
[----:B------:R-:W0:Y:S08]  /*ee80*/  I2F.RP R10, R8 ;  /* 0x00000008000a7306 */ /* 0x000e300000209400 */
[----:B0-----:R-:W0:Y:S02]  /*ee90*/  MUFU.RCP R10, R10 ;  /* 0x0000000a000a7308 */ /* 0x001e240000001000 */
[----:B0-----:R-:W-:-:S06]  /*eea0*/  VIADD R11, R10, 0xffffffe ;  /* 0x0ffffffe0a0b7836 */ /* 0x001fcc0000000000 */
[----:B------:R-:W0:Y:S02]  /*eeb0*/  F2I.FTZ.U32.TRUNC.NTZ R3, R11 ;  /* 0x0000000b00037305 */ /* 0x000e24000021f000 */
[----:B0-----:R-:W-:Y:S01]  /*eec0*/  IMAD.MOV R11, RZ, RZ, -R3 ;  /* 0x000000ffff0b7224 */ /* 0x001fe200078e0a03 */
[----:B------:R-:W-:Y:S06]  /*eed0*/  @!P0 BRA `(.L_x_1123) ;  /* 0x0000000000088947 */ /* 0x000fec0003800000 */
[----:B------:R-:W-:-:S05]  /*eee0*/  VIADD R9, R15, 0xffffffff ;  /* 0xffffffff0f097836 */ /* 0x000fca0000000000 */
[----:B------:R0:W1:Y:S02]  /*eef0*/  SHFL.IDX PT, R16, R6, R9, 0x1f ;  /* 0x00001f0906107589 */ /* 0x00006400000e0000 */
.L_x_1123:
[----:B-1----:R-:W-:Y:S01]  /*ef00*/  IMAD R16, R16, UR5, R13 ;  /* 0x0000000510107c24 */ /* 0x002fe2000f8e020d */
[----:B------:R-:W-:Y:S01]  /*ef10*/  IABS R10, R4 ;  /* 0x00000004000a7213 */ /* 0x000fe20000000000 */
[----:B------:R-:W-:Y:S02]  /*ef20*/  IMAD R11, R11, R8, RZ ;  /* 0x000000080b0b7224 */ /* 0x000fe400078e02ff */
[----:B------:R-:W-:Y:S01]  /*ef30*/  IMAD.MOV.U32 R2, RZ, RZ, RZ ;  /* 0x000000ffff027224 */ /* 0x000fe200078e00ff */
[----:B0-----:R-:W-:Y:S01]  /*ef40*/  IADD3 R9, -R16, UR6, RZ ;  /* 0x0000000610097c10 */ /* 0x001fe2000fffe1ff */
[----:B------:R-:W-:Y:S02]  /*ef50*/  IMAD.MOV R10, RZ, RZ, -R10 ;  /* 0x000000ffff0a7224 */ /* 0x000fe400078e0a0a */
[----:B------:R-:W-:Y:S01]  /*ef60*/  IMAD.HI.U32 R2, R3, R11, R2 ;  /* 0x0000000b03027227 */ /* 0x000fe200078e0002 */
[----:B------:R-:W-:-:S05]  /*ef70*/  IABS R6, R9 ;  /* 0x0000000900067213 */ /* 0x000fca0000000000 */
        /* <DEDUP_REMOVED lines=13> */
[----:B------:R-:W-:-:S05]  /*f050*/  @!P1 LOP3.LUT R2, RZ, R4, RZ, 0x33, !PT ;  /* 0x00000004ff029212 */ /* 0x000fca00078e33ff */
[----:B------:R-:W-:Y:S02]  /*f060*/  IMAD R6, R7, R2, RZ ;  /* 0x0000000207067224 */ /* 0x000fe400078e02ff */
[----:B------:R-:W-:Y:S02]  /*f070*/  IMAD.MOV R2, RZ, RZ, -R2 ;  /* 0x000000ffff027224 */ /* 0x000fe400078e0a02 */
[----:B------:R-:W-:Y:S02]  /*f080*/  IMAD.MOV R8, RZ, RZ, -R6 ;  /* 0x000000ffff087224 */ /* 0x000fe400078e0a06 */
[----:B------:R-:W-:Y:S02]  /*f090*/  IMAD R4, R4, R2, R9 ;  /* 0x0000000204047224 */ /* 0x000fe400078e0209 */
[----:B------:R-:W-:Y:S01]  /*f0a0*/  IMAD.MOV.U32 R2, RZ, RZ, RZ ;  /* 0x000000ffff027224 */ /* 0x000fe200078e00ff */
[----:B------:R-:W-:-:S04]  /*f0b0*/  VIADDMNMX R7, R8, UR5, R7, PT ;  /* 0x0000000508077c46 */ /* 0x000fc8000b800107 */
[-C--:B------:R-:W-:Y:S02]  /*f0c0*/  IABS R8, R7.reuse ;  /* 0x0000000700087213 */ /* 0x080fe40000000000 */
[----:B------:R-:W-:Y:S02]  /*f0d0*/  IABS R12, R7 ;  /* 0x00000007000c7213 */ /* 0x000fe40000000000 */
[----:B------:R-:W0:Y:S08]  /*f0e0*/  I2F.RP R10, R8 ;  /* 0x00000008000a7306 */ /* 0x000e300000209400 */
[----:B0-----:R-:W0:Y:S02]  /*f0f0*/  MUFU.RCP R10, R10 ;  /* 0x0000000a000a7308 */ /* 0x001e240000001000 */
[----:B0-----:R-:W-:-:S06]  /*f100*/  VIADD R3, R10, 0xffffffe ;  /* 0x0ffffffe0a037836 */ /* 0x001fcc0000000000 */
[----:B------:R-:W0:Y:S02]  /*f110*/  F2I.FTZ.U32.TRUNC.NTZ R3, R3 ;  /* 0x0000000300037305 */ /* 0x000e24000021f000 */
[----:B0-----:R-:W-:-:S04]  /*f120*/  IMAD.MOV R11, RZ, RZ, -R3 ;  /* 0x000000ffff0b7224 */ /* 0x001fc800078e0a03 */
[----:B------:R-:W-:Y:S01]  /*f130*/  IMAD R9, R11, R8, RZ ;  /* 0x000000080b097224 */ /* 0x000fe200078e02ff */
[----:B------:R-:W-:-:S03]  /*f140*/  IABS R11, R4 ;  /* 0x00000004000b7213 */ /* 0x000fc60000000000 */
[----:B------:R-:W-:-:S04]  /*f150*/  IMAD.HI.U32 R2, R3, R9, R2 ;  /* 0x0000000903027227 */ /* 0x000fc800078e0002 */
[----:B------:R-:W-:Y:S02]  /*f160*/  IMAD.MOV.U32 R9, RZ, RZ, R11 ;  /* 0x000000ffff097224 */ /* 0x000fe400078e000b */
[----:B------:R-:W-:Y:S02]  /*f170*/  IMAD.MOV R3, RZ, RZ, -R12 ;  /* 0x000000ffff037224 */ /* 0x000fe400078e0a0c */
        /* <DEDUP_REMOVED lines=8> */
[----:B------:R-:W-:Y:S01]  /*f200*/  ISETP.GE.AND P2, PT, R3, RZ, PT ;  /* 0x000000ff0300720c */ /* 0x000fe20003f46270 */
[----:B------:R-:W-:-:S06]  /*f210*/  IMAD.IADD R3, R4, 0x1, R6 ;  /* 0x0000000104037824 */ /* 0x000fcc00078e0206 */
[----:B------:R-:W-:-:S06]  /*f220*/  @P0 VIADD R2, R2, 0x1 ;  /* 0x0000000102020836 */ /* 0x000fcc0000000000 */
[----:B------:R-:W-:Y:S01]  /*f230*/  @!P2 IMAD.MOV R2, RZ, RZ, -R2 ;  /* 0x000000ffff02a224 */ /* 0x000fe200078e0a02 */
[----:B------:R-:W-:Y:S01]  /*f240*/  @!P1 LOP3.LUT R2, RZ, R7, RZ, 0x33, !PT ;  /* 0x00000007ff029212 */ /* 0x000fe200078e33ff */
[----:B------:R-:W-:-:S03]  /*f250*/  IMAD.MOV R7, RZ, RZ, -R7 ;  /* 0x000000ffff077224 */ /* 0x000fc600078e0a07 */
[----:B------:R-:W-:Y:S01]  /*f260*/  LOP3.LUT R17, RZ, R2, RZ, 0x33, !PT ;  /* 0x00000002ff117212 */ /* 0x000fe200078e33ff */
[----:B------:R-:W-:-:S04]  /*f270*/  IMAD R18, R2, R7, R3 ;  /* 0x0000000702127224 */ /* 0x000fc800078e0203 */
[----:B------:R-:W-:Y:S01]  /*f280*/  IMAD.IADD R17, R0, 0x1, R17 ;  /* 0x0000000100117824 */ /* 0x000fe200078e0211 */
[----:B------:R-:W-:Y:S06]  /*f290*/  BRA `(.L_x_1124) ;  /* 0x00000000000c7947 */ /* 0x000fec0003800000 */
.L_x_1119:
[----:B------:R-:W-:Y:S02]  /*f2a0*/  IMAD.MOV.U32 R17, RZ, RZ, RZ ;  /* 0x000000ffff117224 */ /* 0x000fe400078e00ff */
[----:B------:R-:W-:Y:S02]  /*f2b0*/  IMAD.U32 R16, RZ, RZ, UR6 ;  /* 0x00000006ff107e24 */ /* 0x000fe4000f8e00ff */
[----:B------:R-:W-:-:S07]  /*f2c0*/  IMAD.MOV.U32 R18, RZ, RZ, RZ ;  /* 0x000000ffff127224 */ /* 0x000fce00078e00ff */
.L_x_1124:
[----:B------:R-:W-:-:S13]  /*f2d0*/  ISETP.NE.AND P0, PT, R5, RZ, PT ;  /* 0x000000ff0500720c */ /* 0x000fda0003f05270 */
[----:B------:R-:W0:Y:S01]  /*f2e0*/  @!P0 S2R R3, SR_CgaCtaId ;  /* 0x0000000000038919 */ /* 0x000e220000008800 */
[----:B------:R-:W-:-:S04]  /*f2f0*/  @!P0 MOV R0, 0x400 ;  /* 0x0000040000008802 */ /* 0x000fc80000000f00 */
[----:B0-----:R-:W-:-:S05]  /*f300*/  @!P0 LEA R0, R3, R0, 0x18 ;  /* 0x0000000003008211 */ /* 0x001fca00078ec0ff */
[----:B------:R0:W-:Y:S01]  /*f310*/  @!P0 STS.128 [R0+0x168d0], R16 ;  /* 0x0168d01000008388 */ /* 0x0001e20000000c00 */
[----:B------:R-:W-:Y:S06]  /*f320*/  BAR.ARV 0x5, 0x200 ;  /* 0x0148000000007b1d */ /* 0x000fec0000002000 */
.L_x_1117:
[----:B------:R2:W-:Y:S01]  /*f330*/  STL [R1+0x24], RZ ;  /* 0x000024ff01007387 */ /* 0x0005e20000100800 */
[----:B------:R-:W-:Y:S01]  /*f340*/  ULDC UR4, c[0x0][0xc3c] ;  /* 0x00030f0000047ab9 */ /* 0x000fe20000000800 */
[----:B------:R-:W-:Y:S01]  /*f350*/  IMAD.MOV.U32 R26, RZ, RZ, 0x1 ;  /* 0x00000001ff1a7424 */ /* 0x000fe200078e00ff */
[----:B-1----:R-:W-:Y:S01]  /*f360*/  ISETP.GE.AND P0, PT, R19, UR4, PT ;  /* 0x0000000413007c0c */ /* 0x002fe2000bf06270 */
[----:B------:R-:W-:-:S12]  /*f370*/  IMAD.MOV.U32 R23, RZ, RZ, RZ ;  /* 0x000000ffff177224 */ /* 0x000fd800078e00ff */
[----:B--2---:R-:W-:Y:S05]  /*f380*/  @P0 BRA `(.L_x_1125) ;  /* 0x0000004800a40947 */ /* 0x004fea0003800000 */
[----:B------:R-:W1:Y:S01]  /*f390*/  S2R R5, SR_TID.X ;  /* 0x0000000000057919 */ /* 0x000e620000002100 */
        /* <DEDUP_REMOVED lines=21> */
.L_x_1223:
[----:B------:R-:W-:Y:S05]  /*f4f0*/  YIELD ;  /* 0x0000000000007946 */ /* 0x000fea0003800000 */
[----:B------:R-:W-:Y:S01]  /*f500*/  ULDC.64 UR4, c[0x0][0xa28] ;  /* 0x00028a0000047ab9 */ /* 0x000fe20000000a00 */
[----:B---3--:R-:W-:Y:S01]  /*f510*/  IMAD.MOV.U32 R0, RZ, RZ, RZ ;  /* 0x000000ffff007224 */ /* 0x008fe200078e00ff */
[----:B------:R-:W-:Y:S01]  /*f520*/  ISETP.NE.U32.AND P0, PT, RZ, UR4, PT ;  /* 0x00000004ff007c0c */ /* 0x000fe2000bf05070 */
[----:B0-----:R-:W0:Y:S01]  /*f530*/  LDC.64 R4, c[0x0][0xa00] ;  /* 0x00028000ff047b82 */ /* 0x001e220000000a00 */
[----:B-1----:R-:W-:Y:S01]  /*f540*/  IMAD.MOV.U32 R8, RZ, RZ, RZ ;  /* 0x000000ffff087224 */ /* 0x002fe200078e00ff */
[----:B------:R-:W-:Y:S01]  /*f550*/  ULDC.64 UR6, c[0x0][0xa08] ;  /* 0x0002820000067ab9 */ /* 0x000fe20000000a00 */
[----:B------:R-:W-:Y:S01]  /*f560*/  ISETP.NE.AND.EX P0, PT, RZ, UR5, PT, P0 ;  /* 0x00000005ff007c0c */ /* 0x000fe2000bf05300 */
[----:B------:R-:W-:-:S12]  /*f570*/  ULDC.64 UR4, c[0x0][0xa18] ;  /* 0x0002860000047ab9 */ /* 0x000fd80000000a00 */
[----:B------:R-:W1:Y:S02]  /*f580*/  @P0 LDC.64 R2, c[0x0][0xa28] ;  /* 0x00028a00ff020b82 */ /* 0x000e640000000a00 */
[----:B-1----:R-:W-:-:S05]  /*f590*/  @P0 IMAD.WIDE R2, R19, 0x4, R2 ;  /* 0x0000000413020825 */ /* 0x002fca00078e0202 */
[----:B------:R1:W5:Y:S01]  /*f5a0*/  @P0 LDG.E R0, desc[UR50][R2.64] ;  /* 0x0000003202000981 */ /* 0x000362000c1e1900 */
[----:B------:R-:W-:Y:S01]  /*f5b0*/  ISETP.NE.U32.AND P0, PT, RZ, UR4, PT ;  /* 0x00000004ff007c0c */ /* 0x000fe2000bf05070 */
[----:B0-----:R-:W-:Y:S01]  /*f5c0*/  IMAD.WIDE R4, R19, 0x4, R4 ;  /* 0x0000000413047825 */ /* 0x001fe200078e0204 */
[----:B------:R-:W-:Y:S02]  /*f5d0*/  ISETP.NE.U32.AND P1, PT, RZ, UR6, PT ;  /* 0x00000006ff007c0c */ /* 0x000fe4000bf25070 */
[----:B------:R-:W-:Y:S01]  /*f5e0*/  ISETP.NE.AND.EX P2, PT, RZ, UR5, PT, P0 ;  /* 0x00000005ff007c0c */ /* 0x000fe2000bf45300 */
[----:B------:R-:W-:Y:S01]  /*f5f0*/  ULDC.64 UR4, c[0x0][0xa00] ;  /* 0x0002800000047ab9 */ /* 0x000fe20000000a00 */
[----:B------:R-:W-:Y:S01]  /*f600*/  ISETP.NE.AND.EX P1, PT, RZ, UR7, PT, P1 ;  /* 0x00000007ff007c0c */ /* 0x000fe2000bf25310 */
[----:B------:R-:W-:Y:S01]  /*f610*/  IMAD.MOV.U32 R27, RZ, RZ, RZ ;  /* 0x000000ffff1b7224 */ /* 0x000fe200078e00ff */
[----:B------:R-:W-:Y:S01]  /*f620*/  ISETP.NE.U32.AND P0, PT, RZ, UR4, PT ;  /* 0x00000004ff007c0c */ /* 0x000fe2000bf05070 */
[----:B-1----:R-:W0:Y:S03]  /*f630*/  LDC.64 R2, c[0x0][0xa08] ;  /* 0x00028200ff027b82 */ /* 0x002e260000000a00 */
[----:B------:R-:W-:-:S05]  /*f640*/  ISETP.NE.AND.EX P0, PT, RZ, UR5, PT, P0 ;  /* 0x00000005ff007c0c */ /* 0x000fca000bf05300 */
[----:B------:R-:W1:Y:S08]  /*f650*/  @P2 LDC.64 R6, c[0x0][0xa18] ;  /* 0x00028600ff062b82 */ /* 0x000e700000000a00 */
[----:B--2---:R-:W2:Y:S01]  /*f660*/  @P0 LDG.E R8, desc[UR50][R4.64] ;  /* 0x0000003204080981 */ /* 0x004ea2000c1e1900 */
[----:B------:R-:W-:Y:S01]  /*f670*/  ULDC UR4, c[0x0][0x288] ;  /* 0x0000a20000047ab9 */ /* 0x000fe20000000800 */
[----:B0-----:R-:W-:-:S05]  /*f680*/  IMAD.WIDE R2, R19, 0x4, R2 ;  /* 0x0000000413027825 */ /* 0x001fca00078e0202 */
[----:B------:R0:W5:Y:S01]  /*f690*/  @P1 LDG.E R27, desc[UR50][R2.64] ;  /* 0x00000032021b1981 */ /* 0x000162000c1e1900 */
[----:B-1----:R-:W-:-:S03]  /*f6a0*/  @P2 IMAD.WIDE R6, R19, 0x4, R6 ;  /* 0x0000000413062825 */ /* 0x002fc600078e0206 */
[----:B--2---:R1:W-:Y:S02]  /*f6b0*/  STL [R1+0x18], R8 ;  /* 0x0000180801007387 */ /* 0x0043e40000100800 */
[----:B-1----:R-:W-:Y:S01]  /*f6c0*/  IMAD.U32 R8, RZ, RZ, UR4 ;  /* 0x00000004ff087e24 */ /* 0x002fe2000f8e00ff */
[----:B------:R-:W-:-:S05]  /*f6d0*/  ULDC.64 UR4, c[0x0][0x418] ;  /* 0x0001060000047ab9 */ /* 0x000fca0000000a00 */
[----:B------:R-:W2:Y:S01]  /*f6e0*/  @P2 LDG.E R8, desc[UR50][R6.64] ;  /* 0x0000003206082981 */ /* 0x000ea2000c1e1900 */
[----:B------:R-:W-:-:S03]  /*f6f0*/  UISETP.NE.U32.AND UP0, UPT, UR4, URZ, UPT ;  /* 0x0000003f0400728c */ /* 0x000fc6000bf05070 */
[----:B------:R-:W-:Y:S01]  /*f700*/  ULDC UR4, c[0x0][0x424] ;  /* 0x0001090000047ab9 */ /* 0x000fe20000000800 */
[----:B------:R-:W-:-:S03]  /*f710*/  UISETP.NE.AND.EX UP0, UPT, UR5, URZ, UPT, UP0 ;  /* 0x0000003f0500728c */ /* 0x000fc6000bf05300 */
[----:B------:R-:W-:Y:S01]  /*f720*/  ULDC UR5, c[0x0][0x2f0] ;  /* 0x0000bc0000057ab9 */ /* 0x000fe20000000800 */
[----:B------:R-:W-:-:S04]  /*f730*/  USEL UR4, UR4, 0x1, UP0 ;  /* 0x0000000104047887 */ /* 0x000fc80008000000 */
[----:B------:R-:W-:-:S06]  /*f740*/  UIMAD UR4, UR4, UR5, URZ ;  /* 0x00000005040472a4 */ /* 0x000fcc000f8e023f */
[----:B------:R-:W-:Y:S01]  /*f750*/  IMAD.U32 R9, RZ, RZ, UR4 ;  /* 0x00000004ff097e24 */ /* 0x000fe2000f8e00ff */
[----:B--2---:R0:W-:Y:S01]  /*f760*/  STL [R1+0x10], R8 ;  /* 0x0000100801007387 */ /* 0x0041e20000100800 */
[----:B------:R-:W-:Y:S05]  /*f770*/  @P2 BRA `(.L_x_1126) ;  /* 0x0000000000142947 */ /* 0x000fea0003800000 */
[----:B------:R-:W-:Y:S05]  /*f780*/  @!P0 BRA `(.L_x_1126) ;  /* 0x0000000000108947 */ /* 0x000fea0003800000 */
[----:B------:R-:W0:Y:S04]  /*f790*/  LDG.E R7, desc[UR50][R4.64] ;  /* 0x0000003204077981 */ /* 0x000e28000c1e1900 */
[----:B------:R-:W0:Y:S02]  /*f7a0*/  LDG.E R6, desc[UR50][R4.64+0x4] ;  /* 0x0000043204067981 */ /* 0x000e24000c1e1900 */
[----:B0-----:R-:W-:-:S05]  /*f7b0*/  IMAD.IADD R8, R6, 0x1, -R7 ;  /* 0x0000000106087824 */ /* 0x001fca00078e0a07 */
[----:B------:R1:W-:Y:S02]  /*f7c0*/  STL [R1+0x10], R8 ;  /* 0x0000100801007387 */ /* 0x0003e40000100800 */
.L_x_1126:
[----:B------:R-:W-:Y:S01]  /*f7d0*/  ULDC.64 UR4, c[0x0][0xa20] ;  /* 0x0002880000047ab9 */ /* 0x000fe20000000a00 */
[----:B-----5:R-:W-:Y:S01]  /*f7e0*/  IMAD.IADD R27, R27, 0x1, R0 ;  /* 0x000000011b1b7824 */ /* 0x020fe200078e0200 */
[----:B------:R-:W-:-:S04]  /*f7f0*/  ISETP.NE.U32.AND P0, PT, RZ, UR4, PT ;  /* 0x00000004ff007c0c */ /* 0x000fc8000bf05070 */
[----:B------:R-:W-:-:S13]  /*f800*/  ISETP.NE.AND.EX P0, PT, RZ, UR5, PT, P0 ;  /* 0x00000005ff007c0c */ /* 0x000fda000bf05300 */
[----:B------:R-:W-:Y:S05]  /*f810*/  @!P0 BRA `(.L_x_1127) ;  /* 0x0000000000108947 */ /* 0x000fea0003800000 */
[----:B0-----:R-:W0:Y:S02]  /*f820*/  LDC.64 R2, c[0x0][0xa20] ;  /* 0x00028800ff027b82 */ /* 0x001e240000000a00 */
[----:B0-----:R-:W-:-:S05]  /*f830*/  IMAD.WIDE R2, R19, 0x4, R2 ;  /* 0x0000000413027825 */ /* 0x001fca00078e0202 */
[----:B------:R2:W5:Y:S01]  /*f840*/  LDG.E R9, desc[UR50][R2.64] ;  /* 0x0000003202097981 */ /* 0x000562000c1e1900 */
[----:B------:R-:W-:Y:S05]  /*f850*/  BRA `(.L_x_1128) ;  /* 0x0000000000107947 */ /* 0x000fea0003800000 */
.L_x_1127:
[----:B------:R-:W-:Y:S05]  /*f860*/  @!P1 BRA `(.L_x_1128) ;  /* 0x00000000000c9947 */ /* 0x000fea0003800000 */
[----:B------:R-:W2:Y:S04]  /*f870*/  LDG.E R4, desc[UR50][R2.64] ;  /* 0x0000003202047981 */ /* 0x000ea8000c1e1900 */
[----:B------:R-:W2:Y:S02]  /*f880*/  LDG.E R9, desc[UR50][R2.64+0x4] ;  /* 0x0000043202097981 */ /* 0x000ea4000c1e1900 */
[----:B--2---:R-:W-:-:S07]  /*f890*/  IMAD.IADD R9, R9, 0x1, -R4 ;  /* 0x0000000109097824 */ /* 0x004fce00078e0a04 */
.L_x_1128:
[----:B0-2---:R-:W0:Y:S01]  /*f8a0*/  LDC R2, c[0x0][0x448] ;  /* 0x00011200ff027b82 */ /* 0x005e220000000800 */
[----:B------:R-:W-:Y:S02]  /*f8b0*/  IMAD R6, R17, 0xc0, RZ ;  /* 0x000000c011067824 */ /* 0x000fe400078e02ff */
[----:B-----5:R-:W-:Y:S02]  /*f8c0*/  IMAD.IADD R9, R9, 0x1, -R0 ;  /* 0x0000000109097824 */ /* 0x020fe400078e0a00 */
[----:B------:R-:W-:Y:S01]  /*f8d0*/  VIADD R0, R6, 0xbf ;  /* 0x000000bf06007836 */ /* 0x000fe20000000000 */
[----:B------:R2:W-:Y:S01]  /*f8e0*/  STL [R1+0xc], R6 ;  /* 0x00000c0601007387 */ /* 0x0005e20000100800 */
[----:B0-----:R-:W-:Y:S02]  /*f8f0*/  ISETP.NE.AND P1, PT, R2, 0x1, PT ;  /* 0x000000010200780c */ /* 0x001fe40003f25270 */
[----:B------:R-:W0:Y:S11]  /*f900*/  LDC.64 R2, c[0x0][0x9e0] ;  /* 0x00027800ff027b82 */ /* 0x000e360000000a00 */
[----:B------:R-:W3:Y:S08]  /*f910*/  @P1 LDC R5, c[0x0][0x44c] ;  /* 0x00011300ff051b82 */ /* 0x000ef00000000800 */
[----:B------:R-:W4:Y:S01]  /*f920*/  @P1 LDC R4, c[0x0][0x450] ;  /* 0x00011400ff041b82 */ /* 0x000f220000000800 */
[----:B0-----:R-:W-:Y:S01]  /*f930*/  ISETP.GE.AND P2, PT, R3, 0x1, PT ;  /* 0x000000010300780c */ /* 0x001fe20003f46270 */
[----:B---3--:R-:W-:-:S05]  /*f940*/  @P1 IMAD.HI.U32 R5, R0, R5, RZ ;  /* 0x0000000500051227 */ /* 0x008fca00078e00ff */
[----:B----4-:R-:W-:Y:S02]  /*f950*/  @P1 SHF.R.U32.HI R0, RZ, R4, R5 ;  /* 0x00000004ff001219 */ /* 0x010fe40000011605 */
[----:B------:R-:W-:-:S05]  /*f960*/  IADD3 R5, R9, 0x1, -R8 ;  /* 0x0000000109057810 */ /* 0x000fca0007ffe808 */
[----:B------:R-:W-:-:S04]  /*f970*/  IMAD.IADD R7, R5, 0x1, R0 ;  /* 0x0000000105077824 */ /* 0x000fc800078e0200 */
[----:B------:R-:W-:Y:S01]  /*f980*/  IMAD.IADD R2, R7, 0x1, R2 ;  /* 0x0000000107027824 */ /* 0x000fe200078e0202 */
[----:B--2---:R-:W-:Y:S06]  /*f990*/  @!P2 BRA `(.L_x_1129) ;  /* 0x000000000048a947 */ /* 0x004fec0003800000 */
[C---:B------:R-:W-:Y:S01]  /*f9a0*/  ISETP.GT.AND P0, PT, R7.reuse, RZ, PT ;  /* 0x000000ff0700720c */ /* 0x040fe20003f04270 */
[----:B------:R-:W-:Y:S01]  /*f9b0*/  BSSY B0, `(.L_x_1130) ;  /* 0x000000e000007945 */ /* 0x000fe20003800000 */
[----:B------:R-:W-:-:S11]  /*f9c0*/  VIADD R0, R7, 0xffffffff ;  /* 0xffffffff07007836 */ /* 0x000fd60000000000 */
[----:B------:R-:W-:Y:S05]  /*f9d0*/  @P0 BRA `(.L_x_1131) ;  /* 0x00000000001c0947 */ /* 0x000fea0003800000 */
[----:B------:R-:W-:Y:S01]  /*f9e0*/  ISETP.NE.AND P0, PT, R3, 0x1, PT ;  /* 0x000000010300780c */ /* 0x000fe20003f05270 */
[----:B------:R-:W-:-:S12]  /*f9f0*/  IMAD.MOV R7, RZ, RZ, -R7 ;  /* 0x000000ffff077224 */ /* 0x000fd800078e0a07 */
[----:B------:R-:W0:Y:S02]  /*fa00*/  @P0 LDC.64 R4, c[0x0][0x9e8] ;  /* 0x00027a00ff040b82 */ /* 0x000e240000000a00 */
[----:B0-----:R-:W-:-:S05]  /*fa10*/  @P0 IMAD.HI.U32 R4, R7, R4, RZ ;  /* 0x0000000407040227 */ /* 0x001fca00078e00ff */
[----:B------:R-:W-:-:S04]  /*fa20*/  @P0 SHF.R.U32.HI R7, RZ, R5, R4 ;  /* 0x00000005ff070219 */ /* 0x000fc80000011604 */
[----:B------:R-:W-:Y:S01]  /*fa30*/  LOP3.LUT R0, RZ, R7, RZ, 0x33, !PT ;  /* 0x00000007ff007212 */ /* 0x000fe200078e33ff */
[----:B------:R-:W-:Y:S06]  /*fa40*/  BRA `(.L_x_1132) ;  /* 0x0000000000107947 */ /* 0x000fec0003800000 */
.L_x_1131:
[----:B------:R-:W-:-:S13]  /*fa50*/  ISETP.NE.AND P0, PT, R3, 0x1, PT ;  /* 0x000000010300780c */ /* 0x000fda0003f05270 */
[----:B------:R-:W0:Y:S02]  /*fa60*/  @P0 LDC.64 R4, c[0x0][0x9e8] ;  /* 0x00027a00ff040b82 */ /* 0x000e240000000a00 */
[----:B0-----:R-:W-:-:S05]  /*fa70*/  @P0 IMAD.HI.U32 R4, R0, R4, RZ ;  /* 0x0000000400040227 */ /* 0x001fca00078e00ff */
[----:B------:R-:W-:-:S07]  /*fa80*/  @P0 SHF.R.U32.HI R0, RZ, R5, R4 ;  /* 0x00000005ff000219 */ /* 0x000fce0000011604 */
.L_x_1132:
[----:B------:R-:W-:Y:S05]  /*fa90*/  BSYNC B0 ;  /* 0x0000000000007941 */ /* 0x000fea0003800000 */
.L_x_1130:
[----:B------:R-:W-:-:S05]  /*faa0*/  IMAD R5, R0, R3, R3 ;  /* 0x0000000300057224 */ /* 0x000fca00078e0203 */
[----:B------:R-:W-:-:S07]  /*fab0*/  VIMNMX R2, R2, R5, PT ;  /* 0x0000000502027248 */ /* 0x000fce0003fe0100 */
.L_x_1129:
[----:B------:R-:W0:Y:S01]  /*fac0*/  @P1 LDC R4, c[0x0][0x44c] ;  /* 0x00011300ff041b82 */ /* 0x000e220000000800 */
[----:B------:R-:W-:Y:S01]  /*fad0*/  VIADD R2, R2, 0x7f ;  /* 0x0000007f02027836 */ /* 0x000fe20000000000 */
[----:B------:R-:W-:Y:S01]  /*fae0*/  ULDC UR4, c[0x0][0x9dc] ;  /* 0x0002770000047ab9 */ /* 0x000fe20000000800 */
[----:B------:R-:W-:-:S05]  /*faf0*/  IMAD.MOV.U32 R0, RZ, RZ, R6 ;  /* 0x000000ffff007224 */ /* 0x000fca00078e0006 */
[----:B------:R-:W2:Y:S01]  /*fb00*/  @P1 LDC R5, c[0x0][0x450] ;  /* 0x00011400ff051b82 */ /* 0x000ea20000000800 */
[----:B0-----:R-:W-:-:S05]  /*fb10*/  @P1 IMAD.HI.U32 R4, R6, R4, RZ ;  /* 0x0000000406041227 */ /* 0x001fca00078e00ff */
[----:B--2---:R-:W-:Y:S02]  /*fb20*/  @P1 SHF.R.U32.HI R0, RZ, R5, R4 ;  /* 0x00000005ff001219 */ /* 0x004fe40000011604 */
[----:B------:R-:W-:-:S04]  /*fb30*/  SHF.R.S32.HI R5, RZ, 0x1f, R2 ;  /* 0x0000001fff057819 */ /* 0x000fc80000011402 */
[----:B------:R-:W-:Y:S01]  /*fb40*/  LEA.HI R4, R5, R2, RZ, 0x7 ;  /* 0x0000000205047211 */ /* 0x000fe200078f38ff */
[----:B------:R-:W-:Y:S01]  /*fb50*/  VIADD R2, R9, 0x7f ;  /* 0x0000007f09027836 */ /* 0x000fe20000000000 */
[----:B------:R-:W-:Y:S02]  /*fb60*/  IADD3 R9, R0, R9, -R8 ;  /* 0x0000000900097210 */ /* 0x000fe40007ffe808 */
[----:B------:R-:W-:Y:S02]  /*fb70*/  SHF.R.S32.HI R4, RZ, 0x7, R4 ;  /* 0x00000007ff047819 */ /* 0x000fe40000011404 */
[----:B------:R-:W-:Y:S01]  /*fb80*/  SHF.R.S32.HI R5, RZ, 0x1f, R2 ;  /* 0x0000001fff057819 */ /* 0x000fe20000011402 */
[----:B------:R-:W-:-:S03]  /*fb90*/  VIADD R0, R9, -UR4 ;  /* 0x8000000409007c36 */ /* 0x000fc60008000000 */
[----:B------:R-:W-:-:S04]  /*fba0*/  LEA.HI R5, R5, R2, RZ, 0x7 ;  /* 0x0000000205057211 */ /* 0x000fc800078f38ff */
[----:B------:R-:W-:-:S04]  /*fbb0*/  SHF.R.S32.HI R5, RZ, 0x7, R5 ;  /* 0x00000007ff057819 */ /* 0x000fc80000011405 */
[----:B------:R-:W-:-:S05]  /*fbc0*/  VIMNMX R24, R5, R4, PT ;  /* 0x0000000405187248 */ /* 0x000fca0003fe0100 */
[----:B------:R0:W-:Y:S01]  /*fbd0*/  STL [R1+0x8], R24 ;  /* 0x0000081801007387 */ /* 0x0001e20000100800 */
[----:B------:R-:W-:Y:S05]  /*fbe0*/  @!P2 BRA `(.L_x_1133) ;  /* 0x000000000044a947 */ /* 0x000fea0003800000 */
[----:B------:R-:W-:Y:S01]  /*fbf0*/  ISETP.GT.AND P0, PT, R9, -0x1, PT ;  /* 0xffffffff0900780c */ /* 0x000fe20003f04270 */
[----:B------:R-:W-:-:S12]  /*fc00*/  BSSY B0, `(.L_x_1134) ;  /* 0x000000d000007945 */ /* 0x000fd80003800000 */
[----:B------:R-:W-:Y:S05]  /*fc10*/  @P0 BRA `(.L_x_1135) ;  /* 0x00000000001c0947 */ /* 0x000fea0003800000 */
[----:B------:R-:W-:Y:S02]  /*fc20*/  ISETP.NE.AND P0, PT, R3, 0x1, PT ;  /* 0x000000010300780c */ /* 0x000fe40003f05270 */
[----:B------:R-:W-:-:S11]  /*fc30*/  LOP3.LUT R9, RZ, R9, RZ, 0x33, !PT ;  /* 0x00000009ff097212 */ /* 0x000fd600078e33ff */
[----:B------:R-:W2:Y:S02]  /*fc40*/  @P0 LDC.64 R4, c[0x0][0x9e8] ;  /* 0x00027a00ff040b82 */ /* 0x000ea40000000a00 */
[----:B--2---:R-:W-:-:S05]  /*fc50*/  @P0 IMAD.HI.U32 R4, R9, R4, RZ ;  /* 0x0000000409040227 */ /* 0x004fca00078e00ff */
[----:B------:R-:W-:-:S04]  /*fc60*/  @P0 SHF.R.U32.HI R9, RZ, R5, R4 ;  /* 0x00000005ff090219 */ /* 0x000fc80000011604 */
[----:B------:R-:W-:Y:S01]  /*fc70*/  LOP3.LUT R9, RZ, R9, RZ, 0x33, !PT ;  /* 0x00000009ff097212 */ /* 0x000fe200078e33ff */
[----:B------:R-:W-:Y:S06]  /*fc80*/  BRA `(.L_x_1136) ;  /* 0x0000000000107947 */ /* 0x000fec0003800000 */
.L_x_1135:
[----:B------:R-:W-:-:S13]  /*fc90*/  ISETP.NE.AND P0, PT, R3, 0x1, PT ;  /* 0x000000010300780c */ /* 0x000fda0003f05270 */
[----:B------:R-:W2:Y:S02]  /*fca0*/  @P0 LDC.64 R4, c[0x0][0x9e8] ;  /* 0x00027a00ff040b82 */ /* 0x000ea40000000a00 */
[----:B--2---:R-:W-:-:S05]  /*fcb0*/  @P0 IMAD.HI.U32 R4, R9, R4, RZ ;  /* 0x0000000409040227 */ /* 0x004fca00078e00ff */
[----:B------:R-:W-:-:S07]  /*fcc0*/  @P0 SHF.R.U32.HI R9, RZ, R5, R4 ;  /* 0x00000005ff090219 */ /* 0x000fce0000011604 */
.L_x_1136:
[----:B------:R-:W-:Y:S05]  /*fcd0*/  BSYNC B0 ;  /* 0x0000000000007941 */ /* 0x000fea0003800000 */
.L_x_1134:
[----:B------:R-:W-:-:S05]  /*fce0*/  IMAD R3, R9, R3, RZ ;  /* 0x0000000309037224 */ /* 0x000fca00078e02ff */
[----:B------:R-:W-:-:S07]  /*fcf0*/  VIMNMX R0, R0, R3, !PT ;  /* 0x0000000300007248 */ /* 0x000fce0007fe0100 */
.L_x_1133:
[----:B------:R-:W-:Y:S01]  /*fd00*/  SHF.R.S32.HI R3, RZ, 0x1f, R0 ;  /* 0x0000001fff037819 */ /* 0x000fe20000011400 */
[----:B------:R-:W-:Y:S03]  /*fd10*/  BSSY B7, `(.L_x_1137) ;  /* 0x000034d000077945 */ /* 0x000fe60003800000 */
[----:B------:R-:W-:-:S04]  /*fd20*/  LEA.HI R3, R3, R0, RZ, 0x7 ;  /* 0x0000000003037211 */ /* 0x000fc800078f38ff */
[----:B------:R-:W-:-:S04]  /*fd30*/  SHF.R.S32.HI R3, RZ, 0x7, R3 ;  /* 0x00000007ff037819 */ /* 0x000fc80000011403 */
[----:B------:R-:W-:-:S04]  /*fd40*/  VIMNMX R29, RZ, R3, !PT ;  /* 0x00000003ff1d7248 */ /* 0x000fc80007fe0100 */
[----:B------:R-:W-:-:S13]  /*fd50*/  ISETP.GT.AND P0, PT, R24, R29, PT ;  /* 0x0000001d1800720c */ /* 0x000fda0003f04270 */
        /* <DEDUP_REMOVED lines=8> */
[----:B------:R-:W2:Y:S08]  /*fde0*/  FLO.U32 R0, UR4 ;  /* 0x0000000400007d00 */ /* 0x000eb000080e0000 */
[----:B------:R-:W3:Y:S01]  /*fdf0*/  POPC R5, UR4 ;  /* 0x0000000400057d09 */ /* 0x000ee20008000000 */
[----:B--2---:R-:W-:-:S13]  /*fe00*/  ISETP.EQ.U32.AND P0, PT, R0, R7, PT ;  /* 0x000000070000720c */ /* 0x004fda0003f02070 */
[----:B---3--:R-:W2:Y:S01]  /*fe10*/  @P0 ATOMG.E.ADD.STRONG.GPU PT, R3, desc[UR50][R2.64], R5 ;  /* 0x00000005020309a8 */ /* 0x008ea200081ee1f2 */
[----:B------:R-:W3:Y:S02]  /*fe20*/  S2R R4, SR_LTMASK ;  /* 0x0000000000047919 */ /* 0x000ee40000003900 */
[----:B---3--:R-:W-:-:S04]  /*fe30*/  LOP3.LUT R4, R4, UR4, RZ, 0xc0, !PT ;  /* 0x0000000404047c12 */ /* 0x008fc8000f8ec0ff */
[----:B------:R-:W3:Y:S01]  /*fe40*/  POPC R7, R4 ;  /* 0x0000000400077309 */ /* 0x000ee20000000000 */
[----:B--2---:R-:W3:Y:S02]  /*fe50*/  SHFL.IDX PT, R0, R3, R0, 0x1f ;  /* 0x00001f0003007589 */ /* 0x004ee400000e0000 */
[----:B---3--:R-:W-:Y:S01]  /*fe60*/  IADD3 R16, R0, UR37, R7 ;  /* 0x0000002500107c10 */ /* 0x008fe2000fffe007 */
[----:B------:R-:W-:Y:S06]  /*fe70*/  BRA `(.L_x_1139) ;  /* 0x0000003000d87947 */ /* 0x000fec0003800000 */
.L_x_1138:
        /* <DEDUP_REMOVED lines=9> */
[----:B------:R-:W2:Y:S01]  /*ff10*/  LDC.64 R2, c[0x4][R2] ;  /* 0x0100000002027b82 */ /* 0x000ea20000000a00 */
[----:B------:R-:W-:Y:S02]  /*ff20*/  IMAD.U32 R5, RZ, RZ, UR7 ;  /* 0x00000007ff057e24 */ /* 0x000fe4000f8e00ff */
[----:B------:R-:W-:Y:S02]  /*ff30*/  IMAD.U32 R6, RZ, RZ, UR8 ;  /* 0x00000008ff067e24 */ /* 0x000fe4000f8e00ff */
[----:B------:R-:W-:-:S02]  /*ff40*/  IMAD.U32 R7, RZ, RZ, UR9 ;  /* 0x00000009ff077e24 */ /* 0x000fc4000f8e00ff */
[----:B------:R-:W-:Y:S02]  /*ff50*/  IMAD.U32 R10, RZ, RZ, UR4 ;  /* 0x00000004ff0a7e24 */ /* 0x000fe4000f8e00ff */
[----:B------:R-:W-:Y:S02]  /*ff60*/  IMAD.U32 R11, RZ, RZ, UR5 ;  /* 0x00000005ff0b7e24 */ /* 0x000fe4000f8e00ff */
[----:B-1----:R-:W-:Y:S02]  /*ff70*/  IMAD.MOV.U32 R8, RZ, RZ, 0x70 ;  /* 0x00000070ff087424 */ /* 0x002fe400078e00ff */
[----:B------:R-:W-:Y:S02]  /*ff80*/  IMAD.MOV.U32 R12, RZ, RZ, 0x1 ;  /* 0x00000001ff0c7424 */ /* 0x000fe400078e00ff */
[----:B------:R-:W-:-:S07]  /*ff90*/  IMAD.MOV.U32 R13, RZ, RZ, RZ ;  /* 0x000000ffff0d7224 */ /* 0x000fce00078e00ff */
[----:B------:R-:W-:-:S07]  /*ffa0*/  LEPC R20, `(.L_x_1141) ;  /* 0x000000001014794e */ /* 0x000fce0000000000 */
[----:B0-2---:R-:W-:Y:S05]  /*ffb0*/  CALL.ABS.NOINC R2 ;  /* 0x0000000002007343 */ /* 0x005fea0003c00000 */
.L_x_1141:
[----:B------:R-:W-:Y:S05]  /*ffc0*/  BSYNC B6 ;  /* 0x0000000000067941 */ /* 0x000fea0003800000 */
.L_x_1140:
        /* <DEDUP_REMOVED lines=9> */
[----:B------:R-:W-:Y:S02]  /*10060*/  IMAD.U32 R4, RZ, RZ, UR6 ;  /* 0x00000006ff047e24 */ /* 0x000fe4000f8e00ff */
[----:B------:R-:W-:Y:S02]  /*10070*/  IMAD.U32 R5, RZ, RZ, UR7 ;  /* 0x00000007ff057e24 */ /* 0x000fe4000f8e00ff */
[----:B------:R-:W-:Y:S02]  /*10080*/  IMAD.U32 R6, RZ, RZ, UR8 ;  /* 0x00000008ff067e24 */ /* 0x000fe4000f8e00ff */
[----:B------:R-:W-:-:S02]  /*10090*/  IMAD.U32 R7, RZ, RZ, UR9 ;  /* 0x00000009ff077e24 */ /* 0x000fc4000f8e00ff */
[----:B------:R-:W-:Y:S02]  /*100a0*/  IMAD.U32 R10, RZ, RZ, UR4 ;  /* 0x00000004ff0a7e24 */ /* 0x000fe4000f8e00ff */
[----:B------:R-:W-:Y:S02]  /*100b0*/  IMAD.U32 R11, RZ, RZ, UR5 ;  /* 0x00000005ff0b7e24 */ /* 0x000fe4000f8e00ff */
[----:B-1----:R-:W-:Y:S02]  /*100c0*/  IMAD.MOV.U32 R8, RZ, RZ, 0x70 ;  /* 0x00000070ff087424 */ /* 0x002fe400078e00ff */
[----:B------:R-:W-:Y:S02]  /*100d0*/  IMAD.MOV.U32 R12, RZ, RZ, 0x1 ;  /* 0x00000001ff0c7424 */ /* 0x000fe400078e00ff */
[----:B--2---:R-:W-:-:S07]  /*100e0*/  IMAD.MOV.U32 R13, RZ, RZ, RZ ;  /* 0x000000ffff0d7224 */ /* 0x004fce00078e00ff */
[----:B------:R-:W-:-:S07]  /*100f0*/  LEPC R20, `(.L_x_1144) ;  /* 0x000000001014794e */ /* 0x000fce0000000000 */
[----:B0--3--:R-:W-:Y:S05]  /*10100*/  CALL.ABS.NOINC R2 ;  /* 0x0000000002007343 */ /* 0x009fea0003c00000 */
.L_x_1144:
[----:B------:R0:W1:Y:S01]  /*10110*/  LDC.64 R2, c[0x4][R17] ;  /* 0x0100000011027b82 */ /* 0x0000620000000a00 */
[----:B------:R-:W-:Y:S01]  /*10120*/  ULDC.64 UR6, c[0x4][0xa8] ;  /* 0x01002a0000067ab9 */ /* 0x000fe20000000a00 */
[----:B------:R-:W-:Y:S01]  /*10130*/  ULDC.64 UR8, c[0x4][0xb0] ;  /* 0x01002c0000087ab9 */ /* 0x000fe20000000a00 */
[----:B------:R-:W-:Y:S01]  /*10140*/  ULDC.64 UR4, c[0x4][0x18] ;  /* 0x0100060000047ab9 */ /* 0x000fe20000000a00 */
        /* <DEDUP_REMOVED lines=11> */
.L_x_1143:
[----:B------:R-:W-:Y:S05]  /*10200*/  BSYNC B6 ;  /* 0x0000000000067941 */ /* 0x000fea0003800000 */
.L_x_1142:
[----:B------:R-:W-:Y:S01]  /*10210*/  ULDC.64 UR4, c[0x0][0x9f8] ;  /* 0x00027e0000047ab9 */ /* 0x000fe20000000a00 */
[----:B------:R-:W-:Y:S01]  /*10220*/  IMAD.MOV.U32 R25, RZ, RZ, R19 ;  /* 0x000000ffff197224 */ /* 0x000fe200078e0013 */
[----:B------:R-:W-:-:S04]  /*10230*/  ISETP.NE.U32.AND P0, PT, RZ, UR4, PT ;  /* 0x00000004ff007c0c */ /* 0x000fc8000bf05070 */
[----:B------:R-:W-:Y:S01]  /*10240*/  ISETP.NE.AND.EX P0, PT, RZ, UR5, PT, P0 ;  /* 0x00000005ff007c0c */ /* 0x000fe2000bf05300 */
[----:B------:R-:W-:-:S12]  /*10250*/  ULDC.64 UR4, c[0x0][0xa08] ;  /* 0x0002820000047ab9 */ /* 0x000fd80000000a00 */
[----:B------:R-:W2:Y:S02]  /*10260*/  @P0 LDC.64 R2, c[0x0][0x9f8] ;  /* 0x00027e00ff020b82 */ /* 0x000ea40000000a00 */
[----:B--2---:R-:W-:-:S05]  /*10270*/  @P0 IMAD.WIDE R2, R19, 0x4, R2 ;  /* 0x0000000413020825 */ /* 0x004fca00078e0202 */
[----:B------:R2:W3:Y:S01]  /*10280*/  @P0 LDG.E R25, desc[UR50][R2.64] ;  /* 0x0000003202190981 */ /* 0x0004e2000c1e1900 */
[----:B0-----:R-:W-:Y:S01]  /*10290*/  VIADD R24, R24, 0xffffffff ;  /* 0xffffffff18187836 */ /* 0x001fe20000000000 */
[----:B--2---:R-:W0:Y:S02]  /*102a0*/  LDC.64 R2, c[0x0][0x418] ;  /* 0x00010600ff027b82 */ /* 0x004e240000000a00 */
[----:B0-----:R-:W-:Y:S01]  /*102b0*/  LOP3.LUT P0, RZ, R2, UR4, RZ, 0xfc, !PT ;  /* 0x0000000402ff7c12 */ /* 0x001fe2000f80fcff */
[----:B------:R-:W-:-:S03]  /*102c0*/  UMOV UR4, 0xffffffff ;  /* 0xffffffff00047882 */ /* 0x000fc60000000000 */
[----:B------:R-:W-:Y:S02]  /*102d0*/  LOP3.LUT P0, RZ, R3, UR5, RZ, 0xfc, P0 ;  /* 0x0000000503ff7c12 */ /* 0x000fe4000800fcff */
[----:B---3--:R-:W-:Y:S02]  /*102e0*/  SHF.R.S32.HI R28, RZ, 0x1f, R25 ;  /* 0x0000001fff1c7819 */ /* 0x008fe40000011419 */
[----:B------:R-:W-:Y:S01]  /*102f0*/  SEL R17, R25, RZ, !P0 ;  /* 0x000000ff19117207 */ /* 0x000fe20004000000 */
[----:B------:R-:W-:Y:S08]  /*10300*/  BRA.DIV UR4, `(.L_x_1145) ;  /* 0x0000004204807947 */ /* 0x000ff0000b800000 */
[----:B------:R-:W0:Y:S02]  /*10310*/  S2R R0, SR_TID.X ;  /* 0x0000000000007919 */ /* 0x000e240000002100 */
[----:B0-----:R-:W-:-:S04]  /*10320*/  SHF.R.U32.HI R0, RZ, 0x5, R0 ;  /* 0x00000005ff007819 */ /* 0x001fc80000011600 */
[----:B------:R-:W-:-:S05]  /*10330*/  LOP3.LUT R0, R0, 0x3, RZ, 0xc0, !PT ;  /* 0x0000000300007812 */ /* 0x000fca00078ec0ff */
[----:B------:R0:W2:Y:S02]  /*10340*/  SHFL.IDX PT, R14, R0, RZ, 0x1f ;  /* 0x00001fff000e7589 */ /* 0x0000a400000e0000 */
.L_x_1239:
[----:B0-----:R-:W3:Y:S01]  /*10350*/  LDL.LU R0, [R1] ;  /* 0x0000000001007983 */ /* 0x001ee20000300800 */
[----:B------:R-:W-:Y:S02]  /*10360*/  PLOP3.LUT P1, PT, PT, PT, PT, 0x8, 0x0 ;  /* 0x000000000000781c */ /* 0x000fe40003f2e170 */
[----:B--2---:R-:W-:Y:S02]  /*10370*/  ISETP.NE.AND P0, PT, R14, RZ, PT ;  /* 0x000000ff0e00720c */ /* 0x004fe40003f05270 */
[----:B---3--:R-:W-:-:S09]  /*10380*/  LOP3.LUT R0, R0, 0xfffffffe, RZ, 0xc0, !PT ;  /* 0xfffffffe00007812 */ /* 0x008fd200078ec0ff */
[----:B------:R-:W-:-:S05]  /*10390*/  @P1 LOP3.LUT R0, R0, 0x1, RZ, 0xfc, !PT ;  /* 0x0000000100001812 */ /* 0x000fca00078efcff */
[----:B------:R0:W-:Y:S01]  /*103a0*/  STL [R1], R0 ;  /* 0x0000000001007387 */ /* 0x0001e20000100800 */
[----:B------:R-:W-:Y:S05]  /*103b0*/  @P0 BRA `(.L_x_1146) ;  /* 0x0000000000f40947 */ /* 0x000fea0003800000 */
[----:B------:R-:W-:-:S03]  /*103c0*/  UMOV UR4, 0xffffffff ;  /* 0xffffffff00047882 */ /* 0x000fc60000000000 */
[----:B------:R-:W-:Y:S05]  /*103d0*/  BRA.DIV UR4, `(.L_x_1147) ;  /* 0x0000004204807947 */ /* 0x000fea000b800000 */
[----:B------:R-:W-:-:S13]  /*103e0*/  ELECT P6, URZ, PT ;  /* 0x00000000003f782f */ /* 0x000fda00038c0000 */
.L_x_1242:
[----:B------:R-:W-:Y:S05]  /*103f0*/  @!P6 BRA `(.L_x_1146) ;  /* 0x0000000000e4e947 */ /* 0x000fea0003800000 */
[----:B------:R-:W-:-:S04]  /*10400*/  ISETP.NE.U32.AND P0, PT, R2, RZ, PT ;  /* 0x000000ff0200720c */ /* 0x000fc80003f05070 */
[----:B------:R-:W-:-:S13]  /*10410*/  ISETP.NE.AND.EX P0, PT, R3, RZ, PT, P0 ;  /* 0x000000ff0300720c */ /* 0x000fda0003f05300 */
[----:B------:R-:W-:Y:S05]  /*10420*/  @!P0 BRA `(.L_x_1148) ;  /* 0x0000000000448947 */ /* 0x000fea0003800000 */
[----:B0-----:R-:W0:Y:S01]  /*10430*/  LDC R0, c[0x0][0x43c] ;  /* 0x00010f00ff007b82 */ /* 0x001e220000000800 */
        /* <DEDUP_REMOVED lines=9> */
[----:B------:R-:W-:Y:S02]  /*104d0*/  IMAD R0, R28, UR4, RZ ;  /* 0x000000041c007c24 */ /* 0x000fe4000f8e02ff */
[----:B------:R-:W-:-:S04]  /*104e0*/  IMAD.WIDE.U32 R4, R25, UR4, R4 ;  /* 0x0000000419047c25 */ /* 0x000fc8000f8e0004 */
[----:B------:R-:W-:Y:S01]  /*104f0*/  IMAD R0, R25, UR5, R0 ;  /* 0x0000000519007c24 */ /* 0x000fe2000f8e0200 */
[----:B------:R-:W-:-:S03]  /*10500*/  LEA R2, P0, R4, R2, 0x2 ;  /* 0x0000000204027211 */ /* 0x000fc600078010ff */
[----:B------:R-:W-:-:S05]  /*10510*/  IMAD.IADD R0, R5, 0x1, R0 ;  /* 0x0000000105007824 */ /* 0x000fca00078e0200 */
[----:B------:R-:W-:-:S05]  /*10520*/  LEA.HI.X R3, R4, R3, R0, 0x2, P0 ;  /* 0x0000000304037211 */ /* 0x000fca00000f1400 */
[----:B------:R2:W5:Y:S02]  /*10530*/  LDG.E R17, desc[UR50][R2.64] ;  /* 0x0000003202117981 */ /* 0x000564000c1e1900 */
.L_x_1148:
[----:B0-----:R-:W0:Y:S01]  /*10540*/  S2R R0, SR_TID.X ;  /* 0x0000000000007919 */ /* 0x001e220000002100 */
[----:B--2---:R-:W-:Y:S01]  /*10550*/  IMAD R3, R23, 0x8, R22 ;  /* 0x0000000817037824 */ /* 0x004fe200078e0216 */
[----:B0-----:R-:W-:Y:S02]  /*10560*/  LOP3.LUT R2, R0, 0x7f, RZ, 0xc0, !PT ;  /* 0x0000007f00027812 */ /* 0x001fe400078ec0ff */
[----:B------:R-:W-:Y:S02]  /*10570*/  SHF.L.U32 R0, R26, 0x1f, RZ ;  /* 0x0000001f1a007819 */ /* 0x000fe400000006ff */
[----:B------:R-:W-:Y:S02]  /*10580*/  ISETP.NE.AND P1, PT, R2, RZ, PT ;  /* 0x000000ff0200720c */ /* 0x000fe40003f25270 */
[----:B------:R-:W0:Y:S02]  /*10590*/  SYNCS.PHASECHK.TRANS64.TRYWAIT P0, [R3+URZ+0x16840], R0 ;  /* 0x01684000030075a7 */ /* 0x000e24000800017f */
[----:B0-----:R-:W-:Y:S09]  /*105a0*/  @!P0 BRA `(.L_x_1149) ;  /* 0x00000040002c8947 */ /* 0x001ff20003800000 */
.L_x_1243:
        /* <DEDUP_REMOVED lines=8> */
.L_x_1150:
[----:B------:R-:W2:Y:S01]  /*10630*/  LDL.LU R2, [R1] ;  /* 0x0000000001027983 */ /* 0x000ea20000300800 */
[----:B0-----:R-:W-:Y:S01]  /*10640*/  IMAD R0, R23, 0x4000, R22 ;  /* 0x0000400017007824 */ /* 0x001fe200078e0216 */
        /* <DEDUP_REMOVED lines=8> */
[----:B------:R-:W-:-:S02]  /*106d0*/  PLOP3.LUT P0, PT, PT, PT, PT, 0x80, 0x0 ;  /* 0x000000000000781c */ /* 0x000fc40003f0f070 */
[----:B------:R-:W-:Y:S02]  /*106e0*/  R2UR UR12, R18 ;  /* 0x00000000120c72ca */ /* 0x000fe400000e0000 */
[----:B-----5:R-:W-:Y:S01]  /*106f0*/  R2UR UR13, R17 ;  /* 0x00000000110d72ca */ /* 0x020fe200000e0000 */
[----:B------:R-:W-:-:S04]  /*10700*/  UIADD3 UR9, UR9, 0x16830, URZ ;  /* 0x0001683009097890 */ /* 0x000fc8000fffe03f */
[----:B------:R-:W-:Y:S02]  /*10710*/  ULEA UR11, UR11, UR4, 0x7 ;  /* 0x000000040b0b7291 */ /* 0x000fe4000f8e383f */
[----:B------:R-:W-:Y:S01]  /*10720*/  UIADD3 UR8, UR8, 0xe400, URZ ;  /* 0x0000e40008087890 */ /* 0x000fe2000fffe03f */
[----:B------:R-:W-:-:S08]  /*10730*/  UMOV UR4, 0x0 ;  /* 0x0000000000047882 */ /* 0x000fd00000000000 */
[----:B------:R3:W-:Y:S01]  /*10740*/  UTMALDG.4D [UR8], [UR6], desc[UR4] ;  /* 0x00000408060075b4 */ /* 0x0007e20008019000 */
[----:B--2---:R-:W-:-:S04]  /*10750*/  LOP3.LUT R2, R2, 0xfffffffe, RZ, 0xc0, !PT ;  /* 0xfffffffe02027812 */ /* 0x004fc800078ec0ff */
[----:B------:R-:W-:-:S05]  /*10760*/  @P0 LOP3.LUT R2, R2, 0x1, RZ, 0xfc, !PT ;  /* 0x0000000102020812 */ /* 0x000fca00078efcff */
[----:B------:R3:W-:Y:S01]  /*10770*/  STL [R1], R2 ;  /* 0x0000000201007387 */ /* 0x0007e20000100800 */
[----:B------:R-:W-:Y:S01]  /*10780*/  NOP ;  /* 0x0000000000007918 */ /* 0x000fe20000000000 */
.L_x_1146:
[----:B------:R-:W0:Y:S01]  /*10790*/  LDL.LU R3, [R1+0x18] ;  /* 0x0000180001037983 */ /* 0x000e220000300800 */
[----:B------:R-:W-:Y:S05]  /*107a0*/  WARPSYNC.ALL ;  /* 0x0000000000007948 */ /* 0x000fea0003800000 */
[----:B---3--:R-:W-:Y:S01]  /*107b0*/  ULDC.64 UR4, c[0x0][0x298] ;  /* 0x0000a60000047ab9 */ /* 0x008fe20000000a00 */
[----:B------:R-:W-:Y:S01]  /*107c0*/  VIADD R2, R22, 0x8400 ;  /* 0x0000840016027836 */ /* 0x000fe20000000000 */
[----:B------:R-:W-:Y:S01]  /*107d0*/  ULDC.64 UR6, c[0x0][0xa00] ;  /* 0x0002800000067ab9 */ /* 0x000fe20000000a00 */
[----:B------:R-:W-:Y:S01]  /*107e0*/  BSSY B6, `(.L_x_1151) ;  /* 0x0000024000067945 */ /* 0x000fe20003800000 */
[----:B------:R-:W-:Y:S01]  /*107f0*/  BAR.SYNC.DEFER_BLOCKING 0x8, 0x200 ;  /* 0x0208000000007b1d */ /* 0x000fe20000010000 */
[----:B------:R-:W-:-:S02]  /*10800*/  ISETP.NE.U32.AND P0, PT, RZ, UR6, PT ;  /* 0x00000006ff007c0c */ /* 0x000fc4000bf05070 */
[----:B------:R-:W-:Y:S02]  /*10810*/  LOP3.LUT P1, RZ, R2, 0x3ff, RZ, 0xc0, !PT ;  /* 0x000003ff02ff7812 */ /* 0x000fe4000782c0ff */
[----:B------:R-:W-:Y:S02]  /*10820*/  ISETP.NE.AND.EX P0, PT, RZ, UR7, PT, P0 ;  /* 0x00000007ff007c0c */ /* 0x000fe4000bf05300 */
[----:B0-----:R-:W-:Y:S01]  /*10830*/  SHF.R.S32.HI R0, RZ, 0x1f, R3 ;  /* 0x0000001fff007819 */ /* 0x001fe20000011403 */
[----:B------:R-:W-:-:S04]  /*10840*/  IMAD.WIDE.U32 R4, R3, UR4, RZ ;  /* 0x0000000403047c25 */ /* 0x000fc8000f8e00ff */
[----:B------:R-:W-:Y:S01]  /*10850*/  IMAD R0, R0, UR4, RZ ;  /* 0x0000000400007c24 */ /* 0x000fe2000f8e02ff */
[----:B------:R0:W-:Y:S03]  /*10860*/  STL.64 [R1+0x18], R4 ;  /* 0x0000180401007387 */ /* 0x0001e60000100a00 */
[----:B------:R-:W-:Y:S01]  /*10870*/  IMAD R2, R3, UR5, R0 ;  /* 0x0000000503027c24 */ /* 0x000fe2000f8e0200 */
[----:B------:R-:W-:-:S04]  /*10880*/  SHF.R.S32.HI R0, RZ, 0x1f, R19 ;  /* 0x0000001fff007819 */ /* 0x000fc80000011413 */
[----:B------:R-:W-:Y:S02]  /*10890*/  SEL R3, R0, RZ, !P0 ;  /* 0x000000ff00037207 */ /* 0x000fe40004000000 */
[----:B------:R-:W-:Y:S01]  /*108a0*/  SEL R0, R19, RZ, !P0 ;  /* 0x000000ff13007207 */ /* 0x000fe20004000000 */
[----:B0-----:R-:W-:Y:S01]  /*108b0*/  IMAD.IADD R4, R5, 0x1, R2 ;  /* 0x0000000105047824 */ /* 0x001fe200078e0202 */
[----:B------:R-:W-:-:S04]  /*108c0*/  SHF.R.S32.HI R2, RZ, 0x1f, R18 ;  /* 0x0000001fff027819 */ /* 0x000fc80000011412 */
[----:B------:R0:W-:Y:S04]  /*108d0*/  STL [R1+0x28], R4 ;  /* 0x0000280401007387 */ /* 0x0001e80000100800 */
[----:B------:R0:W-:Y:S04]  /*108e0*/  STL [R1+0x30], R3 ;  /* 0x0000300301007387 */ /* 0x0001e80000100800 */
        /* <DEDUP_REMOVED lines=18> */
[----:B0-----:R-:W-:Y:S05]  /*10a10*/  CALL.ABS.NOINC R2 ;  /* 0x0000000002007343 */ /* 0x001fea0003c00000 */
.L_x_1152:
[----:B------:R-:W-:Y:S05]  /*10a20*/  BSYNC B6 ;  /* 0x0000000000067941 */ /* 0x000fea0003800000 */
.L_x_1151:
[----:B0-----:R-:W2:Y:S01]  /*10a30*/  LDL.LU R0, [R1+0x28] ;  /* 0x0000280001007983 */ /* 0x001ea20000300800 */
[----:B------:R-:W0:Y:S01]  /*10a40*/  LDC R9, c[0x0][0x448] ;  /* 0x00011200ff097b82 */ /* 0x000e220000000800 */
[----:B------:R-:W-:Y:S01]  /*10a50*/  ULDC.64 UR4, c[0x0][0x2d8] ;  /* 0x0000b60000047ab9 */ /* 0x000fe20000000a00 */
[----:B------:R-:W-:Y:S01]  /*10a60*/  ULDC.64 UR6, c[0x0][0x2c8] ;  /* 0x0000b20000067ab9 */ /* 0x000fe20000000a00 */
[----:B------:R-:W2:Y:S01]  /*10a70*/  LDL.LU.64 R2, [R1+0x18] ;  /* 0x0000180001027983 */ /* 0x000ea20000300a00 */
[----:B------:R-:W-:-:S03]  /*10a80*/  ULDC.64 UR8, c[0x0][0x280] ;  /* 0x0000a00000087ab9 */ /* 0x000fc60000000a00 */
[----:B------:R-:W3:Y:S04]  /*10a90*/  LDL.LU R20, [R1+0x2c] ;  /* 0x00002c0001147983 */ /* 0x000ee80000300800 */
[----:B------:R-:W4:Y:S04]  /*10aa0*/  LDL.LU R21, [R1+0x30] ;  /* 0x0000300001157983 */ /* 0x000f280000300800 */
[----:B------:R-:W4:Y:S04]  /*10ab0*/  LDL.LU R4, [R1+0x20] ;  /* 0x0000200001047983 */ /* 0x000f280000300800 */
[----:B------:R-:W4:Y:S04]  /*10ac0*/  LDL R12, [R1+0xc] ;  /* 0x00000c00010c7983 */ /* 0x000f280000100800 */
[----:B------:R0:W5:Y:S02]  /*10ad0*/  LDL R10, [R1+0x4] ;  /* 0x00000400010a7983 */ /* 0x0001640000100800 */
[----:B0-----:R-:W-:-:S13]  /*10ae0*/  ISETP.NE.AND P1, PT, R9, 0x1, PT ;  /* 0x000000010900780c */ /* 0x001fda0003f25270 */
[----:B------:R-:W0:Y:S08]  /*10af0*/  @P1 LDC R5, c[0x0][0x450] ;  /* 0x00011400ff051b82 */ /* 0x000e300000000800 */
[----:B-1----:R-:W1:Y:S01]  /*10b00*/  @P1 LDC R8, c[0x0][0x44c] ;  /* 0x00011300ff081b82 */ /* 0x002e620000000800 */
[----:B------:R-:W1:Y:S01]  /*10b10*/  S2R R11, SR_TID.X ;  /* 0x00000000000b7919 */ /* 0x000e620000002100 */
        /* <DEDUP_REMOVED lines=12> */
[----:B------:R-:W4:Y:S01]  /*10be0*/  @P1 LDC R4, c[0x0][0x44c] ;  /* 0x00011300ff041b82 */ /* 0x000f220000000800 */
[----:B--2---:R-:W-:-:S04]  /*10bf0*/  LOP3.LUT R20, R20, 0x7f, RZ, 0xc0, !PT ;  /* 0x0000007f14147812 */ /* 0x004fc800078ec0ff */
[----:B------:R-:W-:Y:S01]  /*10c00*/  SHF.R.U32.HI R20, RZ, 0x3, R20 ;  /* 0x00000003ff147819 */ /* 0x000fe20000011614 */
[----:B---3--:R-:W-:-:S05]  /*10c10*/  IMAD.SHL.U32 R6, R21, 0x10, RZ ;  /* 0x0000001015067824 */ /* 0x008fca00078e00ff */
[----:B------:R-:W-:Y:S01]  /*10c20*/  LOP3.LUT R6, R20, 0x70, R6, 0xf8, !PT ;  /* 0x0000007014067812 */ /* 0x000fe200078ef806 */
[----:B------:R-:W-:-:S04]  /*10c30*/  IMAD.IADD R3, R3, 0x1, R0 ;  /* 0x0000000103037824 */ /* 0x000fc800078e0200 */
[----:B------:R-:W-:-:S04]  /*10c40*/  IMAD.IADD R6, R6, 0x1, R12 ;  /* 0x0000000106067824 */ /* 0x000fc800078e020c */
[----:B----4-:R-:W-:-:S04]  /*10c50*/  @P1 IMAD.HI.U32 R0, R6, R4, RZ ;  /* 0x0000000406001227 */ /* 0x010fc800078e00ff */
[----:B------:R-:W-:Y:S01]  /*10c60*/  IMAD.MOV.U32 R4, RZ, RZ, R6 ;  /* 0x000000ffff047224 */ /* 0x000fe200078e0006 */
[----:B0-----:R-:W-:-:S04]  /*10c70*/  @P1 SHF.R.U32.HI R4, RZ, R5, R0 ;  /* 0x00000005ff041219 */ /* 0x001fc80000011600 */
        /* <DEDUP_REMOVED lines=11> */
[----:B------:R-:W-:-:S03]  /*10d30*/  LEA R0, P0, R4, UR8, 0x1 ;  /* 0x0000000804007c11 */ /* 0x000fc6000f8008ff */
[----:B------:R-:W-:-:S05]  /*10d40*/  IMAD.IADD R5, R5, 0x1, R7 ;  /* 0x0000000105057824 */ /* 0x000fca00078e0207 */
[----:B------:R-:W-:Y:S02]  /*10d50*/  LEA.HI.X R4, R4, UR9, R5, 0x1, P0 ;  /* 0x0000000904047c11 */ /* 0x000fe400080f0c05 */
[----:B------:R-:W0:Y:S01]  /*10d60*/  @P1 LDC R5, c[0x0][0x450] ;  /* 0x00011400ff051b82 */ /* 0x000e220000000800 */
[----:B------:R-:W-:-:S04]  /*10d70*/  VIADD R7, R6, 0x80 ;  /* 0x0000008006077836 */ /* 0x000fc80000000000 */
[----:B-1----:R-:W-:-:S04]  /*10d80*/  @P1 IMAD.HI.U32 R8, R7, R8, RZ ;  /* 0x0000000807081227 */ /* 0x002fc800078e00ff */
[----:B------:R-:W-:Y:S01]  /*10d90*/  IMAD.MOV.U32 R6, RZ, RZ, R7 ;  /* 0x000000ffff067224 */ /* 0x000fe200078e0007 */
        /* <DEDUP_REMOVED lines=23> */
[----:B------:R-:W2:Y:S04]  /*10f10*/  LDL.LU R7, [R1+0x10] ;  /* 0x0000100001077983 */ /* 0x000ea80000300800 */
[----:B------:R-:W3:Y:S04]  /*10f20*/  LDL.LU R11, [R1+0xc] ;  /* 0x00000c00010b7983 */ /* 0x000ee80000300800 */
[----:B------:R-:W0:Y:S04]  /*10f30*/  SHFL.IDX PT, R8, R0, RZ, 0x181f ;  /* 0x00181fff00087589 */ /* 0x000e2800000e0000 */
[----:B------:R-:W-:Y:S01]  /*10f40*/  SHFL.IDX PT, R14, R5, 0x1, 0x181f ;  /* 0x00381f00050e7f89 */ /* 0x000fe200000e0000 */
[----:B--2---:R-:W-:-:S03]  /*10f50*/  IMAD R6, R7, R9, RZ ;  /* 0x0000000907067224 */ /* 0x004fc600078e02ff */
[----:B------:R-:W1:Y:S01]  /*10f60*/  SHFL.IDX PT, R7, R4, RZ, 0x181f ;  /* 0x00181fff04077589 */ /* 0x000e6200000e0000 */
[----:B---3--:R-:W-:-:S05]  /*10f70*/  IMAD.IADD R3, R21, 0x1, R11 ;  /* 0x0000000115037824 */ /* 0x008fca00078e020b */
[----:B------:R-:W-:-:S13]  /*10f80*/  ISETP.GE.AND P1, PT, R3, R6, PT ;  /* 0x000000060300720c */ /* 0x000fda0003f26270 */
[----:B0-----:R-:W-:-:S05]  /*10f90*/  @!P1 LEA R8, P2, R20, R8, 0x1 ;  /* 0x0000000814089211 */ /* 0x001fca00078408ff */
[----:B-1----:R-:W-:-:S04]  /*10fa0*/  @!P1 IMAD.X R7, RZ, RZ, R7, P2 ;  /* 0x000000ffff079224 */ /* 0x002fc800010e0607 */
[----:B------:R-:W-:Y:S02]  /*10fb0*/  @!P1 IMAD.MOV.U32 R9, RZ, RZ, R7 ;  /* 0x000000ffff099224 */ /* 0x000fe400078e0007 */
[----:B------:R-:W-:-:S03]  /*10fc0*/  VIADD R7, R3, 0x10 ;  /* 0x0000001003077836 */ /* 0x000fc60000000000 */
[----:B-----5:R0:W-:Y:S02]  /*10fd0*/  @!P1 LDGSTS.E.BYPASS.LTC128B.128 [R10+0x8400], desc[UR50][R8.64], !P0 ;  /* 0x08400000080a9fae */ /* 0x0201e4000c101d72 */
[----:B------:R-:W-:Y:S02]  /*10fe0*/  ISETP.GE.AND P1, PT, R7, R6, PT ;  /* 0x000000060700720c */ /* 0x000fe40003f26270 */
[----:B------:R-:W-:Y:S04]  /*10ff0*/  SHFL.IDX PT, R7, R4, 0x1, 0x181f ;  /* 0x00381f0004077f89 */ /* 0x000fe800000e0000 */
[----:B0-----:R-:W0:Y:S07]  /*11000*/  SHFL.IDX PT, R8, R0, 0x1, 0x181f ;  /* 0x00381f0000087f89 */ /* 0x001e2e00000e0000 */
[----:B0-----:R-:W-:-:S05]  /*11010*/  @!P1 LEA R8, P2, R20, R8, 0x1 ;  /* 0x0000000814089211 */ /* 0x001fca00078408ff */
[----:B------:R-:W-:-:S04]  /*11020*/  @!P1 IMAD.X R7, RZ, RZ, R7, P2 ;  /* 0x000000ffff079224 */ /* 0x000fc800010e0607 */
[----:B------:R-:W-:Y:S02]  /*11030*/  @!P1 IMAD.MOV.U32 R9, RZ, RZ, R7 ;  /* 0x000000ffff099224 */ /* 0x000fe400078e0007 */
[----:B------:R-:W-:-:S03]  /*11040*/  VIADD R7, R3, 0x20 ;  /* 0x0000002003077836 */ /* 0x000fc60000000000 */
[----:B------:R0:W-:Y:S02]  /*11050*/  @!P1 LDGSTS.E.BYPASS.LTC128B.128 [R10+0x8c00], desc[UR50][R8.64], !P0 ;  /* 0x08c00000080a9fae */ /* 0x0001e4000c101d72 */
        /* <DEDUP_REMOVED lines=34> */
[----:B------:R-:W-:Y:S04]  /*11280*/  SHFL.IDX PT, R4, R4, 0x7, 0x181f ;  /* 0x00f81f0004047f89 */ /* 0x000fe800000e0000 */
[----:B0-----:R-:W0:Y:S03]  /*11290*/  SHFL.IDX PT, R8, R0, 0x6, 0x181f ;  /* 0x00d81f0000087f89 */ /* 0x001e2600000e0000 */
[----:B0-----:R-:W-:-:S05]  /*112a0*/  @!P1 LEA R8, P2, R20, R8, 0x1 ;  /* 0x0000000814089211 */ /* 0x001fca00078408ff */
[----:B------:R-:W-:-:S04]  /*112b0*/  @!P1 IMAD.X R7, RZ, RZ, R7, P2 ;  /* 0x000000ffff079224 */ /* 0x000fc800010e0607 */
[----:B------:R-:W-:Y:S02]  /*112c0*/  @!P1 IMAD.MOV.U32 R9, RZ, RZ, R7 ;  /* 0x000000ffff099224 */ /* 0x000fe400078e0007 */
[----:B------:R-:W-:-:S03]  /*112d0*/  VIADD R7, R3, 0x80 ;  /* 0x0000008003077836 */ /* 0x000fc60000000000 */
[----:B------:R0:W-:Y:S02]  /*112e0*/  @!P1 LDGSTS.E.BYPASS.LTC128B.128 [R10+0xb400], desc[UR50][R8.64], !P0 ;  /* 0x0b400000080a9fae */ /* 0x0001e4000c101d72 */
[----:B------:R-:W-:Y:S01]  /*112f0*/  ISETP.GE.AND P2, PT, R7, R6, PT ;  /* 0x000000060700720c */ /* 0x000fe20003f46270 */
[----:B------:R-:W-:-:S05]  /*11300*/  VIADD R7, R3, 0x70 ;  /* 0x0000007003077836 */ /* 0x000fca0000000000 */
[----:B------:R-:W-:Y:S02]  /*11310*/  ISETP.GE.AND P1, PT, R7, R6, PT ;  /* 0x000000060700720c */ /* 0x000fe40003f26270 */
[----:B------:R-:W-:Y:S04]  /*11320*/  SHFL.IDX PT, R7, R5, RZ, 0x181f ;  /* 0x00181fff05077589 */ /* 0x000fe800000e0000 */
[----:B0-----:R-:W0:Y:S04]  /*11330*/  SHFL.IDX PT, R8, R0, 0x7, 0x181f ;  /* 0x00f81f0000087f89 */ /* 0x001e2800000e0000 */
[----:B------:R-:W1:Y:S03]  /*11340*/  SHFL.IDX PT, R0, R2, RZ, 0x181f ;  /* 0x00181fff02007589 */ /* 0x000e6600000e0000 */
[----:B0-----:R-:W-:-:S05]  /*11350*/  @!P1 LEA R8, P3, R20, R8, 0x1 ;  /* 0x0000000814089211 */ /* 0x001fca00078608ff */
[----:B------:R-:W-:-:S04]  /*11360*/  @!P1 IMAD.X R4, RZ, RZ, R4, P3 ;  /* 0x000000ffff049224 */ /* 0x000fc800018e0604 */
[----:B------:R-:W-:-:S05]  /*11370*/  @!P1 IMAD.MOV.U32 R9, RZ, RZ, R4 ;  /* 0x000000ffff099224 */ /* 0x000fca00078e0004 */
[----:B------:R0:W-:Y:S02]  /*11380*/  @!P1 LDGSTS.E.BYPASS.LTC128B.128 [R10+0xbc00], desc[UR50][R8.64], !P0 ;  /* 0x0bc00000080a9fae */ /* 0x0001e4000c101d72 */
[----:B0-----:R-:W-:Y:S01]  /*11390*/  @!P2 LEA R8, P1, R20, R7, 0x1 ;  /* 0x000000071408a211 */ /* 0x001fe200078208ff */
[----:B------:R-:W-:-:S04]  /*113a0*/  VIADD R7, R3, 0x90 ;  /* 0x0000009003077836 */ /* 0x000fc80000000000 */
[----:B-1----:R-:W-:Y:S01]  /*113b0*/  @!P2 IMAD.X R9, RZ, RZ, R0, P1 ;  /* 0x000000ffff09a224 */ /* 0x002fe200008e0600 */
[----:B------:R-:W-:Y:S01]  /*113c0*/  ISETP.GE.AND P1, PT, R7, R6, PT ;  /* 0x000000060700720c */ /* 0x000fe20003f26270 */
[----:B------:R-:W0:Y:S04]  /*113d0*/  SHFL.IDX PT, R0, R2, 0x1, 0x181f ;  /* 0x00381f0002007f89 */ /* 0x000e2800000e0000 */
[----:B------:R1:W-:Y:S08]  /*113e0*/  @!P2 LDGSTS.E.BYPASS.LTC128B.128 [R10+0xc400], desc[UR50][R8.64], !P0 ;  /* 0x0c400000080aafae */ /* 0x0003f0000c101d72 */
[----:B------:R-:W-:-:S05]  /*113f0*/  @!P1 LEA R14, P2, R20, R14, 0x1 ;  /* 0x0000000e140e9211 */ /* 0x000fca00078408ff */
[----:B-1----:R-:W-:Y:S02]  /*11400*/  @!P1 IMAD.MOV.U32 R8, RZ, RZ, R14 ;  /* 0x000000ffff089224 */ /* 0x002fe400078e000e */
[----:B------:R-:W1:Y:S01]  /*11410*/  SHFL.IDX PT, R14, R5, 0x2, 0x181f ;  /* 0x00581f00050e7f89 */ /* 0x000e6200000e0000 */
[----:B0-----:R-:W-:-:S03]  /*11420*/  @!P1 IMAD.X R7, RZ, RZ, R0, P2 ;  /* 0x000000ffff079224 */ /* 0x001fc600010e0600 */
[----:B------:R-:W0:Y:S01]  /*11430*/  SHFL.IDX PT, R0, R2, 0x2, 0x181f ;  /* 0x00581f0002007f89 */ /* 0x000e2200000e0000 */
[----:B------:R-:W-:Y:S02]  /*11440*/  @!P1 IMAD.MOV.U32 R9, RZ, RZ, R7 ;  /* 0x000000ffff099224 */ /* 0x000fe400078e0007 */
[----:B------:R-:W-:-:S03]  /*11450*/  VIADD R7, R3, 0xa0 ;  /* 0x000000a003077836 */ /* 0x000fc60000000000 */
[----:B------:R1:W-:Y:S02]  /*11460*/  @!P1 LDGSTS.E.BYPASS.LTC128B.128 [R10+0xcc00], desc[UR50][R8.64], !P0 ;  /* 0x0cc00000080a9fae */ /* 0x0003e4000c101d72 */
[----:B------:R-:W-:-:S13]  /*11470*/  ISETP.GE.AND P1, PT, R7, R6, PT ;  /* 0x000000060700720c */ /* 0x000fda0003f26270 */
[----:B-1----:R-:W-:Y:S02]  /*11480*/  @!P1 LEA R8, P2, R20, R14, 0x1 ;  /* 0x0000000e14089211 */ /* 0x002fe400078408ff */
[----:B------:R1:W2:Y:S03]  /*11490*/  SHFL.IDX PT, R14, R5, 0x3, 0x181f ;  /* 0x00781f00050e7f89 */ /* 0x0002a600000e0000 */
[----:B0-----:R-:W-:Y:S02]  /*114a0*/  @!P1 IMAD.X R9, RZ, RZ, R0, P2 ;  /* 0x000000ffff099224 */ /* 0x001fe400010e0600 */
[----:B------:R1:W0:Y:S04]  /*114b0*/  SHFL.IDX PT, R0, R2, 0x3, 0x181f ;  /* 0x00781f0002007f89 */ /* 0x00022800000e0000 */
[----:B------:R1:W-:Y:S02]  /*114c0*/  @!P1 LDGSTS.E.BYPASS.LTC128B.128 [R10+0xd400], desc[UR50][R8.64], !P0 ;  /* 0x0d400000080a9fae */ /* 0x0003e4000c101d72 */
.L_x_1268:
[----:B------:R-:W-:Y:S02]  /*114d0*/  VIADD R3, R3, 0xb0 ;  /* 0x000000b003037836 */ /* 0x000fe40000000000 */
[----:B-1----:R-:W-:-:S03]  /*114e0*/  VIADD R8, R22, 0x16800 ;  /* 0x0001680016087836 */ /* 0x002fc60000000000 */
[----:B------:R-:W-:-:S13]  /*114f0*/  ISETP.GE.AND P1, PT, R3, R6, PT ;  /* 0x000000060300720c */ /* 0x000fda0003f26270 */
[----:B--2---:R-:W-:-:S05]  /*11500*/  @!P1 LEA R2, P2, R20, R14, 0x1 ;  /* 0x0000000e14029211 */ /* 0x004fca00078408ff */
[----:B0-----:R-:W-:-:S05]  /*11510*/  @!P1 IMAD.X R3, RZ, RZ, R0, P2 ;  /* 0x000000ffff039224 */ /* 0x001fca00010e0600 */
[----:B------:R-:W-:Y:S01]  /*11520*/  @!PT LDS RZ, [RZ] ;  /* 0x00000000fffff984 */ /* 0x000fe20000000800 */
[----:B------:R-:W-:Y:S01]  /*11530*/  @!PT LDS RZ, [RZ] ;  /* 0x00000000fffff984 */ /* 0x000fe20000000800 */
[----:B------:R-:W-:Y:S01]  /*11540*/  @!PT LDS RZ, [RZ] ;  /* 0x00000000fffff984 */ /* 0x000fe20000000800 */
[----:B------:R0:W-:Y:S01]  /*11550*/  @!P1 LDGSTS.E.BYPASS.LTC128B.128 [R10+0xdc00], desc[UR50][R2.64], !P0 ;  /* 0x0dc00000020a9fae */ /* 0x0001e2000c101d72 */
[----:B------:R-:W-:Y:S01]  /*11560*/  PLOP3.LUT P0, PT, PT, PT, PT, 0x80, 0x0 ;  /* 0x000000000000781c */ /* 0x000fe20003f0f070 */
[----:B------:R-:W-:-:S12]  /*11570*/  NOP ;  /* 0x0000000000007918 */ /* 0x000fd80000000000 */
.L_x_1154:
        /* <DEDUP_REMOVED lines=14> */
[----:B0-----:R-:W2:Y:S01]  /*11660*/  LDL R2, [R1+0x8] ;  /* 0x0000080001027983 */ /* 0x001ea20000100800 */
[----:B------:R0:W-:Y:S01]  /*11670*/  SYNCS.ARRIVE.TRANS64.A1T0 RZ, [R22+URZ+0x16800], RZ ;  /* 0x016800ff16ff79a7 */ /* 0x0001e2000810003f */
[----:B------:R-:W-:Y:S01]  /*11680*/  BSSY B0, `(.L_x_1155) ;  /* 0x0000005000007945 */ /* 0x000fe20003800000 */
[----:B------:R-:W1:Y:S01]  /*11690*/  SYNCS.PHASECHK.TRANS64.TRYWAIT P0, [R22+URZ+0x16820], R3 ;  /* 0x01682003160075a7 */ /* 0x000e62000800017f */
[----:B--2---:R-:W-:-:S05]  /*116a0*/  VIADD R0, R2, 0xfffffffe ;  /* 0xfffffffe02007836 */ /* 0x004fca0000000000 */
[----:B------:R-:W-:Y:S01]  /*116b0*/  ISETP.GE.AND P1, PT, R0, R29, PT ;  /* 0x0000001d0000720c */ /* 0x000fe20003f26270 */
[----:B01----:R-:W-:-:S12]  /*116c0*/  @!P0 BRA `(.L_x_1156) ;  /* 0x0000003c009c8947 */ /* 0x003fd80003800000 */
.L_x_1269:
[----:B------:R-:W-:Y:S05]  /*116d0*/  BSYNC B0 ;  /* 0x0000000000007941 */ /* 0x000fea0003800000 */
.L_x_1155:
[----:B------:R-:W-:Y:S04]  /*116e0*/  BSSY B0, `(.L_x_1157) ;  /* 0x000016e000007945 */ /* 0x000fe80003800000 */
[----:B------:R-:W-:Y:S05]  /*116f0*/  @!P1 BRA `(.L_x_1158) ;  /* 0x0000001400b09947 */ /* 0x000fea0003800000 */
[----:B------:R-:W0:Y:S01]  /*11700*/  LDL R2, [R1+0x8] ;  /* 0x0000080001027983 */ /* 0x000e220000100800 */
[----:B------:R-:W-:Y:S01]  /*11710*/  LOP3.LUT R6, RZ, R29, RZ, 0x33, !PT ;  /* 0x0000001dff067212 */ /* 0x000fe200078e33ff */
[----:B------:R-:W-:Y:S01]  /*11720*/  BSSY B2, `(.L_x_1159) ;  /* 0x000007d000027945 */ /* 0x000fe20003800000 */
[----:B0-----:R-:W-:-:S05]  /*11730*/  IMAD.MOV R3, RZ, RZ, -R2 ;  /* 0x000000ffff037224 */ /* 0x001fca00078e0a02 */
[----:B------:R-:W-:-:S05]  /*11740*/  VIADDMNMX R6, R3, 0x1, R6, !PT ;  /* 0x0000000103067846 */ /* 0x000fca0007800106 */
[----:B------:R-:W-:-:S05]  /*11750*/  IMAD.IADD R2, R2, 0x1, R6 ;  /* 0x0000000102027824 */ /* 0x000fca00078e0206 */
[----:B------:R-:W-:-:S04]  /*11760*/  LOP3.LUT R2, R2, 0x1, RZ, 0xc0, !PT ;  /* 0x0000000102027812 */ /* 0x000fc800078ec0ff */
[----:B------:R-:W-:-:S13]  /*11770*/  ISETP.NE.U32.AND P0, PT, R2, 0x1, PT ;  /* 0x000000010200780c */ /* 0x000fda0003f05070 */
        /* <DEDUP_REMOVED lines=27> */
[----:B------:R-:W-:-:S04]  /*11930*/  IMAD.WIDE.U32 R2, R25, UR6, R2 ;  /* 0x0000000619027c25 */ /* 0x000fc8000f8e0002 */
[----:B------:R-:W-:Y:S01]  /*11940*/  IMAD.IADD R3, R4, 0x1, R3 ;  /* 0x0000000104037824 */ /* 0x000fe200078e0203 */
[----:B------:R-:W-:-:S04]  /*11950*/  LEA R4, P0, R2, UR4, 0x2 ;  /* 0x0000000402047c11 */ /* 0x000fc8000f8010ff */
[----:B------:R-:W-:-:S05]  /*11960*/  LEA.HI.X R5, R2, UR5, R3, 0x2, P0 ;  /* 0x0000000502057c11 */ /* 0x000fca00080f1403 */
[----:B------:R0:W5:Y:S04]  /*11970*/  LDG.E R4, desc[UR50][R4.64] ;  /* 0x0000003204047981 */ /* 0x000168000c1e1900 */
.L_x_1163:
[----:B------:R-:W-:Y:S01]  /*11980*/  IMAD R2, R7, 0x8, R22 ;  /* 0x0000000807027824 */ /* 0x000fe200078e0216 */
[----:B------:R-:W-:Y:S01]  /*11990*/  SHF.L.U32 R3, R9, 0x1f, RZ ;  /* 0x0000001f09037819 */ /* 0x000fe200000006ff */
[----:B------:R-:W-:Y:S03]  /*119a0*/  BSSY B3, `(.L_x_1164) ;  /* 0x0000003000037945 */ /* 0x000fe60003800000 */
[----:B------:R-:W1:Y:S02]  /*119b0*/  SYNCS.PHASECHK.TRANS64.TRYWAIT P0, [R2+URZ+0x16840], R3 ;  /* 0x01684003020075a7 */ /* 0x000e64000800017f */
[----:B-1----:R-:W-:Y:S05]  /*119c0*/  @!P0 BRA `(.L_x_1165) ;  /* 0x0000003800f08947 */ /* 0x002fea0003800000 */
.L_x_1270:
[----:B------:R-:W-:Y:S05]  /*119d0*/  BSYNC B3 ;  /* 0x0000000000037941 */ /* 0x000fea0003800000 */
.L_x_1164:
        /* <DEDUP_REMOVED lines=12> */
.L_x_1167:
[----:B------:R-:W-:Y:S05]  /*11aa0*/  BSYNC B3 ;  /* 0x0000000000037941 */ /* 0x000fea0003800000 */
.L_x_1166:
        /* <DEDUP_REMOVED lines=11> */
.L_x_1168:
        /* <DEDUP_REMOVED lines=15> */
.L_x_1271:
[----:B------:R-:W-:Y:S05]  /*11c50*/  BSYNC B3 ;  /* 0x0000000000037941 */ /* 0x000fea0003800000 */
.L_x_1169:
        /* <DEDUP_REMOVED lines=12> */
.L_x_1172:
[----:B------:R-:W-:Y:S05]  /*11d20*/  BSYNC B3 ;  /* 0x0000000000037941 */ /* 0x000fea0003800000 */
.L_x_1171:
        /* <DEDUP_REMOVED lines=11> */
.L_x_1173:
        /* <DEDUP_REMOVED lines=12> */
.L_x_1162:
[----:B------:R-:W-:Y:S05]  /*11ea0*/  BSYNC B1 ;  /* 0x0000000000017941 */ /* 0x000fea0003800000 */
.L_x_1161:
[----:B------:R-:W2:Y:S01]  /*11eb0*/  LDL R0, [R1+0x8] ;  /* 0x0000080001007983 */ /* 0x000ea20000100800 */
[----:B------:R-:W-:Y:S02]  /*11ec0*/  IMAD.MOV.U32 R23, RZ, RZ, R7 ;  /* 0x000000ffff177224 */ /* 0x000fe400078e0007 */
[----:B------:R-:W-:Y:S02]  /*11ed0*/  IMAD.MOV.U32 R26, RZ, RZ, R9 ;  /* 0x000000ffff1a7224 */ /* 0x000fe400078e0009 */
[----:B--2---:R-:W-:-:S07]  /*11ee0*/  VIADD R0, R0, 0xfffffffd ;  /* 0xfffffffd00007836 */ /* 0x004fce0000000000 */
.L_x_1160:
[----:B------:R-:W-:Y:S05]  /*11ef0*/  BSYNC B2 ;  /* 0x0000000000027941 */ /* 0x000fea0003800000 */
.L_x_1159:
[----:B------:R-:W2:Y:S01]  /*11f00*/  LDL.LU R2, [R1+0x8] ;  /* 0x0000080001027983 */ /* 0x000ea20000300800 */
[----:B------:R-:W-:Y:S01]  /*11f10*/  VIADD R6, R6, 0xfffffffe ;  /* 0xfffffffe06067836 */ /* 0x000fe20000000000 */
[----:B--2---:R-:W-:-:S04]  /*11f20*/  LOP3.LUT R3, RZ, R2, RZ, 0x33, !PT ;  /* 0x00000002ff037212 */ /* 0x004fc800078e33ff */
[----:B------:R-:W-:-:S13]  /*11f30*/  ISETP.NE.AND P0, PT, R6, R3, PT ;  /* 0x000000030600720c */ /* 0x000fda0003f05270 */
[----:B------:R-:W-:Y:S05]  /*11f40*/  @!P0 BRA `(.L_x_1158) ;  /* 0x0000000c009c8947 */ /* 0x000fea0003800000 */
[----:B------:R-:W-:-:S07]  /*11f50*/  IMAD.MOV.U32 R4, RZ, RZ, R17 ;  /* 0x000000ffff047224 */ /* 0x000fce00078e0011 */
.L_x_1200:
        /* <DEDUP_REMOVED lines=21> */
[----:B------:R-:W-:Y:S01]  /*120b0*/  @P0 SHF.R.U32.HI R2, RZ, R3, R4 ;  /* 0x00000003ff020219 */ /* 0x000fe20000011604 */
[----:B------:R-:W-:-:S04]  /*120c0*/  IMAD R4, R28, UR6, RZ ;  /* 0x000000061c047c24 */ /* 0x000fc8000f8e02ff */
[----:B------:R-:W-:Y:S02]  /*120d0*/  IMAD.MOV R3, RZ, RZ, -R2 ;  /* 0x000000ffff037224 */ /* 0x000fe400078e0a02 */
[----:B------:R-:W-:Y:S02]  /*120e0*/  IMAD R4, R25, UR7, R4 ;  /* 0x0000000719047c24 */ /* 0x000fe4000f8e0204 */
[----:B------:R-:W-:Y:S01]  /*120f0*/  IMAD R9, R9, R3, R0 ;  /* 0x0000000309097224 */ /* 0x000fe200078e0200 */
[----:B------:R-:W-:-:S03]  /*12100*/  SHF.R.S32.HI R3, RZ, 0x1f, R2 ;  /* 0x0000001fff037819 */ /* 0x000fc60000011402 */
[----:B------:R-:W-:-:S04]  /*12110*/  IMAD.WIDE.U32 R2, R25, UR6, R2 ;  /* 0x0000000619027c25 */ /* 0x000fc8000f8e0002 */
[----:B------:R-:W-:Y:S01]  /*12120*/  IMAD.IADD R3, R4, 0x1, R3 ;  /* 0x0000000104037824 */ /* 0x000fe200078e0203 */
[----:B------:R-:W-:-:S04]  /*12130*/  LEA R4, P0, R2, UR4, 0x2 ;  /* 0x0000000402047c11 */ /* 0x000fc8000f8010ff */
[----:B------:R-:W-:-:S05]  /*12140*/  LEA.HI.X R5, R2, UR5, R3, 0x2, P0 ;  /* 0x0000000502057c11 */ /* 0x000fca00080f1403 */
[----:B------:R0:W5:Y:S04]  /*12150*/  LDG.E R4, desc[UR50][R4.64] ;  /* 0x0000003204047981 */ /* 0x000168000c1e1900 */
.L_x_1176:
[----:B------:R-:W-:Y:S01]  /*12160*/  IMAD R2, R6, 0x8, R22 ;  /* 0x0000000806027824 */ /* 0x000fe200078e0216 */
[----:B------:R-:W-:Y:S01]  /*12170*/  SHF.L.U32 R3, R7, 0x1f, RZ ;  /* 0x0000001f07037819 */ /* 0x000fe200000006ff */
[----:B------:R-:W-:Y:S03]  /*12180*/  BSSY B2, `(.L_x_1177) ;  /* 0x0000003000027945 */ /* 0x000fe60003800000 */
[----:B------:R-:W1:Y:S02]  /*12190*/  SYNCS.PHASECHK.TRANS64.TRYWAIT P0, [R2+URZ+0x16840], R3 ;  /* 0x01684003020075a7 */ /* 0x000e64000800017f */
[----:B-1----:R-:W-:Y:S05]  /*121a0*/  @!P0 BRA `(.L_x_1178) ;  /* 0x0000003400208947 */ /* 0x002fea0003800000 */
.L_x_1272:
[----:B------:R-:W-:Y:S05]  /*121b0*/  BSYNC B2 ;  /* 0x0000000000027941 */ /* 0x000fea0003800000 */
.L_x_1177:
        /* <DEDUP_REMOVED lines=12> */
.L_x_1180:
[----:B------:R-:W-:Y:S05]  /*12280*/  BSYNC B2 ;  /* 0x0000000000027941 */ /* 0x000fea0003800000 */
.L_x_1179:
        /* <DEDUP_REMOVED lines=11> */
.L_x_1181:
        /* <DEDUP_REMOVED lines=15> */
.L_x_1273:
[----:B------:R-:W-:Y:S05]  /*12430*/  BSYNC B2 ;  /* 0x0000000000027941 */ /* 0x000fea0003800000 */
.L_x_1182:
        /* <DEDUP_REMOVED lines=11> */
.L_x_1185:
[----:B------:R-:W-:Y:S05]  /*124f0*/  BSYNC B2 ;  /* 0x0000000000027941 */ /* 0x000fea0003800000 */
.L_x_1184:
        /* <DEDUP_REMOVED lines=10> */
.L_x_1186:
        /* <DEDUP_REMOVED lines=12> */
.L_x_1175:
[----:B------:R-:W-:Y:S05]  /*12660*/  BSYNC B1 ;  /* 0x0000000000017941 */ /* 0x000fea0003800000 */
.L_x_1174:
[----:B------:R-:W2:Y:S01]  /*12670*/  LDL R2, [R1] ;  /* 0x0000000001027983 */ /* 0x000ea20000100800 */
[----:B------:R-:W-:Y:S01]  /*12680*/  VIADD R23, R6, 0x1 ;  /* 0x0000000106177836 */ /* 0x000fe20000000000 */
[----:B------:R-:W-:Y:S01]  /*12690*/  BSSY B1, `(.L_x_1187) ;  /* 0x000006f000017945 */ /* 0x000fe20003800000 */
[----:B------:R-:W-:-:S03]  /*126a0*/  VIADD R9, R0, 0xffffffff ;  /* 0xffffffff00097836 */ /* 0x000fc60000000000 */
        /* <DEDUP_REMOVED lines=28> */
.L_x_1189:
[----:B------:R-:W-:Y:S01]  /*12870*/  IMAD R2, R23, 0x8, R22 ;  /* 0x0000000817027824 */ /* 0x000fe200078e0216 */
[----:B------:R-:W-:Y:S01]  /*12880*/  SHF.L.U32 R3, R26, 0x1f, RZ ;  /* 0x0000001f1a037819 */ /* 0x000fe200000006ff */
[----:B------:R-:W-:Y:S03]  /*12890*/  BSSY B2, `(.L_x_1190) ;  /* 0x0000003000027945 */ /* 0x000fe60003800000 */
[----:B------:R-:W1:Y:S02]  /*128a0*/  SYNCS.PHASECHK.TRANS64.TRYWAIT P0, [R2+URZ+0x16840], R3 ;  /* 0x01684003020075a7 */ /* 0x000e64000800017f */
[----:B-1----:R-:W-:Y:S05]  /*128b0*/  @!P0 BRA `(.L_x_1191) ;  /* 0x0000002c00848947 */ /* 0x002fea0003800000 */
.L_x_1274:
[----:B------:R-:W-:Y:S05]  /*128c0*/  BSYNC B2 ;  /* 0x0000000000027941 */ /* 0x000fea0003800000 */
.L_x_1190:
        /* <DEDUP_REMOVED lines=12> */
.L_x_1193:
[----:B------:R-:W-:Y:S05]  /*12990*/  BSYNC B2 ;  /* 0x0000000000027941 */ /* 0x000fea0003800000 */
.L_x_1192:
        /* <DEDUP_REMOVED lines=12> */
.L_x_1194:
        /* <DEDUP_REMOVED lines=15> */
.L_x_1275:
[----:B------:R-:W-:Y:S05]  /*12b50*/  BSYNC B2 ;  /* 0x0000000000027941 */ /* 0x000fea0003800000 */
.L_x_1195:
        /* <DEDUP_REMOVED lines=11> */
.L_x_1198:
[----:B------:R-:W-:Y:S05]  /*12c10*/  BSYNC B2 ;  /* 0x0000000000027941 */ /* 0x000fea0003800000 */
.L_x_1197:
        /* <DEDUP_REMOVED lines=10> */
.L_x_1199:
        /* <DEDUP_REMOVED lines=12> */
.L_x_1188:
[----:B------:R-:W-:Y:S05]  /*12d80*/  BSYNC B1 ;  /* 0x0000000000017941 */ /* 0x000fea0003800000 */
.L_x_1187:
[----:B------:R-:W-:Y:S01]  /*12d90*/  ISETP.GT.AND P0, PT, R9, R29, PT ;  /* 0x0000001d0900720c */ /* 0x000fe20003f04270 */
[----:B------:R-:W-:-:S12]  /*12da0*/  VIADD R0, R0, 0xfffffffe ;  /* 0xfffffffe00007836 */ /* 0x000fd80000000000 */
[----:B------:R-:W-:Y:S05]  /*12db0*/  @P0 BRA `(.L_x_1200) ;  /* 0xfffffff000680947 */ /* 0x000fea000383ffff */
.L_x_1158:
[----:B------:R-:W-:Y:S05]  /*12dc0*/  BSYNC B0 ;  /* 0x0000000000007941 */ /* 0x000fea0003800000 */
.L_x_1157:
        /* <DEDUP_REMOVED lines=17> */
.L_x_1202:
[----:B------:R-:W-:Y:S05]  /*12ee0*/  BSYNC B0 ;  /* 0x0000000000007941 */ /* 0x000fea0003800000 */
.L_x_1201:
        /* <DEDUP_REMOVED lines=10> */
.L_x_1276:
[----:B------:R-:W-:Y:S05]  /*12f90*/  BSYNC B1 ;  /* 0x0000000000017941 */ /* 0x000fea0003800000 */
.L_x_1205:
        /* <DEDUP_REMOVED lines=9> */
.L_x_1208:
[----:B------:R-:W-:Y:S05]  /*13030*/  BSYNC B1 ;  /* 0x0000000000017941 */ /* 0x000fea0003800000 */
.L_x_1207:
[----:B0-----:R-:W-:Y:S01]  /*13040*/  IMAD R0, R23, 0x4000, R22 ;  /* 0x0000400017007824 */ /* 0x001fe200078e0216 */
[----:B------:R-:W-:Y:S01]  /*13050*/  UIADD3 UR4, UP0, UR38, 0x470, URZ ;  /* 0x0000047026047890 */ /* 0x000fe2000ff1e03f */
[----:B------:R-:W-:Y:S01]  /*13060*/  IMAD R24, R24, 0x80, R27 ;  /* 0x0000008018187824 */ /* 0x000fe200078e021b */
[----:B------:R-:W-:Y:S01]  /*13070*/  PLOP3.LUT P0, PT, PT, PT, PT, 0x80, 0x0 ;  /* 0x000000000000781c */ /* 0x000fe20003f0f070 */
[----:B------:R-:W-:Y:S01]  /*13080*/  VIADD R2, R3, 0x16850 ;  /* 0x0001685003027836 */ /* 0x000fe20000000000 */
[----:B------:R-:W-:Y:S01]  /*13090*/  UIADD3.X UR5, URZ, UR39, URZ, UP0, !UPT ;  /* 0x000000273f057290 */ /* 0x000fe200087fe43f */
[----:B------:R-:W-:Y:S01]  /*130a0*/  VIADD R0, R0, 0x400 ;  /* 0x0000040000007836 */ /* 0x000fe20000000000 */
[----:B------:R-:W-:Y:S01]  /*130b0*/  UMOV UR6, 0x0 ;  /* 0x0000000000067882 */ /* 0x000fe20000000000 */
[----:B------:R-:W-:Y:S01]  /*130c0*/  UMOV UR7, 0x14f00000 ;  /* 0x14f0000000077882 */ /* 0x000fe20000000000 */
[----:B------:R-:W-:-:S08]  /*130d0*/  UMOV UR10, URZ ;  /* 0x0000003f000a7c82 */ /* 0x000fd00008000000 */
.L_x_1209:
        /* <DEDUP_REMOVED lines=10> */
.L_x_1204:
[----:B------:R-:W-:Y:S05]  /*13180*/  BSYNC B0 ;  /* 0x0000000000007941 */ /* 0x000fea0003800000 */
.L_x_1203:
[----:B------:R-:W-:-:S05]  /*13190*/  VIADD R23, R23, 0x1 ;  /* 0x0000000117177836 */ /* 0x000fca0000000000 */
[----:B------:R-:W-:-:S04]  /*131a0*/  ISETP.NE.AND P0, PT, R23, 0x2, PT ;  /* 0x000000021700780c */ /* 0x000fc80003f05270 */
[----:B0-----:R-:W-:Y:S02]  /*131b0*/  SEL R3, RZ, 0x1, P0 ;  /* 0x00000001ff037807 */ /* 0x001fe40000000000 */
[----:B------:R-:W-:Y:S02]  /*131c0*/  SEL R23, R23, RZ, P0 ;  /* 0x000000ff17177207 */ /* 0x000fe40000000000 */
[----:B------:R-:W-:-:S07]  /*131d0*/  LOP3.LUT R26, R26, R3, RZ, 0x3c, !PT ;  /* 0x000000031a1a7212 */ /* 0x000fce00078e3cff */
.L_x_1139:
[----:B------:R-:W-:Y:S05]  /*131e0*/  BSYNC B7 ;  /* 0x0000000000077941 */ /* 0x000fea0003800000 */
.L_x_1137:
        /* <DEDUP_REMOVED lines=12> */
.L_x_1210:
[----:B------:R-:W1:Y:S01]  /*132b0*/  S2R R0, SR_TID.X ;  /* 0x0000000000007919 */ /* 0x000e620000002100 */
[----:B------:R-:W-:Y:S01]  /*132c0*/  UMOV UR4, 0xffffffff ;  /* 0xffffffff00047882 */ /* 0x000fe20000000000 */
[----:B-1----:R-:W-:-:S04]  /*132d0*/  LOP3.LUT R8, R0, 0x1f, RZ, 0xc0, !PT ;  /* 0x0000001f00087812 */ /* 0x002fc800078ec0ff */
[----:B------:R-:W-:Y:S01]  /*132e0*/  ISETP.NE.AND P0, PT, R8, 0x1f, PT ;  /* 0x0000001f0800780c */ /* 0x000fe20003f05270 */
[----:B------:R-:W-:-:S12]  /*132f0*/  BRA.DIV UR4, `(.L_x_1212) ;  /* 0x0000002604307947 */ /* 0x000fd8000b800000 */
[----:B------:R-:W-:Y:S01]  /*13300*/  IMAD.IADD R5, R19, 0x1, R8 ;  /* 0x0000000113057824 */ /* 0x000fe200078e0208 */
[----:B------:R-:W-:-:S04]  /*13310*/  ULDC UR4, c[0x0][0xc3c] ;  /* 0x00030f0000047ab9 */ /* 0x000fc80000000800 */
[----:B------:R-:W-:-:S13]  /*13320*/  ISETP.GE.OR P1, PT, R5, UR4, !P0 ;  /* 0x0000000405007c0c */ /* 0x000fda000c726670 */
[----:B------:R-:W1:Y:S02]  /*13330*/  @!P1 LDC.64 R2, c[0x0][0xc80] ;  /* 0x00032000ff029b82 */ /* 0x000e640000000a00 */
[----:B-1----:R-:W-:-:S06]  /*13340*/  @!P1 IMAD.WIDE R2, R5, 0x4, R2 ;  /* 0x0000000405029825 */ /* 0x002fcc00078e0202 */
[----:B------:R-:W2:Y:S01]  /*13350*/  @!P1 LDG.E R2, desc[UR50][R2.64] ;  /* 0x0000003202029981 */ /* 0x000ea2000c1e1900 */
[----:B------:R-:W-:Y:S01]  /*13360*/  IMAD.MOV.U32 R17, RZ, RZ, RZ ;  /* 0x000000ffff117224 */ /* 0x000fe200078e00ff */
[C---:B------:R-:W-:Y:S02]  /*13370*/  ISETP.GE.U32.AND P2, PT, R8.reuse, 0x2, PT ;  /* 0x000000020800780c */ /* 0x040fe40003f46070 */
[C---:B------:R-:W-:Y:S01]  /*13380*/  ISETP.GE.U32.AND P3, PT, R8.reuse, 0x4, PT ;  /* 0x000000040800780c */ /* 0x040fe20003f66070 */
[----:B------:R-:W-:Y:S01]  /*13390*/  SHFL.IDX PT, R0, R16, RZ, 0x1f ;  /* 0x00001fff10007589 */ /* 0x000fe200000e0000 */
[C---:B------:R-:W-:Y:S02]  /*133a0*/  ISETP.GE.U32.AND P4, PT, R8.reuse, 0x8, PT ;  /* 0x000000080800780c */ /* 0x040fe40003f86070 */
[C---:B------:R-:W-:Y:S01]  /*133b0*/  ISETP.GE.U32.AND P5, PT, R8.reuse, 0x10, PT ;  /* 0x000000100800780c */ /* 0x040fe20003fa6070 */
[----:B--2---:R-:W-:Y:S01]  /*133c0*/  @!P1 IMAD.MOV.U32 R17, RZ, RZ, R2 ;  /* 0x000000ffff119224 */ /* 0x004fe200078e0002 */
[----:B------:R-:W-:-:S04]  /*133d0*/  ISETP.NE.AND P1, PT, R8, RZ, PT ;  /* 0x000000ff0800720c */ /* 0x000fc80003f25270 */
[----:B------:R-:W1:Y:S02]  /*133e0*/  SHFL.UP PT, R14, R17, 0x1, RZ ;  /* 0x04200000110e7989 */ /* 0x000e6400000e00ff */
[----:B-1----:R-:W-:-:S05]  /*133f0*/  SEL R4, R14, RZ, P1 ;  /* 0x000000ff0e047207 */ /* 0x002fca0000800000 */
[----:B------:R-:W-:-:S05]  /*13400*/  IMAD.IADD R4, R17, 0x1, R4 ;  /* 0x0000000111047824 */ /* 0x000fca00078e0204 */
[----:B------:R-:W1:Y:S02]  /*13410*/  SHFL.UP PT, R14, R4, 0x2, RZ ;  /* 0x04400000040e7989 */ /* 0x000e6400000e00ff */
[----:B-1----:R-:W-:-:S05]  /*13420*/  SEL R5, R14, RZ, P2 ;  /* 0x000000ff0e057207 */ /* 0x002fca0001000000 */
[----:B------:R-:W-:Y:S02]  /*13430*/  IMAD.IADD R6, R4, 0x1, R5 ;  /* 0x0000000104067824 */ /* 0x000fe400078e0205 */
[----:B------:R-:W-:Y:S04]  /*13440*/  SHFL.IDX PT, R5, R16, 0x1, 0x1f ;  /* 0x00201f0010057f89 */ /* 0x000fe800000e0000 */
[----:B------:R-:W1:Y:S02]  /*13450*/  SHFL.UP PT, R14, R6, 0x4, RZ ;  /* 0x04800000060e7989 */ /* 0x000e6400000e00ff */
[----:B-1----:R-:W-:-:S05]  /*13460*/  SEL R3, R14, RZ, P3 ;  /* 0x000000ff0e037207 */ /* 0x002fca0001800000 */
[----:B------:R-:W-:-:S05]  /*13470*/  IMAD.IADD R2, R6, 0x1, R3 ;  /* 0x0000000106027824 */ /* 0x000fca00078e0203 */
[----:B------:R-:W1:Y:S02]  /*13480*/  SHFL.UP PT, R14, R2, 0x8, RZ ;  /* 0x05000000020e7989 */ /* 0x000e6400000e00ff */
[----:B-1----:R-:W-:-:S05]  /*13490*/  SEL R3, R14, RZ, P4 ;  /* 0x000000ff0e037207 */ /* 0x002fca0002000000 */
[----:B------:R-:W-:-:S05]  /*134a0*/  IMAD.IADD R3, R2, 0x1, R3 ;  /* 0x0000000102037824 */ /* 0x000fca00078e0203 */
[----:B------:R-:W1:Y:S02]  /*134b0*/  SHFL.UP PT, R14, R3, 0x10, RZ ;  /* 0x06000000030e7989 */ /* 0x000e6400000e00ff */
[----:B-1----:R-:W-:-:S05]  /*134c0*/  SEL R14, R14, RZ, P5 ;  /* 0x000000ff0e0e7207 */ /* 0x002fca0002800000 */
[----:B------:R-:W-:-:S05]  /*134d0*/  IMAD.IADD R2, R3, 0x1, R14 ;  /* 0x0000000103027824 */ /* 0x000fca00078e020e */
[----:B------:R1:W2:Y:S02]  /*134e0*/  SHFL.IDX PT, R14, R2, 0x1f, 0x1f ;  /* 0x03e01f00020e7f89 */ /* 0x0002a400000e0000 */
.L_x_1286:
[----:B------:R-:W-:Y:S02]  /*134f0*/  ULDC UR4, c[0x0][0xc38] ;  /* 0x00030e0000047ab9 */ /* 0x000fe40000000800 */
[----:B------:R-:W-:-:S04]  /*13500*/  IMAD.U32 R4, RZ, RZ, UR4 ;  /* 0x00000004ff047e24 */ /* 0x000fc8000f8e00ff */
[----:B--2---:R-:W-:-:S04]  /*13510*/  IMAD R14, R14, R4, RZ ;  /* 0x000000040e0e7224 */ /* 0x004fc800078e02ff */
[----:B------:R-:W-:-:S05]  /*13520*/  IMAD.IADD R5, R5, 0x1, R14 ;  /* 0x0000000105057824 */ /* 0x000fca00078e020e */
[----:B------:R-:W-:-:S13]  /*13530*/  ISETP.GT.AND P6, PT, R5, R0, PT ;  /* 0x000000000500720c */ /* 0x000fda0003fc4270 */
[----:B------:R-:W-:Y:S05]  /*13540*/  @P6 BRA `(.L_x_1213) ;  /* 0x00000000009c6947 */ /* 0x000fea0003800000 */
.L_x_1218:
[----:B-1----:R-:W1:Y:S01]  /*13550*/  LDC R2, c[0x0][0xc3c] ;  /* 0x00030f00ff027b82 */ /* 0x002e620000000800 */
[----:B------:R-:W-:-:S05]  /*13560*/  VIADD R19, R19, 0x1f ;  /* 0x0000001f13137836 */ /* 0x000fca0000000000 */
[----:B-1----:R-:W-:-:S13]  /*13570*/  ISETP.GE.AND P6, PT, R19, R2, PT ;  /* 0x000000021300720c */ /* 0x002fda0003fc6270 */
[----:B------:R-:W-:Y:S05]  /*13580*/  @P6 BRA `(.L_x_1214) ;  /* 0x0000000400d06947 */ /* 0x000fea0003800000 */
[----:B------:R-:W1:Y:S01]  /*13590*/  S2R R3, SR_TID.X ;  /* 0x0000000000037919 */ /* 0x000e620000002100 */
[----:B------:R-:W-:Y:S01]  /*135a0*/  BSSY B0, `(.L_x_1215) ;  /* 0x0000009000007945 */ /* 0x000fe20003800000 */
[----:B------:R-:W-:Y:S01]  /*135b0*/  IMAD.MOV.U32 R17, RZ, RZ, RZ ;  /* 0x000000ffff117224 */ /* 0x000fe200078e00ff */
[----:B-1----:R-:W-:-:S05]  /*135c0*/  LOP3.LUT R3, R3, 0x1f, RZ, 0xc0, !PT ;  /* 0x0000001f03037812 */ /* 0x002fca00078ec0ff */
[----:B------:R-:W-:-:S05]  /*135d0*/  IMAD.IADD R7, R19, 0x1, R3 ;  /* 0x0000000113077824 */ /* 0x000fca00078e0203 */
[----:B------:R-:W-:-:S13]  /*135e0*/  ISETP.GE.OR P6, PT, R7, R2, !P0 ;  /* 0x000000020700720c */ /* 0x000fda00047c6670 */
[----:B------:R-:W-:Y:S05]  /*135f0*/  @P6 BRA `(.L_x_1216) ;  /* 0x00000000000c6947 */ /* 0x000fea0003800000 */
[----:B------:R-:W1:Y:S02]  /*13600*/  LDC.64 R2, c[0x0][0xc80] ;  /* 0x00032000ff027b82 */ /* 0x000e640000000a00 */
[----:B-1----:R-:W-:-:S05]  /*13610*/  IMAD.WIDE R2, R7, 0x4, R2 ;  /* 0x0000000407027825 */ /* 0x002fca00078e0202 */
[----:B------:R1:W5:Y:S02]  /*13620*/  LDG.E R17, desc[UR50][R2.64] ;  /* 0x0000003202117981 */ /* 0x000364000c1e1900 */
.L_x_1216:
[----:B------:R-:W-:Y:S05]  /*13630*/  BSYNC B0 ;  /* 0x0000000000007941 */ /* 0x000fea0003800000 */
.L_x_1215:
[----:B------:R-:W-:-:S03]  /*13640*/  UMOV UR4, 0xffffffff ;  /* 0xffffffff00047882 */ /* 0x000fc60000000000 */
[----:B------:R-:W-:Y:S05]  /*13650*/  BRA.DIV UR4, `(.L_x_1217) ;  /* 0x00000026047c7947 */ /* 0x000fea000b800000 */
[----:B-----5:R-:W2:Y:S02]  /*13660*/  SHFL.UP PT, R14, R17, 0x1, RZ ;  /* 0x04200000110e7989 */ /* 0x020ea400000e00ff */
[----:B--2---:R-:W-:-:S05]  /*13670*/  SEL R14, R14, RZ, P1 ;  /* 0x000000ff0e0e7207 */ /* 0x004fca0000800000 */
[----:B------:R-:W-:-:S05]  /*13680*/  IMAD.IADD R13, R17, 0x1, R14 ;  /* 0x00000001110d7824 */ /* 0x000fca00078e020e */
        /* <DEDUP_REMOVED lines=13> */
.L_x_1294:
[----:B------:R-:W-:Y:S02]  /*13760*/  ULDC UR4, c[0x0][0xc38] ;  /* 0x00030e0000047ab9 */ /* 0x000fe40000000800 */
[----:B------:R-:W-:-:S04]  /*13770*/  IMAD.U32 R4, RZ, RZ, UR4 ;  /* 0x00000004ff047e24 */ /* 0x000fc8000f8e00ff */
[----:B--2---:R-:W-:-:S04]  /*13780*/  IMAD R14, R14, R4, RZ ;  /* 0x000000040e0e7224 */ /* 0x004fc800078e02ff */
[----:B------:R-:W-:-:S05]  /*13790*/  IMAD.IADD R5, R14, 0x1, R5 ;  /* 0x000000010e057824 */ /* 0x000fca00078e0205 */
[----:B------:R-:W-:-:S13]  /*137a0*/  ISETP.GT.AND P6, PT, R5, R0, PT ;  /* 0x000000000500720c */ /* 0x000fda0003fc4270 */
[----:B------:R-:W-:Y:S05]  /*137b0*/  @!P6 BRA `(.L_x_1218) ;  /* 0xfffffffc0064e947 */ /* 0x000fea000383ffff */
.L_x_1213:
[----:B------:R-:W-:Y:S01]  /*137c0*/  IMAD.IADD R5, R5, 0x1, -R14 ;  /* 0x0000000105057824 */ /* 0x000fe200078e0a0e */
[----:B------:R-:W-:-:S03]  /*137d0*/  UMOV UR4, 0xffffffff ;  /* 0xffffffff00047882 */ /* 0x000fc60000000000 */
[----:B------:R-:W-:-:S05]  /*137e0*/  IMAD R3, R2, R4, R5 ;  /* 0x0000000402037224 */ /* 0x000fca00078e0205 */
[----:B------:R-:W-:Y:S01]  /*137f0*/  ISETP.GT.AND P6, PT, R3, R0, PT ;  /* 0x000000000300720c */ /* 0x000fe20003fc4270 */
[----:B------:R-:W-:-:S12]  /*13800*/  BRA.DIV UR4, `(.L_x_1219) ;  /* 0x0000002604cc7947 */ /* 0x000fd8000b800000 */
[----:B------:R-:W-:-:S04]  /*13810*/  VOTE.ANY R3, PT, !P6 ;  /* 0x0000000000037806 */ /* 0x000fc800070e0100 */
[----:B------:R-:W2:Y:S02]  /*13820*/  POPC R6, R3 ;  /* 0x0000000300067309 */ /* 0x000ea40000000000 */
[----:B--2---:R2:W3:Y:S02]  /*13830*/  SHFL.IDX PT, R17, R17, R6, 0x1f ;  /* 0x00001f0611117589 */ /* 0x0044e400000e0000 */
.L_x_1298:
[----:B------:R-:W-:Y:S01]  /*13840*/  ISETP.NE.AND P0, PT, R3, RZ, PT ;  /* 0x000000ff0300720c */ /* 0x000fe20003f05270 */
[----:B------:R-:W-:-:S12]  /*13850*/  IMAD.MOV.U32 R14, RZ, RZ, RZ ;  /* 0x000000ffff0e7224 */ /* 0x000fd800078e00ff */
[----:B------:R-:W-:Y:S05]  /*13860*/  @!P0 BRA `(.L_x_1220) ;  /* 0x0000000000108947 */ /* 0x000fea0003800000 */
[----:B------:R-:W-:Y:S01]  /*13870*/  UMOV UR4, 0xffffffff ;  /* 0xffffffff00047882 */ /* 0x000fe20000000000 */
[----:B------:R-:W-:Y:S02]  /*13880*/  VIADD R12, R6, 0xffffffff ;  /* 0xffffffff060c7836 */ /* 0x000fe40000000000 */
[----:B------:R-:W-:Y:S05]  /*13890*/  BRA.DIV UR4, `(.L_x_1221) ;  /* 0x0000002604f07947 */ /* 0x000fea000b800000 */
[----:B------:R4:W0:Y:S02]  /*138a0*/  SHFL.IDX PT, R14, R2, R12, 0x1f ;  /* 0x00001f0c020e7589 */ /* 0x00082400000e0000 */
.L_x_1220:
[----:B-1--4-:R-:W1:Y:S01]  /*138b0*/  LDC.64 R2, c[0x0][0xc90] ;  /* 0x00032400ff027b82 */ /* 0x012e620000000a00 */
[----:B------:R-:W-:-:S04]  /*138c0*/  IMAD.IADD R19, R6, 0x1, R19 ;  /* 0x0000000106137824 */ /* 0x000fc800078e0213 */
[----:B-1----:R-:W-:-:S05]  /*138d0*/  IMAD.WIDE R2, R19, 0x4, R2 ;  /* 0x0000000413027825 */ /* 0x002fca00078e0202 */
[----:B------:R1:W2:Y:S01]  /*138e0*/  LDG.E R7, desc[UR50][R2.64] ;  /* 0x0000003202077981 */ /* 0x0002a2000c1e1900 */
[----:B0-----:R-:W-:Y:S02]  /*138f0*/  IMAD R16, R14, R4, R5 ;  /* 0x000000040e107224 */ /* 0x001fe400078e0205 */
[----:B-1----:R-:W-:Y:S02]  /*13900*/  IMAD.MOV.U32 R2, RZ, RZ, RZ ;  /* 0x000000ffff027224 */ /* 0x002fe400078e00ff */
[----:B--23--:R-:W-:-:S05]  /*13910*/  IMAD R6, R17, R7, RZ ;  /* 0x0000000711067224 */ /* 0x00cfca00078e02ff */
[----:B------:R-:W-:-:S04]  /*13920*/  IABS R8, R6 ;  /* 0x0000000600087213 */ /* 0x000fc80000000000 */
[----:B------:R-:W0:Y:S08]  /*13930*/  I2F.RP R9, R8 ;  /* 0x0000000800097306 */ /* 0x000e300000209400 */
[----:B0-----:R-:W0:Y:S02]  /*13940*/  MUFU.RCP R9, R9 ;  /* 0x0000000900097308 */ /* 0x001e240000001000 */
[----:B0-----:R-:W-:-:S06]  /*13950*/  VIADD R10, R9, 0xffffffe ;  /* 0x0ffffffe090a7836 */ /* 0x001fcc0000000000 */
[----:B------:R-:W0:Y:S02]  /*13960*/  F2I.FTZ.U32.TRUNC.NTZ R3, R10 ;  /* 0x0000000a00037305 */ /* 0x000e24000021f000 */
[----:B0-----:R-:W-:-:S04]  /*13970*/  IMAD.MOV R11, RZ, RZ, -R3 ;  /* 0x000000ffff0b7224 */ /* 0x001fc800078e0a03 */
[----:B------:R-:W-:-:S04]  /*13980*/  IMAD R5, R11, R8, RZ ;  /* 0x000000080b057224 */ /* 0x000fc800078e02ff */
[----:B------:R-:W-:-:S04]  /*13990*/  IMAD.HI.U32 R2, R3, R5, R2 ;  /* 0x0000000503027227 */ /* 0x000fc800078e0002 */
[----:B------:R-:W-:Y:S01]  /*139a0*/  IMAD.IADD R5, R0, 0x1, -R16 ;  /* 0x0000000100057824 */ /* 0x000fe200078e0a10 */
[----:B------:R-:W-:-:S04]  /*139b0*/  IABS R0, R6 ;  /* 0x0000000600007213 */ /* 0x000fc80000000000 */
[----:B------:R-:W-:Y:S01]  /*139c0*/  IABS R3, R5 ;  /* 0x0000000500037213 */ /* 0x000fe20000000000 */
[----:B------:R-:W-:-:S04]  /*139d0*/  IMAD.MOV R0, RZ, RZ, -R0 ;  /* 0x000000ffff007224 */ /* 0x000fc800078e0a00 */
        /* <DEDUP_REMOVED lines=12> */
[----:B------:R-:W-:Y:S02]  /*13aa0*/  IMAD R0, R7, R2, RZ ;  /* 0x0000000207007224 */ /* 0x000fe400078e02ff */
[----:B------:R-:W-:Y:S02]  /*13ab0*/  IMAD.MOV R2, RZ, RZ, -R2 ;  /* 0x000000ffff027224 */ /* 0x000fe400078e0a02 */
[----:B------:R-:W-:Y:S02]  /*13ac0*/  IMAD.MOV R3, RZ, RZ, -R0 ;  /* 0x000000ffff037224 */ /* 0x000fe400078e0a00 */
[----:B------:R-:W-:-:S03]  /*13ad0*/  IMAD R5, R6, R2, R5 ;  /* 0x0000000206057224 */ /* 0x000fc600078e0205 */
[----:B------:R-:W-:-:S04]  /*13ae0*/  VIADDMNMX R4, R3, R4, R7, PT ;  /* 0x0000000403047246 */ /* 0x000fc80003800107 */
[-C--:B------:R-:W-:Y:S02]  /*13af0*/  IABS R7, R4.reuse ;  /* 0x0000000400077213 */ /* 0x080fe40000000000 */
[----:B------:R-:W-:Y:S02]  /*13b00*/  IABS R6, R4 ;  /* 0x0000000400067213 */ /* 0x000fe40000000000 */
[----:B------:R-:W0:Y:S03]  /*13b10*/  I2F.RP R8, R7 ;  /* 0x0000000700087306 */ /* 0x000e260000209400 */
[----:B------:R-:W-:-:S05]  /*13b20*/  IMAD.MOV R6, RZ, RZ, -R6 ;  /* 0x000000ffff067224 */ /* 0x000fca00078e0a06 */
[----:B0-----:R-:W0:Y:S02]  /*13b30*/  MUFU.RCP R8, R8 ;  /* 0x0000000800087308 */ /* 0x001e240000001000 */
[----:B0-----:R-:W-:-:S06]  /*13b40*/  VIADD R3, R8, 0xffffffe ;  /* 0x0ffffffe08037836 */ /* 0x001fcc0000000000 */
[----:B------:R-:W0:Y:S02]  /*13b50*/  F2I.FTZ.U32.TRUNC.NTZ R3, R3 ;  /* 0x0000000300037305 */ /* 0x000e24000021f000 */
[----:B0-----:R-:W-:-:S04]  /*13b60*/  IMAD.MOV R2, RZ, RZ, -R3 ;  /* 0x000000ffff027224 */ /* 0x001fc800078e0a03 */
[----:B------:R-:W-:Y:S02]  /*13b70*/  IMAD R9, R2, R7, RZ ;  /* 0x0000000702097224 */ /* 0x000fe400078e02ff */
[----:B------:R-:W-:-:S04]  /*13b80*/  IMAD.MOV.U32 R2, RZ, RZ, RZ ;  /* 0x000000ffff027224 */ /* 0x000fc800078e00ff */
[----:B------:R-:W-:Y:S01]  /*13b90*/  IMAD.HI.U32 R2, R3, R9, R2 ;  /* 0x0000000903027227 */ /* 0x000fe200078e0002 */
[----:B------:R-:W-:Y:S02]  /*13ba0*/  IABS R9, R5 ;  /* 0x0000000500097213 */ /* 0x000fe40000000000 */
[C---:B------:R-:W-:Y:S01]  /*13bb0*/  LOP3.LUT R3, R5.reuse, R4, RZ, 0x3c, !PT ;  /* 0x0000000405037212 */ /* 0x040fe200078e3cff */
[----:B------:R-:W-:Y:S02]  /*13bc0*/  IMAD.IADD R5, R5, 0x1, R0 ;  /* 0x0000000105057824 */ /* 0x000fe400078e0200 */
[----:B------:R-:W-:Y:S01]  /*13bd0*/  IMAD.HI.U32 R2, R2, R9, RZ ;  /* 0x0000000902027227 */ /* 0x000fe200078e00ff */
[----:B------:R-:W-:-:S03]  /*13be0*/  ISETP.GE.AND P2, PT, R3, RZ, PT ;  /* 0x000000ff0300720c */ /* 0x000fc60003f46270 */
[----:B------:R-:W-:-:S05]  /*13bf0*/  IMAD R6, R2, R6, R9 ;  /* 0x0000000602067224 */ /* 0x000fca00078e0209 */
[----:B------:R-:W-:-:S13]  /*13c00*/  ISETP.GT.U32.AND P1, PT, R7, R6, PT ;  /* 0x000000060700720c */ /* 0x000fda0003f24070 */
[----:B------:R-:W-:Y:S02]  /*13c10*/  @!P1 IMAD.IADD R6, R6, 0x1, -R7 ;  /* 0x0000000106069824 */ /* 0x000fe400078e0a07 */
[----:B------:R-:W-:Y:S01]  /*13c20*/  @!P1 VIADD R2, R2, 0x1 ;  /* 0x0000000102029836 */ /* 0x000fe20000000000 */
[----:B------:R-:W-:Y:S02]  /*13c30*/  ISETP.NE.AND P1, PT, R4, RZ, PT ;  /* 0x000000ff0400720c */ /* 0x000fe40003f25270 */
[----:B------:R-:W-:-:S13]  /*13c40*/  ISETP.GE.U32.AND P0, PT, R6, R7, PT ;  /* 0x000000070600720c */ /* 0x000fda0003f06070 */
[----:B------:R-:W-:-:S04]  /*13c50*/  @P0 VIADD R2, R2, 0x1 ;  /* 0x0000000102020836 */ /* 0x000fc80000000000 */
[----:B------:R-:W-:Y:S01]  /*13c60*/  @!P2 IMAD.MOV R2, RZ, RZ, -R2 ;  /* 0x000000ffff02a224 */ /* 0x000fe200078e0a02 */
[----:B------:R-:W-:Y:S01]  /*13c70*/  @!P1 LOP3.LUT R2, RZ, R4, RZ, 0x33, !PT ;  /* 0x00000004ff029212 */ /* 0x000fe200078e33ff */
[----:B------:R-:W-:-:S04]  /*13c80*/  IMAD.MOV R4, RZ, RZ, -R4 ;  /* 0x000000ffff047224 */ /* 0x000fc800078e0a04 */
[----:B------:R-:W-:Y:S01]  /*13c90*/  IMAD R18, R2, R4, R5 ;  /* 0x0000000402127224 */ /* 0x000fe200078e0205 */
[----:B------:R-:W-:-:S05]  /*13ca0*/  LOP3.LUT R2, RZ, R2, RZ, 0x33, !PT ;  /* 0x00000002ff027212 */ /* 0x000fca00078e33ff */
[----:B------:R-:W-:Y:S01]  /*13cb0*/  IMAD.IADD R17, R17, 0x1, R2 ;  /* 0x0000000111117824 */ /* 0x000fe200078e0202 */
[----:B------:R-:W-:Y:S06]  /*13cc0*/  BRA `(.L_x_1222) ;  /* 0x00000000001c7947 */ /* 0x000fec0003800000 */
.L_x_1214:
[----:B------:R-:W-:Y:S01]  /*13cd0*/  UMOV UR4, URZ ;  /* 0x0000003f00047c82 */ /* 0x000fe20008000000 */
[----:B------:R-:W-:Y:S01]  /*13ce0*/  UMOV UR5, URZ ;  /* 0x0000003f00057c82 */ /* 0x000fe20008000000 */
[----:B------:R-:W-:Y:S01]  /*13cf0*/  ULDC UR6, c[0x0][0xc3c] ;  /* 0x00030f0000067ab9 */ /* 0x000fe20000000800 */
[----:B------:R-:W-:Y:S02]  /*13d00*/  IMAD.MOV.U32 R16, RZ, RZ, R0 ;  /* 0x000000ffff107224 */ /* 0x000fe400078e0000 */
[----:B------:R-:W-:Y:S02]  /*13d10*/  IMAD.U32 R17, RZ, RZ, UR4 ;  /* 0x00000004ff117e24 */ /* 0x000fe4000f8e00ff */
[----:B------:R-:W-:Y:S02]  /*13d20*/  IMAD.U32 R18, RZ, RZ, UR5 ;  /* 0x00000005ff127e24 */ /* 0x000fe4000f8e00ff */
[----:B------:R-:W-:-:S07]  /*13d30*/  IMAD.U32 R19, RZ, RZ, UR6 ;  /* 0x00000006ff137e24 */ /* 0x000fce000f8e00ff */
.L_x_1222:
[----:B------:R-:W1:Y:S01]  /*13d40*/  S2R R0, SR_TID.X ;  /* 0x0000000000007919 */ /* 0x000e620000002100 */
[----:B------:R-:W-:Y:S05]  /*13d50*/  WARPSYNC.ALL ;  /* 0x0000000000007948 */ /* 0x000fea0003800000 */
[----:B------:R-:W-:Y:S01]  /*13d60*/  BAR.SYNC.DEFER_BLOCKING 0x4, 0x200 ;  /* 0x0108000000007b1d */ /* 0x000fe20000010000 */
[----:B-1----:R-:W-:-:S04]  /*13d70*/  LOP3.LUT R0, R0, 0x1f, RZ, 0xc0, !PT ;  /* 0x0000001f00007812 */ /* 0x002fc800078ec0ff */
[----:B------:R-:W-:-:S13]  /*13d80*/  ISETP.NE.AND P0, PT, R0, RZ, PT ;  /* 0x000000ff0000720c */ /* 0x000fda0003f05270 */
[----:B------:R-:W1:Y:S01]  /*13d90*/  @!P0 S2R R3, SR_CgaCtaId ;  /* 0x0000000000038919 */ /* 0x000e620000008800 */
[----:B------:R-:W-:-:S04]  /*13da0*/  @!P0 MOV R0, 0x400 ;  /* 0x0000040000008802 */ /* 0x000fc80000000f00 */
[----:B-1----:R-:W-:-:S05]  /*13db0*/  @!P0 LEA R22, R3, R0, 0x18 ;  /* 0x0000000003168211 */ /* 0x002fca00078ec0ff */
[----:B------:R1:W-:Y:S01]  /*13dc0*/  @!P0 STS.128 [R22+0x168d0], R16 ;  /* 0x0168d01016008388 */ /* 0x0003e20000000c00 */
[----:B------:R-:W-:Y:S06]  /*13dd0*/  BAR.ARV 0x5, 0x200 ;  /* 0x0148000000007b1d */ /* 0x000fec0000002000 */
.L_x_1211:
[----:B------:R-:W-:Y:S02]  /*13de0*/  ULDC UR4, c[0x0][0xc3c] ;  /* 0x00030f0000047ab9 */ /* 0x000fe40000000800 */
[----:B---3--:R-:W-:-:S13]  /*13df0*/  ISETP.GE.AND P0, PT, R19, UR4, PT ;  /* 0x0000000413007c0c */ /* 0x008fda000bf06270 */
[----:B------:R-:W-:Y:S05]  /*13e00*/  @!P0 BRA `(.L_x_1223) ;  /* 0xffffffb400b88947 */ /* 0x000fea000383ffff */
[----:B------:R-:W-:Y:S05]  /*13e10*/  BSYNC B8 ;  /* 0x0000000000087941 */ /* 0x000fea0003800000 */
.L_x_1125:
        /* <DEDUP_REMOVED lines=12> */
.L_x_1301:
[----:B------:R-:W-:Y:S05]  /*13ee0*/  BSYNC B0 ;  /* 0x0000000000007941 */ /* 0x000fea0003800000 */
.L_x_1224:
[----:B------:R-:W-:-:S03]  /*13ef0*/  UMOV UR4, 0xffffffff ;  /* 0xffffffff00047882 */ /* 0x000fc60000000000 */
[----:B------:R-:W-:Y:S05]  /*13f00*/  BRA.DIV UR4, `(.L_x_1226) ;  /* 0x00000022048c7947 */ /* 0x000fea000b800000 */
[----:B0-----:R-:W0:Y:S02]  /*13f10*/  S2R R0, SR_TID.X ;  /* 0x0000000000007919 */ /* 0x001e240000002100 */
[----:B0-----:R-:W-:-:S04]  /*13f20*/  SHF.R.U32.HI R0, RZ, 0x5, R0 ;  /* 0x00000005ff007819 */ /* 0x001fc80000011600 */
[----:B------:R-:W-:-:S05]  /*13f30*/  LOP3.LUT R0, R0, 0x3, RZ, 0xc0, !PT ;  /* 0x0000000300007812 */ /* 0x000fca00078ec0ff */
[----:B------:R0:W3:Y:S02]  /*13f40*/  SHFL.IDX PT, R14, R0, RZ, 0x1f ;  /* 0x00001fff000e7589 */ /* 0x0000e400000e0000 */
.L_x_1304:
[----:B---3--:R-:W-:Y:S01]  /*13f50*/  ISETP.NE.AND P0, PT, R14, RZ, PT ;  /* 0x000000ff0e00720c */ /* 0x008fe20003f05270 */
[----:B------:R-:W-:-:S12]  /*13f60*/  BSSY B0, `(.L_x_1227) ;  /* 0x0000024000007945 */ /* 0x000fd80003800000 */
[----:B------:R-:W-:Y:S05]  /*13f70*/  @P0 BRA `(.L_x_1228) ;  /* 0x0000000000880947 */ /* 0x000fea0003800000 */
[----:B------:R-:W-:-:S03]  /*13f80*/  UMOV UR4, 0xffffffff ;  /* 0xffffffff00047882 */ /* 0x000fc60000000000 */
[----:B------:R-:W-:Y:S05]  /*13f90*/  BRA.DIV UR4, `(.L_x_1229) ;  /* 0x00000022049c7947 */ /* 0x000fea000b800000 */
[----:B------:R-:W-:-:S13]  /*13fa0*/  ELECT P6, URZ, PT ;  /* 0x00000000003f782f */ /* 0x000fda00038c0000 */
.L_x_1307:
[----:B------:R-:W-:Y:S05]  /*13fb0*/  @!P6 BRA `(.L_x_1228) ;  /* 0x000000000078e947 */ /* 0x000fea0003800000 */
[----:B------:R-:W-:-:S06]  /*13fc0*/  ULOP3.LUT UR4, UR36, 0x2, URZ, 0xfc, !UPT ;  /* 0x0000000224047892 */ /* 0x000fcc000f8efc3f */
[----:B0-----:R-:W-:-:S05]  /*13fd0*/  IMAD.U32 R0, RZ, RZ, UR4 ;  /* 0x00000004ff007e24 */ /* 0x001fca000f8e00ff */
[----:B------:R-:W-:-:S13]  /*13fe0*/  ISETP.NE.AND P2, PT, R0, 0x3, PT ;  /* 0x000000030000780c */ /* 0x000fda0003f45270 */
[----:B------:R-:W-:Y:S05]  /*13ff0*/  @!P2 BRA `(.L_x_1230) ;  /* 0x000000000004a947 */ /* 0x000fea0003800000 */
[----:B------:R-:W-:Y:S01]  /*14000*/  BPT.TRAP 0x1 ;  /* 0x000000040000795c */ /* 0x000fe20000300000 */
.L_x_1230:
        /* <DEDUP_REMOVED lines=12> */
.L_x_1308:
[----:B------:R-:W3:Y:S02]  /*140d0*/  SYNCS.PHASECHK.TRANS64.TRYWAIT P0, [R3+URZ], R2 ;  /* 0x00000002030075a7 */ /* 0x000ee4000800017f */
[----:B---3--:R-:W-:Y:S05]  /*140e0*/  @!P0 BRA `(.L_x_1232) ;  /* 0x00000020007c8947 */ /* 0x008fea0003800000 */
.L_x_1309:
[----:B------:R-:W-:Y:S05]  /*140f0*/  @!P2 BRA `(.L_x_1233) ;  /* 0x000000000004a947 */ /* 0x000fea0003800000 */
[----:B------:R-:W-:Y:S01]  /*14100*/  BPT.TRAP 0x1 ;  /* 0x000000040000795c */ /* 0x000fe20000300000 */
.L_x_1233:
[----:B------:R-:W-:-:S04]  /*14110*/  VIADD R0, R9, 0x16860 ;  /* 0x0001686009007836 */ /* 0x000fc80000000000 */
[----:B------:R-:W-:-:S04]  /*14120*/  IMAD R23, R23, 0x8, R0 ;  /* 0x0000000817177824 */ /* 0x000fc800078e0200 */
[----:B------:R-:W4:Y:S02]  /*14130*/  SYNCS.PHASECHK.TRANS64.TRYWAIT P0, [R23+URZ], R4 ;  /* 0x00000004170075a7 */ /* 0x000f24000800017f */
[----:B----4-:R-:W-:Y:S05]  /*14140*/  @!P0 BRA `(.L_x_1234) ;  /* 0x0000002000788947 */ /* 0x010fea0003800000 */
.L_x_1310:
[----:B------:R-:W-:-:S07]  /*14150*/  IMAD R7, R7, 0x8, R0 ;  /* 0x0000000807077824 */ /* 0x000fce00078e0200 */
.L_x_1235:
[----:B------:R0:W0:Y:S02]  /*14160*/  SYNCS.PHASECHK.TRANS64.TRYWAIT P0, [R7+URZ], R2 ;  /* 0x00000002070075a7 */ /* 0x000024000800017f */
[----:B0-----:R-:W-:Y:S05]  /*14170*/  @!P0 NANOSLEEP.SYNCS 0x989680 ;  /* 0x009896800000895d */ /* 0x001fea0003900000 */
[----:B------:R-:W0:Y:S02]  /*14180*/  @!P0 SYNCS.PHASECHK.TRANS64 P0, [R7+URZ], R2 ;  /* 0x00000002070085a7 */ /* 0x000e24000800007f */
[----:B0-----:R-:W-:Y:S05]  /*14190*/  @!P0 BRA `(.L_x_1235) ;  /* 0xfffffffc00f08947 */ /* 0x001fea000383ffff */
.L_x_1228:
[----:B------:R-:W-:Y:S05]  /*141a0*/  BSYNC B0 ;  /* 0x0000000000007941 */ /* 0x000fea0003800000 */
.L_x_1227:
[----:B------:R-:W-:Y:S05]  /*141b0*/  EXIT ;  /* 0x000000000000794d */ /* 0x000fea0003800000 */
.L_x_1039:
[----:B0-----:R-:W-:-:S04]  /*141c0*/  IMAD.U32 R3, RZ, RZ, UR45 ;  /* 0x0000002dff037e24 */ /* 0x001fc8000f8e00ff */
[----:B------:R0:W1:Y:S03]  /*141d0*/  SYNCS.PHASECHK.TRANS64.TRYWAIT P1, [R3+URZ+0x16800], R0 ;  /* 0x01680000030075a7 */ /* 0x000066000802017f */
[----:B-1----:R-:W-:Y:S05]  /*141e0*/  @!P1 NANOSLEEP.SYNCS 0x989680 ;  /* 0x009896800000995d */ /* 0x002fea0003900000 */
[----:B------:R-:W1:Y:S02]  /*141f0*/  @!P1 SYNCS.PHASECHK.TRANS64 P1, [R3+URZ+0x16800], R0 ;  /* 0x01680000030095a7 */ /* 0x000e64000802007f */
[----:B-1----:R-:W-:Y:S05]  /*14200*/  @!P1 BRA `(.L_x_1039) ;  /* 0xfffffffc00ec9947 */ /* 0x002fea000383ffff */
[----:B------:R-:W-:Y:S05]  /*14210*/  BRA `(.L_x_1236) ;  /* 0xfffffed800287947 */ /* 0x000fea000383ffff */
.L_x_1043:
[----:B-1----:R1:W2:Y:S02]  /*14220*/  SYNCS.PHASECHK.TRANS64.TRYWAIT P2, [R5+URZ+0x16830], R0 ;  /* 0x01683000050075a7 */ /* 0x0022a4000804017f */
[----:B--2---:R-:W-:Y:S05]  /*14230*/  @!P2 NANOSLEEP.SYNCS 0x989680 ;  /* 0x009896800000a95d */ /* 0x004fea0003900000 */
[----:B------:R-:W2:Y:S02]  /*14240*/  @!P2 SYNCS.PHASECHK.TRANS64 P2, [R5+URZ+0x16830], R0 ;  /* 0x016830000500a5a7 */ /* 0x000ea4000804007f */
[----:B--2---:R-:W-:Y:S05]  /*14250*/  @!P2 BRA `(.L_x_1043) ;  /* 0xfffffffc00f0a947 */ /* 0x004fea000383ffff */
[----:B------:R-:W-:Y:S05]  /*14260*/  BRA `(.L_x_1042) ;  /* 0xfffffed8004c7947 */ /* 0x000fea000383ffff */
.L_x_1059:
[----:B-1----:R-:W-:-:S04]  /*14270*/  IMAD.U32 R7, RZ, RZ, UR6 ;  /* 0x00000006ff077e24 */ /* 0x002fc8000f8e00ff */
[----:B------:R1:W2:Y:S03]  /*14280*/  SYNCS.PHASECHK.TRANS64.TRYWAIT P2, [R7+URZ+0x16830], R0 ;  /* 0x01683000070075a7 */ /* 0x0002a6000804017f */
[----:B--2---:R-:W-:Y:S05]  /*14290*/  @!P2 NANOSLEEP.SYNCS 0x989680 ;  /* 0x009896800000a95d */ /* 0x004fea0003900000 */
[----:B------:R-:W2:Y:S02]  /*142a0*/  @!P2 SYNCS.PHASECHK.TRANS64 P2, [R7+URZ+0x16830], R0 ;  /* 0x016830000700a5a7 */ /* 0x000ea4000804007f */
[----:B--2---:R-:W-:Y:S05]  /*142b0*/  @!P2 BRA `(.L_x_1059) ;  /* 0xfffffffc00eca947 */ /* 0x004fea000383ffff */
[----:B------:R-:W-:Y:S05]  /*142c0*/  BRA `(.L_x_1056) ;  /* 0xffffff0800b87947 */ /* 0x000fea000383ffff */
.L_x_1063:
[----:B-1----:R-:W-:-:S04]  /*142d0*/  IMAD.U32 R7, RZ, RZ, UR6 ;  /* 0x00000006ff077e24 */ /* 0x002fc8000f8e00ff */
[----:B------:R1:W2:Y:S03]  /*142e0*/  SYNCS.PHASECHK.TRANS64.TRYWAIT P2, [R7+URZ+0x16850], R0 ;  /* 0x01685000070075a7 */ /* 0x0002a6000804017f */
[----:B--2---:R-:W-:Y:S05]  /*142f0*/  @!P2 NANOSLEEP.SYNCS 0x989680 ;  /* 0x009896800000a95d */ /* 0x004fea0003900000 */
[----:B------:R-:W2:Y:S02]  /*14300*/  @!P2 SYNCS.PHASECHK.TRANS64 P2, [R7+URZ+0x16850], R0 ;  /* 0x016850000700a5a7 */ /* 0x000ea4000804007f */
[----:B--2---:R-:W-:Y:S05]  /*14310*/  @!P2 BRA `(.L_x_1063) ;  /* 0xfffffffc00eca947 */ /* 0x004fea000383ffff */
[----:B------:R-:W-:Y:S05]  /*14320*/  BRA `(.L_x_1060) ;  /* 0xffffff0c00287947 */ /* 0x000fea000383ffff */
.L_x_1080:
[----:B-1----:R-:W-:-:S04]  /*14330*/  IMAD.U32 R3, RZ, RZ, UR6 ;  /* 0x00000006ff037e24 */ /* 0x002fc8000f8e00ff */
[----:B------:R1:W2:Y:S03]  /*14340*/  SYNCS.PHASECHK.TRANS64.TRYWAIT P2, [R3+URZ+0x16830], R0 ;  /* 0x01683000030075a7 */ /* 0x0002a6000804017f */
[----:B--2---:R-:W-:Y:S05]  /*14350*/  @!P2 NANOSLEEP.SYNCS 0x989680 ;  /* 0x009896800000a95d */ /* 0x004fea0003900000 */
[----:B------:R-:W2:Y:S02]  /*14360*/  @!P2 SYNCS.PHASECHK.TRANS64 P2, [R3+URZ+0x16830], R0 ;  /* 0x016830000300a5a7 */ /* 0x000ea4000804007f */
[----:B--2---:R-:W-:Y:S05]  /*14370*/  @!P2 BRA `(.L_x_1080) ;  /* 0xfffffffc00eca947 */ /* 0x004fea000383ffff */
[----:B------:R-:W-:Y:S05]  /*14380*/  BRA `(.L_x_1077) ;  /* 0xffffff3800987947 */ /* 0x000fea000383ffff */
.L_x_1084:
[----:B-1----:R-:W-:-:S04]  /*14390*/  IMAD.U32 R3, RZ, RZ, UR6 ;  /* 0x00000006ff037e24 */ /* 0x002fc8000f8e00ff */
[----:B------:R1:W2:Y:S03]  /*143a0*/  SYNCS.PHASECHK.TRANS64.TRYWAIT P2, [R3+URZ+0x16850], R0 ;  /* 0x01685000030075a7 */ /* 0x0002a6000804017f */
[----:B--2---:R-:W-:Y:S05]  /*143b0*/  @!P2 NANOSLEEP.SYNCS 0x989680 ;  /* 0x009896800000a95d */ /* 0x004fea0003900000 */
[----:B------:R-:W2:Y:S02]  /*143c0*/  @!P2 SYNCS.PHASECHK.TRANS64 P2, [R3+URZ+0x16850], R0 ;  /* 0x016850000300a5a7 */ /* 0x000ea4000804007f */
[----:B--2---:R-:W-:Y:S05]  /*143d0*/  @!P2 BRA `(.L_x_1084) ;  /* 0xfffffffc00eca947 */ /* 0x004fea000383ffff */
[----:B------:R-:W-:Y:S05]  /*143e0*/  BRA `(.L_x_1081) ;  /* 0xffffff3c00087947 */ /* 0x000fea000383ffff */
.L_x_1090:
[----:B-1----:R-:W-:-:S04]  /*143f0*/  IMAD.U32 R3, RZ, RZ, UR6 ;  /* 0x00000006ff037e24 */ /* 0x002fc8000f8e00ff */
[----:B------:R1:W2:Y:S03]  /*14400*/  SYNCS.PHASECHK.TRANS64.TRYWAIT P2, [R3+URZ+0x16830], R0 ;  /* 0x01683000030075a7 */ /* 0x0002a6000804017f */
[----:B--2---:R-:W-:Y:S05]  /*14410*/  @!P2 NANOSLEEP.SYNCS 0x989680 ;  /* 0x009896800000a95d */ /* 0x004fea0003900000 */
[----:B------:R-:W2:Y:S02]  /*14420*/  @!P2 SYNCS.PHASECHK.TRANS64 P2, [R3+URZ+0x16830], R0 ;  /* 0x016830000300a5a7 */ /* 0x000ea4000804007f */
[----:B--2---:R-:W-:Y:S05]  /*14430*/  @!P2 BRA `(.L_x_1090) ;  /* 0xfffffffc00eca947 */ /* 0x004fea000383ffff */
[----:B------:R-:W-:Y:S05]  /*14440*/  BRA `(.L_x_1087) ;  /* 0xffffff5400a87947 */ /* 0x000fea000383ffff */
.L_x_1094:
[----:B-1----:R-:W-:-:S04]  /*14450*/  IMAD.U32 R3, RZ, RZ, UR6 ;  /* 0x00000006ff037e24 */ /* 0x002fc8000f8e00ff */
[----:B------:R1:W2:Y:S03]  /*14460*/  SYNCS.PHASECHK.TRANS64.TRYWAIT P2, [R3+URZ+0x16850], R0 ;  /* 0x01685000030075a7 */ /* 0x0002a6000804017f */
[----:B--2---:R-:W-:Y:S05]  /*14470*/  @!P2 NANOSLEEP.SYNCS 0x989680 ;  /* 0x009896800000a95d */ /* 0x004fea0003900000 */
[----:B------:R-:W2:Y:S02]  /*14480*/  @!P2 SYNCS.PHASECHK.TRANS64 P2, [R3+URZ+0x16850], R0 ;  /* 0x016850000300a5a7 */ /* 0x000ea4000804007f */
[----:B--2---:R-:W-:Y:S05]  /*14490*/  @!P2 BRA `(.L_x_1094) ;  /* 0xfffffffc00eca947 */ /* 0x004fea000383ffff */
[----:B------:R-:W-:Y:S05]  /*144a0*/  BRA `(.L_x_1091) ;  /* 0xffffff5800187947 */ /* 0x000fea000383ffff */
.L_x_1107:
[----:B-1----:R-:W-:-:S04]  /*144b0*/  IMAD.U32 R7, RZ, RZ, UR5 ;  /* 0x00000005ff077e24 */ /* 0x002fc8000f8e00ff */
[----:B------:R1:W2:Y:S03]  /*144c0*/  SYNCS.PHASECHK.TRANS64.TRYWAIT P0, [R7+URZ+0x16850], R4 ;  /* 0x01685004070075a7 */ /* 0x0002a6000800017f */
[----:B--2---:R-:W-:Y:S05]  /*144d0*/  @!P0 NANOSLEEP.SYNCS 0x989680 ;  /* 0x009896800000895d */ /* 0x004fea0003900000 */
[----:B------:R-:W2:Y:S02]  /*144e0*/  @!P0 SYNCS.PHASECHK.TRANS64 P0, [R7+URZ+0x16850], R4 ;  /* 0x01685004070085a7 */ /* 0x000ea4000800007f */
[----:B--2---:R-:W-:Y:S05]  /*144f0*/  @!P0 BRA `(.L_x_1107) ;  /* 0xfffffffc00ec8947 */ /* 0x004fea000383ffff */
[----:B------:R-:W-:Y:S05]  /*14500*/  BRA `(.L_x_1106) ;  /* 0xffffff8000a87947 */ /* 0x000fea000383ffff */
.L_x_1145:
        /* <DEDUP_REMOVED lines=11> */
.L_x_1238:
[----:B------:R-:W-:Y:S05]  /*145c0*/  BSYNC B0 ;  /* 0x0000000000007941 */ /* 0x000fea0003800000 */
.L_x_1237:
[----:B------:R-:W-:Y:S05]  /*145d0*/  BRA `(.L_x_1239) ;  /* 0xffffffbc005c7947 */ /* 0x000fea000383ffff */
.L_x_1147:
[----:B------:R-:W-:Y:S01]  /*145e0*/  BSSY B0, `(.L_x_1240) ;  /* 0x0000006000007945 */ /* 0x000fe20003800000 */
[----:B------:R-:W-:-:S07]  /*145f0*/  IMAD.MOV.U32 R15, RZ, RZ, -0x1 ;  /* 0xffffffffff0f7424 */ /* 0x000fce00078e00ff */
[----:B01----:R-:W-:Y:S05]  /*14600*/  WARPSYNC.COLLECTIVE R15, `(.L_x_1241) ;  /* 0x000000000f0c7348 */ /* 0x003fea0003c00000 */
[----:B------:R-:W-:Y:S02]  /*14610*/  ELECT P6, UR62, PT ;  /* 0x00000000003e782f */ /* 0x000fe400038c0000 */
[----:B------:R-:W-:Y:S01]  /*14620*/  MOV R14, UR62 ;  /* 0x0000003e000e7c02 */ /* 0x000fe20008000f00 */
[----:B01----:R-:W-:Y:S10]  /*14630*/  ENDCOLLECTIVE ;  /* 0x000000000000791b */ /* 0x003ff40003800000 */
.L_x_1241:
[----:B------:R-:W-:Y:S05]  /*14640*/  BSYNC B0 ;  /* 0x0000000000007941 */ /* 0x000fea0003800000 */
.L_x_1240:
[----:B------:R-:W-:Y:S05]  /*14650*/  BRA `(.L_x_1242) ;  /* 0xffffffbc00647947 */ /* 0x000fea000383ffff */
.L_x_1149:
[----:B0-----:R0:W2:Y:S02]  /*14660*/  SYNCS.PHASECHK.TRANS64.TRYWAIT P0, [R3+URZ+0x16840], R0 ;  /* 0x01684000030075a7 */ /* 0x0010a4000800017f */
[----:B--2---:R-:W-:Y:S05]  /*14670*/  @!P0 NANOSLEEP.SYNCS 0x989680 ;  /* 0x009896800000895d */ /* 0x004fea0003900000 */
[----:B------:R-:W2:Y:S02]  /*14680*/  @!P0 SYNCS.PHASECHK.TRANS64 P0, [R3+URZ+0x16840], R0 ;  /* 0x01684000030085a7 */ /* 0x000ea4000800007f */
[----:B--2---:R-:W-:Y:S05]  /*14690*/  @!P0 BRA `(.L_x_1149) ;  /* 0xfffffffc00f08947 */ /* 0x004fea000383ffff */
[----:B------:R-:W-:Y:S05]  /*146a0*/  BRA `(.L_x_1243) ;  /* 0xffffffbc00c07947 */ /* 0x000fea000383ffff */
.L_x_1153:
[----:B------:R-:W2:Y:S01]  /*146b0*/  LDL.LU R11, [R1+0x10] ;  /* 0x00001000010b7983 */ /* 0x000ea20000300800 */
[----:B------:R-:W-:Y:S02]  /*146c0*/  IMAD.MOV.U32 R3, RZ, RZ, R12 ;  /* 0x000000ffff037224 */ /* 0x000fe400078e000c */
[----:B------:R-:W-:Y:S02]  /*146d0*/  IMAD.MOV.U32 R13, RZ, RZ, R4 ;  /* 0x000000ffff0d7224 */ /* 0x000fe400078e0004 */
[----:B------:R-:W-:Y:S02]  /*146e0*/  IMAD.MOV.U32 R12, RZ, RZ, RZ ;  /* 0x000000ffff0c7224 */ /* 0x000fe400078e00ff */
[----:B------:R-:W-:Y:S02]  /*146f0*/  IMAD.MOV.U32 R15, RZ, RZ, -0x1 ;  /* 0xffffffffff0f7424 */ /* 0x000fe400078e00ff */
[----:B------:R-:W-:Y:S02]  /*14700*/  IMAD.IADD R3, R21, 0x1, R3 ;  /* 0x0000000115037824 */ /* 0x000fe400078e0203 */
[----:B--2---:R-:W-:-:S02]  /*14710*/  IMAD R6, R11, R9, RZ ;  /* 0x000000090b067224 */ /* 0x004fc400078e02ff */
[----:B------:R-:W-:-:S03]  /*14720*/  IMAD.MOV.U32 R11, RZ, RZ, 0x181f ;  /* 0x0000181fff0b7424 */ /* 0x000fc600078e00ff */
[----:B------:R-:W-:-:S13]  /*14730*/  ISETP.GE.AND P1, PT, R3, R6, PT ;  /* 0x000000060300720c */ /* 0x000fda0003f26270 */
[----:B-----5:R-:W-:Y:S05]  /*14740*/  WARPSYNC.COLLECTIVE R15, `(.L_x_1244) ;  /* 0x000000000f087348 */ /* 0x020fea0003c00000 */
[----:B------:R0:W1:Y:S02]  /*14750*/  SHFL.IDX P6, R14, R13, R12, R11 ;  /* 0x0000000c0d0e7389 */ /* 0x00006400000c000b */
[----:B01---5:R-:W-:Y:S01]  /*14760*/  ENDCOLLECTIVE ;  /* 0x000000000000791b */ /* 0x023fe20003800000 */
.L_x_1244:
[----:B------:R-:W-:Y:S02]  /*14770*/  IMAD.MOV.U32 R13, RZ, RZ, R0 ;  /* 0x000000ffff0d7224 */ /* 0x000fe400078e0000 */
[----:B------:R-:W-:-:S07]  /*14780*/  IMAD.MOV.U32 R7, RZ, RZ, R14 ;  /* 0x000000ffff077224 */ /* 0x000fce00078e000e */
[----:B------:R-:W-:Y:S05]  /*14790*/  WARPSYNC.COLLECTIVE R15, `(.L_x_1245) ;  /* 0x000000000f087348 */ /* 0x000fea0003c00000 */
[----:B------:R0:W1:Y:S02]  /*147a0*/  SHFL.IDX P6, R14, R13, R12, R11 ;  /* 0x0000000c0d0e7389 */ /* 0x00006400000c000b */
[----:B01----:R-:W-:Y:S01]  /*147b0*/  ENDCOLLECTIVE ;  /* 0x000000000000791b */ /* 0x003fe20003800000 */
.L_x_1245:
[----:B------:R-:W-:Y:S02]  /*147c0*/  IMAD.MOV.U32 R13, RZ, RZ, R4 ;  /* 0x000000ffff0d7224 */ /* 0x000fe400078e0004 */
[----:B------:R-:W-:Y:S02]  /*147d0*/  IMAD.MOV.U32 R12, RZ, RZ, 0x1 ;  /* 0x00000001ff0c7424 */ /* 0x000fe400078e00ff */
[----:B------:R-:W-:-:S07]  /*147e0*/  IMAD.MOV.U32 R8, RZ, RZ, R14 ;  /* 0x000000ffff087224 */ /* 0x000fce00078e000e */
[----:B------:R-:W-:Y:S05]  /*147f0*/  WARPSYNC.COLLECTIVE R15, `(.L_x_1246) ;  /* 0x000000000f087348 */ /* 0x000fea0003c00000 */
[----:B------:R0:W1:Y:S02]  /*14800*/  SHFL.IDX P6, R14, R13, R12, R11 ;  /* 0x0000000c0d0e7389 */ /* 0x00006400000c000b */
[----:B01----:R-:W-:Y:S01]  /*14810*/  ENDCOLLECTIVE ;  /* 0x000000000000791b */ /* 0x003fe20003800000 */
.L_x_1246:
[----:B------:R-:W-:-:S05]  /*14820*/  @!P1 LEA R8, P2, R20, R8, 0x1 ;  /* 0x0000000814089211 */ /* 0x000fca00078408ff */
[----:B------:R-:W-:-:S04]  /*14830*/  @!P1 IMAD.X R7, RZ, RZ, R7, P2 ;  /* 0x000000ffff079224 */ /* 0x000fc800010e0607 */
        /* <DEDUP_REMOVED lines=12> */
.L_x_1247:
[----:B------:R-:W-:Y:S02]  /*14900*/  IMAD.MOV.U32 R13, RZ, RZ, R4 ;  /* 0x000000ffff0d7224 */ /* 0x000fe400078e0004 */
[----:B------:R-:W-:Y:S02]  /*14910*/  IMAD.MOV.U32 R12, RZ, RZ, 0x2 ;  /* 0x00000002ff0c7424 */ /* 0x000fe400078e00ff */
[----:B------:R-:W-:-:S07]  /*14920*/  IMAD.MOV.U32 R8, RZ, RZ, R14 ;  /* 0x000000ffff087224 */ /* 0x000fce00078e000e */
[----:B------:R-:W-:Y:S05]  /*14930*/  WARPSYNC.COLLECTIVE R15, `(.L_x_1248) ;  /* 0x000000000f087348 */ /* 0x000fea0003c00000 */
[----:B------:R0:W1:Y:S02]  /*14940*/  SHFL.IDX P6, R14, R13, R12, R11 ;  /* 0x0000000c0d0e7389 */ /* 0x00006400000c000b */
[----:B01----:R-:W-:Y:S01]  /*14950*/  ENDCOLLECTIVE ;  /* 0x000000000000791b */ /* 0x003fe20003800000 */
.L_x_1248:
        /* <DEDUP_REMOVED lines=14> */
.L_x_1249:
[----:B------:R-:W-:Y:S02]  /*14a40*/  IMAD.MOV.U32 R13, RZ, RZ, R4 ;  /* 0x000000ffff0d7224 */ /* 0x000fe400078e0004 */
[----:B------:R-:W-:Y:S02]  /*14a50*/  IMAD.MOV.U32 R12, RZ, RZ, 0x3 ;  /* 0x00000003ff0c7424 */ /* 0x000fe400078e00ff */
[----:B------:R-:W-:-:S07]  /*14a60*/  IMAD.MOV.U32 R8, RZ, RZ, R14 ;  /* 0x000000ffff087224 */ /* 0x000fce00078e000e */
[----:B------:R-:W-:Y:S05]  /*14a70*/  WARPSYNC.COLLECTIVE R15, `(.L_x_1250) ;  /* 0x000000000f087348 */ /* 0x000fea0003c00000 */
[----:B------:R0:W1:Y:S02]  /*14a80*/  SHFL.IDX P6, R14, R13, R12, R11 ;  /* 0x0000000c0d0e7389 */ /* 0x00006400000c000b */
[----:B01----:R-:W-:Y:S01]  /*14a90*/  ENDCOLLECTIVE ;  /* 0x000000000000791b */ /* 0x003fe20003800000 */
.L_x_1250:
        /* <DEDUP_REMOVED lines=14> */
.L_x_1251:
[----:B------:R-:W-:Y:S02]  /*14b80*/  IMAD.MOV.U32 R13, RZ, RZ, R4 ;  /* 0x000000ffff0d7224 */ /* 0x000fe400078e0004 */
[----:B------:R-:W-:Y:S02]  /*14b90*/  IMAD.MOV.U32 R12, RZ, RZ, 0x4 ;  /* 0x00000004ff0c7424 */ /* 0x000fe400078e00ff */
[----:B------:R-:W-:-:S07]  /*14ba0*/  IMAD.MOV.U32 R8, RZ, RZ, R14 ;  /* 0x000000ffff087224 */ /* 0x000fce00078e000e */
[----:B------:R-:W-:Y:S05]  /*14bb0*/  WARPSYNC.COLLECTIVE R15, `(.L_x_1252) ;  /* 0x000000000f087348 */ /* 0x000fea0003c00000 */
[----:B------:R0:W1:Y:S02]  /*14bc0*/  SHFL.IDX P6, R14, R13, R12, R11 ;  /* 0x0000000c0d0e7389 */ /* 0x00006400000c000b */
[----:B01----:R-:W-:Y:S01]  /*14bd0*/  ENDCOLLECTIVE ;  /* 0x000000000000791b */ /* 0x003fe20003800000 */
.L_x_1252:
        /* <DEDUP_REMOVED lines=14> */
.L_x_1253:
[----:B------:R-:W-:Y:S02]  /*14cc0*/  IMAD.MOV.U32 R13, RZ, RZ, R4 ;  /* 0x000000ffff0d7224 */ /* 0x000fe400078e0004 */
[----:B------:R-:W-:Y:S02]  /*14cd0*/  IMAD.MOV.U32 R12, RZ, RZ, 0x5 ;  /* 0x00000005ff0c7424 */ /* 0x000fe400078e00ff */
[----:B------:R-:W-:-:S07]  /*14ce0*/  IMAD.MOV.U32 R8, RZ, RZ, R14 ;  /* 0x000000ffff087224 */ /* 0x000fce00078e000e */
[----:B------:R-:W-:Y:S05]  /*14cf0*/  WARPSYNC.COLLECTIVE R15, `(.L_x_1254) ;  /* 0x000000000f087348 */ /* 0x000fea0003c00000 */
[----:B------:R0:W1:Y:S02]  /*14d00*/  SHFL.IDX P6, R14, R13, R12, R11 ;  /* 0x0000000c0d0e7389 */ /* 0x00006400000c000b */
[----:B01----:R-:W-:Y:S01]  /*14d10*/  ENDCOLLECTIVE ;  /* 0x000000000000791b */ /* 0x003fe20003800000 */
.L_x_1254:
        /* <DEDUP_REMOVED lines=14> */
.L_x_1255:
[----:B------:R-:W-:Y:S02]  /*14e00*/  IMAD.MOV.U32 R13, RZ, RZ, R4 ;  /* 0x000000ffff0d7224 */ /* 0x000fe400078e0004 */
[----:B------:R-:W-:Y:S02]  /*14e10*/  IMAD.MOV.U32 R12, RZ, RZ, 0x6 ;  /* 0x00000006ff0c7424 */ /* 0x000fe400078e00ff */
[----:B------:R-:W-:-:S07]  /*14e20*/  IMAD.MOV.U32 R8, RZ, RZ, R14 ;  /* 0x000000ffff087224 */ /* 0x000fce00078e000e */
[----:B------:R-:W-:Y:S05]  /*14e30*/  WARPSYNC.COLLECTIVE R15, `(.L_x_1256) ;  /* 0x000000000f087348 */ /* 0x000fea0003c00000 */
[----:B------:R0:W1:Y:S02]  /*14e40*/  SHFL.IDX P6, R14, R13, R12, R11 ;  /* 0x0000000c0d0e7389 */ /* 0x00006400000c000b */
[----:B01----:R-:W-:Y:S01]  /*14e50*/  ENDCOLLECTIVE ;  /* 0x000000000000791b */ /* 0x003fe20003800000 */
.L_x_1256:
        /* <DEDUP_REMOVED lines=14> */
.L_x_1257:
[----:B------:R-:W-:Y:S02]  /*14f40*/  IMAD.MOV.U32 R13, RZ, RZ, R4 ;  /* 0x000000ffff0d7224 */ /* 0x000fe400078e0004 */
[----:B------:R-:W-:Y:S02]  /*14f50*/  IMAD.MOV.U32 R12, RZ, RZ, 0x7 ;  /* 0x00000007ff0c7424 */ /* 0x000fe400078e00ff */
[----:B------:R-:W-:-:S07]  /*14f60*/  IMAD.MOV.U32 R8, RZ, RZ, R14 ;  /* 0x000000ffff087224 */ /* 0x000fce00078e000e */
[----:B------:R-:W-:Y:S05]  /*14f70*/  WARPSYNC.COLLECTIVE R15, `(.L_x_1258) ;  /* 0x000000000f087348 */ /* 0x000fea0003c00000 */
[----:B------:R0:W1:Y:S02]  /*14f80*/  SHFL.IDX P6, R14, R13, R12, R11 ;  /* 0x0000000c0d0e7389 */ /* 0x00006400000c000b */
[----:B01----:R-:W-:Y:S01]  /*14f90*/  ENDCOLLECTIVE ;  /* 0x000000000000791b */ /* 0x003fe20003800000 */
.L_x_1258:
        /* <DEDUP_REMOVED lines=8> */
[----:B------:R0:W-:Y:S04]  /*15020*/  @!P1 LDGSTS.E.BYPASS.LTC128B.128 [R10+0xb400], desc[UR50][R8.64], !P0 ;  /* 0x0b400000080a9fae */ /* 0x0001e8000c101d72 */
[----:B------:R-:W-:Y:S01]  /*15030*/  ISETP.GE.AND P1, PT, R7, R6, PT ;  /* 0x000000060700720c */ /* 0x000fe20003f26270 */
[----:B------:R-:W-:-:S02]  /*15040*/  VIADD R7, R3, 0x80 ;  /* 0x0000008003077836 */ /* 0x000fc40000000000 */
[----:B------:R-:W-:-:S10]  /*15050*/  IMAD.MOV.U32 R4, RZ, RZ, R14 ;  /* 0x000000ffff047224 */ /* 0x000fd400078e000e */
[----:B0-----:R-:W-:Y:S05]  /*15060*/  WARPSYNC.COLLECTIVE R15, `(.L_x_1259) ;  /* 0x000000000f087348 */ /* 0x001fea0003c00000 */
[----:B------:R1:W2:Y:S02]  /*15070*/  SHFL.IDX P6, R14, R13, R12, R11 ;  /* 0x0000000c0d0e7389 */ /* 0x0002a400000c000b */
[----:B012---:R-:W-:Y:S01]  /*15080*/  ENDCOLLECTIVE ;  /* 0x000000000000791b */ /* 0x007fe20003800000 */
.L_x_1259:
[----:B------:R-:W-:Y:S01]  /*15090*/  ISETP.GE.AND P2, PT, R7, R6, PT ;  /* 0x000000060700720c */ /* 0x000fe20003f46270 */
[----:B------:R-:W-:Y:S02]  /*150a0*/  IMAD.MOV.U32 R13, RZ, RZ, R2 ;  /* 0x000000ffff0d7224 */ /* 0x000fe400078e0002 */
[----:B------:R-:W-:Y:S02]  /*150b0*/  IMAD.MOV.U32 R12, RZ, RZ, RZ ;  /* 0x000000ffff0c7224 */ /* 0x000fe400078e00ff */
[----:B------:R-:W-:-:S08]  /*150c0*/  IMAD.MOV.U32 R8, RZ, RZ, R14 ;  /* 0x000000ffff087224 */ /* 0x000fd000078e000e */
[----:B------:R-:W-:Y:S05]  /*150d0*/  WARPSYNC.COLLECTIVE R15, `(.L_x_1260) ;  /* 0x000000000f087348 */ /* 0x000fea0003c00000 */
[----:B------:R0:W1:Y:S02]  /*150e0*/  SHFL.IDX P6, R14, R13, R12, R11 ;  /* 0x0000000c0d0e7389 */ /* 0x00006400000c000b */
[----:B01----:R-:W-:Y:S01]  /*150f0*/  ENDCOLLECTIVE ;  /* 0x000000000000791b */ /* 0x003fe20003800000 */
.L_x_1260:
        /* <DEDUP_REMOVED lines=12> */
.L_x_1261:
[----:B------:R-:W-:Y:S02]  /*151c0*/  IMAD.MOV.U32 R13, RZ, RZ, R2 ;  /* 0x000000ffff0d7224 */ /* 0x000fe400078e0002 */
[----:B------:R-:W-:Y:S02]  /*151d0*/  IMAD.MOV.U32 R12, RZ, RZ, 0x1 ;  /* 0x00000001ff0c7424 */ /* 0x000fe400078e00ff */
[----:B------:R-:W-:-:S07]  /*151e0*/  IMAD.MOV.U32 R7, RZ, RZ, R14 ;  /* 0x000000ffff077224 */ /* 0x000fce00078e000e */
[----:B------:R-:W-:Y:S05]  /*151f0*/  WARPSYNC.COLLECTIVE R15, `(.L_x_1262) ;  /* 0x000000000f087348 */ /* 0x000fea0003c00000 */
[----:B------:R0:W1:Y:S02]  /*15200*/  SHFL.IDX P6, R14, R13, R12, R11 ;  /* 0x0000000c0d0e7389 */ /* 0x00006400000c000b */
[----:B01----:R-:W-:Y:S01]  /*15210*/  ENDCOLLECTIVE ;  /* 0x000000000000791b */ /* 0x003fe20003800000 */
.L_x_1262:
[----:B------:R-:W-:Y:S01]  /*15220*/  @!P2 LEA R8, P1, R20, R7, 0x1 ;  /* 0x000000071408a211 */ /* 0x000fe200078208ff */
[----:B------:R-:W-:-:S04]  /*15230*/  VIADD R7, R3, 0x90 ;  /* 0x0000009003077836 */ /* 0x000fc80000000000 */
        /* <DEDUP_REMOVED lines=11> */
.L_x_1263:
[----:B------:R-:W-:Y:S02]  /*152f0*/  IMAD.MOV.U32 R13, RZ, RZ, R2 ;  /* 0x000000ffff0d7224 */ /* 0x000fe400078e0002 */
[----:B------:R-:W-:Y:S01]  /*15300*/  IMAD.MOV.U32 R12, RZ, RZ, 0x2 ;  /* 0x00000002ff0c7424 */ /* 0x000fe200078e00ff */
[----:B------:R-:W-:-:S05]  /*15310*/  @!P1 LEA R14, P2, R20, R14, 0x1 ;  /* 0x0000000e140e9211 */ /* 0x000fca00078408ff */
[----:B------:R-:W-:-:S08]  /*15320*/  @!P1 IMAD.MOV.U32 R8, RZ, RZ, R14 ;  /* 0x000000ffff089224 */ /* 0x000fd000078e000e */
[----:B------:R-:W-:Y:S05]  /*15330*/  WARPSYNC.COLLECTIVE R15, `(.L_x_1264) ;  /* 0x000000000f087348 */ /* 0x000fea0003c00000 */
[----:B------:R0:W1:Y:S02]  /*15340*/  SHFL.IDX P6, R14, R13, R12, R11 ;  /* 0x0000000c0d0e7389 */ /* 0x00006400000c000b */
[----:B01----:R-:W-:Y:S01]  /*15350*/  ENDCOLLECTIVE ;  /* 0x000000000000791b */ /* 0x003fe20003800000 */
.L_x_1264:
[----:B------:R-:W-:-:S04]  /*15360*/  @!P1 IMAD.X R7, RZ, RZ, R0, P2 ;  /* 0x000000ffff079224 */ /* 0x000fc800010e0600 */
[----:B------:R-:W-:Y:S02]  /*15370*/  @!P1 IMAD.MOV.U32 R9, RZ, RZ, R7 ;  /* 0x000000ffff099224 */ /* 0x000fe400078e0007 */
[----:B------:R-:W-:-:S03]  /*15380*/  VIADD R7, R3, 0xa0 ;  /* 0x000000a003077836 */ /* 0x000fc60000000000 */
[----:B------:R-:W-:Y:S01]  /*15390*/  @!PT LDS RZ, [RZ] ;  /* 0x00000000fffff984 */ /* 0x000fe20000000800 */
[----:B------:R-:W-:Y:S01]  /*153a0*/  @!PT LDS RZ, [RZ] ;  /* 0x00000000fffff984 */ /* 0x000fe20000000800 */
[----:B------:R-:W-:Y:S01]  /*153b0*/  @!PT LDS RZ, [RZ] ;  /* 0x00000000fffff984 */ /* 0x000fe20000000800 */
[----:B------:R0:W-:Y:S02]  /*153c0*/  @!P1 LDGSTS.E.BYPASS.LTC128B.128 [R10+0xcc00], desc[UR50][R8.64], !P0 ;  /* 0x0cc00000080a9fae */ /* 0x0001e4000c101d72 */
[----:B------:R-:W-:Y:S01]  /*153d0*/  ISETP.GE.AND P1, PT, R7, R6, PT ;  /* 0x000000060700720c */ /* 0x000fe20003f26270 */
[----:B------:R-:W-:Y:S02]  /*153e0*/  IMAD.MOV.U32 R13, RZ, RZ, R5 ;  /* 0x000000ffff0d7224 */ /* 0x000fe400078e0005 */
[----:B------:R-:W-:-:S10]  /*153f0*/  IMAD.MOV.U32 R0, RZ, RZ, R14 ;  /* 0x000000ffff007224 */ /* 0x000fd400078e000e */
[----:B0-----:R-:W-:Y:S05]  /*15400*/  WARPSYNC.COLLECTIVE R15, `(.L_x_1265) ;  /* 0x000000000f087348 */ /* 0x001fea0003c00000 */
[----:B------:R1:W2:Y:S02]  /*15410*/  SHFL.IDX P6, R14, R13, R12, R11 ;  /* 0x0000000c0d0e7389 */ /* 0x0002a400000c000b */
[----:B012---:R-:W-:Y:S01]  /*15420*/  ENDCOLLECTIVE ;  /* 0x000000000000791b */ /* 0x007fe20003800000 */
.L_x_1265:
[----:B------:R-:W-:Y:S02]  /*15430*/  IMAD.MOV.U32 R13, RZ, RZ, R2 ;  /* 0x000000ffff0d7224 */ /* 0x000fe400078e0002 */
[----:B------:R-:W-:Y:S01]  /*15440*/  IMAD.MOV.U32 R12, RZ, RZ, 0x3 ;  /* 0x00000003ff0c7424 */ /* 0x000fe200078e00ff */
[----:B------:R-:W-:-:S13]  /*15450*/  @!P1 LEA R8, P2, R20, R14, 0x1 ;  /* 0x0000000e14089211 */ /* 0x000fda00078408ff */
[----:B------:R-:W-:Y:S05]  /*15460*/  WARPSYNC.COLLECTIVE R15, `(.L_x_1266) ;  /* 0x000000000f087348 */ /* 0x000fea0003c00000 */
[----:B------:R0:W1:Y:S02]  /*15470*/  SHFL.IDX P6, R14, R13, R12, R11 ;  /* 0x0000000c0d0e7389 */ /* 0x00006400000c000b */
[----:B01----:R-:W-:Y:S01]  /*15480*/  ENDCOLLECTIVE ;  /* 0x000000000000791b */ /* 0x003fe20003800000 */
.L_x_1266:
        /* <DEDUP_REMOVED lines=10> */
.L_x_1267:
[----:B------:R-:W-:Y:S05]  /*15530*/  BRA `(.L_x_1268) ;  /* 0xffffffbc00e47947 */ /* 0x000fea000383ffff */
.L_x_1156:
[----:B0-----:R0:W1:Y:S02]  /*15540*/  SYNCS.PHASECHK.TRANS64.TRYWAIT P0, [R22+URZ+0x16820], R3 ;  /* 0x01682003160075a7 */ /* 0x001064000800017f */
[----:B-1----:R-:W-:Y:S05]  /*15550*/  @!P0 NANOSLEEP.SYNCS 0x989680 ;  /* 0x009896800000895d */ /* 0x002fea0003900000 */
[----:B------:R-:W1:Y:S02]  /*15560*/  @!P0 SYNCS.PHASECHK.TRANS64 P0, [R22+URZ+0x16820], R3 ;  /* 0x01682003160085a7 */ /* 0x000e64000800007f */
[----:B-1----:R-:W-:Y:S05]  /*15570*/  @!P0 BRA `(.L_x_1156) ;  /* 0xfffffffc00f08947 */ /* 0x002fea000383ffff */
[----:B------:R-:W-:Y:S05]  /*15580*/  BRA `(.L_x_1269) ;  /* 0xffffffc000507947 */ /* 0x000fea000383ffff */
.L_x_1165:
[----:B-1----:R1:W2:Y:S02]  /*15590*/  SYNCS.PHASECHK.TRANS64.TRYWAIT P0, [R2+URZ+0x16840], R3 ;  /* 0x01684003020075a7 */ /* 0x0022a4000800017f */
[----:B--2---:R-:W-:Y:S05]  /*155a0*/  @!P0 NANOSLEEP.SYNCS 0x989680 ;  /* 0x009896800000895d */ /* 0x004fea0003900000 */
[----:B------:R-:W2:Y:S02]  /*155b0*/  @!P0 SYNCS.PHASECHK.TRANS64 P0, [R2+URZ+0x16840], R3 ;  /* 0x01684003020085a7 */ /* 0x000ea4000800007f */
[----:B--2---:R-:W-:Y:S05]  /*155c0*/  @!P0 BRA `(.L_x_1165) ;  /* 0xfffffffc00f08947 */ /* 0x004fea000383ffff */
[----:B------:R-:W-:Y:S05]  /*155d0*/  BRA `(.L_x_1270) ;  /* 0xffffffc000fc7947 */ /* 0x000fea000383ffff */
.L_x_1170:
[----:B0-----:R0:W1:Y:S02]  /*155e0*/  SYNCS.PHASECHK.TRANS64.TRYWAIT P0, [R3+URZ+0x60], R2 ;  /* 0x00006002030075a7 */ /* 0x001064000800017f */
[----:B-1----:R-:W-:Y:S05]  /*155f0*/  @!P0 NANOSLEEP.SYNCS 0x989680 ;  /* 0x009896800000895d */ /* 0x002fea0003900000 */
[----:B------:R-:W1:Y:S02]  /*15600*/  @!P0 SYNCS.PHASECHK.TRANS64 P0, [R3+URZ+0x60], R2 ;  /* 0x00006002030085a7 */ /* 0x000e64000800007f */
[----:B-1----:R-:W-:Y:S05]  /*15610*/  @!P0 BRA `(.L_x_1170) ;  /* 0xfffffffc00f08947 */ /* 0x002fea000383ffff */
[----:B------:R-:W-:Y:S05]  /*15620*/  BRA `(.L_x_1271) ;  /* 0xffffffc400887947 */ /* 0x000fea000383ffff */
.L_x_1178:
[----:B-1----:R1:W2:Y:S02]  /*15630*/  SYNCS.PHASECHK.TRANS64.TRYWAIT P0, [R2+URZ+0x16840], R3 ;  /* 0x01684003020075a7 */ /* 0x0022a4000800017f */
[----:B--2---:R-:W-:Y:S05]  /*15640*/  @!P0 NANOSLEEP.SYNCS 0x989680 ;  /* 0x009896800000895d */ /* 0x004fea0003900000 */
[----:B------:R-:W2:Y:S02]  /*15650*/  @!P0 SYNCS.PHASECHK.TRANS64 P0, [R2+URZ+0x16840], R3 ;  /* 0x01684003020085a7 */ /* 0x000ea4000800007f */
[----:B--2---:R-:W-:Y:S05]  /*15660*/  @!P0 BRA `(.L_x_1178) ;  /* 0xfffffffc00f08947 */ /* 0x004fea000383ffff */
[----:B------:R-:W-:Y:S05]  /*15670*/  BRA `(.L_x_1272) ;  /* 0xffffffc800cc7947 */ /* 0x000fea000383ffff */
.L_x_1183:
[----:B0-----:R0:W1:Y:S02]  /*15680*/  SYNCS.PHASECHK.TRANS64.TRYWAIT P0, [R10+URZ+0x60], R3 ;  /* 0x000060030a0075a7 */ /* 0x001064000800017f */
[----:B-1----:R-:W-:Y:S05]  /*15690*/  @!P0 NANOSLEEP.SYNCS 0x989680 ;  /* 0x009896800000895d */ /* 0x002fea0003900000 */
[----:B------:R-:W1:Y:S02]  /*156a0*/  @!P0 SYNCS.PHASECHK.TRANS64 P0, [R10+URZ+0x60], R3 ;  /* 0x000060030a0085a7 */ /* 0x000e64000800007f */
[----:B-1----:R-:W-:Y:S05]  /*156b0*/  @!P0 BRA `(.L_x_1183) ;  /* 0xfffffffc00f08947 */ /* 0x002fea000383ffff */
[----:B------:R-:W-:Y:S05]  /*156c0*/  BRA `(.L_x_1273) ;  /* 0xffffffcc00587947 */ /* 0x000fea000383ffff */
.L_x_1191:
[----:B-1----:R1:W2:Y:S02]  /*156d0*/  SYNCS.PHASECHK.TRANS64.TRYWAIT P0, [R2+URZ+0x16840], R3 ;  /* 0x01684003020075a7 */ /* 0x0022a4000800017f */
[----:B--2---:R-:W-:Y:S05]  /*156e0*/  @!P0 NANOSLEEP.SYNCS 0x989680 ;  /* 0x009896800000895d */ /* 0x004fea0003900000 */
[----:B------:R-:W2:Y:S02]  /*156f0*/  @!P0 SYNCS.PHASECHK.TRANS64 P0, [R2+URZ+0x16840], R3 ;  /* 0x01684003020085a7 */ /* 0x000ea4000800007f */
[----:B--2---:R-:W-:Y:S05]  /*15700*/  @!P0 BRA `(.L_x_1191) ;  /* 0xfffffffc00f08947 */ /* 0x004fea000383ffff */
[----:B------:R-:W-:Y:S05]  /*15710*/  BRA `(.L_x_1274) ;  /* 0xffffffd000687947 */ /* 0x000fea000383ffff */
.L_x_1196:
[----:B0-----:R0:W1:Y:S02]  /*15720*/  SYNCS.PHASECHK.TRANS64.TRYWAIT P0, [R7+URZ+0x60], R2 ;  /* 0x00006002070075a7 */ /* 0x001064000800017f */
[----:B-1----:R-:W-:Y:S05]  /*15730*/  @!P0 NANOSLEEP.SYNCS 0x989680 ;  /* 0x009896800000895d */ /* 0x002fea0003900000 */
[----:B------:R-:W1:Y:S02]  /*15740*/  @!P0 SYNCS.PHASECHK.TRANS64 P0, [R7+URZ+0x60], R2 ;  /* 0x00006002070085a7 */ /* 0x000e64000800007f */
[----:B-1----:R-:W-:Y:S05]  /*15750*/  @!P0 BRA `(.L_x_1196) ;  /* 0xfffffffc00f08947 */ /* 0x002fea000383ffff */
[----:B------:R-:W-:Y:S05]  /*15760*/  BRA `(.L_x_1275) ;  /* 0xffffffd000f87947 */ /* 0x000fea000383ffff */
.L_x_1206:
[----:B0-----:R0:W1:Y:S02]  /*15770*/  SYNCS.PHASECHK.TRANS64.TRYWAIT P0, [R3+URZ+0x16860], R0 ;  /* 0x01686000030075a7 */ /* 0x001064000800017f */
[----:B-1----:R-:W-:Y:S05]  /*15780*/  @!P0 NANOSLEEP.SYNCS 0x989680 ;  /* 0x009896800000895d */ /* 0x002fea0003900000 */
[----:B------:R-:W1:Y:S02]  /*15790*/  @!P0 SYNCS.PHASECHK.TRANS64 P0, [R3+URZ+0x16860], R0 ;  /* 0x01686000030085a7 */ /* 0x000e64000800007f */
[----:B-1----:R-:W-:Y:S05]  /*157a0*/  @!P0 BRA `(.L_x_1206) ;  /* 0xfffffffc00f08947 */ /* 0x002fea000383ffff */
[----:B------:R-:W-:Y:S05]  /*157b0*/  BRA `(.L_x_1276) ;  /* 0xffffffd400f47947 */ /* 0x000fea000383ffff */
.L_x_1212:
        /* <DEDUP_REMOVED lines=8> */
.L_x_1278:
[----:B------:R-:W-:Y:S05]  /*15840*/  BSYNC B0 ;  /* 0x0000000000007941 */ /* 0x000fea0003800000 */
.L_x_1277:
        /* <DEDUP_REMOVED lines=9> */
.L_x_1279:
[----:B------:R-:W-:Y:S02]  /*158e0*/  ULDC UR4, c[0x0][0xc3c] ;  /* 0x00030f0000047ab9 */ /* 0x000fe40000000800 */
[----:B------:R-:W-:-:S13]  /*158f0*/  ISETP.GE.OR P1, PT, R7, UR4, !P0 ;  /* 0x0000000407007c0c */ /* 0x000fda000c726670 */
[----:B------:R-:W0:Y:S01]  /*15900*/  @!P1 LDC.64 R2, c[0x0][0xc80] ;  /* 0x00032000ff029b82 */ /* 0x000e220000000a00 */
[----:B------:R-:W-:Y:S02]  /*15910*/  IMAD.MOV.U32 R17, RZ, RZ, RZ ;  /* 0x000000ffff117224 */ /* 0x000fe400078e00ff */
[----:B------:R-:W-:Y:S02]  /*15920*/  IMAD.MOV.U32 R11, RZ, RZ, RZ ;  /* 0x000000ffff0b7224 */ /* 0x000fe400078e00ff */
[----:B------:R-:W-:Y:S02]  /*15930*/  IMAD.MOV.U32 R5, RZ, RZ, R14 ;  /* 0x000000ffff057224 */ /* 0x000fe400078e000e */
[----:B0-----:R-:W-:-:S06]  /*15940*/  @!P1 IMAD.WIDE R2, R7, 0x4, R2 ;  /* 0x0000000407029825 */ /* 0x001fcc00078e0202 */
[----:B------:R-:W2:Y:S01]  /*15950*/  @!P1 LDG.E R2, desc[UR50][R2.64] ;  /* 0x0000003202029981 */ /* 0x000ea2000c1e1900 */
        /* <DEDUP_REMOVED lines=10> */
.L_x_1280:
[----:B------:R-:W-:Y:S01]  /*15a00*/  IMAD.MOV.U32 R12, RZ, RZ, 0x2 ;  /* 0x00000002ff0c7424 */ /* 0x000fe200078e00ff */
[----:B------:R-:W-:-:S05]  /*15a10*/  SEL R4, R14, RZ, P1 ;  /* 0x000000ff0e047207 */ /* 0x000fca0000800000 */
[----:B------:R-:W-:-:S04]  /*15a20*/  IMAD.IADD R4, R17, 0x1, R4 ;  /* 0x0000000111047824 */ /* 0x000fc800078e0204 */
[----:B------:R-:W-:-:S07]  /*15a30*/  IMAD.MOV.U32 R13, RZ, RZ, R4 ;  /* 0x000000ffff0d7224 */ /* 0x000fce00078e0004 */
[----:B------:R-:W-:Y:S05]  /*15a40*/  WARPSYNC.COLLECTIVE R15, `(.L_x_1281) ;  /* 0x000000000f087348 */ /* 0x000fea0003c00000 */
[----:B------:R0:W1:Y:S02]  /*15a50*/  SHFL.UP P6, R14, R13, R12, R11 ;  /* 0x0400000c0d0e7389 */ /* 0x00006400000c000b */
[----:B01----:R-:W-:Y:S01]  /*15a60*/  ENDCOLLECTIVE ;  /* 0x000000000000791b */ /* 0x003fe20003800000 */
.L_x_1281:
[----:B------:R-:W-:Y:S01]  /*15a70*/  IMAD.MOV.U32 R12, RZ, RZ, 0x4 ;  /* 0x00000004ff0c7424 */ /* 0x000fe200078e00ff */
[----:B------:R-:W-:-:S05]  /*15a80*/  SEL R3, R14, RZ, P2 ;  /* 0x000000ff0e037207 */ /* 0x000fca0001000000 */
[----:B------:R-:W-:-:S04]  /*15a90*/  IMAD.IADD R6, R4, 0x1, R3 ;  /* 0x0000000104067824 */ /* 0x000fc800078e0203 */
[----:B------:R-:W-:-:S07]  /*15aa0*/  IMAD.MOV.U32 R13, RZ, RZ, R6 ;  /* 0x000000ffff0d7224 */ /* 0x000fce00078e0006 */
[----:B------:R-:W-:Y:S05]  /*15ab0*/  WARPSYNC.COLLECTIVE R15, `(.L_x_1282) ;  /* 0x000000000f087348 */ /* 0x000fea0003c00000 */
[----:B------:R0:W1:Y:S02]  /*15ac0*/  SHFL.UP P6, R14, R13, R12, R11 ;  /* 0x0400000c0d0e7389 */ /* 0x00006400000c000b */
[----:B01----:R-:W-:Y:S01]  /*15ad0*/  ENDCOLLECTIVE ;  /* 0x000000000000791b */ /* 0x003fe20003800000 */
.L_x_1282:
[----:B------:R-:W-:Y:S01]  /*15ae0*/  IMAD.MOV.U32 R12, RZ, RZ, 0x8 ;  /* 0x00000008ff0c7424 */ /* 0x000fe200078e00ff */
[----:B------:R-:W-:-:S05]  /*15af0*/  SEL R3, R14, RZ, P3 ;  /* 0x000000ff0e037207 */ /* 0x000fca0001800000 */
[----:B------:R-:W-:-:S04]  /*15b00*/  IMAD.IADD R2, R6, 0x1, R3 ;  /* 0x0000000106027824 */ /* 0x000fc800078e0203 */
[----:B------:R-:W-:-:S07]  /*15b10*/  IMAD.MOV.U32 R13, RZ, RZ, R2 ;  /* 0x000000ffff0d7224 */ /* 0x000fce00078e0002 */
[----:B------:R-:W-:Y:S05]  /*15b20*/  WARPSYNC.COLLECTIVE R15, `(.L_x_1283) ;  /* 0x000000000f087348 */ /* 0x000fea0003c00000 */
[----:B------:R0:W1:Y:S02]  /*15b30*/  SHFL.UP P6, R14, R13, R12, R11 ;  /* 0x0400000c0d0e7389 */ /* 0x00006400000c000b */
[----:B01----:R-:W-:Y:S01]  /*15b40*/  ENDCOLLECTIVE ;  /* 0x000000000000791b */ /* 0x003fe20003800000 */
.L_x_1283:
[----:B------:R-:W-:Y:S01]  /*15b50*/  IMAD.MOV.U32 R12, RZ, RZ, 0x10 ;  /* 0x00000010ff0c7424 */ /* 0x000fe200078e00ff */
[----:B------:R-:W-:-:S05]  /*15b60*/  SEL R3, R14, RZ, P4 ;  /* 0x000000ff0e037207 */ /* 0x000fca0002000000 */
[----:B------:R-:W-:-:S04]  /*15b70*/  IMAD.IADD R3, R2, 0x1, R3 ;  /* 0x0000000102037824 */ /* 0x000fc800078e0203 */
[----:B------:R-:W-:-:S07]  /*15b80*/  IMAD.MOV.U32 R13, RZ, RZ, R3 ;  /* 0x000000ffff0d7224 */ /* 0x000fce00078e0003 */
[----:B------:R-:W-:Y:S05]  /*15b90*/  WARPSYNC.COLLECTIVE R15, `(.L_x_1284) ;  /* 0x000000000f087348 */ /* 0x000fea0003c00000 */
[----:B------:R0:W1:Y:S02]  /*15ba0*/  SHFL.UP P6, R14, R13, R12, R11 ;  /* 0x0400000c0d0e7389 */ /* 0x00006400000c000b */
[----:B01----:R-:W-:Y:S01]  /*15bb0*/  ENDCOLLECTIVE ;  /* 0x000000000000791b */ /* 0x003fe20003800000 */
.L_x_1284:
        /* <DEDUP_REMOVED lines=8> */
.L_x_1285:
[----:B------:R-:W-:Y:S05]  /*15c40*/  BRA `(.L_x_1286) ;  /* 0xffffffd800287947 */ /* 0x000fea000383ffff */
.L_x_1217:
[----:B------:R-:W-:Y:S01]  /*15c50*/  BSSY B0, `(.L_x_1287) ;  /* 0x0000008000007945 */ /* 0x000fe20003800000 */
[----:B-----5:R-:W-:Y:S02]  /*15c60*/  IMAD.MOV.U32 R13, RZ, RZ, R17 ;  /* 0x000000ffff0d7224 */ /* 0x020fe400078e0011 */
[----:B------:R-:W-:Y:S02]  /*15c70*/  IMAD.MOV.U32 R12, RZ, RZ, 0x1 ;  /* 0x00000001ff0c7424 */ /* 0x000fe400078e00ff */
[----:B------:R-:W-:Y:S02]  /*15c80*/  IMAD.MOV.U32 R11, RZ, RZ, RZ ;  /* 0x000000ffff0b7224 */ /* 0x000fe400078e00ff */
[----:B------:R-:W-:-:S07]  /*15c90*/  IMAD.MOV.U32 R15, RZ, RZ, -0x1 ;  /* 0xffffffffff0f7424 */ /* 0x000fce00078e00ff */
[----:B01----:R-:W-:Y:S05]  /*15ca0*/  WARPSYNC.COLLECTIVE R15, `(.L_x_1288) ;  /* 0x000000000f087348 */ /* 0x003fea0003c00000 */
[----:B------:R2:W3:Y:S02]  /*15cb0*/  SHFL.UP P6, R14, R13, R12, R11 ;  /* 0x0400000c0d0e7389 */ /* 0x0004e400000c000b */
[----:B0123--:R-:W-:Y:S01]  /*15cc0*/  ENDCOLLECTIVE ;  /* 0x000000000000791b */ /* 0x00ffe20003800000 */
.L_x_1288:
[----:B------:R-:W-:Y:S05]  /*15cd0*/  BSYNC B0 ;  /* 0x0000000000007941 */ /* 0x000fea0003800000 */
.L_x_1287:
        /* <DEDUP_REMOVED lines=8> */
.L_x_1289:
[----:B------:R-:W-:Y:S01]  /*15d60*/  IMAD.MOV.U32 R12, RZ, RZ, 0x4 ;  /* 0x00000004ff0c7424 */ /* 0x000fe200078e00ff */
[----:B------:R-:W-:-:S05]  /*15d70*/  SEL R2, R14, RZ, P2 ;  /* 0x000000ff0e027207 */ /* 0x000fca0001000000 */
[----:B------:R-:W-:-:S04]  /*15d80*/  IMAD.IADD R2, R13, 0x1, R2 ;  /* 0x000000010d027824 */ /* 0x000fc800078e0202 */
[----:B------:R-:W-:-:S07]  /*15d90*/  IMAD.MOV.U32 R13, RZ, RZ, R2 ;  /* 0x000000ffff0d7224 */ /* 0x000fce00078e0002 */
[----:B------:R-:W-:Y:S05]  /*15da0*/  WARPSYNC.COLLECTIVE R15, `(.L_x_1290) ;  /* 0x000000000f087348 */ /* 0x000fea0003c00000 */
[----:B------:R0:W1:Y:S02]  /*15db0*/  SHFL.UP P6, R14, R13, R12, R11 ;  /* 0x0400000c0d0e7389 */ /* 0x00006400000c000b */
[----:B01----:R-:W-:Y:S01]  /*15dc0*/  ENDCOLLECTIVE ;  /* 0x000000000000791b */ /* 0x003fe20003800000 */
.L_x_1290:
[----:B------:R-:W-:Y:S01]  /*15dd0*/  IMAD.MOV.U32 R12, RZ, RZ, 0x8 ;  /* 0x00000008ff0c7424 */ /* 0x000fe200078e00ff */
[----:B------:R-:W-:-:S05]  /*15de0*/  SEL R3, R14, RZ, P3 ;  /* 0x000000ff0e037207 */ /* 0x000fca0001800000 */
[----:B------:R-:W-:-:S04]  /*15df0*/  IMAD.IADD R3, R2, 0x1, R3 ;  /* 0x0000000102037824 */ /* 0x000fc800078e0203 */
[----:B------:R-:W-:-:S07]  /*15e00*/  IMAD.MOV.U32 R13, RZ, RZ, R3 ;  /* 0x000000ffff0d7224 */ /* 0x000fce00078e0003 */
[----:B------:R-:W-:Y:S05]  /*15e10*/  WARPSYNC.COLLECTIVE R15, `(.L_x_1291) ;  /* 0x000000000f087348 */ /* 0x000fea0003c00000 */
[----:B------:R0:W1:Y:S02]  /*15e20*/  SHFL.UP P6, R14, R13, R12, R11 ;  /* 0x0400000c0d0e7389 */ /* 0x00006400000c000b */
[----:B01----:R-:W-:Y:S01]  /*15e30*/  ENDCOLLECTIVE ;  /* 0x000000000000791b */ /* 0x003fe20003800000 */
.L_x_1291:
[----:B------:R-:W-:Y:S01]  /*15e40*/  IMAD.MOV.U32 R12, RZ, RZ, 0x10 ;  /* 0x00000010ff0c7424 */ /* 0x000fe200078e00ff */
[----:B------:R-:W-:-:S05]  /*15e50*/  SEL R4, R14, RZ, P4 ;  /* 0x000000ff0e047207 */ /* 0x000fca0002000000 */
[----:B------:R-:W-:-:S04]  /*15e60*/  IMAD.IADD R4, R3, 0x1, R4 ;  /* 0x0000000103047824 */ /* 0x000fc800078e0204 */
[----:B------:R-:W-:-:S07]  /*15e70*/  IMAD.MOV.U32 R13, RZ, RZ, R4 ;  /* 0x000000ffff0d7224 */ /* 0x000fce00078e0004 */
[----:B------:R-:W-:Y:S05]  /*15e80*/  WARPSYNC.COLLECTIVE R15, `(.L_x_1292) ;  /* 0x000000000f087348 */ /* 0x000fea0003c00000 */
[----:B------:R0:W1:Y:S02]  /*15e90*/  SHFL.UP P6, R14, R13, R12, R11 ;  /* 0x0400000c0d0e7389 */ /* 0x00006400000c000b */
[----:B01----:R-:W-:Y:S01]  /*15ea0*/  ENDCOLLECTIVE ;  /* 0x000000000000791b */ /* 0x003fe20003800000 */
.L_x_1292:
        /* <DEDUP_REMOVED lines=8> */
.L_x_1293:
[----:B------:R-:W-:Y:S05]  /*15f30*/  BRA `(.L_x_1294) ;  /* 0xffffffd800087947 */ /* 0x000fea000383ffff */
.L_x_1219:
[----:B------:R-:W-:Y:S01]  /*15f40*/  BSSY B0, `(.L_x_1295) ;  /* 0x0000006000007945 */ /* 0x000fe20003800000 */
[----:B------:R-:W-:Y:S01]  /*15f50*/  PLOP3.LUT P6, PT, P6, PT, PT, 0x8, 0x0 ;  /* 0x000000000000781c */ /* 0x000fe200037ce170 */
[----:B------:R-:W-:-:S12]  /*15f60*/  IMAD.MOV.U32 R15, RZ, RZ, -0x1 ;  /* 0xffffffffff0f7424 */ /* 0x000fd800078e00ff */
[----:B01----:R-:W-:Y:S05]  /*15f70*/  WARPSYNC.COLLECTIVE R15, `(.L_x_1296) ;  /* 0x000000000f087348 */ /* 0x003fea0003c00000 */
[----:B------:R-:W-:Y:S01]  /*15f80*/  VOTE.ANY R14, PT, P6 ;  /* 0x00000000000e7806 */ /* 0x000fe200030e0100 */
[----:B01----:R-:W-:Y:S06]  /*15f90*/  ENDCOLLECTIVE ;  /* 0x000000000000791b */ /* 0x003fec0003800000 */
.L_x_1296:
[----:B------:R-:W-:Y:S05]  /*15fa0*/  BSYNC B0 ;  /* 0x0000000000007941 */ /* 0x000fea0003800000 */
.L_x_1295:
        /* <DEDUP_REMOVED lines=9> */
.L_x_1297:
[----:B------:R-:W-:Y:S01]  /*16040*/  IMAD.MOV.U32 R17, RZ, RZ, R14 ;  /* 0x000000ffff117224 */ /* 0x000fe200078e000e */
[----:B------:R-:W-:Y:S06]  /*16050*/  BRA `(.L_x_1298) ;  /* 0xffffffd400f87947 */ /* 0x000fec000383ffff */
.L_x_1221:
[----:B------:R-:W-:Y:S01]  /*16060*/  BSSY B0, `(.L_x_1299) ;  /* 0x0000007000007945 */ /* 0x000fe20003800000 */
[----:B------:R-:W-:Y:S02]  /*16070*/  IMAD.MOV.U32 R13, RZ, RZ, R2 ;  /* 0x000000ffff0d7224 */ /* 0x000fe400078e0002 */
[----:B------:R-:W-:Y:S02]  /*16080*/  IMAD.MOV.U32 R11, RZ, RZ, 0x1f ;  /* 0x0000001fff0b7424 */ /* 0x000fe400078e00ff */
[----:B------:R-:W-:-:S07]  /*16090*/  IMAD.MOV.U32 R15, RZ, RZ, -0x1 ;  /* 0xffffffffff0f7424 */ /* 0x000fce00078e00ff */
[----:B0123--:R-:W-:Y:S05]  /*160a0*/  WARPSYNC.COLLECTIVE R15, `(.L_x_1300) ;  /* 0x000000000f087348 */ /* 0x00ffea0003c00000 */
[----:B------:R4:W0:Y:S02]  /*160b0*/  SHFL.IDX P6, R14, R13, R12, R11 ;  /* 0x0000000c0d0e7389 */ /* 0x00082400000c000b */
[----:B01234-:R-:W-:Y:S01]  /*160c0*/  ENDCOLLECTIVE ;  /* 0x000000000000791b */ /* 0x01ffe20003800000 */
.L_x_1300:
[----:B------:R-:W-:Y:S05]  /*160d0*/  BSYNC B0 ;  /* 0x0000000000007941 */ /* 0x000fea0003800000 */
.L_x_1299:
[----:B------:R-:W-:Y:S05]  /*160e0*/  BRA `(.L_x_1220) ;  /* 0xffffffd400f07947 */ /* 0x000fea000383ffff */
.L_x_1225:
[----:B0-----:R0:W3:Y:S02]  /*160f0*/  SYNCS.PHASECHK.TRANS64.TRYWAIT P0, [R9+URZ+0x16820], R0 ;  /* 0x01682000090075a7 */ /* 0x0010e4000800017f */
[----:B---3--:R-:W-:Y:S05]  /*16100*/  @!P0 NANOSLEEP.SYNCS 0x989680 ;  /* 0x009896800000895d */ /* 0x008fea0003900000 */
[----:B------:R-:W3:Y:S02]  /*16110*/  @!P0 SYNCS.PHASECHK.TRANS64 P0, [R9+URZ+0x16820], R0 ;  /* 0x01682000090085a7 */ /* 0x000ee4000800007f */
[----:B---3--:R-:W-:Y:S05]  /*16120*/  @!P0 BRA `(.L_x_1225) ;  /* 0xfffffffc00f08947 */ /* 0x008fea000383ffff */
[----:B------:R-:W-:Y:S05]  /*16130*/  BRA `(.L_x_1301) ;  /* 0xffffffdc00687947 */ /* 0x000fea000383ffff */
.L_x_1226:
[----:B------:R-:W3:Y:S01]  /*16140*/  S2R R2, SR_TID.X ;  /* 0x0000000000027919 */ /* 0x000ee20000002100 */
[----:B------:R-:W-:Y:S01]  /*16150*/  BSSY B0, `(.L_x_1302) ;  /* 0x000000a000007945 */ /* 0x000fe20003800000 */
[----:B------:R-:W-:Y:S02]  /*16160*/  IMAD.MOV.U32 R12, RZ, RZ, RZ ;  /* 0x000000ffff0c7224 */ /* 0x000fe400078e00ff */
        /* <DEDUP_REMOVED lines=8> */
.L_x_1303:
[----:B------:R-:W-:Y:S05]  /*161f0*/  BSYNC B0 ;  /* 0x0000000000007941 */ /* 0x000fea0003800000 */
.L_x_1302:
[----:B------:R-:W-:Y:S05]  /*16200*/  BRA `(.L_x_1304) ;  /* 0xffffffdc00507947 */ /* 0x000fea000383ffff */
.L_x_1229:
[----:B------:R-:W-:Y:S01]  /*16210*/  BSSY B1, `(.L_x_1305) ;  /* 0x0000006000017945 */ /* 0x000fe20003800000 */
[----:B------:R-:W-:-:S07]  /*16220*/  IMAD.MOV.U32 R15, RZ, RZ, -0x1 ;  /* 0xffffffffff0f7424 */ /* 0x000fce00078e00ff */
[----:B012---:R-:W-:Y:S05]  /*16230*/  WARPSYNC.COLLECTIVE R15, `(.L_x_1306) ;  /* 0x000000000f0c7348 */ /* 0x007fea0003c00000 */
[----:B------:R-:W-:Y:S02]  /*16240*/  ELECT P6, UR62, PT ;  /* 0x00000000003e782f */ /* 0x000fe400038c0000 */
[----:B------:R-:W-:Y:S01]  /*16250*/  MOV R14, UR62 ;  /* 0x0000003e000e7c02 */ /* 0x000fe20008000f00 */
[----:B012---:R-:W-:Y:S10]  /*16260*/  ENDCOLLECTIVE ;  /* 0x000000000000791b */ /* 0x007ff40003800000 */
.L_x_1306:
[----:B------:R-:W-:Y:S05]  /*16270*/  BSYNC B1 ;  /* 0x0000000000017941 */ /* 0x000fea0003800000 */
.L_x_1305:
[----:B------:R-:W-:Y:S05]  /*16280*/  BRA `(.L_x_1307) ;  /* 0xffffffdc00487947 */ /* 0x000fea000383ffff */
.L_x_1231:
[----:B0-----:R0:W3:Y:S02]  /*16290*/  SYNCS.PHASECHK.TRANS64.TRYWAIT P0, [R5+URZ], R4 ;  /* 0x00000004050075a7 */ /* 0x0010e4000800017f */
[----:B---3--:R-:W-:Y:S05]  /*162a0*/  @!P0 NANOSLEEP.SYNCS 0x989680 ;  /* 0x009896800000895d */ /* 0x008fea0003900000 */
[----:B------:R-:W3:Y:S02]  /*162b0*/  @!P0 SYNCS.PHASECHK.TRANS64 P0, [R5+URZ], R4 ;  /* 0x00000004050085a7 */ /* 0x000ee4000800007f */
[----:B---3--:R-:W-:Y:S05]  /*162c0*/  @!P0 BRA `(.L_x_1231) ;  /* 0xfffffffc00f08947 */ /* 0x008fea000383ffff */
[----:B------:R-:W-:Y:S05]  /*162d0*/  BRA `(.L_x_1308) ;  /* 0xffffffdc007c7947 */ /* 0x000fea000383ffff */
.L_x_1232:
[----:B---3--:R3:W4:Y:S02]  /*162e0*/  SYNCS.PHASECHK.TRANS64.TRYWAIT P0, [R3+URZ], R2 ;  /* 0x00000002030075a7 */ /* 0x008724000800017f */
[----:B----4-:R-:W-:Y:S05]  /*162f0*/  @!P0 NANOSLEEP.SYNCS 0x989680 ;  /* 0x009896800000895d */ /* 0x010fea0003900000 */
[----:B------:R-:W4:Y:S02]  /*16300*/  @!P0 SYNCS.PHASECHK.TRANS64 P0, [R3+URZ], R2 ;  /* 0x00000002030085a7 */ /* 0x000f24000800007f */
[----:B----4-:R-:W-:Y:S05]  /*16310*/  @!P0 BRA `(.L_x_1232) ;  /* 0xfffffffc00f08947 */ /* 0x010fea000383ffff */
[----:B------:R-:W-:Y:S05]  /*16320*/  BRA `(.L_x_1309) ;  /* 0xffffffdc00707947 */ /* 0x000fea000383ffff */
.L_x_1234:
[----:B----4-:R4:W0:Y:S02]  /*16330*/  SYNCS.PHASECHK.TRANS64.TRYWAIT P0, [R23+URZ], R4 ;  /* 0x00000004170075a7 */ /* 0x010824000800017f */
[----:B0-----:R-:W-:Y:S05]  /*16340*/  @!P0 NANOSLEEP.SYNCS 0x989680 ;  /* 0x009896800000895d */ /* 0x001fea0003900000 */
[----:B------:R-:W0:Y:S02]  /*16350*/  @!P0 SYNCS.PHASECHK.TRANS64 P0, [R23+URZ], R4 ;  /* 0x00000004170085a7 */ /* 0x000e24000800007f */
[----:B0-----:R-:W-:Y:S05]  /*16360*/  @!P0 BRA `(.L_x_1234) ;  /* 0xfffffffc00f08947 */ /* 0x001fea000383ffff */
[----:B------:R-:W-:Y:S05]  /*16370*/  BRA `(.L_x_1310) ;  /* 0xffffffdc00747947 */ /* 0x000fea000383ffff */
.L_x_1311:
        /* <DEDUP_REMOVED lines=16> */
.L_x_2645:


//--------------------- .text._ZN7cutlass13device_kernelIN5flash11enable_sm90INS1_16FlashAttnFwdSm90INS1_25CollectiveMainloopFwdSm90ILi2EN4cute5tupleIJNS5_1CILi1EEES8_S8_EEENS6_IJNS7_ILi192EEENS7_ILi128EEENS7_ILi64EEEEEELi64ENS_6half_tEfNS_4arch4Sm90ELb0ELb1ELb0ELb1ELb0ELb1ELb0ELb1ELb1ELb1ELb0ELb0EEENS1_21CollectiveEpilogueFwdINS6_IJSA_SC_SB_EEES9_SE_SG_Li384ELb1ELb1ELb0ELb0EEENS1_36VarlenDynamicPersistentTileSchedulerILi192ELi128ELi384ELi128ELb0ELb1ELb1ELb1ELb0ELb1EEEEEEEEEvNT_6ParamsE --------------------------
	.section	.text._ZN7cutlass13device_kernelIN5flash11enable_sm90INS1_16FlashAttnFwdSm90INS1_25CollectiveMainloopFwdSm90ILi2EN4cute5tupleIJNS5_1CILi1EEES8_S8_EEENS6_IJNS7_ILi192EEENS7_ILi128EEENS7_ILi64EEEEEELi64ENS_6half_tEfNS_4arch4Sm90ELb0ELb1ELb0ELb1ELb0ELb1ELb0ELb1ELb1ELb1ELb0ELb0EEENS1_21CollectiveEpilogueFwdINS6_IJSA_SC_SB_EEES9_SE_SG_Li384ELb1ELb1ELb0ELb0EEENS1_36VarlenDynamicPersistentTileSchedulerILi192ELi128ELi384ELi128ELb0ELb1ELb1ELb1ELb0ELb1EEEEEEEEEvNT_6ParamsE,"ax",@progbits
	.align	128
.text._ZN7cutlass13device_kernelIN5flash11enable_sm90INS1_16FlashAttnFwdSm90INS1_25CollectiveMainloopFwdSm90ILi2EN4cute5tupleIJNS5_1CILi1EEES8_S8_EEENS6_IJNS7_ILi192EEENS7_ILi128EEENS7_ILi64EEEEEELi64ENS_6half_tEfNS_4arch4Sm90ELb0ELb1ELb0ELb1ELb0ELb1ELb0ELb1ELb1ELb1ELb0ELb0EEENS1_21CollectiveEpilogueFwdINS6_IJSA_SC_SB_EEES9_SE_SG_Li384ELb1ELb1ELb0ELb0EEENS1_36VarlenDynamicPersistentTileSchedulerILi192ELi128ELi384ELi128ELb0ELb1ELb1ELb1ELb0ELb1EEEEEEEEEvNT_6ParamsE:
        .type           _ZN7cutlass13device_kernelIN5flash11enable_sm90INS1_16FlashAttnFwdSm90INS1_25CollectiveMainloopFwdSm90ILi2EN4cute5tupleIJNS5_1CILi1EEES8_S8_EEENS6_IJNS7_ILi192EEENS7_ILi128EEENS7_ILi64EEEEEELi64ENS_6half_tEfNS_4arch4Sm90ELb0ELb1ELb0ELb1ELb0ELb1ELb0ELb1ELb1ELb1ELb0ELb0EEENS1_21CollectiveEpilogueFwdINS6_IJSA_SC_SB_EEES9_SE_SG_Li384ELb1ELb1ELb0ELb0EEENS1_36VarlenDynamicPersistentTileSchedulerILi192ELi128ELi384ELi128ELb0ELb1ELb1ELb1ELb0ELb1EEEEEEEEEvNT_6ParamsE,@function
        .size           _ZN7cutlass13device_kernelIN5flash11enable_sm90INS1_16FlashAttnFwdSm90INS1_25CollectiveMainloopFwdSm90ILi2EN4cute5tupleIJNS5_1CILi1EEES8_S8_EEENS6_IJNS7_ILi192EEENS7_ILi128EEENS7_ILi64EEEEEELi64ENS_6half_tEfNS_4arch4Sm90ELb0ELb1ELb0ELb1ELb0ELb1ELb0ELb1ELb1ELb1ELb0ELb0EEENS1_21CollectiveEpilogueFwdINS6_IJSA_SC_SB_EEES9_SE_SG_Li384ELb1ELb1ELb0ELb0EEENS1_36VarlenDynamicPersistentTileSchedulerILi192ELi128ELi384ELi128ELb0ELb1ELb1ELb1ELb0ELb1EEEEEEEEEvNT_6ParamsE,(.L_x_2646 - _ZN7cutlass13device_kernelIN5flash11enable_sm90INS1_16FlashAttnFwdSm90INS1_25CollectiveMainloopFwdSm90ILi2EN4cute5tupleIJNS5_1CILi1EEES8_S8_EEENS6_IJNS7_ILi192EEENS7_ILi128EEENS7_ILi64EEEEEELi64ENS_6half_tEfNS_4arch4Sm90ELb0ELb1ELb0ELb1ELb0ELb1ELb0ELb1ELb1ELb1ELb0ELb0EEENS1_21CollectiveEpilogueFwdINS6_IJSA_SC_SB_EEES9_SE_SG_Li384ELb1ELb1ELb0ELb0EEENS1_36VarlenDynamicPersistentTileSchedulerILi192ELi128ELi384ELi128ELb0ELb1ELb1ELb1ELb0ELb1EEEEEEEEEvNT_6ParamsE)
        .other          _ZN7cutlass13device_kernelIN5flash11enable_sm90INS1_16FlashAttnFwdSm90INS1_25CollectiveMainloopFwdSm90ILi2EN4cute5tupleIJNS5_1CILi1EEES8_S8_EEENS6_IJNS7_ILi192EEENS7_ILi128EEENS7_ILi64EEEEEELi64ENS_6half_tEfNS_4arch4Sm90ELb0ELb1ELb0ELb1ELb0ELb1ELb0ELb1ELb1ELb1ELb0ELb0EEENS1_21CollectiveEpilogueFwdINS6_IJSA_SC_SB_EEES9_SE_SG_Li384ELb1ELb1ELb0ELb0EEENS1_36VarlenDynamicPersistentTileSchedulerILi192ELi128ELi384ELi128ELb0ELb1ELb1ELb1ELb0ELb1EEEEEEEEEvNT_6ParamsE,@"STO_CUDA_ENTRY STV_DEFAULT"
_ZN7cutlass13device_kernelIN5flash11enable_sm90INS1_16FlashAttnFwdSm90INS1_25CollectiveMainloopFwdSm90ILi2EN4cute5tupleIJNS5_1CILi1EEES8_S8_EEENS6_IJNS7_ILi192EEENS7_ILi128EEENS7_ILi64EEEEEELi64ENS_6half_tEfNS_4arch4Sm90ELb0ELb1ELb0ELb1ELb0ELb1ELb0ELb1ELb1ELb1ELb0ELb0EEENS1_21CollectiveEpilogueFwdINS6_IJSA_SC_SB_EEES9_SE_SG_Li384ELb1ELb1ELb0ELb0EEENS1_36VarlenDynamicPersistentTileSchedulerILi192ELi128ELi384ELi128ELb0ELb1ELb1ELb1ELb0ELb1EEEEEEEEEvNT_6ParamsE:
        /* <DEDUP_REMOVED lines=24> */
.L_x_1313:
[----:B------:R-:W-:Y:S05]  /*0180*/  BSYNC B0 ;  /* 0x0000000000007941 */ /* 0x000fea0003800000 */
.L_x_1312:
        /* <DEDUP_REMOVED lines=41> */
.L_x_1314:
        /* <DEDUP_REMOVED lines=22> */
.L_x_1315:
        /* <DEDUP_REMOVED lines=18> */
.L_x_1316:
        /* <DEDUP_REMOVED lines=22> */
.L_x_1317:
        /* <DEDUP_REMOVED lines=22> */
.L_x_1318:
[----:B------:R-:W-:Y:S01]  /*0960*/  PLOP3.LUT P0, PT, PT, PT, UP0, 0x80, 0x0 ;  /* 0x000000000000781c */ /* 0x000fe20003f0f008 */
[----:B------:R-:W-:Y:S01]  /*0970*/  UMOV UR36, 0x1 ;  /* 0x0000000100247882 */ /* 0x000fe20000000000 */
[----:B------:R-:W-:Y:S01]  /*0980*/  NOP ;  /* 0x0000000000007918 */ /* 0x000fe20000000000 */
[----:B------:R-:W-:Y:S01]  /*0990*/  USEL UR36, UR36, 0x2, !UP0 ;  /* 0x0000000224247887 */ /* 0x000fe2000c000000 */
[----:B------:R-:W-:Y:S01]  /*09a0*/  BSSY B9, `(.L_x_1319) ;  /* 0x0001cb7000097945 */ /* 0x000fe20003800000 */
[----:B------:R-:W-:Y:S01]  /*09b0*/  ULDC.64 UR38, c[0x0][0x208] ;  /* 0x0000820000267ab9 */ /* 0x000fe20000000a00 */
[----:B012-4-:R-:W-:Y:S07]  /*09c0*/  BAR.SYNC.DEFER_BLOCKING 0x0 ;  /* 0x0000000000007b1d */ /* 0x017fee0000010000 */
[----:B------:R-:W-:Y:S05]  /*09d0*/  @!P0 BRA `(.L_x_1320) ;  /* 0x0000015c00888947 */ /* 0x000fea0003800000 */
.L_x_1321:
[----:B------:R-:W-:-:S08]  /*09e0*/  NOP ;  /* 0x0000000000007918 */ /* 0x000fd00000000000 */
[----:B------:R-:W0:Y:S02]  /*09f0*/  USETMAXREG.TRY_ALLOC.CTAPOOL UP0, 0xa0 ;  /* 0x000000a0000079c8 */ /* 0x000e240008000600 */
[----:B0-----:R-:W-:-:S13]  /*0a00*/  PLOP3.LUT P0, PT, PT, PT, UP0, 0x80, 0x0 ;  /* 0x000000000000781c */ /* 0x001fda0003f0f008 */
[----:B------:R-:W-:Y:S05]  /*0a10*/  @!P0 BRA `(.L_x_1321) ;  /* 0xfffffffc00f08947 */ /* 0x000fea000383ffff */
[----:B------:R-:W2:Y:S01]  /*0a20*/  LDL.LU R0, [R1] ;  /* 0x0000000001007983 */ /* 0x000ea20000300800 */
[----:B------:R-:W0:Y:S01]  /*0a30*/  S2R R2, SR_TID.X ;  /* 0x0000000000027919 */ /* 0x000e220000002100 */
        /* <DEDUP_REMOVED lines=12> */
[----:B--2---:R-:W-:-:S04]  /*0b00*/  LOP3.LUT R0, R0, 0xdfffffff, RZ, 0xc0, !PT ;  /* 0xdfffffff00007812 */ /* 0x004fc800078ec0ff */
[----:B------:R-:W-:-:S05]  /*0b10*/  @P0 LOP3.LUT R0, R0, 0x20000000, RZ, 0xfc, !PT ;  /* 0x2000000000000812 */ /* 0x000fca00078efcff */
[----:B------:R1:W-:Y:S01]  /*0b20*/  STL [R1], R0 ;  /* 0x0000000001007387 */ /* 0x0003e20000100800 */
[----:B0-----:R-:W-:-:S13]  /*0b30*/  ISETP.GE.AND P0, PT, R35, UR4, PT ;  /* 0x0000000423007c0c */ /* 0x001fda000bf06270 */
[----:B-1----:R-:W-:Y:S05]  /*0b40*/  @P0 BRA `(.L_x_1322) ;  /* 0x000001c800700947 */ /* 0x002fea0003800000 */
[----:B------:R-:W0:Y:S01]  /*0b50*/  S2R R0, SR_TID.X ;  /* 0x0000000000007919 */ /* 0x000e220000002100 */
[----:B------:R-:W-:Y:S01]  /*0b60*/  CS2R R22, SRZ ;  /* 0x0000000000167805 */ /* 0x000fe2000001ff00 */
[----:B------:R-:W-:Y:S01]  /*0b70*/  IMAD.MOV.U32 R16, RZ, RZ, RZ ;  /* 0x000000ffff107224 */ /* 0x000fe200078e00ff */
[----:B------:R-:W-:Y:S01]  /*0b80*/  ULOP3.LUT UR37, UR36, 0x1, URZ, 0xfc, !UPT ;  /* 0x0000000124257892 */ /* 0x000fe2000f8efc3f */
[----:B0-----:R-:W-:-:S05]  /*0b90*/  VIADD R12, R0, 0xffffff80 ;  /* 0xffffff80000c7836 */ /* 0x001fca0000000000 */
[----:B------:R-:W-:-:S04]  /*0ba0*/  SHF.R.S32.HI R0, RZ, 0x1f, R12 ;  /* 0x0000001fff007819 */ /* 0x000fc8000001140c */
[CC--:B------:R-:W-:Y:S02]  /*0bb0*/  LEA.HI R3, R0.reuse, R12.reuse, RZ, 0x7 ;  /* 0x0000000c00037211 */ /* 0x0c0fe400078f38ff */
[-C--:B------:R-:W-:Y:S02]  /*0bc0*/  LEA.HI R5, R0, R12.reuse, RZ, 0x5 ;  /* 0x0000000c00057211 */ /* 0x080fe400078f28ff */
[----:B------:R-:W-:Y:S02]  /*0bd0*/  LOP3.LUT R4, R3, 0xffffff80, RZ, 0xc0, !PT ;  /* 0xffffff8003047812 */ /* 0x000fe400078ec0ff */
[----:B------:R-:W-:Y:S02]  /*0be0*/  SHF.R.S32.HI R13, RZ, 0x7, R3 ;  /* 0x00000007ff0d7819 */ /* 0x000fe40000011403 */
[----:B------:R-:W-:Y:S01]  /*0bf0*/  SHF.R.S32.HI R14, RZ, 0x5, R5 ;  /* 0x00000005ff0e7819 */ /* 0x000fe20000011405 */
[----:B------:R-:W-:Y:S01]  /*0c00*/  IMAD.IADD R11, R12, 0x1, -R4 ;  /* 0x000000010c0b7824 */ /* 0x000fe200078e0a04 */
[CC--:B------:R-:W-:Y:S01]  /*0c10*/  LEA.HI R4, R0.reuse, R12.reuse, RZ, 0x4 ;  /* 0x0000000c00047211 */ /* 0x0c0fe200078f20ff */
[----:B------:R-:W-:Y:S01]  /*0c20*/  IMAD.HI R5, R13, 0x55555556, RZ ;  /* 0x555555560d057827 */ /* 0x000fe200078e02ff */
[----:B------:R-:W-:-:S02]  /*0c30*/  LEA.HI R0, R0, R12, RZ, 0x2 ;  /* 0x0000000c00007211 */ /* 0x000fc400078f10ff */
[----:B------:R-:W-:Y:S02]  /*0c40*/  SHF.R.S32.HI R6, RZ, 0x1f, R11 ;  /* 0x0000001fff067819 */ /* 0x000fe4000001140b */
[----:B------:R-:W-:Y:S02]  /*0c50*/  SHF.R.S32.HI R7, RZ, 0x4, R4 ;  /* 0x00000004ff077819 */ /* 0x000fe40000011404 */
[----:B------:R-:W-:Y:S02]  /*0c60*/  LEA.HI R8, R6, R11, RZ, 0x2 ;  /* 0x0000000b06087211 */ /* 0x000fe400078f10ff */
[----:B------:R-:W-:Y:S02]  /*0c70*/  LOP3.LUT R3, R4, 0x3fffff0, RZ, 0xc0, !PT ;  /* 0x03fffff004037812 */ /* 0x000fe400078ec0ff */
[--C-:B------:R-:W-:Y:S02]  /*0c80*/  SHF.R.S32.HI R9, RZ, 0x2, R8.reuse ;  /* 0x00000002ff097819 */ /* 0x100fe40000011408 */
[----:B------:R-:W-:Y:S01]  /*0c90*/  SHF.R.S32.HI R10, RZ, 0x1f, R8 ;  /* 0x0000001fff0a7819 */ /* 0x000fe20000011408 */
[----:B------:R-:W-:Y:S01]  /*0ca0*/  IMAD.IADD R3, R12, 0x1, -R3 ;  /* 0x000000010c037824 */ /* 0x000fe200078e0a03 */
[----:B------:R-:W-:-:S02]  /*0cb0*/  LEA.HI R4, R4, R7, RZ, 0x1 ;  /* 0x0000000704047211 */ /* 0x000fc400078f08ff */
[----:B------:R-:W-:Y:S01]  /*0cc0*/  LEA.HI R10, R10, R9, RZ, 0x3 ;  /* 0x000000090a0a7211 */ /* 0x000fe200078f18ff */
[----:B------:R-:W-:Y:S01]  /*0cd0*/  IMAD R3, R14, 0x10, R3 ;  /* 0x000000100e037824 */ /* 0x000fe200078e0203 */
[----:B------:R-:W-:Y:S02]  /*0ce0*/  LEA.HI R6, R6, R11, RZ, 0x5 ;  /* 0x0000000b06067211 */ /* 0x000fe400078f28ff */
[----:B------:R-:W-:Y:S02]  /*0cf0*/  LOP3.LUT R10, R10, 0xfffffff8, RZ, 0xc0, !PT ;  /* 0xfffffff80a0a7812 */ /* 0x000fe400078ec0ff */
[----:B------:R-:W-:Y:S02]  /*0d00*/  LOP3.LUT R4, R4, 0x1ffffffe, RZ, 0xc0, !PT ;  /* 0x1ffffffe04047812 */ /* 0x000fe400078ec0ff */
[----:B------:R-:W-:Y:S01]  /*0d10*/  SHF.R.S32.HI R6, RZ, 0x5, R6 ;  /* 0x00000005ff067819 */ /* 0x000fe20000011406 */
[----:B------:R-:W-:Y:S01]  /*0d20*/  IMAD.IADD R9, R9, 0x1, -R10 ;  /* 0x0000000109097824 */ /* 0x000fe200078e0a0a */
[----:B------:R-:W-:Y:S01]  /*0d30*/  LEA.HI R5, R5, R5, RZ, 0x1 ;  /* 0x0000000505057211 */ /* 0x000fe200078f08ff */
[----:B------:R-:W-:Y:S01]  /*0d40*/  IMAD.IADD R4, R7, 0x1, -R4 ;  /* 0x0000000107047824 */ /* 0x000fe200078e0a04 */
[----:B------:R-:W-:Y:S01]  /*0d50*/  SHF.R.S32.HI R17, RZ, 0x2, R0 ;  /* 0x00000002ff117819 */ /* 0x000fe20000011400 */
[----:B------:R-:W-:Y:S01]  /*0d60*/  IMAD R6, R6, 0x10, R9 ;  /* 0x0000001006067824 */ /* 0x000fe200078e0209 */
[----:B------:R-:W-:Y:S01]  /*0d70*/  LOP3.LUT R8, R8, 0x7ffffffc, RZ, 0xc0, !PT ;  /* 0x7ffffffc08087812 */ /* 0x000fe200078ec0ff */
[----:B------:R-:W-:Y:S01]  /*0d80*/  IMAD R7, R3, 0x8, R4 ;  /* 0x0000000803077824 */ /* 0x000fe200078e0204 */
[----:B------:R-:W-:Y:S01]  /*0d90*/  SHF.R.S32.HI R4, RZ, 0x1f, R0 ;  /* 0x0000001fff047819 */ /* 0x000fe20000011400 */
[----:B------:R-:W-:Y:S01]  /*0da0*/  IMAD R5, R5, -0x3, R13 ;  /* 0xfffffffd05057824 */ /* 0x000fe200078e020d */
[----:B------:R-:W-:Y:S01]  /*0db0*/  LOP3.LUT R0, R0, 0xfffffffc, RZ, 0xc0, !PT ;  /* 0xfffffffc00007812 */ /* 0x000fe200078ec0ff */
[----:B------:R-:W-:Y:S01]  /*0dc0*/  VIADD R9, R17, 0x60 ;  /* 0x0000006011097836 */ /* 0x000fe20000000000 */
[----:B------:R-:W-:Y:S01]  /*0dd0*/  LEA.HI R4, R4, R17, RZ, 0x3 ;  /* 0x0000001104047211 */ /* 0x000fe200078f18ff */
[----:B------:R-:W-:-:S02]  /*0de0*/  IMAD R10, R5, 0x40, R6 ;  /* 0x00000040050a7824 */ /* 0x000fc400078e0206 */
[----:B------:R-:W-:Y:S01]  /*0df0*/  IMAD.IADD R6, R12, 0x1, -R0 ;  /* 0x000000010c067824 */ /* 0x000fe200078e0a00 */
[----:B------:R-:W-:Y:S01]  /*0e00*/  SHF.R.S32.HI R5, RZ, 0x1f, R9 ;  /* 0x0000001fff057819 */ /* 0x000fe20000011409 */
[----:B------:R-:W-:Y:S01]  /*0e10*/  IMAD.SHL.U32 R3, R9, 0x40, RZ ;  /* 0x0000004009037824 */ /* 0x000fe200078e00ff */
[----:B------:R-:W-:Y:S01]  /*0e20*/  LOP3.LUT R4, R4, 0xfffffff8, RZ, 0xc0, !PT ;  /* 0xfffffff804047812 */ /* 0x000fe200078ec0ff */
[----:B------:R-:W-:Y:S01]  /*0e30*/  STL [R1+0x50], R10 ;  /* 0x0000500a01007387 */ /* 0x000fe20000100800 */
[----:B------:R-:W-:Y:S01]  /*0e40*/  LEA.HI R5, R5, R9, RZ, 0x3 ;  /* 0x0000000905057211 */ /* 0x000fe200078f18ff */
[C---:B------:R-:W-:Y:S01]  /*0e50*/  IMAD.SHL.U32 R18, R6.reuse, 0x8, RZ ;  /* 0x0000000806127824 */ /* 0x040fe200078e00ff */
[----:B------:R-:W-:Y:S01]  /*0e60*/  SHF.R.S32.HI R0, RZ, 0x1f, R17 ;  /* 0x0000001fff007819 */ /* 0x000fe20000011411 */
[----:B------:R-:W-:Y:S01]  /*0e70*/  IMAD.IADD R4, R17, 0x1, -R4 ;  /* 0x0000000111047824 */ /* 0x000fe200078e0a04 */
[C---:B------:R-:W-:Y:S01]  /*0e80*/  LEA.HI R0, R6.reuse, R6, RZ, 0x1 ;  /* 0x0000000606007211 */ /* 0x040fe200078f08ff */
[----:B------:R-:W-:Y:S01]  /*0e90*/  IMAD.SHL.U32 R5, R5, 0x40, RZ ;  /* 0x0000004005057824 */ /* 0x000fe200078e00ff */
[----:B------:R-:W-:Y:S01]  /*0ea0*/  LOP3.LUT R3, R3, 0x1c0, RZ, 0xc0, !PT ;  /* 0x000001c003037812 */ /* 0x000fe200078ec0ff */
[----:B------:R-:W-:Y:S01]  /*0eb0*/  STL [R1+0x48], RZ ;  /* 0x000048ff01007387 */ /* 0x000fe20000100800 */
[----:B------:R-:W-:Y:S01]  /*0ec0*/  IMAD.SHL.U32 R152, R6, 0x4, RZ ;  /* 0x0000000406987824 */ /* 0x000fe200078e00ff */
[----:B------:R-:W-:-:S02]  /*0ed0*/  LOP3.LUT R0, R0, 0x1ffffffe, RZ, 0xc0, !PT ;  /* 0x1ffffffe00007812 */ /* 0x000fc400078ec0ff */
[----:B------:R-:W-:Y:S01]  /*0ee0*/  STL [R1+0x10], RZ ;  /* 0x000010ff01007387 */ /* 0x000fe20000100800 */
[----:B------:R-:W-:Y:S02]  /*0ef0*/  SHF.R.U32.HI R9, RZ, 0x3, R3 ;  /* 0x00000003ff097819 */ /* 0x000fe40000011603 */
[----:B------:R-:W-:Y:S01]  /*0f00*/  LOP3.LUT R3, R3, 0x38, R18, 0xf8, !PT ;  /* 0x0000003803037812 */ /* 0x000fe200078ef812 */
[----:B------:R0:W-:Y:S01]  /*0f10*/  STL [R1+0x38], R4 ;  /* 0x0000380401007387 */ /* 0x0001e20000100800 */
[----:B------:R-:W-:-:S04]  /*0f20*/  IMAD.IADD R0, R6, 0x1, -R0 ;  /* 0x0000000106007824 */ /* 0x000fc800078e0a00 */
[----:B------:R-:W-:Y:S01]  /*0f30*/  IMAD R0, R0, 0x8, R10 ;  /* 0x0000000800007824 */ /* 0x000fe200078e020a */
[----:B0-----:R-:W-:Y:S01]  /*0f40*/  LOP3.LUT R4, R5, 0xfffffe00, RZ, 0xc0, !PT ;  /* 0xfffffe0005047812 */ /* 0x001fe200078ec0ff */
[----:B------:R-:W-:-:S03]  /*0f50*/  VIADD R5, R152, 0x10 ;  /* 0x0000001098057836 */ /* 0x000fc60000000000 */
[----:B------:R-:W-:Y:S01]  /*0f60*/  LOP3.LUT R3, R4, R3, R9, 0xf6, !PT ;  /* 0x0000000304037212 */ /* 0x000fe200078ef609 */
[----:B------:R0:W-:Y:S04]  /*0f70*/  STL [R1+0x3c], R4 ;  /* 0x00003c0401007387 */ /* 0x0001e80000100800 */
[----:B------:R1:W-:Y:S01]  /*0f80*/  STL [R1+0x14], R5 ;  /* 0x0000140501007387 */ /* 0x0003e20000100800 */
[----:B------:R-:W-:Y:S02]  /*0f90*/  IMAD R3, R3, 0x2, R2 ;  /* 0x0000000203037824 */ /* 0x000fe400078e0202 */
[----:B0-----:R-:W-:Y:S02]  /*0fa0*/  IMAD.SHL.U32 R4, R7, 0x8, RZ ;  /* 0x0000000807047824 */ /* 0x001fe400078e00ff */
[----:B-1----:R-:W-:-:S05]  /*0fb0*/  IMAD.IADD R5, R11, 0x1, -R8 ;  /* 0x000000010b057824 */ /* 0x002fca00078e0a08 */
[----:B------:R0:W-:Y:S04]  /*0fc0*/  STL [R1+0xc], R5 ;  /* 0x00000c0501007387 */ /* 0x0001e80000100800 */
[----:B------:R0:W-:Y:S04]  /*0fd0*/  STL [R1+0x54], R4 ;  /* 0x0000540401007387 */ /* 0x0001e80000100800 */
[----:B------:R0:W-:Y:S04]  /*0fe0*/  STL [R1+0x28], R0 ;  /* 0x0000280001007387 */ /* 0x0001e80000100800 */
[----:B------:R0:W-:Y:S02]  /*0ff0*/  STL [R1+0x4c], R3 ;  /* 0x00004c0301007387 */ /* 0x0001e40000100800 */
.L_x_1514:
[----:B------:R-:W-:Y:S05]  /*1000*/  YIELD ;  /* 0x0000000000007946 */ /* 0x000fea0003800000 */
[----:B------:R-:W-:Y:S01]  /*1010*/  ULDC.64 UR4, c[0x0][0xa28] ;  /* 0x00028a0000047ab9 */ /* 0x000fe20000000a00 */
[----:B01-3-5:R-:W1:Y:S01]  /*1020*/  LDC.64 R6, c[0x0][0xa08] ;  /* 0x00028200ff067b82 */ /* 0x02be620000000a00 */
[----:B------:R-:W-:Y:S01]  /*1030*/  ISETP.NE.U32.AND P1, PT, RZ, UR4, PT ;  /* 0x00000004ff007c0c */ /* 0x000fe2000bf25070 */
[----:B0-----:R-:W-:Y:S02]  /*1040*/  IMAD.MOV.U32 R0, RZ, RZ, RZ ;  /* 0x000000ffff007224 */ /* 0x001fe400078e00ff */
[----:B--2---:R-:W-:Y:S01]  /*1050*/  IMAD.MOV.U32 R30, RZ, RZ, RZ ;  /* 0x000000ffff1e7224 */ /* 0x004fe200078e00ff */
[----:B------:R-:W-:Y:S01]  /*1060*/  ISETP.NE.AND.EX P1, PT, RZ, UR5, PT, P1 ;  /* 0x00000005ff007c0c */ /* 0x000fe2000bf25310 */
[----:B------:R-:W-:-:S02]  /*1070*/  ULDC.64 UR4, c[0x0][0xa18] ;  /* 0x0002860000047ab9 */ /* 0x000fc40000000a00 */
[----:B------:R-:W-:-:S04]  /*1080*/  ISETP.NE.U32.AND P2, PT, RZ, UR4, PT ;  /* 0x00000004ff007c0c */ /* 0x000fc8000bf45070 */
[----:B------:R-:W-:Y:S01]  /*1090*/  ISETP.NE.AND.EX P2, PT, RZ, UR5, PT, P2 ;  /* 0x00000005ff007c0c */ /* 0x000fe2000bf45320 */
[----:B------:R-:W-:Y:S02]  /*10a0*/  ULDC.64 UR4, c[0x0][0xa08] ;  /* 0x0002820000047ab9 */ /* 0x000fe40000000a00 */
[----:B------:R-:W-:-:S03]  /*10b0*/  ISETP.NE.U32.AND P0, PT, RZ, UR4, PT ;  /* 0x00000004ff007c0c */ /* 0x000fc6000bf05070 */
[----:B------:R-:W0:Y:S01]  /*10c0*/  @P1 LDC.64 R4, c[0x0][0xa28] ;  /* 0x00028a00ff041b82 */ /* 0x000e220000000a00 */
[----:B-1----:R-:W-:-:S07]  /*10d0*/  IMAD.WIDE R10, R35, 0x4, R6 ;  /* 0x00000004230a7825 */ /* 0x002fce00078e0206 */
[----:B------:R-:W1:Y:S01]  /*10e0*/  @P2 LDC.64 R8, c[0x0][0xa18] ;  /* 0x00028600ff082b82 */ /* 0x000e620000000a00 */
[----:B------:R-:W-:Y:S01]  /*10f0*/  ULDC UR4, c[0x0][0x288] ;  /* 0x0000a20000047ab9 */ /* 0x000fe20000000800 */
[----:B------:R-:W-:Y:S01]  /*1100*/  ISETP.NE.AND.EX P0, PT, RZ, UR5, PT, P0 ;  /* 0x00000005ff007c0c */ /* 0x000fe2000bf05300 */
[----:B------:R-:W-:Y:S01]  /*1110*/  IMAD.U32 R3, RZ, RZ, UR4 ;  /* 0x00000004ff037e24 */ /* 0x000fe2000f8e00ff */
[----:B------:R-:W-:-:S11]  /*1120*/  ULDC.64 UR4, c[0x0][0x418] ;  /* 0x0001060000047ab9 */ /* 0x000fd60000000a00 */
[----:B------:R2:W5:Y:S01]  /*1130*/  @P0 LDG.E R30, desc[UR38][R10.64] ;  /* 0x000000260a1e0981 */ /* 0x000562000c1e1900 */
[----:B0-----:R-:W-:-:S05]  /*1140*/  @P1 IMAD.WIDE R4, R35, 0x4, R4 ;  /* 0x0000000423041825 */ /* 0x001fca00078e0204 */
[----:B------:R2:W5:Y:S01]  /*1150*/  @P1 LDG.E R0, desc[UR38][R4.64] ;  /* 0x0000002604001981 */ /* 0x000562000c1e1900 */
[----:B-1----:R-:W-:-:S05]  /*1160*/  @P2 IMAD.WIDE R6, R35, 0x4, R8 ;  /* 0x0000000423062825 */ /* 0x002fca00078e0208 */
[----:B------:R-:W3:Y:S01]  /*1170*/  @P2 LDG.E R3, desc[UR38][R6.64] ;  /* 0x0000002606032981 */ /* 0x000ee2000c1e1900 */
[----:B------:R-:W-:-:S03]  /*1180*/  UISETP.NE.U32.AND UP0, UPT, UR4, URZ, UPT ;  /* 0x0000003f0400728c */ /* 0x000fc6000bf05070 */
[----:B------:R-:W-:Y:S01]  /*1190*/  ULDC UR4, c[0x0][0x424] ;  /* 0x0001090000047ab9 */ /* 0x000fe20000000800 */
[----:B------:R-:W-:-:S03]  /*11a0*/  UISETP.NE.AND.EX UP0, UPT, UR5, URZ, UPT, UP0 ;  /* 0x0000003f0500728c */ /* 0x000fc6000bf05300 */
[----:B------:R-:W-:Y:S01]  /*11b0*/  ULDC UR5, c[0x0][0x2f0] ;  /* 0x0000bc0000057ab9 */ /* 0x000fe20000000800 */
[----:B------:R-:W-:-:S04]  /*11c0*/  USEL UR4, UR4, 0x1, UP0 ;  /* 0x0000000104047887 */ /* 0x000fc80008000000 */
[----:B------:R-:W-:-:S03]  /*11d0*/  UIMAD UR4, UR4, UR5, URZ ;  /* 0x00000005040472a4 */ /* 0x000fc6000f8e023f */
[----:B------:R-:W-:Y:S02]  /*11e0*/  ULDC UR5, c[0x0][0x348] ;  /* 0x0000d20000057ab9 */ /* 0x000fe40000000800 */
[----:B------:R-:W-:Y:S02]  /*11f0*/  IMAD.U32 R29, RZ, RZ, UR5 ;  /* 0x00000005ff1d7e24 */ /* 0x000fe4000f8e00ff */
[----:B------:R-:W-:Y:S01]  /*1200*/  IMAD.U32 R31, RZ, RZ, UR4 ;  /* 0x00000004ff1f7e24 */ /* 0x000fe2000f8e00ff */
[----:B---3--:R2:W-:Y:S01]  /*1210*/  STL [R1+0x4], R3 ;  /* 0x0000040301007387 */ /* 0x0085e20000100800 */
[----:B------:R-:W-:Y:S01]  /*1220*/  IMAD.MOV.U32 R14, RZ, RZ, R3 ;  /* 0x000000ffff0e7224 */ /* 0x000fe200078e0003 */
[----:B------:R-:W-:Y:S06]  /*1230*/  @P2 BRA `(.L_x_1323) ;  /* 0x0000000000282947 */ /* 0x000fec0003800000 */
[----:B------:R-:W-:Y:S02]  /*1240*/  ULDC.64 UR4, c[0x0][0xa00] ;  /* 0x0002800000047ab9 */ /* 0x000fe40000000a00 */
[----:B------:R-:W-:-:S04]  /*1250*/  ISETP.NE.U32.AND P1, PT, RZ, UR4, PT ;  /* 0x00000004ff007c0c */ /* 0x000fc8000bf25070 */
[----:B------:R-:W-:-:S13]  /*1260*/  ISETP.NE.AND.EX P1, PT, RZ, UR5, PT, P1 ;  /* 0x00000005ff007c0c */ /* 0x000fda000bf25310 */
[----:B------:R-:W-:Y:S05]  /*1270*/  @!P1 BRA `(.L_x_1323) ;  /* 0x0000000000189947 */ /* 0x000fea0003800000 */
[----:B--2---:R-:W0:Y:S02]  /*1280*/  LDC.64 R4, c[0x0][0xa00] ;  /* 0x00028000ff047b82 */ /* 0x004e240000000a00 */
[----:B0-----:R-:W-:-:S05]  /*1290*/  IMAD.WIDE R4, R35, 0x4, R4 ;  /* 0x0000000423047825 */ /* 0x001fca00078e0204 */
[----:B------:R-:W2:Y:S04]  /*12a0*/  LDG.E R3, desc[UR38][R4.64] ;  /* 0x0000002604037981 */ /* 0x000ea8000c1e1900 */
[----:B------:R-:W2:Y:S02]  /*12b0*/  LDG.E R6, desc[UR38][R4.64+0x4] ;  /* 0x0000042604067981 */ /* 0x000ea4000c1e1900 */
[----:B--2---:R-:W-:-:S05]  /*12c0*/  IMAD.IADD R14, R6, 0x1, -R3 ;  /* 0x00000001060e7824 */ /* 0x004fca00078e0a03 */
[----:B------:R0:W-:Y:S02]  /*12d0*/  STL [R1+0x4], R14 ;  /* 0x0000040e01007387 */ /* 0x0001e40000100800 */
.L_x_1323:
[----:B------:R-:W-:Y:S01]  /*12e0*/  ULDC.64 UR4, c[0x0][0xa20] ;  /* 0x0002880000047ab9 */ /* 0x000fe20000000a00 */
[----:B------:R1:W-:Y:S01]  /*12f0*/  STL [R1+0x40], R34 ;  /* 0x0000402201007387 */ /* 0x0003e20000100800 */
[----:B------:R-:W-:-:S03]  /*1300*/  ISETP.NE.U32.AND P1, PT, RZ, UR4, PT ;  /* 0x00000004ff007c0c */ /* 0x000fc6000bf25070 */
[----:B------:R1:W-:Y:S01]  /*1310*/  STL [R1+0x44], R35 ;  /* 0x0000442301007387 */ /* 0x0003e20000100800 */
[----:B------:R-:W-:-:S13]  /*1320*/  ISETP.NE.AND.EX P1, PT, RZ, UR5, PT, P1 ;  /* 0x00000005ff007c0c */ /* 0x000fda000bf25310 */
[----:B-1----:R-:W-:Y:S05]  /*1330*/  @!P1 BRA `(.L_x_1324) ;  /* 0x0000000000109947 */ /* 0x002fea0003800000 */
[----:B--2---:R-:W1:Y:S02]  /*1340*/  LDC.64 R4, c[0x0][0xa20] ;  /* 0x00028800ff047b82 */ /* 0x004e640000000a00 */
[----:B-1----:R-:W-:-:S05]  /*1350*/  IMAD.WIDE R4, R35, 0x4, R4 ;  /* 0x0000000423047825 */ /* 0x002fca00078e0204 */
[----:B------:R1:W5:Y:S01]  /*1360*/  LDG.E R31, desc[UR38][R4.64] ;  /* 0x00000026041f7981 */ /* 0x000362000c1e1900 */
[----:B------:R-:W-:Y:S05]  /*1370*/  BRA `(.L_x_1325) ;  /* 0x0000000000107947 */ /* 0x000fea0003800000 */
.L_x_1324:
[----:B------:R-:W-:Y:S05]  /*1380*/  @!P0 BRA `(.L_x_1325) ;  /* 0x00000000000c8947 */ /* 0x000fea0003800000 */
[----:B--2---:R-:W2:Y:S04]  /*1390*/  LDG.E R4, desc[UR38][R10.64] ;  /* 0x000000260a047981 */ /* 0x004ea8000c1e1900 */
[----:B------:R-:W2:Y:S02]  /*13a0*/  LDG.E R31, desc[UR38][R10.64+0x4] ;  /* 0x000004260a1f7981 */ /* 0x000ea4000c1e1900 */
[----:B--2---:R-:W-:-:S07]  /*13b0*/  IMAD.IADD R31, R31, 0x1, -R4 ;  /* 0x000000011f1f7824 */ /* 0x004fce00078e0a04 */
.L_x_1325:
[----:B------:R-:W-:Y:S01]  /*13c0*/  ULDC.64 UR4, c[0x0][0xa10] ;  /* 0x0002840000047ab9 */ /* 0x000fe20000000a00 */
[----:B------:R-:W3:Y:S01]  /*13d0*/  LDC R9, c[0x0][0x448] ;  /* 0x00011200ff097b82 */ /* 0x000ee20000000800 */
[----:B------:R-:W-:-:S04]  /*13e0*/  ISETP.NE.U32.AND P0, PT, RZ, UR4, PT ;  /* 0x00000004ff007c0c */ /* 0x000fc8000bf05070 */
[----:B------:R-:W-:Y:S01]  /*13f0*/  ISETP.NE.AND.EX P0, PT, RZ, UR5, PT, P0 ;  /* 0x00000005ff007c0c */ /* 0x000fe2000bf05300 */
[----:B------:R-:W-:Y:S02]  /*1400*/  ULDC.64 UR4, c[0x0][0xa30] ;  /* 0x00028c0000047ab9 */ /* 0x000fe40000000a00 */
[----:B------:R-:W-:Y:S01]  /*1410*/  ISETP.NE.U32.AND P1, PT, RZ, UR4, PT ;  /* 0x00000004ff007c0c */ /* 0x000fe2000bf25070 */
[----:B-----5:R-:W-:Y:S01]  /*1420*/  IMAD.MOV.U32 R24, RZ, RZ, R31 ;  /* 0x000000ffff187224 */ /* 0x020fe200078e001f */
[----:B------:R-:W4:Y:S02]  /*1430*/  LDC.64 R12, c[0x0][0x9e0] ;  /* 0x00027800ff0c7b82 */ /* 0x000f240000000a00 */
[----:B------:R-:W-:-:S06]  /*1440*/  ISETP.NE.AND.EX P1, PT, RZ, UR5, PT, P1 ;  /* 0x00000005ff007c0c */ /* 0x000fcc000bf25310 */
[----:B-12---:R-:W1:Y:S08]  /*1450*/  @P0 LDC.64 R4, c[0x0][0xa10] ;  /* 0x00028400ff040b82 */ /* 0x006e700000000a00 */
[----:B------:R-:W2:Y:S01]  /*1460*/  @P1 LDC.64 R6, c[0x0][0xa30] ;  /* 0x00028c00ff061b82 */ /* 0x000ea20000000a00 */
[----:B-1----:R-:W-:-:S05]  /*1470*/  @P0 IMAD.WIDE R4, R35, 0x4, R4 ;  /* 0x0000000423040825 */ /* 0x002fca00078e0204 */
[----:B------:R-:W4:Y:S04]  /*1480*/  @P0 LDG.E R3, desc[UR38][R4.64] ;  /* 0x0000002604030981 */ /* 0x000f28000c1e1900 */
[----:B------:R-:W4:Y:S01]  /*1490*/  @P0 LDG.E R8, desc[UR38][R4.64+0x4] ;  /* 0x0000042604080981 */ /* 0x000f22000c1e1900 */
[----:B--2---:R-:W-:-:S05]  /*14a0*/  @P1 IMAD.WIDE R6, R35, 0x4, R6 ;  /* 0x0000000423061825 */ /* 0x004fca00078e0206 */
[----:B------:R1:W5:Y:S01]  /*14b0*/  @P1 LDG.E R24, desc[UR38][R6.64] ;  /* 0x0000002606181981 */ /* 0x000362000c1e1900 */
[----:B---3--:R-:W-:Y:S01]  /*14c0*/  ISETP.NE.AND P1, PT, R9, 0x1, PT ;  /* 0x000000010900780c */ /* 0x008fe20003f25270 */
[----:B------:R-:W-:Y:S01]  /*14d0*/  IMAD R15, R33, 0xc0, RZ ;  /* 0x000000c0210f7824 */ /* 0x000fe200078e02ff */
[----:B----4-:R-:W-:-:S04]  /*14e0*/  ISETP.GE.AND P2, PT, R13, 0x1, PT ;  /* 0x000000010d00780c */ /* 0x010fc80003f46270 */
[----:B------:R2:W-:Y:S07]  /*14f0*/  STL [R1+0x18], R15 ;  /* 0x0000180f01007387 */ /* 0x0005ee0000100800 */
[----:B------:R-:W3:Y:S08]  /*1500*/  @P1 LDC R9, c[0x0][0x44c] ;  /* 0x00011300ff091b82 */ /* 0x000ef00000000800 */
[----:B------:R-:W4:Y:S01]  /*1510*/  @P1 LDC R10, c[0x0][0x450] ;  /* 0x00011400ff0a1b82 */ /* 0x000f220000000800 */
[----:B------:R-:W-:-:S02]  /*1520*/  @P0 IMAD.IADD R29, R8, 0x1, -R3 ;  /* 0x00000001081d0824 */ /* 0x000fc400078e0a03 */
[----:B------:R-:W-:Y:S02]  /*1530*/  IMAD.IADD R8, R31, 0x1, -R0 ;  /* 0x000000011f087824 */ /* 0x000fe400078e0a00 */
[----:B------:R-:W-:Y:S02]  /*1540*/  VIADD R0, R15, 0xbf ;  /* 0x000000bf0f007836 */ /* 0x000fe40000000000 */
[----:B------:R-:W-:Y:S02]  /*1550*/  IMAD.IADD R11, R8, 0x1, R29 ;  /* 0x00000001080b7824 */ /* 0x000fe400078e021d */
[----:B---3--:R-:W-:-:S03]  /*1560*/  @P1 IMAD.HI.U32 R3, R0, R9, RZ ;  /* 0x0000000900031227 */ /* 0x008fc600078e00ff */
[----:B------:R2:W-:Y:S01]  /*1570*/  STL [R1+0x8], R11 ;  /* 0x0000080b01007387 */ /* 0x0005e20000100800 */
[----:B------:R-:W-:Y:S01]  /*1580*/  IMAD.MOV.U32 R5, RZ, RZ, R0 ;  /* 0x000000ffff057224 */ /* 0x000fe200078e0000 */
[----:B----4-:R-:W-:Y:S01]  /*1590*/  @P1 SHF.R.U32.HI R5, RZ, R10, R3 ;  /* 0x0000000aff051219 */ /* 0x010fe20000011603 */
[C---:B------:R-:W-:Y:S01]  /*15a0*/  VIADD R0, R11.reuse, 0x7f ;  /* 0x0000007f0b007836 */ /* 0x040fe20000000000 */
[----:B------:R-:W-:-:S04]  /*15b0*/  IADD3 R28, R11, 0x1, -R14 ;  /* 0x000000010b1c7810 */ /* 0x000fc80007ffe80e */
[----:B------:R-:W-:Y:S01]  /*15c0*/  SHF.R.S32.HI R3, RZ, 0x1f, R0 ;  /* 0x0000001fff037819 */ /* 0x000fe20000011400 */
[----:B-1----:R-:W-:-:S03]  /*15d0*/  IMAD.IADD R7, R28, 0x1, R5 ;  /* 0x000000011c077824 */ /* 0x002fc600078e0205 */
[----:B------:R-:W-:Y:S01]  /*15e0*/  LEA.HI R3, R3, R0, RZ, 0x7 ;  /* 0x0000000003037211 */ /* 0x000fe200078f38ff */
[----:B------:R-:W-:-:S03]  /*15f0*/  IMAD.IADD R0, R7, 0x1, R12 ;  /* 0x0000000107007824 */ /* 0x000fc600078e020c */
[----:B------:R-:W-:Y:S01]  /*1600*/  SHF.R.S32.HI R92, RZ, 0x7, R3 ;  /* 0x00000007ff5c7819 */ /* 0x000fe20000011403 */
[----:B--2---:R-:W-:Y:S06]  /*1610*/  @!P2 BRA `(.L_x_1326) ;  /* 0x000000000048a947 */ /* 0x004fec0003800000 */
[C---:B------:R-:W-:Y:S01]  /*1620*/  ISETP.GT.AND P0, PT, R7.reuse, RZ, PT ;  /* 0x000000ff0700720c */ /* 0x040fe20003f04270 */
[----:B------:R-:W-:Y:S01]  /*1630*/  BSSY B0, `(.L_x_1327) ;  /* 0x000000e000007945 */ /* 0x000fe20003800000 */
[----:B------:R-:W-:-:S11]  /*1640*/  VIADD R3, R7, 0xffffffff ;  /* 0xffffffff07037836 */ /* 0x000fd60000000000 */
[----:B------:R-:W-:Y:S05]  /*1650*/  @P0 BRA `(.L_x_1328) ;  /* 0x00000000001c0947 */ /* 0x000fea0003800000 */
[----:B------:R-:W-:Y:S01]  /*1660*/  ISETP.NE.AND P0, PT, R13, 0x1, PT ;  /* 0x000000010d00780c */ /* 0x000fe20003f05270 */
[----:B------:R-:W-:-:S12]  /*1670*/  IMAD.MOV R3, RZ, RZ, -R7 ;  /* 0x000000ffff037224 */ /* 0x000fd800078e0a07 */
[----:B------:R-:W1:Y:S02]  /*1680*/  @P0 LDC.64 R4, c[0x0][0x9e8] ;  /* 0x00027a00ff040b82 */ /* 0x000e640000000a00 */
[----:B-1----:R-:W-:-:S05]  /*1690*/  @P0 IMAD.HI.U32 R4, R3, R4, RZ ;  /* 0x0000000403040227 */ /* 0x002fca00078e00ff */
[----:B------:R-:W-:-:S04]  /*16a0*/  @P0 SHF.R.U32.HI R3, RZ, R5, R4 ;  /* 0x00000005ff030219 */ /* 0x000fc80000011604 */
[----:B------:R-:W-:Y:S01]  /*16b0*/  LOP3.LUT R3, RZ, R3, RZ, 0x33, !PT ;  /* 0x00000003ff037212 */ /* 0x000fe200078e33ff */
[----:B------:R-:W-:Y:S06]  /*16c0*/  BRA `(.L_x_1329) ;  /* 0x0000000000107947 */ /* 0x000fec0003800000 */
.L_x_1328:
[----:B------:R-:W-:-:S13]  /*16d0*/  ISETP.NE.AND P0, PT, R13, 0x1, PT ;  /* 0x000000010d00780c */ /* 0x000fda0003f05270 */
[----:B------:R-:W1:Y:S02]  /*16e0*/  @P0 LDC.64 R4, c[0x0][0x9e8] ;  /* 0x00027a00ff040b82 */ /* 0x000e640000000a00 */
[----:B-1----:R-:W-:-:S05]  /*16f0*/  @P0 IMAD.HI.U32 R4, R3, R4, RZ ;  /* 0x0000000403040227 */ /* 0x002fca00078e00ff */
[----:B------:R-:W-:-:S07]  /*1700*/  @P0 SHF.R.U32.HI R3, RZ, R5, R4 ;  /* 0x00000005ff030219 */ /* 0x000fce0000011604 */
.L_x_1329:
[----:B------:R-:W-:Y:S05]  /*1710*/  BSYNC B0 ;  /* 0x0000000000007941 */ /* 0x000fea0003800000 */
.L_x_1327:
[----:B------:R-:W-:-:S05]  /*1720*/  IMAD R3, R3, R13, R13 ;  /* 0x0000000d03037224 */ /* 0x000fca00078e020d */
[----:B------:R-:W-:-:S07]  /*1730*/  VIMNMX R0, R0, R3, PT ;  /* 0x0000000300007248 */ /* 0x000fce0003fe0100 */
.L_x_1326:
[----:B------:R-:W1:Y:S01]  /*1740*/  @P1 LDC R3, c[0x0][0x44c] ;  /* 0x00011300ff031b82 */ /* 0x000e620000000800 */
[----:B------:R-:W-:Y:S01]  /*1750*/  IMAD.MOV.U32 R4, RZ, RZ, R15 ;  /* 0x000000ffff047224 */ /* 0x000fe200078e000f */
[----:B------:R-:W-:Y:S01]  /*1760*/  ULDC UR4, c[0x0][0x9dc] ;  /* 0x0002770000047ab9 */ /* 0x000fe20000000800 */
[----:B------:R-:W-:-:S05]  /*1770*/  IMAD.IADD R93, R11, 0x1, -R14 ;  /* 0x000000010b5d7824 */ /* 0x000fca00078e0a0e */
[----:B------:R-:W2:Y:S01]  /*1780*/  @P1 LDC R6, c[0x0][0x450] ;  /* 0x00011400ff061b82 */ /* 0x000ea20000000800 */
[----:B-1----:R-:W-:-:S05]  /*1790*/  @P1 IMAD.HI.U32 R3, R15, R3, RZ ;  /* 0x000000030f031227 */ /* 0x002fca00078e00ff */
[----:B--2---:R-:W-:-:S05]  /*17a0*/  @P1 SHF.R.U32.HI R4, RZ, R6, R3 ;  /* 0x00000006ff041219 */ /* 0x004fca0000011603 */
[----:B------:R-:W-:-:S04]  /*17b0*/  IMAD.IADD R3, R93, 0x1, R4 ;  /* 0x000000015d037824 */ /* 0x000fc800078e0204 */
[----:B------:R-:W-:Y:S01]  /*17c0*/  VIADD R4, R3, -UR4 ;  /* 0x8000000403047c36 */ /* 0x000fe20008000000 */
[----:B------:R-:W-:Y:S06]  /*17d0*/  @!P2 BRA `(.L_x_1330) ;  /* 0x000000000044a947 */ /* 0x000fec0003800000 */
[----:B------:R-:W-:Y:S01]  /*17e0*/  ISETP.GT.AND P0, PT, R3, -0x1, PT ;  /* 0xffffffff0300780c */ /* 0x000fe20003f04270 */
[----:B------:R-:W-:-:S12]  /*17f0*/  BSSY B0, `(.L_x_1331) ;  /* 0x000000d000007945 */ /* 0x000fd80003800000 */
[----:B------:R-:W-:Y:S05]  /*1800*/  @P0 BRA `(.L_x_1332) ;  /* 0x00000000001c0947 */ /* 0x000fea0003800000 */
[----:B------:R-:W-:Y:S02]  /*1810*/  ISETP.NE.AND P0, PT, R13, 0x1, PT ;  /* 0x000000010d00780c */ /* 0x000fe40003f05270 */
[----:B------:R-:W-:-:S11]  /*1820*/  LOP3.LUT R3, RZ, R3, RZ, 0x33, !PT ;  /* 0x00000003ff037212 */ /* 0x000fd600078e33ff */
[----:B------:R-:W1:Y:S02]  /*1830*/  @P0 LDC.64 R6, c[0x0][0x9e8] ;  /* 0x00027a00ff060b82 */ /* 0x000e640000000a00 */
[----:B-1----:R-:W-:-:S05]  /*1840*/  @P0 IMAD.HI.U32 R6, R3, R6, RZ ;  /* 0x0000000603060227 */ /* 0x002fca00078e00ff */
[----:B------:R-:W-:-:S04]  /*1850*/  @P0 SHF.R.U32.HI R3, RZ, R7, R6 ;  /* 0x00000007ff030219 */ /* 0x000fc80000011606 */
[----:B------:R-:W-:Y:S01]  /*1860*/  LOP3.LUT R3, RZ, R3, RZ, 0x33, !PT ;  /* 0x00000003ff037212 */ /* 0x000fe200078e33ff */
[----:B------:R-:W-:Y:S06]  /*1870*/  BRA `(.L_x_1333) ;  /* 0x0000000000107947 */ /* 0x000fec0003800000 */
.L_x_1332:
[----:B------:R-:W-:-:S13]  /*1880*/  ISETP.NE.AND P0, PT, R13, 0x1, PT ;  /* 0x000000010d00780c */ /* 0x000fda0003f05270 */
[----:B------:R-:W1:Y:S02]  /*1890*/  @P0 LDC.64 R6, c[0x0][0x9e8] ;  /* 0x00027a00ff060b82 */ /* 0x000e640000000a00 */
[----:B-1----:R-:W-:-:S05]  /*18a0*/  @P0 IMAD.HI.U32 R6, R3, R6, RZ ;  /* 0x0000000603060227 */ /* 0x002fca00078e00ff */
[----:B------:R-:W-:-:S07]  /*18b0*/  @P0 SHF.R.U32.HI R3, RZ, R7, R6 ;  /* 0x00000007ff030219 */ /* 0x000fce0000011606 */
.L_x_1333:
[----:B------:R-:W-:Y:S05]  /*18c0*/  BSYNC B0 ;  /* 0x0000000000007941 */ /* 0x000fea0003800000 */
.L_x_1331:
[----:B------:R-:W-:-:S05]  /*18d0*/  IMAD R3, R3, R13, RZ ;  /* 0x0000000d03037224 */ /* 0x000fca00078e02ff */
[----:B------:R-:W-:-:S07]  /*18e0*/  VIMNMX R4, R4, R3, !PT ;  /* 0x0000000304047248 */ /* 0x000fce0007fe0100 */
.L_x_1330:
[----:B------:R-:W-:Y:S01]  /*18f0*/  VIADD R0, R0, 0x7f ;  /* 0x0000007f00007836 */ /* 0x000fe20000000000 */
[----:B------:R-:W-:-:S04]  /*1900*/  SHF.R.S32.HI R5, RZ, 0x1f, R4 ;  /* 0x0000001fff057819 */ /* 0x000fc80000011404 */
[----:B------:R-:W-:Y:S02]  /*1910*/  SHF.R.S32.HI R3, RZ, 0x1f, R0 ;  /* 0x0000001fff037819 */ /* 0x000fe40000011400 */
[----:B------:R-:W-:Y:S02]  /*1920*/  LEA.HI R5, R5, R4, RZ, 0x7 ;  /* 0x0000000405057211 */ /* 0x000fe400078f38ff */
[----:B------:R-:W-:Y:S02]  /*1930*/  LEA.HI R3, R3, R0, RZ, 0x7 ;  /* 0x0000000003037211 */ /* 0x000fe400078f38ff */
[----:B------:R-:W-:Y:S02]  /*1940*/  SHF.R.S32.HI R5, RZ, 0x7, R5 ;  /* 0x00000007ff057819 */ /* 0x000fe40000011405 */
[----:B------:R-:W-:Y:S02]  /*1950*/  SHF.R.S32.HI R3, RZ, 0x7, R3 ;  /* 0x00000007ff037819 */ /* 0x000fe40000011403 */
[----:B------:R-:W-:-:S02]  /*1960*/  VIMNMX R5, RZ, R5, !PT ;  /* 0x00000005ff057248 */ /* 0x000fc40007fe0100 */
[----:B------:R-:W-:-:S03]  /*1970*/  VIMNMX R3, R92, R3, PT ;  /* 0x000000035c037248 */ /* 0x000fc60003fe0100 */
[--C-:B------:R-:W-:Y:S02]  /*1980*/  IMAD R5, R5, 0x80, -R8.reuse ;  /* 0x0000008005057824 */ /* 0x100fe400078e0a08 */
[----:B------:R-:W-:-:S03]  /*1990*/  IMAD R0, R3, 0x80, -R8 ;  /* 0x0000008003007824 */ /* 0x000fc600078e0a08 */
[----:B------:R-:W-:Y:S02]  /*19a0*/  VIMNMX R5, RZ, R5, !PT ;  /* 0x00000005ff057248 */ /* 0x000fe40007fe0100 */
[----:B------:R-:W-:Y:S02]  /*19b0*/  VIMNMX R0, R0, R29, PT ;  /* 0x0000001d00007248 */ /* 0x000fe40003fe0100 */
[----:B------:R-:W-:Y:S02]  /*19c0*/  SHF.R.U32.HI R27, RZ, 0x7, R5 ;  /* 0x00000007ff1b7819 */ /* 0x000fe40000011605 */
[----:B------:R-:W-:-:S03]  /*19d0*/  ISETP.GT.AND P0, PT, R0, R5, PT ;  /* 0x000000050000720c */ /* 0x000fc60003f04270 */
[----:B------:R-:W-:-:S10]  /*19e0*/  IMAD.MOV.U32 R26, RZ, RZ, R27 ;  /* 0x000000ffff1a7224 */ /* 0x000fd400078e001b */
[----:B------:R-:W-:-:S05]  /*19f0*/  @P0 VIADD R0, R0, 0x7f ;  /* 0x0000007f00000836 */ /* 0x000fca0000000000 */
[----:B------:R-:W-:-:S04]  /*1a00*/  @P0 SHF.R.S32.HI R3, RZ, 0x1f, R0 ;  /* 0x0000001fff030819 */ /* 0x000fc80000011400 */
[----:B------:R-:W-:-:S04]  /*1a10*/  @P0 LEA.HI R3, R3, R0, RZ, 0x7 ;  /* 0x0000000003030211 */ /* 0x000fc800078f38ff */
[----:B------:R-:W-:Y:S02]  /*1a20*/  @P0 SHF.R.S32.HI R26, RZ, 0x7, R3 ;  /* 0x00000007ff1a0819 */ /* 0x000fe40000011403 */
[----:B------:R-:W-:Y:S02]  /*1a30*/  PLOP3.LUT P0, PT, PT, PT, PT, 0x80, 0x0 ;  /* 0x000000000000781c */ /* 0x000fe40003f0f070 */
[----:B------:R-:W-:-:S13]  /*1a40*/  ISETP.GT.AND P1, PT, R26, R27, PT ;  /* 0x0000001b1a00720c */ /* 0x000fda0003f24270 */
[----:B------:R-:W-:Y:S05]  /*1a50*/  @!P1 BRA `(.L_x_1334) ;  /* 0x0000003c00a89947 */ /* 0x000fea0003800000 */
        /* <DEDUP_REMOVED lines=8> */
[----:B0-----:R0:W1:Y:S01]  /*1ae0*/  LDC.64 R14, c[0x4][R0] ;  /* 0x01000000000e7b82 */ /* 0x0010620000000a00 */
        /* <DEDUP_REMOVED lines=10> */
[----:B-1---5:R-:W-:Y:S05]  /*1b90*/  CALL.ABS.NOINC R14 ;  /* 0x000000000e007343 */ /* 0x022fea0003c00000 */
.L_x_1336:
[----:B------:R-:W-:Y:S05]  /*1ba0*/  BSYNC B6 ;  /* 0x0000000000067941 */ /* 0x000fea0003800000 */
.L_x_1335:
        /* <DEDUP_REMOVED lines=20> */
.L_x_1338:
[----:B------:R-:W-:Y:S05]  /*1cf0*/  BSYNC B6 ;  /* 0x0000000000067941 */ /* 0x000fea0003800000 */
.L_x_1337:
[----:B------:R-:W-:Y:S01]  /*1d00*/  ULDC.64 UR4, c[0x0][0x9f8] ;  /* 0x00027e0000047ab9 */ /* 0x000fe20000000a00 */
[----:B------:R-:W2:Y:S01]  /*1d10*/  LDL R38, [R1+0x38] ;  /* 0x0000380001267983 */ /* 0x000ea20000100800 */
[----:B------:R-:W-:Y:S01]  /*1d20*/  ISETP.NE.U32.AND P0, PT, RZ, UR4, PT ;  /* 0x00000004ff007c0c */ /* 0x000fe2000bf05070 */
[----:B------:R-:W1:Y:S01]  /*1d30*/  LDC.64 R74, c[0x0][0x300] ;  /* 0x0000c000ff4a7b82 */ /* 0x000e620000000a00 */
[----:B0-----:R-:W-:Y:S01]  /*1d40*/  IMAD.IADD R14, R30, 0x1, R31 ;  /* 0x000000011e0e7824 */ /* 0x001fe200078e021f */
[----:B------:R-:W3:Y:S01]  /*1d50*/  LDL.LU R43, [R1] ;  /* 0x00000000012b7983 */ /* 0x000ee20000300800 */
[----:B------:R-:W-:Y:S01]  /*1d60*/  ISETP.NE.AND.EX P0, PT, RZ, UR5, PT, P0 ;  /* 0x00000005ff007c0c */ /* 0x000fe2000bf05300 */
[----:B------:R-:W-:Y:S01]  /*1d70*/  ULDC.64 UR6, c[0x0][0xa08] ;  /* 0x0002820000067ab9 */ /* 0x000fe20000000a00 */
[----:B------:R-:W-:Y:S01]  /*1d80*/  SHF.R.S32.HI R11, RZ, 0x1f, R34 ;  /* 0x0000001fff0b7819 */ /* 0x000fe20000011422 */
[----:B------:R-:W4:Y:S01]  /*1d90*/  LDL R36, [R1+0x3c] ;  /* 0x00003c0001247983 */ /* 0x000f220000100800 */
[----:B------:R-:W0:Y:S01]  /*1da0*/  S2R R42, SR_TID.X ;  /* 0x00000000002a7919 */ /* 0x000e220000002100 */
[----:B------:R-:W-:Y:S01]  /*1db0*/  SHF.R.S32.HI R41, RZ, 0x1f, R14 ;  /* 0x0000001fff297819 */ /* 0x000fe2000001140e */
[----:B------:R-:W-:Y:S01]  /*1dc0*/  ULDC.64 UR4, c[0x0][0x308] ;  /* 0x0000c20000047ab9 */ /* 0x000fe20000000a00 */
[----:B------:R-:W0:Y:S08]  /*1dd0*/  LDC R39, c[0x0][0x3f4] ;  /* 0x0000fd00ff277b82 */ /* 0x000e300000000800 */
[----:B------:R-:W1:Y:S08]  /*1de0*/  @P0 LDC.64 R4, c[0x0][0x9f8] ;  /* 0x00027e00ff040b82 */ /* 0x000e700000000a00 */
[----:B------:R-:W3:Y:S01]  /*1df0*/  LDC.64 R72, c[0x0][0x3f8] ;  /* 0x0000fe00ff487b82 */ /* 0x000ee20000000a00 */
[----:B-1----:R-:W-:-:S05]  /*1e00*/  @P0 IMAD.WIDE R4, R35, 0x4, R4 ;  /* 0x0000000423040825 */ /* 0x002fca00078e0204 */
[----:B------:R1:W4:Y:S01]  /*1e10*/  @P0 LDG.E R35, desc[UR38][R4.64] ;  /* 0x0000002604230981 */ /* 0x000322000c1e1900 */
[-C--:B------:R-:W-:Y:S01]  /*1e20*/  IMAD R0, R41, R74.reuse, RZ ;  /* 0x0000004a29007224 */ /* 0x080fe200078e02ff */
[----:B------:R-:W-:Y:S01]  /*1e30*/  ISETP.NE.U32.AND P0, PT, RZ, UR6, PT ;  /* 0x00000006ff007c0c */ /* 0x000fe2000bf05070 */
[C---:B------:R-:W-:Y:S01]  /*1e40*/  IMAD.WIDE.U32 R6, R14.reuse, R74, RZ ;  /* 0x0000004a0e067225 */ /* 0x040fe200078e00ff */
[----:B0-----:R-:W-:Y:S02]  /*1e50*/  SHF.R.U32.HI R40, RZ, 0x7, R42 ;  /* 0x00000007ff287819 */ /* 0x001fe4000001162a */
[----:B------:R-:W-:Y:S01]  /*1e60*/  ISETP.NE.AND.EX P0, PT, RZ, UR7, PT, P0 ;  /* 0x00000007ff007c0c */ /* 0x000fe2000bf05300 */
[----:B------:R-:W-:Y:S01]  /*1e70*/  IMAD R3, R14, R75, R0 ;  /* 0x0000004b0e037224 */ /* 0x000fe200078e0200 */
[C---:B------:R-:W-:Y:S01]  /*1e80*/  ISETP.NE.AND P6, PT, R40.reuse, 0x1, PT ;  /* 0x000000012800780c */ /* 0x040fe20003fc5270 */
[----:B------:R-:W-:Y:S01]  /*1e90*/  VIADD R65, R40, 0x8 ;  /* 0x0000000828417836 */ /* 0x000fe20000000000 */
[----:B------:R-:W-:Y:S01]  /*1ea0*/  SHF.R.S32.HI R19, RZ, 0x1f, R18 ;  /* 0x0000001fff137819 */ /* 0x000fe20000011412 */
[----:B------:R-:W-:Y:S01]  /*1eb0*/  IMAD.IADD R7, R7, 0x1, R3 ;  /* 0x0000000107077824 */ /* 0x000fe200078e0203 */
[----:B------:R-:W-:Y:S01]  /*1ec0*/  SHF.R.S32.HI R32, RZ, 0x1f, R17 ;  /* 0x0000001fff207819 */ /* 0x000fe20000011411 */
[----:B------:R-:W-:Y:S01]  /*1ed0*/  IMAD R3, R11, UR4, RZ ;  /* 0x000000040b037c24 */ /* 0x000fe2000f8e02ff */
[----:B------:R-:W-:Y:S01]  /*1ee0*/  SHF.R.S32.HI R153, RZ, 0x1f, R152 ;  /* 0x0000001fff997819 */ /* 0x000fe20000011498 */
[----:B-1----:R-:W-:-:S04]  /*1ef0*/  IMAD.WIDE.U32 R4, R34, UR4, R6 ;  /* 0x0000000422047c25 */ /* 0x002fc8000f8e0006 */
[----:B------:R-:W-:Y:S01]  /*1f00*/  IMAD R3, R34, UR5, R3 ;  /* 0x0000000522037c24 */ /* 0x000fe2000f8e0203 */
[----:B------:R-:W-:Y:S01]  /*1f10*/  ULDC.64 UR4, c[0x0][0x310] ;  /* 0x0000c40000047ab9 */ /* 0x000fe20000000a00 */
[----:B------:R-:W-:-:S04]  /*1f20*/  IMAD.WIDE.U32 R6, R17, R74, R18 ;  /* 0x0000004a11067225 */ /* 0x000fc800078e0012 */
[----:B------:R-:W-:Y:S02]  /*1f30*/  IMAD.IADD R5, R5, 0x1, R3 ;  /* 0x0000000105057824 */ /* 0x000fe400078e0203 */
[----:B------:R-:W-:Y:S02]  /*1f40*/  VIADD R40, R17, 0x60 ;  /* 0x0000006011287836 */ /* 0x000fe40000000000 */
[----:B------:R-:W-:Y:S02]  /*1f50*/  VIADD R42, R42, 0xffffff80 ;  /* 0xffffff802a2a7836 */ /* 0x000fe40000000000 */
[----:B------:R-:W-:Y:S02]  /*1f60*/  IMAD.SHL.U32 R40, R40, 0x40, RZ ;  /* 0x0000004028287824 */ /* 0x000fe400078e00ff */
[----:B------:R-:W-:Y:S02]  /*1f70*/  VIADD R67, R18, 0x20 ;  /* 0x0000002012437836 */ /* 0x000fe40000000000 */
[----:B------:R-:W-:Y:S01]  /*1f80*/  IMAD.SHL.U32 R64, R39, 0x2, RZ ;  /* 0x0000000227407824 */ /* 0x000fe200078e00ff */
[----:B------:R-:W-:-:S02]  /*1f90*/  LOP3.LUT R40, R40, 0x1c0, RZ, 0xc0, !PT ;  /* 0x000001c028287812 */ /* 0x000fc400078ec0ff */
[C---:B--2---:R-:W-:Y:S01]  /*1fa0*/  LOP3.LUT P1, RZ, R38.reuse, 0x4, RZ, 0xc0, !PT ;  /* 0x0000000426ff7812 */ /* 0x044fe2000782c0ff */
[----:B------:R-:W-:Y:S02]  /*1fb0*/  IMAD.SHL.U32 R71, R38, 0x40, RZ ;  /* 0x0000004026477824 */ /* 0x000fe400078e00ff */
[----:B------:R-:W-:Y:S01]  /*1fc0*/  VIADD R38, R17, 0x60 ;  /* 0x0000006011267836 */ /* 0x000fe20000000000 */
[----:B---3--:R-:W-:Y:S02]  /*1fd0*/  LOP3.LUT R43, R43, 0xfffffffb, RZ, 0xc0, !PT ;  /* 0xfffffffb2b2b7812 */ /* 0x008fe400078ec0ff */
[----:B------:R-:W-:Y:S02]  /*1fe0*/  LOP3.LUT R71, R71, 0x1c0, RZ, 0xc0, !PT ;  /* 0x000001c047477812 */ /* 0x000fe400078ec0ff */
[----:B------:R-:W-:Y:S02]  /*1ff0*/  SHF.R.S32.HI R66, RZ, 0x1f, R38 ;  /* 0x0000001fff427819 */ /* 0x000fe40000011426 */
[----:B------:R-:W-:-:S02]  /*2000*/  SHF.R.S32.HI R38, RZ, 0x1f, R42 ;  /* 0x0000001fff267819 */ /* 0x000fc4000001142a */
[----:B------:R-:W-:Y:S02]  /*2010*/  SHF.R.U32.HI R68, RZ, 0x3, R71 ;  /* 0x00000003ff447819 */ /* 0x000fe40000011647 */
[----:B------:R-:W-:Y:S02]  /*2020*/  @P1 LOP3.LUT R43, R43, 0x4, RZ, 0xfc, !PT ;  /* 0x000000042b2b1812 */ /* 0x000fe400078efcff */
[----:B------:R-:W-:-:S03]  /*2030*/  LEA.HI R38, R38, R42, RZ, 0x5 ;  /* 0x0000002a26267211 */ /* 0x000fc600078f28ff */
[----:B------:R0:W-:Y:S01]  /*2040*/  STL [R1], R43 ;  /* 0x0000002b01007387 */ /* 0x0001e20000100800 */
[----:B------:R-:W-:Y:S02]  /*2050*/  SHF.R.S32.HI R38, RZ, 0x5, R38 ;  /* 0x00000005ff267819 */ /* 0x000fe40000011426 */
[----:B----4-:R-:W-:Y:S02]  /*2060*/  SHF.R.S32.HI R0, RZ, 0x1f, R35 ;  /* 0x0000001fff007819 */ /* 0x010fe40000011423 */
[----:B------:R-:W-:Y:S02]  /*2070*/  SEL R35, R35, RZ, !P0 ;  /* 0x000000ff23237207 */ /* 0x000fe40004000000 */
[----:B------:R-:W-:-:S03]  /*2080*/  SEL R12, R0, RZ, !P0 ;  /* 0x000000ff000c7207 */ /* 0x000fc60004000000 */
[----:B------:R-:W-:Y:S02]  /*2090*/  IMAD.WIDE.U32 R8, R35, UR4, R4 ;  /* 0x0000000423087c25 */ /* 0x000fe4000f8e0004 */
[----:B------:R-:W1:Y:S02]  /*20a0*/  LDC.64 R4, c[0x0][0x408] ;  /* 0x00010200ff047b82 */ /* 0x000e640000000a00 */
[----:B------:R-:W-:Y:S01]  /*20b0*/  IMAD R0, R12, UR4, RZ ;  /* 0x000000040c007c24 */ /* 0x000fe2000f8e02ff */
[----:B------:R-:W-:-:S03]  /*20c0*/  IADD3 R77, P0, R8, R6, RZ ;  /* 0x00000006084d7210 */ /* 0x000fc60007f1e0ff */
[----:B------:R-:W-:Y:S01]  /*20d0*/  IMAD R3, R35, UR5, R0 ;  /* 0x0000000523037c24 */ /* 0x000fe2000f8e0200 */
[----:B------:R-:W-:Y:S05]  /*20e0*/  @!P6 WARPSYNC.ALL ;  /* 0x000000000000e948 */ /* 0x000fea0003800000 */
[----:B------:R-:W-:Y:S01]  /*20f0*/  ULDC.64 UR4, c[0x0][0x330] ;  /* 0x0000cc0000047ab9 */ /* 0x000fe20000000a00 */
[----:B------:R-:W-:Y:S02]  /*2100*/  IMAD R0, R32, R74, RZ ;  /* 0x0000004a20007224 */ /* 0x000fe400078e02ff */
[----:B------:R-:W-:Y:S02]  /*2110*/  IMAD R11, R11, UR4, RZ ;  /* 0x000000040b0b7c24 */ /* 0x000fe4000f8e02ff */
[----:B------:R-:W-:Y:S01]  /*2120*/  IMAD R13, R17, R75, R0 ;  /* 0x0000004b110d7224 */ /* 0x000fe200078e0200 */
[----:B------:R-:W-:Y:S01]  /*2130*/  SHF.L.U64.HI R75, R74, 0x7, R75 ;  /* 0x000000074a4b7819 */ /* 0x000fe2000001024b */
[----:B------:R-:W-:-:S02]  /*2140*/  IMAD.IADD R78, R9, 0x1, R3 ;  /* 0x00000001094e7824 */ /* 0x000fc400078e0203 */
[C---:B------:R-:W-:Y:S02]  /*2150*/  IMAD R15, R34.reuse, UR5, R11 ;  /* 0x00000005220f7c24 */ /* 0x040fe4000f8e020b */
[----:B------:R-:W-:Y:S01]  /*2160*/  IMAD.WIDE.U32 R10, R34, UR4, R18 ;  /* 0x00000004220a7c25 */ /* 0x000fe2000f8e0012 */
[----:B------:R-:W-:Y:S01]  /*2170*/  ULDC.64 UR4, c[0x0][0x338] ;  /* 0x0000ce0000047ab9 */ /* 0x000fe20000000a00 */
[----:B------:R-:W-:Y:S02]  /*2180*/  IADD3.X R76, R78, R7, R13, P0, !PT ;  /* 0x000000074e4c7210 */ /* 0x000fe400007fe40d */
[----:B------:R-:W-:Y:S01]  /*2190*/  IMAD R3, R12, UR4, RZ ;  /* 0x000000040c037c24 */ /* 0x000fe2000f8e02ff */
[----:B------:R-:W-:Y:S01]  /*21a0*/  ISETP.GE.AND P0, PT, R18, R39, PT ;  /* 0x000000271200720c */ /* 0x000fe20003f06270 */
[----:B------:R-:W-:Y:S01]  /*21b0*/  IMAD R0, R32, R72, RZ ;  /* 0x0000004820007224 */ /* 0x000fe200078e02ff */
[----:B-1----:R-:W-:Y:S01]  /*21c0*/  SHF.L.U64.HI R70, R4, 0x7, R5 ;  /* 0x0000000704467819 */ /* 0x002fe20000010205 */
[----:B------:R-:W-:Y:S01]  /*21d0*/  IMAD R37, R35, UR5, R3 ;  /* 0x0000000523257c24 */ /* 0x000fe2000f8e0203 */
[----:B------:R-:W-:Y:S01]  /*21e0*/  SEL R3, R39, RZ, P0 ;  /* 0x000000ff27037207 */ /* 0x000fe20000000000 */
[----:B------:R-:W-:-:S02]  /*21f0*/  IMAD.IADD R11, R11, 0x1, R15 ;  /* 0x000000010b0b7824 */ /* 0x000fc400078e020f */
[----:B------:R-:W-:Y:S02]  /*2200*/  IMAD R15, R17, R73, R0 ;  /* 0x00000049110f7224 */ /* 0x000fe400078e0200 */
[----:B------:R-:W-:Y:S01]  /*2210*/  IMAD.WIDE.U32 R58, R35, UR4, R10 ;  /* 0x00000004233a7c25 */ /* 0x000fe2000f8e000a */
[----:B------:R-:W-:Y:S02]  /*2220*/  ULDC UR4, c[0x0][0x2f4] ;  /* 0x0000bd0000047ab9 */ /* 0x000fe40000000800 */
[----:B------:R-:W-:Y:S01]  /*2230*/  ISETP.GE.AND P2, PT, R67, UR4, PT ;  /* 0x0000000443007c0c */ /* 0x000fe2000bf46270 */
[----:B------:R-:W-:Y:S02]  /*2240*/  IMAD R0, R32, R4, RZ ;  /* 0x0000000420007224 */ /* 0x000fe400078e02ff */
[----:B------:R-:W-:Y:S02]  /*2250*/  IMAD.IADD R3, R18, 0x1, R3 ;  /* 0x0000000112037824 */ /* 0x000fe400078e0203 */
[----:B------:R-:W-:-:S04]  /*2260*/  IMAD.WIDE.U32 R6, R17, R72, R152 ;  /* 0x0000004811067225 */ /* 0x000fc800078e0098 */
[----:B------:R-:W-:-:S04]  /*2270*/  IMAD.WIDE.U32 R10, R17, R72, R18 ;  /* 0x00000048110a7225 */ /* 0x000fc800078e0012 */
[----:B------:R-:W-:-:S04]  /*2280*/  IMAD.WIDE.U32 R30, R17, R4, R152 ;  /* 0x00000004111e7225 */ /* 0x000fc800078e0098 */
[C---:B------:R-:W-:Y:S01]  /*2290*/  IMAD R21, R17.reuse, R5, R0 ;  /* 0x0000000511157224 */ /* 0x040fe200078e0200 */
[----:B------:R-:W-:Y:S01]  /*22a0*/  SHF.R.S32.HI R0, RZ, 0x1f, R3 ;  /* 0x0000001fff007819 */ /* 0x000fe20000011403 */
[----:B------:R-:W-:-:S03]  /*22b0*/  IMAD.WIDE.U32 R12, R17, R4, R18 ;  /* 0x00000004110c7225 */ /* 0x000fc600078e0012 */
[----:B------:R-:W-:Y:S01]  /*22c0*/  LEA.HI R0, R0, R3, RZ, 0x3 ;  /* 0x0000000300007211 */ /* 0x000fe200078f18ff */
[----:B------:R-:W-:Y:S02]  /*22d0*/  IMAD.IADD R7, R7, 0x1, R15 ;  /* 0x0000000107077824 */ /* 0x000fe400078e020f */
[----:B------:R-:W-:Y:S01]  /*22e0*/  IMAD.IADD R11, R15, 0x1, R11 ;  /* 0x000000010f0b7824 */ /* 0x000fe200078e020b */
[----:B-----5:R-:W-:Y:S01]  /*22f0*/  SHF.R.S32.HI R15, RZ, 0x1f, R24 ;  /* 0x0000001fff0f7819 */ /* 0x020fe20000011418 */
[----:B------:R-:W-:Y:S02]  /*2300*/  IMAD.IADD R31, R31, 0x1, R21 ;  /* 0x000000011f1f7824 */ /* 0x000fe400078e0215 */
[----:B------:R-:W-:Y:S02]  /*2310*/  IMAD.IADD R13, R21, 0x1, R13 ;  /* 0x00000001150d7824 */ /* 0x000fe400078e020d */
[C---:B------:R-:W-:Y:S02]  /*2320*/  IMAD R3, R15.reuse, R72, RZ ;  /* 0x000000480f037224 */ /* 0x040fe400078e02ff */
[----:B------:R-:W-:-:S02]  /*2330*/  IMAD R15, R15, R4, RZ ;  /* 0x000000040f0f7224 */ /* 0x000fc400078e02ff */
[----:B------:R-:W-:-:S04]  /*2340*/  IMAD.WIDE.U32 R30, R24, R4, R30 ;  /* 0x00000004181e7225 */ /* 0x000fc800078e001e */
[----:B------:R-:W-:-:S04]  /*2350*/  IMAD.WIDE.U32 R20, R24, R4, R12 ;  /* 0x0000000418147225 */ /* 0x000fc800078e000c */
[----:B------:R-:W-:Y:S01]  /*2360*/  IMAD.SHL.U32 R69, R4, 0x80, RZ ;  /* 0x0000008004457824 */ /* 0x000fe200078e00ff */
[----:B------:R-:W-:Y:S01]  /*2370*/  LOP3.LUT R4, R40, 0x38, R0, 0xf8, !PT ;  /* 0x0000003828047812 */ /* 0x000fe200078ef800 */
[----:B------:R-:W-:Y:S02]  /*2380*/  VIADD R40, R17, 0x60 ;  /* 0x0000006011287836 */ /* 0x000fe40000000000 */
[----:B------:R-:W-:Y:S01]  /*2390*/  IMAD R61, R24, R73, R3 ;  /* 0x00000049183d7224 */ /* 0x000fe200078e0203 */
[----:B------:R-:W-:Y:S01]  /*23a0*/  LOP3.LUT R3, R71, 0x18, R18, 0xf8, !PT ;  /* 0x0000001847037812 */ /* 0x000fe200078ef812 */
[----:B------:R-:W-:Y:S01]  /*23b0*/  IMAD.SHL.U32 R40, R40, 0x40, RZ ;  /* 0x0000004028287824 */ /* 0x000fe200078e00ff */
[----:B------:R-:W-:Y:S01]  /*23c0*/  SHF.L.U64.HI R73, R72, 0x7, R73 ;  /* 0x0000000748497819 */ /* 0x000fe20000010249 */
[----:B------:R-:W-:Y:S01]  /*23d0*/  IMAD.WIDE.U32 R34, R24, R72, R10 ;  /* 0x0000004818227225 */ /* 0x000fe200078e000a */
[----:B------:R-:W-:Y:S02]  /*23e0*/  LOP3.LUT R3, R3, R68, RZ, 0x3c, !PT ;  /* 0x0000004403037212 */ /* 0x000fe400078e3cff */
[----:B------:R-:W-:Y:S01]  /*23f0*/  LOP3.LUT R40, R40, 0x1c0, RZ, 0xc0, !PT ;  /* 0x000001c028287812 */ /* 0x000fe200078ec0ff */
[----:B------:R-:W-:Y:S01]  /*2400*/  IMAD.WIDE.U32 R56, R24, R72, R6 ;  /* 0x0000004818387225 */ /* 0x000fe200078e0006 */
[----:B------:R-:W-:-:S02]  /*2410*/  IADD3 R10, P1, R17, R14, RZ ;  /* 0x0000000e110a7210 */ /* 0x000fc40007f3e0ff */
[----:B------:R-:W-:Y:S01]  /*2420*/  SHF.R.U32.HI R40, RZ, 0x3, R40 ;  /* 0x00000003ff287819 */ /* 0x000fe20000011628 */
[----:B------:R-:W-:Y:S01]  /*2430*/  IMAD R63, R38, 0x200, R3 ;  /* 0x00000200263f7824 */ /* 0x000fe200078e0203 */
[--C-:B------:R-:W-:Y:S01]  /*2440*/  LOP3.LUT R3, R71, 0x38, R0.reuse, 0xf8, !PT ;  /* 0x0000003847037812 */ /* 0x100fe200078ef800 */
[----:B------:R-:W-:Y:S01]  /*2450*/  IMAD R15, R24, R5, R15 ;  /* 0x00000005180f7224 */ /* 0x000fe200078e020f */
[----:B------:R-:W-:Y:S01]  /*2460*/  LOP3.LUT R12, R4, R40, RZ, 0x3c, !PT ;  /* 0x00000028040c7212 */ /* 0x000fe200078e3cff */
[----:B------:R-:W-:Y:S01]  /*2470*/  IMAD.X R11, R32, 0x1, R41, P1 ;  /* 0x00000001200b7824 */ /* 0x000fe200008e0629 */
[----:B------:R-:W-:Y:S01]  /*2480*/  LOP3.LUT R3, R3, R68, RZ, 0x3c, !PT ;  /* 0x0000004403037212 */ /* 0x000fe200078e3cff */
[----:B------:R-:W-:Y:S01]  /*2490*/  IMAD.IADD R62, R57, 0x1, R61 ;  /* 0x00000001393e7824 */ /* 0x000fe200078e023d */
[----:B------:R-:W-:Y:S01]  /*24a0*/  LOP3.LUT R7, R0, 0xfffffff8, RZ, 0xc0, !PT ;  /* 0xfffffff800077812 */ /* 0x000fe200078ec0ff */
[----:B------:R-:W-:Y:S01]  /*24b0*/  IMAD.SHL.U32 R74, R74, 0x80, RZ ;  /* 0x000000804a4a7824 */ /* 0x000fe200078e00ff */
[----:B------:R-:W-:Y:S01]  /*24c0*/  SHF.R.S32.HI R6, RZ, 0x3, R0 ;  /* 0x00000003ff067819 */ /* 0x000fe20000011400 */
[----:B------:R-:W-:Y:S01]  /*24d0*/  IMAD R4, R38, 0x200, R3 ;  /* 0x0000020026047824 */ /* 0x000fe200078e0203 */
[----:B------:R-:W-:Y:S01]  /*24e0*/  ISETP.GE.AND P1, PT, R18, UR4, PT ;  /* 0x0000000412007c0c */ /* 0x000fe2000bf26270 */
[----:B------:R-:W-:Y:S01]  /*24f0*/  IMAD.SHL.U32 R72, R72, 0x80, RZ ;  /* 0x0000008048487824 */ /* 0x000fe200078e00ff */
[----:B------:R-:W-:Y:S01]  /*2500*/  SHF.R.S32.HI R5, RZ, 0x1f, R7 ;  /* 0x0000001fff057819 */ /* 0x000fe20000011407 */
[----:B------:R-:W-:-:S02]  /*2510*/  IMAD.IADD R61, R61, 0x1, R35 ;  /* 0x000000013d3d7824 */ /* 0x000fc400078e0223 */
[----:B------:R-:W-:Y:S02]  /*2520*/  IMAD.IADD R60, R31, 0x1, R15 ;  /* 0x000000011f3c7824 */ /* 0x000fe400078e020f */
[----:B------:R-:W-:Y:S02]  /*2530*/  IMAD.IADD R32, R15, 0x1, R21 ;  /* 0x000000010f207824 */ /* 0x000fe400078e0215 */
[----:B------:R-:W-:Y:S02]  /*2540*/  IMAD.IADD R3, R36, 0x1, R12 ;  /* 0x0000000124037824 */ /* 0x000fe400078e020c */
[----:B------:R-:W-:Y:S01]  /*2550*/  IMAD.IADD R0, R59, 0x1, R37 ;  /* 0x000000013b007824 */ /* 0x000fe200078e0225 */
[----:B0-----:R-:W-:Y:S06]  /*2560*/  @!P6 BAR.SYNC.DEFER_BLOCKING 0x9, 0x100 ;  /* 0x024400000000eb1d */ /* 0x001fec0000010000 */
.L_x_1388:
[----:B------:R-:W2:Y:S01]  /*2570*/  LDL R39, [R1+0x38] ;  /* 0x0000380001277983 */ /* 0x000ea20000100800 */
[----:B0-----:R-:W0:Y:S03]  /*2580*/  LDC.64 R86, c[0x0][0x300] ;  /* 0x0000c000ff567b82 */ /* 0x001e260000000a00 */
[----:B------:R-:W3:Y:S01]  /*2590*/  LDL.LU R38, [R1] ;  /* 0x0000000001267983 */ /* 0x000ee20000300800 */
[----:B------:R-:W-:Y:S01]  /*25a0*/  VIADD R36, R26, 0xffffffff ;  /* 0xffffffff1a247836 */ /* 0x000fe20000000000 */
[----:B------:R-:W-:Y:S05]  /*25b0*/  YIELD ;  /* 0x0000000000007946 */ /* 0x000fea0003800000 */
[----:B------:R-:W1:Y:S01]  /*25c0*/  LDC.64 R80, c[0x0][0x2e8] ;  /* 0x0000ba00ff507b82 */ /* 0x000e620000000a00 */
[----:B------:R-:W-:Y:S01]  /*25d0*/  SHF.R.S32.HI R79, RZ, 0x1f, R36 ;  /* 0x0000001fff4f7819 */ /* 0x000fe20000011424 */
[-C--:B------:R-:W-:Y:S01]  /*25e0*/  IMAD R13, R75, R36.reuse, RZ ;  /* 0x000000244b0d7224 */ /* 0x080fe200078e02ff */
[----:B------:R-:W-:Y:S01]  /*25f0*/  BSSY B0, `(.L_x_1339) ;  /* 0x00002d6000007945 */ /* 0x000fe20003800000 */
[----:B------:R-:W-:-:S04]  /*2600*/  IMAD.WIDE.U32 R14, R74, R36, RZ ;  /* 0x000000244a0e7225 */ /* 0x000fc800078e00ff */
[----:B------:R-:W-:Y:S01]  /*2610*/  IMAD R13, R79, R74, R13 ;  /* 0x0000004a4f0d7224 */ /* 0x000fe200078e020d */
[----:B------:R-:W-:Y:S01]  /*2620*/  IADD3 R26, P3, R77, R14, RZ ;  /* 0x0000000e4d1a7210 */ /* 0x000fe20007f7e0ff */
[----:B------:R-:W-:Y:S01]  /*2630*/  IMAD.MOV.U32 R84, RZ, RZ, R14 ;  /* 0x000000ffff547224 */ /* 0x000fe200078e000e */
[----:B------:R-:W4:Y:S01]  /*2640*/  LDC R88, c[0x0][0x3f4] ;  /* 0x0000fd00ff587b82 */ /* 0x000f220000000800 */
[----:B------:R-:W-:Y:S02]  /*2650*/  IMAD.IADD R85, R15, 0x1, R13 ;  /* 0x000000010f557824 */ /* 0x000fe400078e020d */
[----:B0-----:R-:W-:Y:S02]  /*2660*/  IMAD R37, R87, 0x60, RZ ;  /* 0x0000006057257824 */ /* 0x001fe400078e02ff */
[----:B------:R-:W-:-:S03]  /*2670*/  IMAD.WIDE.U32 R12, R86, 0x60, R84 ;  /* 0x00000060560c7825 */ /* 0x000fc600078e0054 */
[----:B------:R-:W-:Y:S01]  /*2680*/  IADD3 R15, P4, R77, R12, RZ ;  /* 0x0000000c4d0f7210 */ /* 0x000fe20007f9e0ff */
[----:B------:R-:W-:-:S03]  /*2690*/  IMAD R12, R22, 0x2000, R63 ;  /* 0x00002000160c7824 */ /* 0x000fc600078e023f */
[----:B------:R-:W-:Y:S01]  /*26a0*/  IADD3.X R14, R76, R13, R37, P4, !PT ;  /* 0x0000000d4c0e7210 */ /* 0x000fe200027fe425 */
[----:B------:R-:W-:Y:S01]  /*26b0*/  IMAD.X R13, R85, 0x1, R76, P3 ;  /* 0x00000001550d7824 */ /* 0x000fe200018e064c */
[CC--:B-1----:R-:W-:Y:S01]  /*26c0*/  LEA R40, P4, R15.reuse, R80.reuse, 0x1 ;  /* 0x000000500f287211 */ /* 0x0c2fe200078808ff */
[----:B------:R-:W-:Y:S01]  /*26d0*/  VIADD R82, R12, 0x20 ;  /* 0x000000200c527836 */ /* 0x000fe20000000000 */
[----:B------:R-:W-:Y:S01]  /*26e0*/  LEA R42, P3, R26, R80, 0x1 ;  /* 0x000000501a2a7211 */ /* 0x000fe200078608ff */
[----:B------:R-:W-:Y:S01]  /*26f0*/  IMAD R83, R12, 0x2, R25 ;  /* 0x000000020c537824 */ /* 0x000fe200078e0219 */
[----:B------:R-:W-:Y:S02]  /*2700*/  LEA.HI.X R41, R15, R81, R14, 0x1, P4 ;  /* 0x000000510f297211 */ /* 0x000fe400020f0c0e */
[----:B------:R-:W-:Y:S02]  /*2710*/  ISETP.GT.AND P4, PT, R36, R27, PT ;  /* 0x0000001b2400720c */ /* 0x000fe40003f84270 */
[----:B------:R-:W-:Y:S01]  /*2720*/  LEA.HI.X R43, R26, R81, R13, 0x1, P3 ;  /* 0x000000511a2b7211 */ /* 0x000fe200018f0c0d */
[----:B------:R-:W-:Y:S01]  /*2730*/  IMAD.MOV.U32 R26, RZ, RZ, R36 ;  /* 0x000000ffff1a7224 */ /* 0x000fe200078e0024 */
[----:B----4-:R-:W-:-:S02]  /*2740*/  ISETP.GE.AND P3, PT, R88, 0x1, PT ;  /* 0x000000015800780c */ /* 0x010fc40003f66270 */
[----:B--2---:R-:W-:Y:S02]  /*2750*/  LOP3.LUT P5, RZ, R39, 0x4, RZ, 0xc0, !PT ;  /* 0x0000000427ff7812 */ /* 0x004fe400078ac0ff */
[----:B---3--:R-:W-:-:S05]  /*2760*/  LOP3.LUT R38, R38, 0xfffffffd, RZ, 0xc0, !PT ;  /* 0xfffffffd26267812 */ /* 0x008fca00078ec0ff */
[----:B------:R-:W-:-:S05]  /*2770*/  @P4 LOP3.LUT R38, R38, 0x2, RZ, 0xfc, !PT ;  /* 0x0000000226264812 */ /* 0x000fca00078efcff */
[----:B------:R0:W-:Y:S01]  /*2780*/  STL [R1], R38 ;  /* 0x0000002601007387 */ /* 0x0001e20000100800 */
[----:B------:R-:W-:-:S04]  /*2790*/  @P5 VIADD R82, R12, 0xffffffe0 ;  /* 0xffffffe00c525836 */ /* 0x000fc80000000000 */
[----:B------:R-:W-:Y:S01]  /*27a0*/  IMAD R82, R82, 0x2, R25 ;  /* 0x0000000252527824 */ /* 0x000fe200078e0219 */
[----:B------:R-:W-:Y:S06]  /*27b0*/  @!P3 BRA `(.L_x_1340) ;  /* 0x000000280074b947 */ /* 0x000fec0003800000 */
[----:B------:R-:W-:Y:S01]  /*27c0*/  ULDC.U8 UR4, c[0x0][0x410] ;  /* 0x0001040000047ab9 */ /* 0x000fe20000000000 */
[-C--:B------:R-:W-:Y:S01]  /*27d0*/  IMAD R13, R73, R36.reuse, RZ ;  /* 0x00000024490d7224 */ /* 0x080fe200078e02ff */
[----:B------:R-:W-:Y:S01]  /*27e0*/  ISETP.NE.AND P3, PT, RZ, UR4, PT ;  /* 0x00000004ff007c0c */ /* 0x000fe2000bf65270 */
[----:B------:R-:W-:Y:S02]  /*27f0*/  IMAD R12, R70, R36, RZ ;  /* 0x00000024460c7224 */ /* 0x000fe400078e02ff */
[C---:B------:R-:W-:Y:S02]  /*2800*/  IMAD R13, R79.reuse, R72, R13 ;  /* 0x000000484f0d7224 */ /* 0x040fe400078e020d */
[----:B------:R-:W-:Y:S02]  /*2810*/  IMAD R90, R26, -0x80, R29 ;  /* 0xffffff801a5a7824 */ /* 0x000fe400078e021d */
[----:B------:R-:W-:Y:S02]  /*2820*/  IMAD R79, R79, R69, R12 ;  /* 0x000000454f4f7224 */ /* 0x000fe400078e020c */
[----:B------:R-:W-:Y:S01]  /*2830*/  IMAD.WIDE.U32 R50, R72, R36, RZ ;  /* 0x0000002448327225 */ /* 0x000fe200078e00ff */
[----:B------:R-:W-:-:S03]  /*2840*/  VIMNMX R90, R90, 0x80, PT ;  /* 0x000000805a5a7848 */ /* 0x000fc60003fe0100 */
[----:B------:R-:W-:-:S04]  /*2850*/  IMAD.WIDE.U32 R48, R69, R36, RZ ;  /* 0x0000002445307225 */ /* 0x000fc800078e00ff */
[----:B------:R-:W-:Y:S02]  /*2860*/  IMAD.IADD R89, R51, 0x1, R13 ;  /* 0x0000000133597824 */ /* 0x000fe400078e020d */
[----:B------:R-:W-:Y:S01]  /*2870*/  IMAD.IADD R79, R49, 0x1, R79 ;  /* 0x00000001314f7824 */ /* 0x000fe200078e024f */
[----:B------:R-:W-:Y:S06]  /*2880*/  @!P3 BRA `(.L_x_1341) ;  /* 0x0000001000c8b947 */ /* 0x000fec0003800000 */
[----:B------:R1:W5:Y:S01]  /*2890*/  LDL R91, [R1+0x14] ;  /* 0x00001400015b7983 */ /* 0x0003620000100800 */
[----:B------:R-:W-:Y:S01]  /*28a0*/  ISETP.GE.AND P4, PT, R17, R90, PT ;  /* 0x0000005a1100720c */ /* 0x000fe20003f86270 */
[----:B------:R-:W-:Y:S01]  /*28b0*/  BSSY B1, `(.L_x_1342) ;  /* 0x000001e000017945 */ /* 0x000fe20003800000 */
[----:B------:R-:W-:Y:S02]  /*28c0*/  CS2R R36, SRZ ;  /* 0x0000000000247805 */ /* 0x000fe4000001ff00 */
[----:B------:R-:W-:Y:S02]  /*28d0*/  CS2R R52, SRZ ;  /* 0x0000000000347805 */ /* 0x000fe4000001ff00 */
[----:B------:R-:W-:Y:S02]  /*28e0*/  CS2R R80, SRZ ;  /* 0x0000000000507805 */ /* 0x000fe4000001ff00 */
[----:B------:R-:W-:Y:S02]  /*28f0*/  CS2R R54, SRZ ;  /* 0x0000000000367805 */ /* 0x000fe4000001ff00 */
[----:B------:R-:W-:-:S02]  /*2900*/  CS2R R44, SRZ ;  /* 0x00000000002c7805 */ /* 0x000fc4000001ff00 */
[----:B0-----:R-:W-:Y:S02]  /*2910*/  CS2R R38, SRZ ;  /* 0x0000000000267805 */ /* 0x001fe4000001ff00 */
[----:B------:R-:W-:Y:S02]  /*2920*/  CS2R R46, SRZ ;  /* 0x00000000002e7805 */ /* 0x000fe4000001ff00 */
[----:B------:R-:W-:Y:S01]  /*2930*/  CS2R R84, SRZ ;  /* 0x0000000000547805 */ /* 0x000fe2000001ff00 */
[----:B-1----:R-:W-:Y:S06]  /*2940*/  @P4 BRA `(.L_x_1343) ;  /* 0x0000000000504947 */ /* 0x002fec0003800000 */
        /* <DEDUP_REMOVED lines=16> */
[----:B------:R0:W5:Y:S02]  /*2a50*/  @!P3 LDG.E.64 R84, desc[UR38][R14.64] ;  /* 0x000000260e54b981 */ /* 0x000164000c1e1b00 */
[----:B-----5:R-:W-:-:S13]  /*2a60*/  ISETP.GE.AND P3, PT, R91, R88, PT ;  /* 0x000000585b00720c */ /* 0x020fda0003f66270 */
[----:B------:R0:W5:Y:S04]  /*2a70*/  @!P3 LDG.E.64 R52, desc[UR38][R12.64+0x20] ;  /* 0x000020260c34b981 */ /* 0x000168000c1e1b00 */
[----:B------:R0:W5:Y:S02]  /*2a80*/  @!P3 LDG.E.64 R54, desc[UR38][R14.64+0x20] ;  /* 0x000020260e36b981 */ /* 0x000164000c1e1b00 */
.L_x_1343:
[----:B------:R-:W-:Y:S05]  /*2a90*/  BSYNC B1 ;  /* 0x0000000000017941 */ /* 0x000fea0003800000 */
.L_x_1342:
[----:B0-----:R-:W-:Y:S01]  /*2aa0*/  VIADD R12, R17, 0x60 ;  /* 0x00000060110c7836 */ /* 0x001fe20000000000 */
[----:B------:R-:W-:Y:S01]  /*2ab0*/  BSSY B1, `(.L_x_1344) ;  /* 0x0000021000017945 */ /* 0x000fe20003800000 */
[----:B-----5:R-:W-:Y:S02]  /*2ac0*/  IMAD.MOV.U32 R86, RZ, RZ, R52 ;  /* 0x000000ffff567224 */ /* 0x020fe400078e0034 */
[----:B------:R-:W-:Y:S01]  /*2ad0*/  IMAD.MOV.U32 R87, RZ, RZ, R53 ;  /* 0x000000ffff577224 */ /* 0x000fe200078e0035 */
[----:B------:R-:W-:-:S13]  /*2ae0*/  ISETP.GE.AND P5, PT, R12, R90, PT ;  /* 0x0000005a0c00720c */ /* 0x000fda0003fa6270 */
[----:B------:R-:W-:Y:S05]  /*2af0*/  @P5 BRA `(.L_x_1345) ;  /* 0x0000000000705947 */ /* 0x000fea0003800000 */
[----:B------:R-:W0:Y:S01]  /*2b00*/  LDC.64 R12, c[0x0][0x3f8] ;  /* 0x0000fe00ff0c7b82 */ /* 0x000e220000000a00 */
[----:B------:R-:W-:Y:S01]  /*2b10*/  IMAD.MOV.U32 R51, RZ, RZ, R89 ;  /* 0x000000ffff337224 */ /* 0x000fe200078e0059 */
[----:B------:R-:W-:Y:S01]  /*2b20*/  ULDC.64 UR4, c[0x0][0x3e8] ;  /* 0x0000fa0000047ab9 */ /* 0x000fe20000000a00 */
[----:B------:R-:W-:Y:S01]  /*2b30*/  IMAD.MOV.U32 R49, RZ, RZ, R79 ;  /* 0x000000ffff317224 */ /* 0x000fe200078e004f */
        /* <DEDUP_REMOVED lines=24> */
.L_x_1345:
[----:B------:R-:W-:Y:S05]  /*2cc0*/  BSYNC B1 ;  /* 0x0000000000017941 */ /* 0x000fea0003800000 */
.L_x_1344:
[----:B0-----:R-:W-:Y:S01]  /*2cd0*/  IMAD.MOV.U32 R12, RZ, RZ, R80 ;  /* 0x000000ffff0c7224 */ /* 0x001fe200078e0050 */
[----:B------:R-:W-:Y:S01]  /*2ce0*/  UISETP.NE.AND UP0, UPT, UR37, 0x3, UPT ;  /* 0x000000032500788c */ /* 0x000fe2000bf05270 */
[----:B------:R-:W-:Y:S01]  /*2cf0*/  IMAD.MOV.U32 R13, RZ, RZ, R81 ;  /* 0x000000ffff0d7224 */ /* 0x000fe200078e0051 */
[----:B------:R-:W-:Y:S01]  /*2d00*/  PRMT R87, R87, 0x5410, R86 ;  /* 0x0000541057577816 */ /* 0x000fe20000000056 */
[----:B------:R-:W-:Y:S02]  /*2d10*/  IMAD.MOV.U32 R14, RZ, RZ, R84 ;  /* 0x000000ffff0e7224 */ /* 0x000fe400078e0054 */
[----:B------:R-:W-:Y:S01]  /*2d20*/  IMAD.MOV.U32 R15, RZ, RZ, R85 ;  /* 0x000000ffff0f7224 */ /* 0x000fe200078e0055 */
[----:B------:R-:W-:Y:S01]  /*2d30*/  PRMT R97, R12, 0x5410, R13 ;  /* 0x000054100c617816 */ /* 0x000fe2000000000d */
[----:B------:R-:W-:Y:S01]  /*2d40*/  IMAD.MOV.U32 R12, RZ, RZ, R54 ;  /* 0x000000ffff0c7224 */ /* 0x000fe200078e0036 */
[----:B------:R-:W-:Y:S01]  /*2d50*/  PRMT R86, R87, 0x7610, R86 ;  /* 0x0000761057567816 */ /* 0x000fe20000000056 */
[----:B------:R-:W-:Y:S01]  /*2d60*/  IMAD.MOV.U32 R13, RZ, RZ, R55 ;  /* 0x000000ffff0d7224 */ /* 0x000fe200078e0037 */
[----:B------:R-:W-:-:S02]  /*2d70*/  PLOP3.LUT P3, PT, PT, PT, UP0, 0x80, 0x0 ;  /* 0x000000000000781c */ /* 0x000fc40003f6f008 */
[----:B------:R-:W-:Y:S01]  /*2d80*/  PRMT R87, R12, 0x7610, R87 ;  /* 0x000076100c577816 */ /* 0x000fe20000000057 */
[----:B-----5:R-:W-:Y:S01]  /*2d90*/  IMAD.MOV.U32 R12, RZ, RZ, R36 ;  /* 0x000000ffff0c7224 */ /* 0x020fe200078e0024 */
[----:B------:R-:W-:Y:S01]  /*2da0*/  PRMT R86, R86, 0x5410, R13 ;  /* 0x0000541056567816 */ /* 0x000fe2000000000d */
[----:B------:R-:W-:Y:S01]  /*2db0*/  IMAD.MOV.U32 R13, RZ, RZ, R37 ;  /* 0x000000ffff0d7224 */ /* 0x000fe200078e0025 */
[----:B------:R-:W-:Y:S01]  /*2dc0*/  PRMT R101, R14, 0x5410, R15 ;  /* 0x000054100e657816 */ /* 0x000fe2000000000f */
[----:B------:R-:W-:Y:S02]  /*2dd0*/  IMAD.MOV.U32 R14, RZ, RZ, R44 ;  /* 0x000000ffff0e7224 */ /* 0x000fe400078e002c */
[----:B------:R-:W-:Y:S01]  /*2de0*/  IMAD.MOV.U32 R15, RZ, RZ, R45 ;  /* 0x000000ffff0f7224 */ /* 0x000fe200078e002d */
[----:B------:R-:W-:Y:S01]  /*2df0*/  PRMT R48, R12, 0x5410, R13 ;  /* 0x000054100c307816 */ /* 0x000fe2000000000d */
[----:B------:R-:W-:Y:S02]  /*2e00*/  IMAD.MOV.U32 R12, RZ, RZ, R38 ;  /* 0x000000ffff0c7224 */ /* 0x000fe400078e0026 */
[----:B------:R-:W-:Y:S01]  /*2e10*/  IMAD.MOV.U32 R13, RZ, RZ, R39 ;  /* 0x000000ffff0d7224 */ /* 0x000fe200078e0027 */
[----:B------:R-:W-:Y:S01]  /*2e20*/  PRMT R50, R14, 0x5410, R15 ;  /* 0x000054100e327816 */ /* 0x000fe2000000000f */
[----:B------:R-:W-:-:S02]  /*2e30*/  IMAD.MOV.U32 R14, RZ, RZ, R46 ;  /* 0x000000ffff0e7224 */ /* 0x000fc400078e002e */
[----:B------:R-:W-:Y:S01]  /*2e40*/  IMAD.MOV.U32 R15, RZ, RZ, R47 ;  /* 0x000000ffff0f7224 */ /* 0x000fe200078e002f */
[----:B------:R-:W-:-:S04]  /*2e50*/  PRMT R49, R12, 0x5410, R13 ;  /* 0x000054100c317816 */ /* 0x000fc8000000000d */
[----:B------:R-:W-:Y:S01]  /*2e60*/  PRMT R51, R14, 0x5410, R15 ;  /* 0x000054100e337816 */ /* 0x000fe2000000000f */
[----:B------:R-:W-:Y:S06]  /*2e70*/  @!P3 BRA `(.L_x_1346) ;  /* 0x000000000004b947 */ /* 0x000fec0003800000 */
[----:B------:R-:W-:Y:S01]  /*2e80*/  BPT.TRAP 0x1 ;  /* 0x000000040000795c */ /* 0x000fe20000300000 */
.L_x_1346:
[----:B------:R-:W2:Y:S01]  /*2e90*/  LDL R12, [R1+0x10] ;  /* 0x00001000010c7983 */ /* 0x000ea20000100800 */
[----:B------:R-:W-:Y:S01]  /*2ea0*/  IMAD R79, R22, 0x8, R2 ;  /* 0x00000008164f7824 */ /* 0x000fe200078e0202 */
[----:B------:R-:W-:Y:S01]  /*2eb0*/  BSSY B1, `(.L_x_1347) ;  /* 0x0000004000017945 */ /* 0x000fe20003800000 */
[----:B--2---:R-:W-:-:S04]  /*2ec0*/  SHF.L.U32 R91, R12, 0x1f, RZ ;  /* 0x0000001f0c5b7819 */ /* 0x004fc800000006ff */
[----:B------:R-:W0:Y:S02]  /*2ed0*/  SYNCS.PHASECHK.TRANS64.TRYWAIT P6, [R79+URZ+0x16890], R91 ;  /* 0x0168905b4f0075a7 */ /* 0x000e2400080c017f */
[----:B0-----:R-:W-:Y:S05]  /*2ee0*/  @!P6 BRA `(.L_x_1348) ;  /* 0x000001a40090e947 */ /* 0x001fea0003800000 */
.L_x_1673:
[----:B------:R-:W-:Y:S05]  /*2ef0*/  BSYNC B1 ;  /* 0x0000000000017941 */ /* 0x000fea0003800000 */
.L_x_1347:
        /* <DEDUP_REMOVED lines=20> */
[----:B------:R-:W-:Y:S02]  /*3040*/  HADD2.F32 R15, -RZ, R15.H0_H0 ;  /* 0x2000000fff0f7230 */ /* 0x000fe40000004100 */
[----:B------:R-:W-:Y:S01]  /*3050*/  FMUL.FTZ R85, R13, R85 ;  /* 0x000000550d557220 */ /* 0x000fe20000410000 */
[----:B------:R-:W-:Y:S02]  /*3060*/  HADD2.F32 R94, -RZ, R94.H0_H0 ;  /* 0x2000005eff5e7230 */ /* 0x000fe40000004100 */
[----:B------:R-:W-:Y:S01]  /*3070*/  FMUL.FTZ R100, R81, R96 ;  /* 0x0000006051647220 */ /* 0x000fe20000410000 */
[----:B------:R-:W-:Y:S01]  /*3080*/  FFMA.FTZ R98, R13, R84, -R98 ;  /* 0x000000540d627223 */ /* 0x000fe20000010862 */
[----:B------:R-:W-:Y:S01]  /*3090*/  FMUL.FTZ R96, R15, R96 ;  /* 0x000000600f607220 */ /* 0x000fe20000410000 */
[----:B------:R-:W-:Y:S01]  /*30a0*/  FFMA.FTZ R95, R14, R84, R85 ;  /* 0x000000540e5f7223 */ /* 0x000fe20000010055 */
[----:B------:R-:W-:-:S02]  /*30b0*/  HADD2.F32 R84, -RZ, R101.H0_H0 ;  /* 0x20000065ff547230 */ /* 0x000fc40000004100 */
[-C--:B------:R-:W-:Y:S01]  /*30c0*/  FFMA.FTZ R100, R15, R94.reuse, -R100 ;  /* 0x0000005e0f647223 */ /* 0x080fe20000010864 */
[----:B------:R-:W-:Y:S02]  /*30d0*/  HADD2.F32 R85, -RZ, R101.H1_H1 ;  /* 0x30000065ff557230 */ /* 0x000fe40000004100 */
[----:B------:R-:W-:Y:S01]  /*30e0*/  FFMA.FTZ R99, R81, R94, R96 ;  /* 0x0000005e51637223 */ /* 0x000fe20000010060 */
[----:B------:R-:W-:Y:S02]  /*30f0*/  HADD2.F32 R13, -RZ, R12.H1_H1 ;  /* 0x3000000cff0d7230 */ /* 0x000fe40000004100 */
[----:B------:R-:W-:Y:S02]  /*3100*/  HADD2.F32 R14, -RZ, R80.H1_H1 ;  /* 0x30000050ff0e7230 */ /* 0x000fe40000004100 */
[----:B------:R-:W-:Y:S02]  /*3110*/  HADD2.F32 R12, -RZ, R12.H0_H0 ;  /* 0x2000000cff0c7230 */ /* 0x000fe40000004100 */
[----:B------:R-:W-:Y:S01]  /*3120*/  FMUL.FTZ R89, R13, R84 ;  /* 0x000000540d597220 */ /* 0x000fe20000410000 */
[----:B------:R-:W-:-:S02]  /*3130*/  HADD2.F32 R80, -RZ, R80.H0_H0 ;  /* 0x20000050ff507230 */ /* 0x000fc40000004100 */
[--C-:B------:R-:W-:Y:S02]  /*3140*/  HADD2.F32 R15, -RZ, R97.reuse.H0_H0 ;  /* 0x20000061ff0f7230 */ /* 0x100fe40000004100 */
[----:B------:R-:W-:Y:S01]  /*3150*/  FMUL.FTZ R84, R12, R84 ;  /* 0x000000540c547220 */ /* 0x000fe20000410000 */
[----:B------:R-:W-:Y:S02]  /*3160*/  HADD2.F32 R81, -RZ, R97.H1_H1 ;  /* 0x30000061ff517230 */ /* 0x000fe40000004100 */
[-C--:B------:R-:W-:Y:S01]  /*3170*/  FMUL.FTZ R97, R14, R85.reuse ;  /* 0x000000550e617220 */ /* 0x080fe20000410000 */
        /* <DEDUP_REMOVED lines=9> */
.L_x_1354:
[----:B------:R-:W-:Y:S05]  /*3210*/  BSYNC B3 ;  /* 0x0000000000037941 */ /* 0x000fea0003800000 */
.L_x_1353:
[----:B--2---:R1:W-:Y:S02]  /*3220*/  STG.E.128 desc[UR38][R42.64], R12 ;  /* 0x0000000c2a007986 */ /* 0x0043e4000c101d26 */
.L_x_1352:
[----:B------:R-:W-:Y:S05]  /*3230*/  BSYNC B2 ;  /* 0x0000000000027941 */ /* 0x000fea0003800000 */
.L_x_1351:
[----:B------:R-:W-:Y:S05]  /*3240*/  @P2 BRA `(.L_x_1350) ;  /* 0x0000000000c02947 */ /* 0x000fea0003800000 */
[----:B------:R-:W2:Y:S01]  /*3250*/  LDL R80, [R1+0x14] ;  /* 0x0000140001507983 */ /* 0x000ea20000100800 */
[----:B------:R-:W-:Y:S03]  /*3260*/  BSSY B2, `(.L_x_1355) ;  /* 0x000002d000027945 */ /* 0x000fe60003800000 */
[----:B-1----:R1:W3:Y:S01]  /*3270*/  LDS.128 R12, [R82+0xe000] ;  /* 0x00e00000520c7984 */ /* 0x0022e20000000c00 */
[----:B--2---:R-:W-:-:S13]  /*3280*/  ISETP.GE.AND P4, PT, R80, R88, PT ;  /* 0x000000585000720c */ /* 0x004fda0003f86270 */
[----:B-1-3--:R-:W-:Y:S05]  /*3290*/  @P4 BRA `(.L_x_1356) ;  /* 0x0000000000a44947 */ /* 0x00afea0003800000 */
[--C-:B------:R-:W-:Y:S01]  /*32a0*/  SHF.R.U64 R81, R52, 0x10, R53.reuse ;  /* 0x0000001034517819 */ /* 0x100fe20000001235 */
[----:B------:R-:W-:Y:S01]  /*32b0*/  IMAD.MOV.U32 R52, RZ, RZ, R14 ;  /* 0x000000ffff347224 */ /* 0x000fe200078e000e */
        /* <DEDUP_REMOVED lines=39> */
.L_x_1356:
[----:B------:R-:W-:Y:S05]  /*3530*/  BSYNC B2 ;  /* 0x0000000000027941 */ /* 0x000fea0003800000 */
.L_x_1355:
[----:B------:R2:W-:Y:S02]  /*3540*/  STG.E.128 desc[UR38][R42.64+0x40], R12 ;  /* 0x0000400c2a007986 */ /* 0x0005e4000c101d26 */
.L_x_1350:
[----:B------:R-:W-:Y:S05]  /*3550*/  BSYNC B1 ;  /* 0x0000000000017941 */ /* 0x000fea0003800000 */
.L_x_1349:
        /* <DEDUP_REMOVED lines=48> */
.L_x_1361:
[----:B------:R-:W-:Y:S05]  /*3860*/  BSYNC B2 ;  /* 0x0000000000027941 */ /* 0x000fea0003800000 */
.L_x_1360:
[----:B--2---:R3:W-:Y:S02]  /*3870*/  STG.E.128 desc[UR38][R40.64], R12 ;  /* 0x0000000c28007986 */ /* 0x0047e4000c101d26 */
.L_x_1359:
[----:B------:R-:W-:Y:S05]  /*3880*/  BSYNC B1 ;  /* 0x0000000000017941 */ /* 0x000fea0003800000 */
.L_x_1358:
[----:B------:R-:W-:Y:S05]  /*3890*/  @P2 BRA `(.L_x_1357) ;  /* 0x0000001800ac2947 */ /* 0x000fea0003800000 */
[----:B-12---:R-:W2:Y:S01]  /*38a0*/  LDL R42, [R1+0x14] ;  /* 0x00001400012a7983 */ /* 0x006ea20000100800 */
[----:B------:R-:W-:Y:S03]  /*38b0*/  BSSY B1, `(.L_x_1362) ;  /* 0x000002d000017945 */ /* 0x000fe60003800000 */
[----:B---3--:R1:W3:Y:S01]  /*38c0*/  LDS.128 R12, [R82+0x11000] ;  /* 0x01100000520c7984 */ /* 0x0082e20000000c00 */
        /* <DEDUP_REMOVED lines=43> */
.L_x_1363:
[----:B------:R-:W-:Y:S05]  /*3b80*/  BSYNC B1 ;  /* 0x0000000000017941 */ /* 0x000fea0003800000 */
.L_x_1362:
[----:B------:R4:W-:Y:S01]  /*3b90*/  STG.E.128 desc[UR38][R40.64+0x40], R12 ;  /* 0x0000400c28007986 */ /* 0x0009e2000c101d26 */
[----:B------:R-:W-:Y:S05]  /*3ba0*/  BRA `(.L_x_1357) ;  /* 0x0000001400e87947 */ /* 0x000fea0003800000 */
.L_x_1341:
[C---:B------:R-:W-:Y:S02]  /*3bb0*/  ISETP.GE.AND P3, PT, R17.reuse, R90, PT ;  /* 0x0000005a1100720c */ /* 0x040fe40003f66270 */
[----:B0-----:R-:W-:Y:S02]  /*3bc0*/  CS2R R38, SRZ ;  /* 0x0000000000267805 */ /* 0x001fe4000001ff00 */
[----:B------:R-:W-:Y:S01]  /*3bd0*/  CS2R R36, SRZ ;  /* 0x0000000000247805 */ /* 0x000fe2000001ff00 */
[----:B------:R-:W-:Y:S01]  /*3be0*/  VIADD R44, R17, 0x60 ;  /* 0x00000060112c7836 */ /* 0x000fe20000000000 */
        /* <DEDUP_REMOVED lines=26> */
[----:B------:R-:W-:Y:S01]  /*3d90*/  ULDC.64 UR4, c[0x0][0x3e8] ;  /* 0x0000fa0000047ab9 */ /* 0x000fe20000000a00 */
[----:B------:R-:W-:Y:S02]  /*3da0*/  IMAD.MOV.U32 R49, RZ, RZ, R79 ;  /* 0x000000ffff317224 */ /* 0x000fe400078e004f */
        /* <DEDUP_REMOVED lines=16> */
.L_x_1365:
[----:B------:R-:W-:Y:S05]  /*3eb0*/  BSYNC B1 ;  /* 0x0000000000017941 */ /* 0x000fea0003800000 */
.L_x_1364:
[----:B-----5:R-:W-:Y:S01]  /*3ec0*/  IMAD.MOV.U32 R48, RZ, RZ, R42 ;  /* 0x000000ffff307224 */ /* 0x020fe200078e002a */
[----:B------:R-:W-:Y:S01]  /*3ed0*/  UISETP.NE.AND UP0, UPT, UR37, 0x3, UPT ;  /* 0x000000032500788c */ /* 0x000fe2000bf05270 */
[----:B------:R-:W-:Y:S02]  /*3ee0*/  IMAD.MOV.U32 R49, RZ, RZ, R43 ;  /* 0x000000ffff317224 */ /* 0x000fe400078e002b */
[----:B------:R-:W-:Y:S02]  /*3ef0*/  IMAD.MOV.U32 R50, RZ, RZ, R40 ;  /* 0x000000ffff327224 */ /* 0x000fe400078e0028 */
[----:B------:R-:W-:Y:S01]  /*3f00*/  IMAD.MOV.U32 R51, RZ, RZ, R41 ;  /* 0x000000ffff337224 */ /* 0x000fe200078e0029 */
[----:B------:R-:W-:Y:S02]  /*3f10*/  PLOP3.LUT P3, PT, PT, PT, UP0, 0x80, 0x0 ;  /* 0x000000000000781c */ /* 0x000fe40003f6f008 */
[----:B------:R-:W-:Y:S01]  /*3f20*/  PRMT R100, R50, 0x5410, R49 ;  /* 0x0000541032647816 */ /* 0x000fe20000000031 */
[----:B------:R-:W-:Y:S01]  /*3f30*/  IMAD.MOV.U32 R49, RZ, RZ, R47 ;  /* 0x000000ffff317224 */ /* 0x000fe200078e002f */
[----:B------:R-:W-:Y:S01]  /*3f40*/  PRMT R102, R48, 0x5410, R51 ;  /* 0x0000541030667816 */ /* 0x000fe20000000033 */
[----:B------:R-:W-:-:S02]  /*3f50*/  IMAD.MOV.U32 R48, RZ, RZ, R46 ;  /* 0x000000ffff307224 */ /* 0x000fc400078e002e */
[----:B------:R-:W-:Y:S02]  /*3f60*/  IMAD.MOV.U32 R50, RZ, RZ, R44 ;  /* 0x000000ffff327224 */ /* 0x000fe400078e002c */
[----:B------:R-:W-:-:S03]  /*3f70*/  IMAD.MOV.U32 R51, RZ, RZ, R45 ;  /* 0x000000ffff337224 */ /* 0x000fc600078e002d */
[----:B------:R-:W-:Y:S01]  /*3f80*/  PRMT R101, R50, 0x5410, R48 ;  /* 0x0000541032657816 */ /* 0x000fe20000000030 */
        /* <DEDUP_REMOVED lines=16> */
[----:B------:R-:W-:Y:S01]  /*4090*/  PRMT R111, R51, 0x7610, R111 ;  /* 0x00007610336f7816 */ /* 0x000fe2000000006f */
[----:B------:R-:W-:Y:S06]  /*40a0*/  @!P3 BRA `(.L_x_1366) ;  /* 0x000000000004b947 */ /* 0x000fec0003800000 */
[----:B------:R-:W-:Y:S01]  /*40b0*/  BPT.TRAP 0x1 ;  /* 0x000000040000795c */ /* 0x000fe20000300000 */
.L_x_1366:
[----:B------:R-:W2:Y:S01]  /*40c0*/  LDL R48, [R1+0x10] ;  /* 0x0000100001307983 */ /* 0x000ea20000100800 */
[----:B------:R-:W-:Y:S01]  /*40d0*/  IMAD R79, R22, 0x8, R2 ;  /* 0x00000008164f7824 */ /* 0x000fe200078e0202 */
[----:B------:R-:W0:Y:S01]  /*40e0*/  LDC R95, c[0x0][0x2f4] ;  /* 0x0000bd00ff5f7b82 */ /* 0x000e220000000800 */
[----:B------:R-:W-:Y:S01]  /*40f0*/  BSSY B1, `(.L_x_1367) ;  /* 0x0000005000017945 */ /* 0x000fe20003800000 */
[----:B0-----:R-:W-:Y:S01]  /*4100*/  IMAD.IADD R97, R95, 0x1, -R64 ;  /* 0x000000015f617824 */ /* 0x001fe200078e0a40 */
[----:B--2---:R-:W-:-:S04]  /*4110*/  SHF.L.U32 R91, R48, 0x1f, RZ ;  /* 0x0000001f305b7819 */ /* 0x004fc800000006ff */
[----:B------:R-:W0:Y:S02]  /*4120*/  SYNCS.PHASECHK.TRANS64.TRYWAIT P5, [R79+URZ+0x16890], R91 ;  /* 0x0168905b4f0075a7 */ /* 0x000e2400080a017f */
[----:B0-----:R-:W-:Y:S05]  /*4130*/  @!P5 BRA `(.L_x_1368) ;  /* 0x000001940010d947 */ /* 0x001fea0003800000 */
.L_x_1674:
[----:B------:R-:W-:Y:S05]  /*4140*/  BSYNC B1 ;  /* 0x0000000000017941 */ /* 0x000fea0003800000 */
.L_x_1367:
        /* <DEDUP_REMOVED lines=11> */
[----:B------:R-:W-:-:S05]  /*4200*/  IMAD.IADD R99, R99, 0x1, R89 ;  /* 0x0000000163637824 */ /* 0x000fca00078e0259 */
[----:B------:R-:W-:Y:S01]  /*4210*/  IADD3.X R96, R78, R99, R5, P5, P6 ;  /* 0x000000634e607210 */ /* 0x000fe20002fec405 */
[----:B-1----:R-:W-:Y:S01]  /*4220*/  VIADD R51, R49, 0xffffff80 ;  /* 0xffffff8031337836 */ /* 0x002fe20000000000 */
[----:B------:R-:W-:-:S04]  /*4230*/  SHF.R.S32.HI R49, RZ, 0x1f, R48 ;  /* 0x0000001fff317819 */ /* 0x000fc80000011430 */
[----:B------:R-:W-:Y:S02]  /*4240*/  LEA.HI R49, R49, R48, RZ, 0x4 ;  /* 0x0000003031317211 */ /* 0x000fe400078f20ff */
[----:B------:R-:W-:Y:S02]  /*4250*/  SHF.R.S32.HI R50, RZ, 0x1f, R51 ;  /* 0x0000001fff327819 */ /* 0x000fe40000011433 */
[----:B------:R-:W-:Y:S02]  /*4260*/  LEA.HI.SX32 R49, R49, R6, 0x1c ;  /* 0x0000000631317211 */ /* 0x000fe400078fe2ff */
[----:B------:R-:W-:-:S03]  /*4270*/  LEA.HI R50, R50, R51, RZ, 0x5 ;  /* 0x0000003332327211 */ /* 0x000fc600078f28ff */
[----:B------:R-:W-:Y:S01]  /*4280*/  IMAD.SHL.U32 R98, R49, 0x8, RZ ;  /* 0x0000000831627824 */ /* 0x000fe200078e00ff */
[----:B------:R-:W-:-:S04]  /*4290*/  SHF.R.S32.HI R50, RZ, 0x5, R50 ;  /* 0x00000005ff327819 */ /* 0x000fc80000011432 */
[----:B------:R-:W-:-:S04]  /*42a0*/  LOP3.LUT R49, R71, 0x38, R98, 0xf8, !PT ;  /* 0x0000003847317812 */ /* 0x000fc800078ef862 */
[----:B------:R-:W-:-:S05]  /*42b0*/  LOP3.LUT R49, R49, R68, RZ, 0x3c, !PT ;  /* 0x0000004431317212 */ /* 0x000fca00078e3cff */
[----:B------:R-:W-:Y:S02]  /*42c0*/  IMAD R51, R50, 0x200, R49 ;  /* 0x0000020032337824 */ /* 0x000fe400078e0231 */
[C---:B------:R-:W-:Y:S02]  /*42d0*/  IMAD R49, R22.reuse, 0x2000, R4 ;  /* 0x0000200016317824 */ /* 0x040fe400078e0204 */
[----:B------:R-:W-:Y:S02]  /*42e0*/  IMAD R51, R22, 0x2000, R51 ;  /* 0x0000200016337824 */ /* 0x000fe400078e0233 */
[--C-:B------:R-:W-:Y:S02]  /*42f0*/  IMAD R49, R49, 0x2, R2.reuse ;  /* 0x0000000231317824 */ /* 0x100fe400078e0202 */
[----:B------:R-:W-:-:S04]  /*4300*/  IMAD R52, R51, 0x2, R2 ;  /* 0x0000000233347824 */ /* 0x000fc800078e0202 */
[----:B------:R-:W1:Y:S04]  /*4310*/  LDS.128 R48, [R49+0xe400] ;  /* 0x00e4000031307984 */ /* 0x000e680000000c00 */
[----:B------:R-:W2:Y:S01]  /*4320*/  LDS.128 R52, [R52+0xe400] ;  /* 0x00e4000034347984 */ /* 0x000ea20000000c00 */
[----:B------:R-:W-:Y:S05]  /*4330*/  @P4 BRA `(.L_x_1372) ;  /* 0x0000000400484947 */ /* 0x000fea0003800000 */
[--C-:B------:R-:W-:Y:S01]  /*4340*/  SHF.R.U64 R12, R12, 0x10, R13.reuse ;  /* 0x000000100c0c7819 */ /* 0x100fe2000000120d */
[----:B------:R-:W-:Y:S01]  /*4350*/  HADD2.F32 R111, -RZ, R111.H0_H0 ;  /* 0x2000006fff6f7230 */ /* 0x000fe20000004100 */
[----:B------:R-:W-:Y:S01]  /*4360*/  SHF.R.U32.HI R104, RZ, 0x10, R13 ;  /* 0x00000010ff687819 */ /* 0x000fe2000001160d */
[--C-:B--2---:R-:W-:Y:S01]  /*4370*/  HADD2.F32 R108, -RZ, R53.reuse.H0_H0 ;  /* 0x20000035ff6c7230 */ /* 0x104fe20000004100 */
[--C-:B------:R-:W-:Y:S01]  /*4380*/  SHF.R.U64 R13, R36, 0x10, R37.reuse ;  /* 0x00000010240d7819 */ /* 0x100fe20000001225 */
[----:B------:R-:W-:Y:S01]  /*4390*/  HADD2.F32 R53, -RZ, R53.H1_H1 ;  /* 0x30000035ff357230 */ /* 0x000fe20000004100 */
[----:B------:R-:W-:Y:S01]  /*43a0*/  SHF.R.U32.HI R37, RZ, 0x10, R37 ;  /* 0x00000010ff257819 */ /* 0x000fe20000011625 */
[----:B------:R-:W-:Y:S01]  /*43b0*/  HADD2.F32 R109, -RZ, R109.H0_H0 ;  /* 0x2000006dff6d7230 */ /* 0x000fe20000004100 */
[--C-:B------:R-:W-:Y:S01]  /*43c0*/  SHF.R.U64 R14, R14, 0x10, R15.reuse ;  /* 0x000000100e0e7819 */ /* 0x100fe2000000120f */
[----:B------:R-:W-:Y:S01]  /*43d0*/  HADD2.F32 R104, -RZ, R104.H0_H0 ;  /* 0x20000068ff687230 */ /* 0x000fe20000004100 */
[----:B------:R-:W-:Y:S01]  /*43e0*/  SHF.R.U32.HI R36, RZ, 0x10, R15 ;  /* 0x00000010ff247819 */ /* 0x000fe2000001160f */
[----:B------:R-:W-:Y:S01]  /*43f0*/  HADD2.F32 R110, -RZ, R37.H0_H0 ;  /* 0x20000025ff6e7230 */ /* 0x000fe20000004100 */
[----:B------:R-:W-:Y:S01]  /*4400*/  SHF.R.U64 R15, R38, 0x10, R39 ;  /* 0x00000010260f7819 */ /* 0x000fe20000001227 */
[----:B-1----:R-:W-:-:S02]  /*4410*/  HADD2.F32 R38, -RZ, R49.H0_H0 ;  /* 0x20000031ff267230 */ /* 0x002fc40000004100 */
[-C--:B------:R-:W-:Y:S01]  /*4420*/  FMUL.FTZ R37, R108, R111.reuse ;  /* 0x0000006f6c257220 */ /* 0x080fe20000410000 */
[----:B------:R-:W-:Y:S02]  /*4430*/  HADD2.F32 R49, -RZ, R49.H1_H1 ;  /* 0x30000031ff317230 */ /* 0x000fe40000004100 */
[-C--:B------:R-:W-:Y:S01]  /*4440*/  FMUL.FTZ R112, R53, R110.reuse ;  /* 0x0000006e35707220 */ /* 0x080fe20000410000 */
[----:B------:R-:W-:Y:S01]  /*4450*/  SHF.R.U32.HI R39, RZ, 0x10, R39 ;  /* 0x00000010ff277819 */ /* 0x000fe20000011627 */
[C---:B------:R-:W-:Y:S01]  /*4460*/  FMUL.FTZ R111, R38.reuse, R111 ;  /* 0x0000006f266f7220 */ /* 0x040fe20000410000 */
[-C--:B------:R-:W-:Y:S01]  /*4470*/  FFMA.FTZ R38, R38, R109.reuse, -R37 ;  /* 0x0000006d26267223 */ /* 0x080fe20000010825 */
[C---:B------:R-:W-:Y:S01]  /*4480*/  FMUL.FTZ R110, R49.reuse, R110 ;  /* 0x0000006e316e7220 */ /* 0x040fe20000410000 */
[----:B------:R-:W-:Y:S01]  /*4490*/  FFMA.FTZ R49, R49, R104, -R112 ;  /* 0x0000006831317223 */ /* 0x000fe20000010870 */
[----:B------:R-:W-:Y:S01]  /*44a0*/  FFMA.FTZ R37, R108, R109, R111 ;  /* 0x0000006d6c257223 */ /* 0x000fe2000001006f */
[----:B------:R-:W-:-:S02]  /*44b0*/  HADD2.F32 R108, -RZ, R107.H1_H1 ;  /* 0x3000006bff6c7230 */ /* 0x000fc40000004100 */
[----:B------:R-:W-:Y:S01]  /*44c0*/  FFMA.FTZ R104, R53, R104, R110 ;  /* 0x0000006835687223 */ /* 0x000fe2000001006e */
[----:B------:R-:W-:Y:S01]  /*44d0*/  HADD2.F32 R112, -RZ, R107.H0_H0 ;  /* 0x2000006bff707230 */ /* 0x000fe20000004100 */
[----:B------:R-:W-:Y:S01]  /*44e0*/  F2FP.F16.F32.PACK_AB R49, R49, R38 ;  /* 0x000000263131723e */ /* 0x000fe200000000ff */
[--C-:B------:R-:W-:Y:S02]  /*44f0*/  HADD2.F32 R107, -RZ, R55.reuse.H0_H0 ;  /* 0x20000037ff6b7230 */ /* 0x100fe40000004100 */
[----:B------:R-:W-:Y:S01]  /*4500*/  HADD2.F32 R55, -RZ, R55.H1_H1 ;  /* 0x30000037ff377230 */ /* 0x000fe20000004100 */
[----:B------:R-:W-:Y:S01]  /*4510*/  F2FP.F16.F32.PACK_AB R37, R104, R37 ;  /* 0x000000256825723e */ /* 0x000fe200000000ff */
[----:B------:R-:W-:Y:S02]  /*4520*/  HADD2.F32 R53, -RZ, R51.H0_H0 ;  /* 0x20000033ff357230 */ /* 0x000fe40000004100 */
[----:B------:R-:W-:Y:S02]  /*4530*/  HADD2.F32 R114, -RZ, R39.H0_H0 ;  /* 0x20000027ff727230 */ /* 0x000fe40000004100 */
[----:B------:R-:W-:-:S02]  /*4540*/  HADD2.F32 R51, -RZ, R51.H1_H1 ;  /* 0x30000033ff337230 */ /* 0x000fc40000004100 */
[----:B------:R-:W-:Y:S02]  /*4550*/  HADD2.F32 R110, -RZ, R36.H0_H0 ;  /* 0x20000024ff6e7230 */ /* 0x000fe40000004100 */
[-C--:B------:R-:W-:Y:S01]  /*4560*/  FMUL.FTZ R36, R107, R112.reuse ;  /* 0x000000706b247220 */ /* 0x080fe20000410000 */
[----:B------:R-:W-:Y:S01]  /*4570*/  FMUL.FTZ R112, R53, R112 ;  /* 0x0000007035707220 */ /* 0x000fe20000410000 */
[-C--:B------:R-:W-:Y:S01]  /*4580*/  FMUL.FTZ R116, R55, R114.reuse ;  /* 0x0000007237747220 */ /* 0x080fe20000410000 */
[----:B------:R-:W-:Y:S01]  /*4590*/  FMUL.FTZ R114, R51, R114 ;  /* 0x0000007233727220 */ /* 0x000fe20000410000 */
[-C--:B------:R-:W-:Y:S01]  /*45a0*/  FFMA.FTZ R36, R53, R108.reuse, -R36 ;  /* 0x0000006c35247223 */ /* 0x080fe20000010824 */
[----:B------:R-:W-:Y:S01]  /*45b0*/  FFMA.FTZ R39, R107, R108, R112 ;  /* 0x0000006c6b277223 */ /* 0x000fe20000010070 */
[-C--:B------:R-:W-:Y:S01]  /*45c0*/  FFMA.FTZ R51, R51, R110.reuse, -R116 ;  /* 0x0000006e33337223 */ /* 0x080fe20000010874 */
[----:B------:R-:W-:Y:S01]  /*45d0*/  FFMA.FTZ R108, R55, R110, R114 ;  /* 0x0000006e376c7223 */ /* 0x000fe20000010072 */
[----:B------:R-:W-:-:S02]  /*45e0*/  HADD2.F32 R110, -RZ, R106.H1_H1 ;  /* 0x3000006aff6e7230 */ /* 0x000fc40000004100 */
[----:B------:R-:W-:Y:S01]  /*45f0*/  HADD2.F32 R106, -RZ, R106.H0_H0 ;  /* 0x2000006aff6a7230 */ /* 0x000fe20000004100 */
[----:B------:R-:W-:Y:S01]  /*4600*/  F2FP.F16.F32.PACK_AB R51, R51, R36 ;  /* 0x000000243333723e */ /* 0x000fe200000000ff */
[----:B------:R-:W-:Y:S02]  /*4610*/  HADD2.F32 R107, -RZ, R13.H0_H0 ;  /* 0x2000000dff6b7230 */ /* 0x000fe40000004100 */
[----:B------:R-:W-:Y:S02]  /*4620*/  HADD2.F32 R53, -RZ, R52.H0_H0 ;  /* 0x20000034ff357230 */ /* 0x000fe40000004100 */
[----:B------:R-:W-:Y:S02]  /*4630*/  HADD2.F32 R13, -RZ, R48.H0_H0 ;  /* 0x20000030ff0d7230 */ /* 0x000fe40000004100 */
[----:B------:R-:W-:Y:S02]  /*4640*/  HADD2.F32 R52, -RZ, R52.H1_H1 ;  /* 0x30000034ff347230 */ /* 0x000fe40000004100 */
[----:B------:R-:W-:-:S02]  /*4650*/  HADD2.F32 R48, -RZ, R48.H1_H1 ;  /* 0x30000030ff307230 */ /* 0x000fc40000004100 */
[----:B------:R-:W-:Y:S02]  /*4660*/  HADD2.F32 R55, -RZ, R12.H0_H0 ;  /* 0x2000000cff377230 */ /* 0x000fe40000004100 */
[-C--:B------:R-:W-:Y:S01]  /*4670*/  FMUL.FTZ R12, R53, R106.reuse ;  /* 0x0000006a350c7220 */ /* 0x080fe20000410000 */
[C---:B------:R-:W-:Y:S01]  /*4680*/  FMUL.FTZ R106, R13.reuse, R106 ;  /* 0x0000006a0d6a7220 */ /* 0x040fe20000410000 */
[-C--:B------:R-:W-:Y:S01]  /*4690*/  FMUL.FTZ R109, R52, R107.reuse ;  /* 0x0000006b346d7220 */ /* 0x080fe20000410000 */
[C---:B------:R-:W-:Y:S01]  /*46a0*/  FMUL.FTZ R107, R48.reuse, R107 ;  /* 0x0000006b306b7220 */ /* 0x040fe20000410000 */
[-C--:B------:R-:W-:Y:S01]  /*46b0*/  FFMA.FTZ R12, R13, R110.reuse, -R12 ;  /* 0x0000006e0d0c7223 */ /* 0x080fe2000001080c */
[----:B------:R-:W-:Y:S01]  /*46c0*/  FFMA.FTZ R13, R53, R110, R106 ;  /* 0x0000006e350d7223 */ /* 0x000fe2000001006a */
[-C--:B------:R-:W-:Y:S01]  /*46d0*/  FFMA.FTZ R53, R48, R55.reuse, -R109 ;  /* 0x0000003730357223 */ /* 0x080fe2000001086d */
[----:B------:R-:W-:Y:S01]  /*46e0*/  FFMA.FTZ R48, R52, R55, R107 ;  /* 0x0000003734307223 */ /* 0x000fe2000001006b */
[----:B------:R-:W-:-:S02]  /*46f0*/  HADD2.F32 R107, -RZ, R15.H0_H0 ;  /* 0x2000000fff6b7230 */ /* 0x000fc40000004100 */
[----:B------:R-:W-:Y:S01]  /*4700*/  HADD2.F32 R52, -RZ, R54.H0_H0 ;  /* 0x20000036ff347230 */ /* 0x000fe20000004100 */
[----:B------:R-:W-:Y:S01]  /*4710*/  F2FP.F16.F32.PACK_AB R12, R53, R12 ;  /* 0x0000000c350c723e */ /* 0x000fe200000000ff */
[----:B------:R-:W-:Y:S02]  /*4720*/  HADD2.F32 R15, -RZ, R50.H0_H0 ;  /* 0x20000032ff0f7230 */ /* 0x000fe40000004100 */
[----:B------:R-:W-:Y:S02]  /*4730*/  HADD2.F32 R54, -RZ, R54.H1_H1 ;  /* 0x30000036ff367230 */ /* 0x000fe40000004100 */
[--C-:B------:R-:W-:Y:S02]  /*4740*/  HADD2.F32 R106, -RZ, R105.reuse.H1_H1 ;  /* 0x30000069ff6a7230 */ /* 0x100fe40000004100 */
[----:B------:R-:W-:Y:S02]  /*4750*/  HADD2.F32 R50, -RZ, R50.H1_H1 ;  /* 0x30000032ff327230 */ /* 0x000fe40000004100 */
[----:B------:R-:W-:Y:S01]  /*4760*/  FMUL.FTZ R111, R54, R107 ;  /* 0x0000006b366f7220 */ /* 0x000fe20000410000 */
[----:B------:R-:W-:-:S02]  /*4770*/  HADD2.F32 R55, -RZ, R105.H0_H0 ;  /* 0x20000069ff377230 */ /* 0x000fc40000004100 */
[CC--:B------:R-:W-:Y:S01]  /*4780*/  FMUL.FTZ R109, R15.reuse, R106.reuse ;  /* 0x0000006a0f6d7220 */ /* 0x0c0fe20000410000 */
[----:B------:R-:W-:Y:S02]  /*4790*/  HADD2.F32 R105, -RZ, R14.H0_H0 ;  /* 0x2000000eff697230 */ /* 0x000fe40000004100 */
[----:B------:R-:W-:Y:S01]  /*47a0*/  FMUL.FTZ R14, R52, R106 ;  /* 0x0000006a340e7220 */ /* 0x000fe20000410000 */
[----:B------:R-:W-:Y:S01]  /*47b0*/  FMUL.FTZ R107, R50, R107 ;  /* 0x0000006b326b7220 */ /* 0x000fe20000410000 */
[----:B------:R-:W-:Y:S01]  /*47c0*/  FFMA.FTZ R109, R52, R55, R109 ;  /* 0x00000037346d7223 */ /* 0x000fe2000001006d */
[----:B------:R-:W-:Y:S01]  /*47d0*/  F2FP.F16.F32.PACK_AB R52, R48, R13 ;  /* 0x0000000d3034723e */ /* 0x000fe200000000ff */
[----:B------:R-:W-:Y:S01]  /*47e0*/  FFMA.FTZ R14, R15, R55, -R14 ;  /* 0x000000370f0e7223 */ /* 0x000fe2000001080e */
[-C--:B------:R-:W-:Y:S01]  /*47f0*/  FFMA.FTZ R111, R50, R105.reuse, -R111 ;  /* 0x00000069326f7223 */ /* 0x080fe2000001086f */
[----:B------:R-:W-:Y:S01]  /*4800*/  FFMA.FTZ R54, R54, R105, R107 ;  /* 0x0000006936367223 */ /* 0x000fe2000001006b */
[----:B------:R-:W-:Y:S01]  /*4810*/  F2FP.F16.F32.PACK_AB R55, R108, R39 ;  /* 0x000000276c37723e */ /* 0x000fe200000000ff */
[----:B------:R-:W-:-:S02]  /*4820*/  IMAD.MOV.U32 R48, RZ, RZ, R12 ;  /* 0x000000ffff307224 */ /* 0x000fc400078e000c */
[----:B------:R-:W-:Y:S01]  /*4830*/  F2FP.F16.F32.PACK_AB R50, R111, R14 ;  /* 0x0000000e6f32723e */ /* 0x000fe200000000ff */
[----:B------:R-:W-:Y:S01]  /*4840*/  IMAD.MOV.U32 R53, RZ, RZ, R37 ;  /* 0x000000ffff357224 */ /* 0x000fe200078e0025 */
[----:B------:R-:W-:-:S07]  /*4850*/  F2FP.F16.F32.PACK_AB R54, R54, R109 ;  /* 0x0000006d3636723e */ /* 0x000fce00000000ff */
.L_x_1372:
[----:B------:R-:W-:Y:S05]  /*4860*/  BSYNC B2 ;  /* 0x0000000000027941 */ /* 0x000fea0003800000 */
.L_x_1371:
[----:B------:R-:W-:Y:S02]  /*4870*/  ISETP.GE.AND P5, PT, R98, R95, PT ;  /* 0x0000005f6200720c */ /* 0x000fe40003fa6270 */
[----:B------:R-:W-:-:S11]  /*4880*/  P2R R13, PR, RZ, 0x1 ;  /* 0x00000001ff0d7803 */ /* 0x000fd60000000000 */
[--C-:B------:R-:W-:Y:S02]  /*4890*/  @!P5 SHF.R.S32.HI R12, RZ, 0x1f, R98.reuse ;  /* 0x0000001fff0cd819 */ /* 0x100fe40000011462 */
[----:B------:R-:W-:-:S04]  /*48a0*/  @!P5 IADD3 R88, P0, P6, R8, R88, R98 ;  /* 0x000000580858d210 */ /* 0x000fc80007e1e062 */
[----:B------:R-:W-:Y:S02]  /*48b0*/  @!P5 IADD3.X R99, R78, R99, R12, P0, P6 ;  /* 0x000000634e63d210 */ /* 0x000fe400007ec40c */
[CC--:B------:R-:W-:Y:S02]  /*48c0*/  LEA R12, P6, R94.reuse, R80.reuse, 0x1 ;  /* 0x000000505e0c7211 */ /* 0x0c0fe400078c08ff */
[----:B------:R-:W-:Y:S02]  /*48d0*/  ISETP.NE.AND P0, PT, R13, RZ, PT ;  /* 0x000000ff0d00720c */ /* 0x000fe40003f05270 */
[----:B------:R-:W-:Y:S02]  /*48e0*/  LEA.HI.X R13, R94, R81, R96, 0x1, P6 ;  /* 0x000000515e0d7211 */ /* 0x000fe400030f0c60 */
[----:B------:R-:W-:-:S03]  /*48f0*/  @!P5 LEA R14, P6, R88, R80, 0x1 ;  /* 0x00000050580ed211 */ /* 0x000fc600078c08ff */
[----:B-1----:R1:W-:Y:S01]  /*4900*/  STG.E.128 desc[UR38][R12.64], R48 ;  /* 0x000000300c007986 */ /* 0x0023e2000c101d26 */
[----:B------:R-:W-:-:S05]  /*4910*/  @!P5 LEA.HI.X R15, R88, R81, R99, 0x1, P6 ;  /* 0x00000051580fd211 */ /* 0x000fca00030f0c63 */
[----:B--2---:R1:W-:Y:S04]  /*4920*/  @!P5 STG.E.128 desc[UR38][R14.64], R52 ;  /* 0x000000340e00d986 */ /* 0x0043e8000c101d26 */
.L_x_1370:
[----:B------:R-:W-:Y:S05]  /*4930*/  BSYNC B1 ;  /* 0x0000000000017941 */ /* 0x000fea0003800000 */
.L_x_1369:
        /* <DEDUP_REMOVED lines=9> */
[C---:B------:R-:W-:Y:S01]  /*49d0*/  VIADD R15, R17.reuse, 0x60 ;  /* 0x00000060110f7836 */ /* 0x040fe20000000000 */
[----:B------:R-:W-:Y:S01]  /*49e0*/  SEL R97, R64, R97, !P0 ;  /* 0x0000006140617207 */ /* 0x000fe20004000000 */
[----:B------:R-:W-:Y:S01]  /*49f0*/  VIADD R36, R17, 0x60 ;  /* 0x0000006011247836 */ /* 0x000fe20000000000 */
[----:B------:R-:W-:Y:S01]  /*4a00*/  IADD3.X R13, R78, R51, R5, P5, P6 ;  /* 0x000000334e0d7210 */ /* 0x000fe20002fec405 */
[----:B------:R-:W-:Y:S01]  /*4a10*/  IMAD.SHL.U32 R15, R15, 0x40, RZ ;  /* 0x000000400f0f7824 */ /* 0x000fe200078e00ff */
[----:B------:R-:W-:Y:S01]  /*4a20*/  LEA R48, P5, R12, R80, 0x1 ;  /* 0x000000500c307211 */ /* 0x000fe200078a08ff */
[----:B------:R-:W-:Y:S01]  /*4a30*/  IMAD.SHL.U32 R36, R36, 0x40, RZ ;  /* 0x0000004024247824 */ /* 0x000fe200078e00ff */
[----:B------:R-:W-:Y:S02]  /*4a40*/  BSSY B1, `(.L_x_1373) ;  /* 0x000006a000017945 */ /* 0x000fe40003800000 */
[----:B------:R-:W-:Y:S01]  /*4a50*/  LEA.HI.X R49, R12, R81, R13, 0x1, P5 ;  /* 0x000000510c317211 */ /* 0x000fe200028f0c0d */
[----:B------:R-:W-:Y:S01]  /*4a60*/  IMAD R13, R22, 0x2000, R3 ;  /* 0x00002000160d7824 */ /* 0x000fe200078e0203 */
[----:B------:R-:W-:-:S02]  /*4a70*/  SHF.R.S32.HI R12, RZ, 0x1f, R97 ;  /* 0x0000001fff0c7819 */ /* 0x000fc40000011461 */
[----:B------:R-:W-:Y:S01]  /*4a80*/  LOP3.LUT R15, R15, 0x1c0, RZ, 0xc0, !PT ;  /* 0x000001c00f0f7812 */ /* 0x000fe200078ec0ff */
[----:B------:R-:W-:Y:S01]  /*4a90*/  IMAD R13, R13, 0x2, R2 ;  /* 0x000000020d0d7824 */ /* 0x000fe200078e0202 */
[----:B------:R-:W-:Y:S02]  /*4aa0*/  LEA.HI R97, R12, R97, RZ, 0x4 ;  /* 0x000000610c617211 */ /* 0x000fe400078f20ff */
[----:B------:R-:W-:Y:S02]  /*4ab0*/  LOP3.LUT R36, R36, 0x1c0, RZ, 0xc0, !PT ;  /* 0x000001c024247812 */ /* 0x000fe400078ec0ff */
[----:B------:R-:W-:Y:S02]  /*4ac0*/  LEA.HI.SX32 R53, R97, R6, 0x1c ;  /* 0x0000000661357211 */ /* 0x000fe400078fe2ff */
[----:B------:R-:W-:-:S03]  /*4ad0*/  SHF.R.U32.HI R15, RZ, 0x3, R15 ;  /* 0x00000003ff0f7819 */ /* 0x000fc6000001160f */
        /* <DEDUP_REMOVED lines=10> */
[----:B------:R-:W-:Y:S01]  /*4b80*/  HADD2.F32 R55, -RZ, R103.H1_H1 ;  /* 0x30000067ff377230 */ /* 0x000fe20000004100 */
[----:B------:R-:W-:Y:S01]  /*4b90*/  SHF.R.U64 R40, R42, 0x10, R43 ;  /* 0x000000102a287819 */ /* 0x000fe2000000122b */
[----:B-1----:R-:W-:Y:S01]  /*4ba0*/  IMAD.MOV.U32 R42, RZ, RZ, R12 ;  /* 0x000000ffff2a7224 */ /* 0x002fe200078e000c */
[----:B------:R-:W-:Y:S01]  /*4bb0*/  SHF.R.U32.HI R52, RZ, 0x10, R45 ;  /* 0x00000010ff347819 */ /* 0x000fe2000001162d */
[----:B--2---:R-:W-:Y:S01]  /*4bc0*/  IMAD.MOV.U32 R12, RZ, RZ, R37 ;  /* 0x000000ffff0c7224 */ /* 0x004fe200078e0025 */
[----:B------:R-:W-:Y:S01]  /*4bd0*/  SHF.R.U64 R44, R44, 0x10, R45 ;  /* 0x000000102c2c7819 */ /* 0x000fe2000000122d */
[----:B------:R-:W-:Y:S01]  /*4be0*/  IMAD.MOV.U32 R45, RZ, RZ, R39 ;  /* 0x000000ffff2d7224 */ /* 0x000fe200078e0027 */
[----:B------:R-:W-:Y:S01]  /*4bf0*/  SHF.R.U32.HI R87, RZ, 0x10, R43 ;  /* 0x00000010ff577819 */ /* 0x000fe2000001162b */
[----:B------:R-:W-:Y:S01]  /*4c00*/  IMAD.MOV.U32 R43, RZ, RZ, R36 ;  /* 0x000000ffff2b7224 */ /* 0x000fe200078e0024 */
[----:B------:R-:W-:Y:S01]  /*4c10*/  SHF.R.U32.HI R54, RZ, 0x10, R41 ;  /* 0x00000010ff367819 */ /* 0x000fe20000011629 */
[--C-:B------:R-:W-:Y:S01]  /*4c20*/  HADD2.F32 R36, -RZ, R12.reuse.H0_H0 ;  /* 0x2000000cff247230 */ /* 0x100fe20000004100 */
[--C-:B------:R-:W-:Y:S01]  /*4c30*/  SHF.R.U64 R41, R46, 0x10, R47.reuse ;  /* 0x000000102e297819 */ /* 0x100fe2000000122f */
[----:B------:R-:W-:Y:S01]  /*4c40*/  HADD2.F32 R39, -RZ, R12.H1_H1 ;  /* 0x3000000cff277230 */ /* 0x000fe20000004100 */
[----:B------:R-:W-:Y:S01]  /*4c50*/  SHF.R.U32.HI R86, RZ, 0x10, R47 ;  /* 0x00000010ff567819 */ /* 0x000fe2000001162f */
[----:B------:R-:W-:-:S02]  /*4c60*/  IMAD.MOV.U32 R37, RZ, RZ, R15 ;  /* 0x000000ffff257224 */ /* 0x000fc400078e000f */
[--C-:B------:R-:W-:Y:S02]  /*4c70*/  HADD2.F32 R12, -RZ, R13.reuse.H0_H0 ;  /* 0x2000000dff0c7230 */ /* 0x100fe40000004100 */
[----:B------:R-:W-:Y:S02]  /*4c80*/  HADD2.F32 R52, -RZ, R52.H0_H0 ;  /* 0x20000034ff347230 */ /* 0x000fe40000004100 */
[----:B------:R-:W-:Y:S02]  /*4c90*/  HADD2.F32 R15, -RZ, R13.H1_H1 ;  /* 0x3000000dff0f7230 */ /* 0x000fe40000004100 */
[-C--:B------:R-:W-:Y:S01]  /*4ca0*/  FMUL.FTZ R13, R36, R55.reuse ;  /* 0x00000037240d7220 */ /* 0x080fe20000410000 */
[----:B------:R-:W-:Y:S02]  /*4cb0*/  HADD2.F32 R47, -RZ, R102.H1_H1 ;  /* 0x30000066ff2f7230 */ /* 0x000fe40000004100 */
[----:B------:R-:W-:Y:S01]  /*4cc0*/  FMUL.FTZ R55, R12, R55 ;  /* 0x000000370c377220 */ /* 0x000fe20000410000 */
[----:B------:R-:W-:-:S02]  /*4cd0*/  HADD2.F32 R46, -RZ, R54.H0_H0 ;  /* 0x20000036ff2e7230 */ /* 0x000fc40000004100 */
[-C--:B------:R-:W-:Y:S01]  /*4ce0*/  FMUL.FTZ R54, R39, R52.reuse ;  /* 0x0000003427367220 */ /* 0x080fe20000410000 */
[C---:B------:R-:W-:Y:S01]  /*4cf0*/  FMUL.FTZ R52, R15.reuse, R52 ;  /* 0x000000340f347220 */ /* 0x040fe20000410000 */
[-C--:B------:R-:W-:Y:S01]  /*4d00*/  FFMA.FTZ R12, R12, R47.reuse, -R13 ;  /* 0x0000002f0c0c7223 */ /* 0x080fe2000001080d */
[----:B------:R-:W-:Y:S01]  /*4d10*/  FFMA.FTZ R13, R36, R47, R55 ;  /* 0x0000002f240d7223 */ /* 0x000fe20000010037 */
[-C--:B------:R-:W-:Y:S01]  /*4d20*/  FFMA.FTZ R15, R15, R46.reuse, -R54 ;  /* 0x0000002e0f0f7223 */ /* 0x080fe20000010836 */
[----:B------:R-:W-:Y:S01]  /*4d30*/  FFMA.FTZ R36, R39, R46, R52 ;  /* 0x0000002e27247223 */ /* 0x000fe20000010034 */
[----:B------:R-:W-:Y:S02]  /*4d40*/  HADD2.F32 R103, -RZ, R103.H0_H0 ;  /* 0x20000067ff677230 */ /* 0x000fe40000004100 */
[--C-:B------:R-:W-:Y:S01]  /*4d50*/  HADD2.F32 R46, -RZ, R45.reuse.H0_H0 ;  /* 0x2000002dff2e7230 */ /* 0x100fe20000004100 */
[----:B------:R-:W-:Y:S01]  /*4d60*/  F2FP.F16.F32.PACK_AB R15, R15, R12 ;  /* 0x0000000c0f0f723e */ /* 0x000fe200000000ff */
[----:B------:R-:W-:-:S02]  /*4d70*/  HADD2.F32 R47, -RZ, R45.H1_H1 ;  /* 0x3000002dff2f7230 */ /* 0x000fc40000004100 */
[----:B------:R-:W-:Y:S02]  /*4d80*/  HADD2.F32 R86, -RZ, R86.H0_H0 ;  /* 0x20000056ff567230 */ /* 0x000fe40000004100 */
[-C--:B------:R-:W-:Y:S01]  /*4d90*/  FMUL.FTZ R88, R46, R103.reuse ;  /* 0x000000672e587220 */ /* 0x080fe20000410000 */
[--C-:B------:R-:W-:Y:S02]  /*4da0*/  HADD2.F32 R39, -RZ, R37.reuse.H0_H0 ;  /* 0x20000025ff277230 */ /* 0x100fe40000004100 */
[----:B------:R-:W-:Y:S02]  /*4db0*/  HADD2.F32 R45, -RZ, R37.H1_H1 ;  /* 0x30000025ff2d7230 */ /* 0x000fe40000004100 */
[----:B------:R-:W-:Y:S01]  /*4dc0*/  FMUL.FTZ R94, R47, R86 ;  /* 0x000000562f5e7220 */ /* 0x000fe20000410000 */
[----:B------:R-:W-:Y:S02]  /*4dd0*/  HADD2.F32 R52, -RZ, R100.H1_H1 ;  /* 0x30000064ff347230 */ /* 0x000fe40000004100 */
[----:B------:R-:W-:Y:S01]  /*4de0*/  FMUL.FTZ R103, R39, R103 ;  /* 0x0000006727677220 */ /* 0x000fe20000410000 */
[----:B------:R-:W-:-:S02]  /*4df0*/  HADD2.F32 R54, -RZ, R87.H0_H0 ;  /* 0x20000057ff367230 */ /* 0x000fc40000004100 */
[----:B------:R-:W-:Y:S01]  /*4e00*/  FMUL.FTZ R86, R45, R86 ;  /* 0x000000562d567220 */ /* 0x000fe20000410000 */
[----:B------:R-:W-:Y:S02]  /*4e10*/  HADD2.F32 R100, -RZ, R100.H0_H0 ;  /* 0x20000064ff647230 */ /* 0x000fe40000004100 */
[-C--:B------:R-:W-:Y:S01]  /*4e20*/  FFMA.FTZ R37, R39, R52.reuse, -R88 ;  /* 0x0000003427257223 */ /* 0x080fe20000010858 */
[----:B------:R-:W-:Y:S01]  /*4e30*/  FFMA.FTZ R39, R46, R52, R103 ;  /* 0x000000342e277223 */ /* 0x000fe20000010067 */
[-C--:B------:R-:W-:Y:S01]  /*4e40*/  FFMA.FTZ R94, R45, R54.reuse, -R94 ;  /* 0x000000362d5e7223 */ /* 0x080fe2000001085e */
[----:B------:R-:W-:Y:S01]  /*4e50*/  FFMA.FTZ R86, R47, R54, R86 ;  /* 0x000000362f567223 */ /* 0x000fe20000010056 */
[----:B------:R-:W-:Y:S02]  /*4e60*/  HADD2.F32 R46, -RZ, R101.H0_H0 ;  /* 0x20000065ff2e7230 */ /* 0x000fe40000004100 */
[----:B------:R-:W-:Y:S01]  /*4e70*/  HADD2.F32 R47, -RZ, R44.H0_H0 ;  /* 0x2000002cff2f7230 */ /* 0x000fe20000004100 */
[----:B------:R-:W-:Y:S01]  /*4e80*/  F2FP.F16.F32.PACK_AB R94, R94, R37 ;  /* 0x000000255e5e723e */ /* 0x000fe200000000ff */
[--C-:B------:R-:W-:Y:S01]  /*4e90*/  HADD2.F32 R45, -RZ, R43.reuse.H0_H0 ;  /* 0x2000002bff2d7230 */ /* 0x100fe20000004100 */
[----:B------:R-:W-:Y:S01]  /*4ea0*/  F2FP.F16.F32.PACK_AB R37, R36, R13 ;  /* 0x0000000d2425723e */ /* 0x000fe200000000ff */
[----:B------:R-:W-:Y:S01]  /*4eb0*/  HADD2.F32 R44, -RZ, R42.H0_H0 ;  /* 0x2000002aff2c7230 */ /* 0x000fe20000004100 */
[----:B------:R-:W-:Y:S01]  /*4ec0*/  F2FP.F16.F32.PACK_AB R39, R86, R39 ;  /* 0x000000275627723e */ /* 0x000fe200000000ff */
[----:B------:R-:W-:-:S02]  /*4ed0*/  HADD2.F32 R43, -RZ, R43.H1_H1 ;  /* 0x3000002bff2b7230 */ /* 0x000fc40000004100 */
[-C--:B------:R-:W-:Y:S01]  /*4ee0*/  FMUL.FTZ R55, R45, R46.reuse ;  /* 0x0000002e2d377220 */ /* 0x080fe20000410000 */
[----:B------:R-:W-:Y:S02]  /*4ef0*/  HADD2.F32 R42, -RZ, R42.H1_H1 ;  /* 0x3000002aff2a7230 */ /* 0x000fe40000004100 */
[C---:B------:R-:W-:Y:S01]  /*4f00*/  FMUL.FTZ R46, R44.reuse, R46 ;  /* 0x0000002e2c2e7220 */ /* 0x040fe20000410000 */
[----:B------:R-:W-:Y:S02]  /*4f10*/  HADD2.F32 R50, -RZ, R50.H0_H0 ;  /* 0x20000032ff327230 */ /* 0x000fe40000004100 */
[-C--:B------:R-:W-:Y:S01]  /*4f20*/  FMUL.FTZ R87, R43, R47.reuse ;  /* 0x0000002f2b577220 */ /* 0x080fe20000410000 */
[-C--:B------:R-:W-:Y:S01]  /*4f30*/  FFMA.FTZ R55, R44, R100.reuse, -R55 ;  /* 0x000000642c377223 */ /* 0x080fe20000010837 */
[C---:B------:R-:W-:Y:S01]  /*4f40*/  FMUL.FTZ R52, R42.reuse, R47 ;  /* 0x0000002f2a347220 */ /* 0x040fe20000410000 */
[----:B------:R-:W-:Y:S01]  /*4f50*/  FFMA.FTZ R46, R45, R100, R46 ;  /* 0x000000642d2e7223 */ /* 0x000fe2000001002e */
[----:B------:R-:W-:Y:S01]  /*4f60*/  FFMA.FTZ R44, R42, R50, -R87 ;  /* 0x000000322a2c7223 */ /* 0x000fe20000010857 */
[----:B------:R-:W-:-:S02]  /*4f70*/  HADD2.F32 R45, -RZ, R41.H0_H0 ;  /* 0x20000029ff2d7230 */ /* 0x000fc40000004100 */
[----:B------:R-:W-:Y:S01]  /*4f80*/  FFMA.FTZ R47, R43, R50, R52 ;  /* 0x000000322b2f7223 */ /* 0x000fe20000010034 */
[----:B------:R-:W-:Y:S02]  /*4f90*/  HADD2.F32 R42, -RZ, R38.H0_H0 ;  /* 0x20000026ff2a7230 */ /* 0x000fe40000004100 */
[----:B------:R-:W-:Y:S01]  /*4fa0*/  HADD2.F32 R101, -RZ, R101.H1_H1 ;  /* 0x30000065ff657230 */ /* 0x000fe20000004100 */
[----:B------:R-:W-:Y:S01]  /*4fb0*/  F2FP.F16.F32.PACK_AB R12, R44, R55 ;  /* 0x000000372c0c723e */ /* 0x000fe200000000ff */
[----:B------:R-:W-:Y:S01]  /*4fc0*/  HADD2.F32 R41, -RZ, R14.H0_H0 ;  /* 0x2000000eff297230 */ /* 0x000fe20000004100 */
[----:B------:R-:W-:Y:S01]  /*4fd0*/  F2FP.F16.F32.PACK_AB R36, R47, R46 ;  /* 0x0000002e2f24723e */ /* 0x000fe200000000ff */
[----:B------:R-:W-:Y:S02]  /*4fe0*/  HADD2.F32 R38, -RZ, R38.H1_H1 ;  /* 0x30000026ff267230 */ /* 0x000fe40000004100 */
[----:B------:R-:W-:Y:S02]  /*4ff0*/  HADD2.F32 R14, -RZ, R14.H1_H1 ;  /* 0x3000000eff0e7230 */ /* 0x000fe40000004100 */
[----:B------:R-:W-:-:S02]  /*5000*/  HADD2.F32 R43, -RZ, R40.H0_H0 ;  /* 0x20000028ff2b7230 */ /* 0x000fc40000004100 */
[----:B------:R-:W-:Y:S01]  /*5010*/  FMUL.FTZ R40, R42, R101 ;  /* 0x000000652a287220 */ /* 0x000fe20000410000 */
[----:B------:R-:W-:Y:S02]  /*5020*/  HADD2.F32 R102, -RZ, R102.H0_H0 ;  /* 0x20000066ff667230 */ /* 0x000fe40000004100 */
[----:B------:R-:W-:Y:S01]  /*5030*/  FMUL.FTZ R87, R38, R45 ;  /* 0x0000002d26577220 */ /* 0x000fe20000410000 */
[C---:B------:R-:W-:Y:S01]  /*5040*/  FMUL.FTZ R101, R41.reuse, R101 ;  /* 0x0000006529657220 */ /* 0x040fe20000410000 */
[----:B------:R-:W-:Y:S01]  /*5050*/  FMUL.FTZ R45, R14, R45 ;  /* 0x0000002d0e2d7220 */ /* 0x000fe20000410000 */
[----:B------:R-:W-:Y:S02]  /*5060*/  IMAD.MOV.U32 R13, RZ, RZ, R15 ;  /* 0x000000ffff0d7224 */ /* 0x000fe400078e000f */
[-C--:B------:R-:W-:Y:S01]  /*5070*/  FFMA.FTZ R40, R41, R102.reuse, -R40 ;  /* 0x0000006629287223 */ /* 0x080fe20000010828 */
[----:B------:R-:W-:Y:S01]  /*5080*/  FFMA.FTZ R101, R42, R102, R101 ;  /* 0x000000662a657223 */ /* 0x000fe20000010065 */
[-C--:B------:R-:W-:Y:S01]  /*5090*/  FFMA.FTZ R87, R14, R43.reuse, -R87 ;  /* 0x0000002b0e577223 */ /* 0x080fe20000010857 */
[----:B------:R-:W-:Y:S01]  /*50a0*/  FFMA.FTZ R38, R38, R43, R45 ;  /* 0x0000002b26267223 */ /* 0x000fe2000001002d */
[----:B------:R-:W-:-:S03]  /*50b0*/  IMAD.MOV.U32 R15, RZ, RZ, R94 ;  /* 0x000000ffff0f7224 */ /* 0x000fc600078e005e */
[----:B------:R-:W-:Y:S02]  /*50c0*/  F2FP.F16.F32.PACK_AB R14, R87, R40 ;  /* 0x00000028570e723e */ /* 0x000fe400000000ff */
[----:B------:R-:W-:-:S07]  /*50d0*/  F2FP.F16.F32.PACK_AB R38, R38, R101 ;  /* 0x000000652626723e */ /* 0x000fce00000000ff */
.L_x_1374:
[----:B------:R-:W-:Y:S05]  /*50e0*/  BSYNC B1 ;  /* 0x0000000000017941 */ /* 0x000fea0003800000 */
.L_x_1373:
[----:B-1----:R1:W-:Y:S01]  /*50f0*/  STG.E.128 desc[UR38][R48.64], R12 ;  /* 0x0000000c30007986 */ /* 0x0023e2000c101d26 */
[----:B------:R-:W-:-:S13]  /*5100*/  ISETP.GE.AND P4, PT, R53, R95, PT ;  /* 0x0000005f3500720c */ /* 0x000fda0003f86270 */
[----:B------:R-:W-:Y:S05]  /*5110*/  @P4 BRA `(.L_x_1357) ;  /* 0x00000000008c4947 */ /* 0x000fea0003800000 */
[--C-:B-1----:R-:W-:Y:S02]  /*5120*/  SHF.R.S32.HI R12, RZ, 0x1f, R53.reuse ;  /* 0x0000001fff0c7819 */ /* 0x102fe40000011435 */
[----:B------:R-:W-:-:S04]  /*5130*/  IADD3 R53, P4, P5, R8, R84, R53 ;  /* 0x0000005408357210 */ /* 0x000fc80007d9e035 */
[----:B------:R-:W-:Y:S02]  /*5140*/  IADD3.X R12, R78, R51, R12, P4, P5 ;  /* 0x000000334e0c7210 */ /* 0x000fe400027ea40c */
[----:B------:R-:W-:-:S04]  /*5150*/  LEA R80, P4, R53, R80, 0x1 ;  /* 0x0000005035507211 */ /* 0x000fc800078808ff */
[----:B------:R-:W-:-:S05]  /*5160*/  LEA.HI.X R81, R53, R81, R12, 0x1, P4 ;  /* 0x0000005135517211 */ /* 0x000fca00020f0c0c */
[----:B--2---:R1:W-:Y:S01]  /*5170*/  STG.E.128 desc[UR38][R80.64], R36 ;  /* 0x0000002450007986 */ /* 0x0043e2000c101d26 */
[----:B------:R-:W-:Y:S05]  /*5180*/  BRA `(.L_x_1357) ;  /* 0x0000000000707947 */ /* 0x000fea0003800000 */
.L_x_1340:
[----:B------:R-:W-:-:S06]  /*5190*/  UISETP.NE.AND UP0, UPT, UR37, 0x3, UPT ;  /* 0x000000032500788c */ /* 0x000fcc000bf05270 */
[----:B------:R-:W-:-:S13]  /*51a0*/  PLOP3.LUT P3, PT, PT, PT, UP0, 0x80, 0x0 ;  /* 0x000000000000781c */ /* 0x000fda0003f6f008 */
[----:B------:R-:W-:Y:S05]  /*51b0*/  @!P3 BRA `(.L_x_1375) ;  /* 0x000000000004b947 */ /* 0x000fea0003800000 */
[----:B------:R-:W-:Y:S01]  /*51c0*/  BPT.TRAP 0x1 ;  /* 0x000000040000795c */ /* 0x000fe20000300000 */
.L_x_1375:
[----:B------:R-:W2:Y:S01]  /*51d0*/  LDL R12, [R1+0x10] ;  /* 0x00001000010c7983 */ /* 0x000ea20000100800 */
[----:B------:R-:W-:Y:S01]  /*51e0*/  IMAD R79, R22, 0x8, R2 ;  /* 0x00000008164f7824 */ /* 0x000fe200078e0202 */
[----:B------:R-:W-:Y:S01]  /*51f0*/  BSSY B1, `(.L_x_1376) ;  /* 0x0000006000017945 */ /* 0x000fe20003800000 */
[----:B------:R-:W-:-:S05]  /*5200*/  IMAD R90, R26, -0x80, R29 ;  /* 0xffffff801a5a7824 */ /* 0x000fca00078e021d */
[----:B------:R-:W-:Y:S02]  /*5210*/  VIMNMX R90, R90, 0x80, PT ;  /* 0x000000805a5a7848 */ /* 0x000fe40003fe0100 */
[----:B--2---:R-:W-:-:S04]  /*5220*/  SHF.L.U32 R91, R12, 0x1f, RZ ;  /* 0x0000001f0c5b7819 */ /* 0x004fc800000006ff */
[----:B------:R-:W1:Y:S02]  /*5230*/  SYNCS.PHASECHK.TRANS64.TRYWAIT P4, [R79+URZ+0x16890], R91 ;  /* 0x0168905b4f0075a7 */ /* 0x000e64000808017f */
[----:B-1----:R-:W-:Y:S05]  /*5240*/  @!P4 BRA `(.L_x_1377) ;  /* 0x0000018000e0c947 */ /* 0x002fea0003800000 */
.L_x_1675:
[----:B------:R-:W-:Y:S05]  /*5250*/  BSYNC B1 ;  /* 0x0000000000017941 */ /* 0x000fea0003800000 */
.L_x_1376:
[----:B------:R-:W-:Y:S01]  /*5260*/  ISETP.GE.AND P4, PT, R17, R90, PT ;  /* 0x0000005a1100720c */ /* 0x000fe20003f86270 */
[----:B------:R-:W-:-:S12]  /*5270*/  BSSY B1, `(.L_x_1378) ;  /* 0x0000006000017945 */ /* 0x000fd80003800000 */
[----:B------:R-:W-:Y:S05]  /*5280*/  @P4 BRA `(.L_x_1379) ;  /* 0x0000000000104947 */ /* 0x000fea0003800000 */
[----:B------:R-:W2:Y:S04]  /*5290*/  @!P1 LDS.128 R12, [R83+0xe000] ;  /* 0x00e00000530c9984 */ /* 0x000ea80000000c00 */
[----:B0-----:R-:W0:Y:S04]  /*52a0*/  @!P2 LDS.128 R36, [R82+0xe000] ;  /* 0x00e000005224a984 */ /* 0x001e280000000c00 */
[----:B--2---:R2:W-:Y:S04]  /*52b0*/  @!P1 STG.E.128 desc[UR38][R42.64], R12 ;  /* 0x0000000c2a009986 */ /* 0x0045e8000c101d26 */
[----:B0-----:R2:W-:Y:S02]  /*52c0*/  @!P2 STG.E.128 desc[UR38][R42.64+0x40], R36 ;  /* 0x000040242a00a986 */ /* 0x0015e4000c101d26 */
.L_x_1379:
[----:B------:R-:W-:Y:S05]  /*52d0*/  BSYNC B1 ;  /* 0x0000000000017941 */ /* 0x000fea0003800000 */
.L_x_1378:
[----:B--2---:R-:W-:-:S05]  /*52e0*/  VIADD R12, R17, 0x60 ;  /* 0x00000060110c7836 */ /* 0x004fca0000000000 */
[----:B------:R-:W-:-:S13]  /*52f0*/  ISETP.GE.AND P4, PT, R12, R90, PT ;  /* 0x0000005a0c00720c */ /* 0x000fda0003f86270 */
[----:B------:R-:W-:Y:S05]  /*5300*/  @P4 BRA `(.L_x_1357) ;  /* 0x0000000000104947 */ /* 0x000fea0003800000 */
[----:B------:R-:W2:Y:S04]  /*5310*/  @!P1 LDS.128 R12, [R83+0x11000] ;  /* 0x01100000530c9984 */ /* 0x000ea80000000c00 */
[----:B0-----:R-:W0:Y:S04]  /*5320*/  @!P2 LDS.128 R36, [R82+0x11000] ;  /* 0x011000005224a984 */ /* 0x001e280000000c00 */
[----:B--2---:R2:W-:Y:S04]  /*5330*/  @!P1 STG.E.128 desc[UR38][R40.64], R12 ;  /* 0x0000000c28009986 */ /* 0x0045e8000c101d26 */
[----:B0-----:R2:W-:Y:S02]  /*5340*/  @!P2 STG.E.128 desc[UR38][R40.64+0x40], R36 ;  /* 0x000040242800a986 */ /* 0x0015e4000c101d26 */
.L_x_1357:
[----:B------:R-:W-:Y:S05]  /*5350*/  BSYNC B0 ;  /* 0x0000000000007941 */ /* 0x000fea0003800000 */
.L_x_1339:
[----:B-1234-:R-:W1:Y:S01]  /*5360*/  S2R R12, SR_TID.X ;  /* 0x00000000000c7919 */ /* 0x01ee620000002100 */
        /* <DEDUP_REMOVED lines=16> */
.L_x_1381:
[----:B------:R-:W-:Y:S05]  /*5470*/  BSYNC B0 ;  /* 0x0000000000007941 */ /* 0x000fea0003800000 */
.L_x_1380:
[----:B------:R-:W2:Y:S01]  /*5480*/  SYNCS.PHASECHK.TRANS64.TRYWAIT P3, [R79+URZ+0x168b0], R91 ;  /* 0x0168b05b4f0075a7 */ /* 0x000ea2000806017f */
[----:B------:R-:W-:Y:S01]  /*5490*/  ULDC UR40, c[0x0][0x2f4] ;  /* 0x0000bd0000287ab9 */ /* 0x000fe20000000800 */
[----:B------:R-:W-:Y:S01]  /*54a0*/  ULDC.64 UR44, c[0x0][0x328] ;  /* 0x0000ca00002c7ab9 */ /* 0x000fe20000000a00 */
[----:B------:R-:W-:Y:S01]  /*54b0*/  ULDC.64 UR42, c[0x0][0x318] ;  /* 0x0000c600002a7ab9 */ /* 0x000fe20000000a00 */
[----:B------:R-:W-:Y:S01]  /*54c0*/  BSSY B0, `(.L_x_1382) ;  /* 0x0000003000007945 */ /* 0x000fe20003800000 */
[----:B------:R-:W-:-:S03]  /*54d0*/  IMAD.WIDE R36, R26, 0x80, R10 ;  /* 0x000000801a247825 */ /* 0x000fc600078e020a */
[----:B--2---:R-:W-:Y:S05]  /*54e0*/  @!P3 BRA `(.L_x_1383) ;  /* 0x00000180004cb947 */ /* 0x004fea0003800000 */
.L_x_1676:
[----:B------:R-:W-:Y:S05]  /*54f0*/  BSYNC B0 ;  /* 0x0000000000007941 */ /* 0x000fea0003800000 */
.L_x_1382:
        /* <DEDUP_REMOVED lines=9> */
[----:B0-----:R-:W-:-:S04]  /*5590*/  LEA R38, P3, R12, UR42, 0x1 ;  /* 0x0000002a0c267c11 */ /* 0x001fc8000f8608ff */
[----:B------:R-:W-:Y:S02]  /*55a0*/  LEA.HI.X R39, R12, UR43, R13, 0x1, P3 ;  /* 0x0000002b0c277c11 */ /* 0x000fe400098f0c0d */
[----:B------:R-:W-:-:S13]  /*55b0*/  ISETP.GE.AND P3, PT, R18, UR40, PT ;  /* 0x0000002812007c0c */ /* 0x000fda000bf66270 */
[----:B------:R-:W0:Y:S04]  /*55c0*/  @!P3 LDS.128 R12, [R83] ;  /* 0x00000000530cb984 */ /* 0x000e280000000c00 */
[----:B0-----:R-:W-:Y:S01]  /*55d0*/  @!P3 STG.E.128 desc[UR38][R38.64], R12 ;  /* 0x0000000c2600b986 */ /* 0x001fe2000c101d26 */
[----:B------:R-:W-:-:S13]  /*55e0*/  ISETP.GE.AND P3, PT, R67, UR40, PT ;  /* 0x0000002843007c0c */ /* 0x000fda000bf66270 */
[----:B------:R-:W0:Y:S04]  /*55f0*/  @!P3 LDS.128 R12, [R82] ;  /* 0x00000000520cb984 */ /* 0x000e280000000c00 */
[----:B0-----:R3:W-:Y:S02]  /*5600*/  @!P3 STG.E.128 desc[UR38][R38.64+0x40], R12 ;  /* 0x0000400c2600b986 */ /* 0x0017e4000c101d26 */
.L_x_1385:
[----:B------:R-:W-:Y:S05]  /*5610*/  BSYNC B0 ;  /* 0x0000000000007941 */ /* 0x000fea0003800000 */
.L_x_1384:
[----:B-1-3--:R-:W-:Y:S01]  /*5620*/  VIADD R12, R17, 0x60 ;  /* 0x00000060110c7836 */ /* 0x00afe20000000000 */
[----:B------:R-:W-:Y:S04]  /*5630*/  BSSY B0, `(.L_x_1386) ;  /* 0x0000013000007945 */ /* 0x000fe80003800000 */
        /* <DEDUP_REMOVED lines=18> */
.L_x_1387:
[----:B------:R-:W-:Y:S05]  /*5760*/  BSYNC B0 ;  /* 0x0000000000007941 */ /* 0x000fea0003800000 */
.L_x_1386:
[----:B-1----:R-:W3:Y:S04]  /*5770*/  LDL R12, [R1] ;  /* 0x00000000010c7983 */ /* 0x002ee80000100800 */
[----:B------:R-:W4:Y:S01]  /*5780*/  LDL.LU R13, [R1+0x10] ;  /* 0x00001000010d7983 */ /* 0x000f220000300800 */
[----:B------:R-:W-:Y:S02]  /*5790*/  VIADD R22, R22, 0x1 ;  /* 0x0000000116167836 */ /* 0x000fe40000000000 */
[----:B0-2---:R-:W-:Y:S01]  /*57a0*/  @!P4 VIADD R79, R79, 0x168c0 ;  /* 0x000168c04f4fc836 */ /* 0x005fe20000000000 */
        /* <DEDUP_REMOVED lines=13> */
[----:B----4-:R-:W-:-:S05]  /*5880*/  LOP3.LUT R13, R13, R12, RZ, 0x3c, !PT ;  /* 0x0000000c0d0d7212 */ /* 0x010fca00078e3cff */
[----:B------:R0:W-:Y:S02]  /*5890*/  STL [R1+0x10], R13 ;  /* 0x0000100d01007387 */ /* 0x0001e40000100800 */
[----:B------:R-:W-:Y:S05]  /*58a0*/  @P5 BRA `(.L_x_1388) ;  /* 0xffffffcc00305947 */ /* 0x000fea000383ffff */
[----:B0-----:R-:W0:Y:S01]  /*58b0*/  S2R R13, SR_TID.X ;  /* 0x00000000000d7919 */ /* 0x001e220000002100 */
[----:B------:R-:W-:Y:S02]  /*58c0*/  PLOP3.LUT P0, PT, PT, PT, PT, 0x8, 0x0 ;  /* 0x000000000000781c */ /* 0x000fe40003f0e170 */
[----:B0-----:R-:W-:-:S04]  /*58d0*/  SHF.R.U32.HI R13, RZ, 0x7, R13 ;  /* 0x00000007ff0d7819 */ /* 0x001fc8000001160d */
[----:B------:R-:W-:-:S13]  /*58e0*/  ISETP.NE.AND P5, PT, R13, 0x1, PT ;  /* 0x000000010d00780c */ /* 0x000fda0003fa5270 */
[----:B------:R-:W-:Y:S06]  /*58f0*/  @!P5 BAR.ARV 0x9, 0x100 ;  /* 0x024400000000db1d */ /* 0x000fec0000002000 */
.L_x_1334:
[----:B------:R-:W2:Y:S01]  /*5900*/  LDL R10, [R1+0x18] ;  /* 0x00001800010a7983 */ /* 0x000ea20000100800 */
[----:B------:R-:W1:Y:S08]  /*5910*/  LDC R0, c[0x0][0x448] ;  /* 0x00011200ff007b82 */ /* 0x000e700000000800 */
[----:B------:R-:W3:Y:S01]  /*5920*/  LDC.64 R6, c[0x0][0x9e0] ;  /* 0x00027800ff067b82 */ /* 0x000ee20000000a00 */
[----:B-1----:R-:W-:-:S02]  /*5930*/  ISETP.NE.AND P1, PT, R0, 0x1, PT ;  /* 0x000000010000780c */ /* 0x002fc40003f25270 */
[----:B---3--:R-:W-:-:S11]  /*5940*/  ISETP.GE.AND P2, PT, R7, 0x1, PT ;  /* 0x000000010700780c */ /* 0x008fd60003f46270 */
[----:B------:R-:W1:Y:S08]  /*5950*/  @P1 LDC R0, c[0x0][0x44c] ;  /* 0x00011300ff001b82 */ /* 0x000e700000000800 */
[----:B------:R-:W3:Y:S01]  /*5960*/  @P1 LDC R5, c[0x0][0x450] ;  /* 0x00011400ff051b82 */ /* 0x000ee20000000800 */
[----:B--2---:R-:W-:-:S04]  /*5970*/  VIADD R3, R10, 0xbf ;  /* 0x000000bf0a037836 */ /* 0x004fc80000000000 */
[----:B-1----:R-:W-:-:S05]  /*5980*/  @P1 IMAD.HI.U32 R0, R3, R0, RZ ;  /* 0x0000000003001227 */ /* 0x002fca00078e00ff */
[----:B---3--:R-:W-:-:S05]  /*5990*/  @P1 SHF.R.U32.HI R3, RZ, R5, R0 ;  /* 0x00000005ff031219 */ /* 0x008fca0000011600 */
[----:B------:R-:W-:Y:S01]  /*59a0*/  IMAD.IADD R5, R28, 0x1, R3 ;  /* 0x000000011c057824 */ /* 0x000fe200078e0203 */
[----:B------:R-:W-:Y:S06]  /*59b0*/  @P0 BRA `(.L_x_1389) ;  /* 0x00000000000c0947 */ /* 0x000fec0003800000 */
[----:B------:R-:W1:Y:S01]  /*59c0*/  FENCE.VIEW.ASYNC.G ;  /* 0x00000000000073c6 */ /* 0x000e620000000100 */
[----:B------:R-:W-:Y:S05]  /*59d0*/  WARPSYNC.ALL ;  /* 0x0000000000007948 */ /* 0x000fea0003800000 */
[----:B-1----:R-:W-:Y:S06]  /*59e0*/  BAR.ARV 0xc, 0x200 ;  /* 0x0308000000007b1d */ /* 0x002fec0000002000 */
.L_x_1389:
[----:B------:R-:W-:Y:S01]  /*59f0*/  IMAD.IADD R0, R5, 0x1, R6 ;  /* 0x0000000105007824 */ /* 0x000fe200078e0206 */
[----:B------:R-:W-:Y:S06]  /*5a00*/  @!P2 BRA `(.L_x_1390) ;  /* 0x000000000048a947 */ /* 0x000fec0003800000 */
        /* <DEDUP_REMOVED lines=11> */
.L_x_1392:
[----:B------:R-:W-:-:S13]  /*5ac0*/  ISETP.NE.AND P0, PT, R7, 0x1, PT ;  /* 0x000000010700780c */ /* 0x000fda0003f05270 */
[----:B------:R-:W1:Y:S02]  /*5ad0*/  @P0 LDC.64 R4, c[0x0][0x9e8] ;  /* 0x00027a00ff040b82 */ /* 0x000e640000000a00 */
[----:B-1----:R-:W-:-:S05]  /*5ae0*/  @P0 IMAD.HI.U32 R4, R3, R4, RZ ;  /* 0x0000000403040227 */ /* 0x002fca00078e00ff */
[----:B------:R-:W-:-:S07]  /*5af0*/  @P0 SHF.R.U32.HI R3, RZ, R5, R4 ;  /* 0x00000005ff030219 */ /* 0x000fce0000011604 */
.L_x_1393:
[----:B------:R-:W-:Y:S05]  /*5b00*/  BSYNC B0 ;  /* 0x0000000000007941 */ /* 0x000fea0003800000 */
.L_x_1391:
[----:B------:R-:W-:-:S05]  /*5b10*/  IMAD R3, R3, R7, R7 ;  /* 0x0000000703037224 */ /* 0x000fca00078e0207 */
[----:B------:R-:W-:-:S07]  /*5b20*/  VIMNMX R0, R0, R3, PT ;  /* 0x0000000300007248 */ /* 0x000fce0003fe0100 */
.L_x_1390:
[----:B------:R-:W1:Y:S01]  /*5b30*/  @P1 LDC R4, c[0x0][0x44c] ;  /* 0x00011300ff041b82 */ /* 0x000e620000000800 */
[----:B------:R-:W-:Y:S01]  /*5b40*/  VIADD R0, R0, 0x7f ;  /* 0x0000007f00007836 */ /* 0x000fe20000000000 */
[----:B------:R-:W-:-:S04]  /*5b50*/  ULDC UR4, c[0x0][0x9dc] ;  /* 0x0002770000047ab9 */ /* 0x000fc80000000800 */
[----:B------:R-:W-:Y:S02]  /*5b60*/  SHF.R.S32.HI R3, RZ, 0x1f, R0 ;  /* 0x0000001fff037819 */ /* 0x000fe40000011400 */
[----:B------:R-:W2:Y:S02]  /*5b70*/  @P1 LDC R6, c[0x0][0x450] ;  /* 0x00011400ff061b82 */ /* 0x000ea40000000800 */
[----:B------:R-:W-:-:S04]  /*5b80*/  LEA.HI R3, R3, R0, RZ, 0x7 ;  /* 0x0000000003037211 */ /* 0x000fc800078f38ff */
[----:B------:R-:W-:-:S04]  /*5b90*/  SHF.R.S32.HI R3, RZ, 0x7, R3 ;  /* 0x00000007ff037819 */ /* 0x000fc80000011403 */
[----:B------:R-:W-:Y:S01]  /*5ba0*/  VIMNMX R92, R92, R3, PT ;  /* 0x000000035c5c7248 */ /* 0x000fe20003fe0100 */
[----:B-1----:R-:W-:-:S04]  /*5bb0*/  @P1 IMAD.HI.U32 R5, R10, R4, RZ ;  /* 0x000000040a051227 */ /* 0x002fc800078e00ff */
[----:B------:R-:W-:Y:S01]  /*5bc0*/  IMAD.MOV.U32 R4, RZ, RZ, R10 ;  /* 0x000000ffff047224 */ /* 0x000fe200078e000a */
        /* <DEDUP_REMOVED lines=14> */
.L_x_1396:
[----:B------:R-:W-:-:S13]  /*5cb0*/  ISETP.NE.AND P0, PT, R7, 0x1, PT ;  /* 0x000000010700780c */ /* 0x000fda0003f05270 */
[----:B------:R-:W1:Y:S02]  /*5cc0*/  @P0 LDC.64 R4, c[0x0][0x9e8] ;  /* 0x00027a00ff040b82 */ /* 0x000e640000000a00 */
[----:B-1----:R-:W-:-:S05]  /*5cd0*/  @P0 IMAD.HI.U32 R4, R0, R4, RZ ;  /* 0x0000000400040227 */ /* 0x002fca00078e00ff */
[----:B------:R-:W-:-:S07]  /*5ce0*/  @P0 SHF.R.U32.HI R0, RZ, R5, R4 ;  /* 0x00000005ff000219 */ /* 0x000fce0000011604 */
.L_x_1397:
[----:B------:R-:W-:Y:S05]  /*5cf0*/  BSYNC B0 ;  /* 0x0000000000007941 */ /* 0x000fea0003800000 */
.L_x_1395:
[----:B------:R-:W-:-:S05]  /*5d00*/  IMAD R0, R0, R7, RZ ;  /* 0x0000000700007224 */ /* 0x000fca00078e02ff */
[----:B------:R-:W-:-:S07]  /*5d10*/  VIMNMX R3, R3, R0, !PT ;  /* 0x0000000003037248 */ /* 0x000fce0007fe0100 */
.L_x_1394:
[----:B------:R-:W-:Y:S02]  /*5d20*/  SHF.R.S32.HI R0, RZ, 0x1f, R3 ;  /* 0x0000001fff007819 */ /* 0x000fe40000011403 */
[----:B------:R-:W-:Y:S02]  /*5d30*/  CS2R R20, SRZ ;  /* 0x0000000000147805 */ /* 0x000fe4000001ff00 */
[----:B------:R-:W-:Y:S02]  /*5d40*/  PLOP3.LUT P0, PT, PT, PT, PT, 0x80, 0x0 ;  /* 0x000000000000781c */ /* 0x000fe40003f0f070 */
[----:B0-----:R-:W-:Y:S02]  /*5d50*/  CS2R R14, SRZ ;  /* 0x00000000000e7805 */ /* 0x001fe4000001ff00 */
[----:B------:R-:W-:Y:S01]  /*5d60*/  LEA.HI R0, R0, R3, RZ, 0x7 ;  /* 0x0000000300007211 */ /* 0x000fe200078f38ff */
[----:B------:R-:W-:Y:S01]  /*5d70*/  IMAD.MOV.U32 R118, RZ, RZ, RZ ;  /* 0x000000ffff767224 */ /* 0x000fe200078e00ff */
[----:B------:R-:W-:Y:S01]  /*5d80*/  CS2R R114, SRZ ;  /* 0x0000000000727805 */ /* 0x000fe2000001ff00 */
[----:B------:R-:W-:Y:S01]  /*5d90*/  IMAD.MOV.U32 R31, RZ, RZ, RZ ;  /* 0x000000ffff1f7224 */ /* 0x000fe200078e00ff */
[----:B------:R-:W-:-:S02]  /*5da0*/  SHF.R.S32.HI R0, RZ, 0x7, R0 ;  /* 0x00000007ff007819 */ /* 0x000fc40000011400 */
[----:B------:R-:W-:Y:S02]  /*5db0*/  CS2R R112, SRZ ;  /* 0x0000000000707805 */ /* 0x000fe4000001ff00 */
[----:B------:R-:W-:Y:S02]  /*5dc0*/  CS2R R110, SRZ ;  /* 0x00000000006e7805 */ /* 0x000fe4000001ff00 */
[----:B------:R-:W-:Y:S02]  /*5dd0*/  CS2R R108, SRZ ;  /* 0x00000000006c7805 */ /* 0x000fe4000001ff00 */
[----:B------:R-:W-:Y:S02]  /*5de0*/  VIMNMX R4, RZ, R0, !PT ;  /* 0x00000000ff047248 */ /* 0x000fe40007fe0100 */
[----:B------:R-:W-:Y:S02]  /*5df0*/  CS2R R106, SRZ ;  /* 0x00000000006a7805 */ /* 0x000fe4000001ff00 */
[----:B------:R-:W-:-:S02]  /*5e00*/  CS2R R104, SRZ ;  /* 0x0000000000687805 */ /* 0x000fc4000001ff00 */
[----:B------:R-:W-:Y:S02]  /*5e10*/  CS2R R102, SRZ ;  /* 0x0000000000667805 */ /* 0x000fe4000001ff00 */
[----:B------:R-:W-:Y:S01]  /*5e20*/  ISETP.GT.AND P1, PT, R92, R4, PT ;  /* 0x000000045c00720c */ /* 0x000fe20003f24270 */
[----:B------:R0:W-:Y:S01]  /*5e30*/  STL [R1+0x30], R4 ;  /* 0x0000300401007387 */ /* 0x0001e20000100800 */
[----:B------:R-:W-:Y:S02]  /*5e40*/  CS2R R100, SRZ ;  /* 0x0000000000647805 */ /* 0x000fe4000001ff00 */
[----:B------:R-:W-:Y:S02]  /*5e50*/  CS2R R98, SRZ ;  /* 0x0000000000627805 */ /* 0x000fe4000001ff00 */
[----:B------:R-:W-:Y:S02]  /*5e60*/  CS2R R96, SRZ ;  /* 0x0000000000607805 */ /* 0x000fe4000001ff00 */
[----:B------:R-:W-:Y:S01]  /*5e70*/  CS2R R10, SRZ ;  /* 0x00000000000a7805 */ /* 0x000fe2000001ff00 */
[----:B------:R-:W-:Y:S01]  /*5e80*/  IMAD.MOV.U32 R94, RZ, RZ, RZ ;  /* 0x000000ffff5e7224 */ /* 0x000fe200078e00ff */
[----:B------:R-:W-:Y:S01]  /*5e90*/  CS2R R90, SRZ ;  /* 0x00000000005a7805 */ /* 0x000fe2000001ff00 */
[----:B------:R-:W-:Y:S01]  /*5ea0*/  IMAD.MOV.U32 R27, RZ, RZ, RZ ;  /* 0x000000ffff1b7224 */ /* 0x000fe200078e00ff */
[----:B------:R-:W-:Y:S01]  /*5eb0*/  CS2R R88, SRZ ;  /* 0x0000000000587805 */ /* 0x000fe2000001ff00 */
[----:B0-----:R-:W-:Y:S06]  /*5ec0*/  @!P1 BRA `(.L_x_1398) ;  /* 0x000000ec00f49947 */ /* 0x001fec0003800000 */
        /* <DEDUP_REMOVED lines=9> */
.L_x_1679:
[----:B------:R-:W1:Y:S01]  /*5f60*/  LDL R3, [R1+0x1c] ;  /* 0x00001c0001037983 */ /* 0x000e620000100800 */
[----:B------:R-:W-:Y:S01]  /*5f70*/  BSSY B6, `(.L_x_1400) ;  /* 0x000001b000067945 */ /* 0x000fe20003800000 */
[----:B-1----:R-:W-:-:S05]  /*5f80*/  IMAD.HI R0, R3, 0x55555556, RZ ;  /* 0x5555555603007827 */ /* 0x002fca00078e02ff */
[----:B------:R-:W-:-:S05]  /*5f90*/  LEA.HI R0, R0, R0, RZ, 0x1 ;  /* 0x0000000000007211 */ /* 0x000fca00078f08ff */
[----:B------:R-:W-:Y:S02]  /*5fa0*/  IMAD R0, R0, -0x3, R3 ;  /* 0xfffffffd00007824 */ /* 0x000fe400078e0203 */
[----:B------:R-:W-:-:S04]  /*5fb0*/  VIADD R3, R2, 0x8400 ;  /* 0x0000840002037836 */ /* 0x000fc80000000000 */
[----:B------:R-:W-:Y:S01]  /*5fc0*/  IMAD R0, R0, 0x2000, R3 ;  /* 0x0000200000007824 */ /* 0x000fe200078e0203 */
[----:B------:R-:W-:-:S04]  /*5fd0*/  LOP3.LUT P0, RZ, R3, 0x3ff, RZ, 0xc0, !PT ;  /* 0x000003ff03ff7812 */ /* 0x000fc8000780c0ff */
[----:B------:R-:W-:Y:S02]  /*5fe0*/  SHF.R.U32.HI R0, RZ, 0x4, R0 ;  /* 0x00000004ff007819 */ /* 0x000fe40000011600 */
[----:B------:R-:W-:Y:S02]  /*5ff0*/  P2R R25, PR, RZ, 0x1 ;  /* 0x00000001ff197803 */ /* 0x000fe40000000000 */
[----:B------:R-:W-:-:S05]  /*6000*/  LOP3.LUT R30, R0, 0x3fff, RZ, 0xc0, !PT ;  /* 0x00003fff001e7812 */ /* 0x000fca00078ec0ff */
        /* <DEDUP_REMOVED lines=17> */
.L_x_1401:
[----:B------:R-:W-:Y:S05]  /*6120*/  BSYNC B6 ;  /* 0x0000000000067941 */ /* 0x000fea0003800000 */
.L_x_1400:
        /* <DEDUP_REMOVED lines=13> */
.L_x_1405:
[----:B--2---:R2:W3:Y:S02]  /*6200*/  SYNCS.PHASECHK.TRANS64.TRYWAIT P0, [R2+URZ+0x16800], R3 ;  /* 0x01680003020075a7 */ /* 0x0044e4000800017f */
[----:B---3--:R-:W-:Y:S05]  /*6210*/  @!P0 NANOSLEEP.SYNCS 0x989680 ;  /* 0x009896800000895d */ /* 0x008fea0003900000 */
[----:B------:R-:W3:Y:S02]  /*6220*/  @!P0 SYNCS.PHASECHK.TRANS64 P0, [R2+URZ+0x16800], R3 ;  /* 0x01680003020085a7 */ /* 0x000ee4000800007f */
[----:B---3--:R-:W-:Y:S05]  /*6230*/  @!P0 BRA `(.L_x_1405) ;  /* 0xfffffffc00f08947 */ /* 0x008fea000383ffff */
.L_x_1404:
[----:B------:R-:W-:Y:S05]  /*6240*/  BSYNC B0 ;  /* 0x0000000000007941 */ /* 0x000fea0003800000 */
.L_x_1403:
[----:B------:R-:W-:Y:S05]  /*6250*/  BRA `(.L_x_1406) ;  /* 0x0000002c00947947 */ /* 0x000fea0003800000 */
.L_x_1402:
[----:B------:R-:W-:Y:S01]  /*6260*/  ISETP.NE.AND P0, PT, R25, RZ, PT ;  /* 0x000000ff1900720c */ /* 0x000fe20003f05270 */
[----:B------:R-:W-:Y:S01]  /*6270*/  ULDC.64 UR4, c[0x0][0x3f8] ;  /* 0x0000fe0000047ab9 */ /* 0x000fe20000000a00 */
[----:B-----5:R-:W-:Y:S01]  /*6280*/  SHF.R.S32.HI R0, RZ, 0x1f, R24 ;  /* 0x0000001fff007819 */ /* 0x020fe20000011418 */
[----:B------:R-:W-:Y:S01]  /*6290*/  ULDC.64 UR6, c[0x0][0x408] ;  /* 0x0001020000067ab9 */ /* 0x000fe20000000a00 */
[----:B------:R-:W-:Y:S01]  /*62a0*/  IMAD.WIDE.U32 R26, R24, UR4, RZ ;  /* 0x00000004181a7c25 */ /* 0x000fe2000f8e00ff */
[----:B------:R-:W-:Y:S03]  /*62b0*/  BSSY B6, `(.L_x_1407) ;  /* 0x0000019000067945 */ /* 0x000fe60003800000 */
[C---:B------:R-:W-:Y:S02]  /*62c0*/  IMAD R3, R0.reuse, UR4, RZ ;  /* 0x0000000400037c24 */ /* 0x040fe4000f8e02ff */
[----:B------:R-:W-:-:S02]  /*62d0*/  IMAD R5, R0, UR6, RZ ;  /* 0x0000000600057c24 */ /* 0x000fc4000f8e02ff */
[C---:B------:R-:W-:Y:S02]  /*62e0*/  IMAD R3, R24.reuse, UR5, R3 ;  /* 0x0000000518037c24 */ /* 0x040fe4000f8e0203 */
[C---:B------:R-:W-:Y:S02]  /*62f0*/  IMAD R5, R24.reuse, UR7, R5 ;  /* 0x0000000718057c24 */ /* 0x040fe4000f8e0205 */
[----:B------:R-:W-:-:S04]  /*6300*/  IMAD.WIDE.U32 R24, R24, UR6, RZ ;  /* 0x0000000618187c25 */ /* 0x000fc8000f8e00ff */
[----:B------:R-:W-:Y:S02]  /*6310*/  IMAD.IADD R29, R3, 0x1, R27 ;  /* 0x00000001031d7824 */ /* 0x000fe400078e021b */
[----:B------:R-:W-:Y:S01]  /*6320*/  IMAD.IADD R31, R5, 0x1, R25 ;  /* 0x00000001051f7824 */ /* 0x000fe200078e0219 */
[----:B------:R-:W-:Y:S06]  /*6330*/  @!P0 BRA `(.L_x_1408) ;  /* 0x0000000000408947 */ /* 0x000fec0003800000 */
        /* <DEDUP_REMOVED lines=16> */
.L_x_1408:
[----:B------:R-:W-:Y:S05]  /*6440*/  BSYNC B6 ;  /* 0x0000000000067941 */ /* 0x000fea0003800000 */
.L_x_1407:
[----:B------:R-:W2:Y:S01]  /*6450*/  LDL R20, [R1+0x18] ;  /* 0x0000180001147983 */ /* 0x000ea20000100800 */
[----:B------:R-:W-:Y:S01]  /*6460*/  ULDC.U8 UR4, c[0x0][0x410] ;  /* 0x0001040000047ab9 */ /* 0x000fe20000000000 */
[----:B------:R-:W-:Y:S01]  /*6470*/  BSSY B0, `(.L_x_1409) ;  /* 0x00002bb000007945 */ /* 0x000fe20003800000 */
[----:B------:R-:W-:Y:S01]  /*6480*/  ISETP.NE.AND P0, PT, RZ, UR4, PT ;  /* 0x00000004ff007c0c */ /* 0x000fe2000bf05270 */
[----:B--2---:R-:W-:-:S12]  /*6490*/  IMAD.IADD R39, R17, 0x1, R20 ;  /* 0x0000000111277824 */ /* 0x004fd800078e0214 */
[----:B------:R-:W-:Y:S05]  /*64a0*/  @!P0 BRA `(.L_x_1410) ;  /* 0x0000001400a08947 */ /* 0x000fea0003800000 */
[----:B------:R-:W2:Y:S01]  /*64b0*/  LDL R43, [R1+0x14] ;  /* 0x00001400012b7983 */ /* 0x000ea20000100800 */
[----:B------:R-:W1:Y:S01]  /*64c0*/  LDC R32, c[0x0][0x448] ;  /* 0x00011200ff207b82 */ /* 0x000e620000000800 */
[----:B------:R-:W-:Y:S01]  /*64d0*/  ULDC.64 UR4, c[0x0][0x3f8] ;  /* 0x0000fe0000047ab9 */ /* 0x000fe20000000a00 */
[----:B------:R-:W-:Y:S01]  /*64e0*/  ULDC.64 UR6, c[0x0][0x408] ;  /* 0x0001020000067ab9 */ /* 0x000fe20000000a00 */
[----:B------:R-:W3:Y:S01]  /*64f0*/  S2R R20, SR_TID.X ;  /* 0x0000000000147919 */ /* 0x000ee20000002100 */
[----:B-1----:R-:W-:Y:S01]  /*6500*/  ISETP.NE.AND P0, PT, R32, 0x1, PT ;  /* 0x000000012000780c */ /* 0x002fe20003f05270 */
[----:B---3--:R-:W-:-:S12]  /*6510*/  VIADD R21, R20, 0xffffff80 ;  /* 0xffffff8014157836 */ /* 0x008fd80000000000 */
[----:B------:R-:W1:Y:S01]  /*6520*/  @P0 LDC R0, c[0x0][0x44c] ;  /* 0x00011300ff000b82 */ /* 0x000e620000000800 */
[----:B------:R-:W-:-:S07]  /*6530*/  SHF.R.S32.HI R20, RZ, 0x1f, R21 ;  /* 0x0000001fff147819 */ /* 0x000fce0000011415 */
[----:B------:R-:W3:Y:S01]  /*6540*/  @P0 LDC R5, c[0x0][0x450] ;  /* 0x00011400ff050b82 */ /* 0x000ee20000000800 */
[----:B------:R-:W-:-:S04]  /*6550*/  LEA.HI R20, R20, R21, RZ, 0x2 ;  /* 0x0000001514147211 */ /* 0x000fc800078f10ff */
[----:B------:R-:W-:-:S05]  /*6560*/  LOP3.LUT R20, R20, 0xfffffffc, RZ, 0xc0, !PT ;  /* 0xfffffffc14147812 */ /* 0x000fca00078ec0ff */
[----:B------:R-:W-:-:S04]  /*6570*/  IMAD.IADD R20, R21, 0x1, -R20 ;  /* 0x0000000115147824 */ /* 0x000fc800078e0a14 */
[----:B------:R-:W-:-:S04]  /*6580*/  IMAD R3, R20, 0x60, R39 ;  /* 0x0000006014037824 */ /* 0x000fc800078e0227 */
[----:B-1----:R-:W-:-:S05]  /*6590*/  @P0 IMAD.HI.U32 R0, R3, R0, RZ ;  /* 0x0000000003000227 */ /* 0x002fca00078e00ff */
[----:B---3--:R-:W-:-:S04]  /*65a0*/  @P0 SHF.R.U32.HI R3, RZ, R5, R0 ;  /* 0x00000005ff030219 */ /* 0x008fc80000011600 */
[----:B------:R-:W-:Y:S01]  /*65b0*/  SHF.R.S32.HI R0, RZ, 0x1f, R3 ;  /* 0x0000001fff007819 */ /* 0x000fe20000011403 */
[----:B------:R-:W-:Y:S02]  /*65c0*/  IMAD.MOV.U32 R6, RZ, RZ, R26 ;  /* 0x000000ffff067224 */ /* 0x000fe400078e001a */
[----:B------:R-:W-:Y:S02]  /*65d0*/  IMAD.MOV.U32 R7, RZ, RZ, R29 ;  /* 0x000000ffff077224 */ /* 0x000fe400078e001d */
[C---:B------:R-:W-:Y:S02]  /*65e0*/  IMAD R4, R0.reuse, UR4, RZ ;  /* 0x0000000400047c24 */ /* 0x040fe4000f8e02ff */
[----:B------:R-:W-:Y:S02]  /*65f0*/  IMAD.MOV.U32 R8, RZ, RZ, R24 ;  /* 0x000000ffff087224 */ /* 0x000fe400078e0018 */
[----:B------:R-:W-:Y:S02]  /*6600*/  IMAD.MOV.U32 R9, RZ, RZ, R31 ;  /* 0x000000ffff097224 */ /* 0x000fe400078e001f */
[----:B------:R-:W-:-:S02]  /*6610*/  IMAD R0, R0, UR6, RZ ;  /* 0x0000000600007c24 */ /* 0x000fc4000f8e02ff */
[----:B------:R-:W-:-:S04]  /*6620*/  IMAD.WIDE.U32 R6, R3, UR4, R6 ;  /* 0x0000000403067c25 */ /* 0x000fc8000f8e0006 */
[C---:B------:R-:W-:Y:S01]  /*6630*/  IMAD R5, R3.reuse, UR5, R4 ;  /* 0x0000000503057c24 */ /* 0x040fe2000f8e0204 */
[----:B------:R-:W-:Y:S01]  /*6640*/  ULDC.64 UR4, c[0x0][0x3e8] ;  /* 0x0000fa0000047ab9 */ /* 0x000fe20000000a00 */
[----:B------:R-:W-:-:S04]  /*6650*/  IMAD.WIDE.U32 R8, R3, UR6, R8 ;  /* 0x0000000603087c25 */ /* 0x000fc8000f8e0008 */
[----:B------:R-:W-:Y:S01]  /*6660*/  IMAD R3, R3, UR7, R0 ;  /* 0x0000000703037c24 */ /* 0x000fe2000f8e0200 */
[----:B------:R-:W-:Y:S01]  /*6670*/  ULDC.64 UR6, c[0x0][0x400] ;  /* 0x0001000000067ab9 */ /* 0x000fe20000000a00 */
[----:B------:R-:W-:Y:S01]  /*6680*/  IMAD.IADD R5, R7, 0x1, R5 ;  /* 0x0000000107057824 */ /* 0x000fe200078e0205 */
[----:B------:R-:W-:Y:S01]  /*6690*/  LEA R4, P0, R6, UR4, 0x1 ;  /* 0x0000000406047c11 */ /* 0x000fe2000f8008ff */
[----:B------:R-:W-:Y:S01]  /*66a0*/  IMAD.IADD R3, R9, 0x1, R3 ;  /* 0x0000000109037824 */ /* 0x000fe200078e0203 */
[----:B------:R-:W-:Y:S01]  /*66b0*/  LEA R7, P1, R8, UR6, 0x1 ;  /* 0x0000000608077c11 */ /* 0x000fe2000f8208ff */
[----:B------:R-:W-:Y:S01]  /*66c0*/  UMOV UR4, 0xffffffff ;  /* 0xffffffff00047882 */ /* 0x000fe20000000000 */
[----:B------:R-:W-:Y:S02]  /*66d0*/  LEA.HI.X R6, R6, UR5, R5, 0x1, P0 ;  /* 0x0000000506067c11 */ /* 0x000fe400080f0c05 */
[----:B------:R-:W-:Y:S02]  /*66e0*/  LEA.HI.X R8, R8, UR7, R3, 0x1, P1 ;  /* 0x0000000708087c11 */ /* 0x000fe400088f0c03 */
[----:B--2---:R-:W-:Y:S01]  /*66f0*/  SHF.R.S32.HI R38, RZ, 0x1f, R43 ;  /* 0x0000001fff267819 */ /* 0x004fe2000001142b */
[----:B------:R-:W-:Y:S06]  /*6700*/  BRA.DIV UR4, `(.L_x_1411) ;  /* 0x0000017204187947 */ /* 0x000fec000b800000 */
[----:B------:R1:W2:Y:S04]  /*6710*/  SHFL.IDX PT, R3, R6, RZ, 0x1c1f ;  /* 0x001c1fff06037589 */ /* 0x0002a800000e0000 */
[----:B------:R1:W3:Y:S04]  /*6720*/  SHFL.IDX PT, R0, R4, RZ, 0x1c1f ;  /* 0x001c1fff04007589 */ /* 0x0002e800000e0000 */
[----:B------:R1:W4:Y:S04]  /*6730*/  SHFL.IDX PT, R5, R8, RZ, 0x1c1f ;  /* 0x001c1fff08057589 */ /* 0x00032800000e0000 */
[----:B0-----:R1:W0:Y:S02]  /*6740*/  SHFL.IDX PT, R14, R7, RZ, 0x1c1f ;  /* 0x001c1fff070e7589 */ /* 0x00122400000e0000 */
.L_x_1685:
[----:B------:R-:W5:Y:S01]  /*6750*/  LDL R9, [R1+0x4] ;  /* 0x0000040001097983 */ /* 0x000f620000100800 */
[----:B------:R-:W-:Y:S01]  /*6760*/  BSSY B1, `(.L_x_1412) ;  /* 0x000001e000017945 */ /* 0x000fe20003800000 */
[----:B------:R-:W-:Y:S02]  /*6770*/  CS2R R34, SRZ ;  /* 0x0000000000227805 */ /* 0x000fe4000001ff00 */
[----:B------:R-:W-:Y:S02]  /*6780*/  CS2R R20, SRZ ;  /* 0x0000000000147805 */ /* 0x000fe4000001ff00 */
[----:B------:R-:W-:Y:S02]  /*6790*/  CS2R R28, SRZ ;  /* 0x00000000001c7805 */ /* 0x000fe4000001ff00 */
[----:B------:R-:W-:Y:S01]  /*67a0*/  CS2R R24, SRZ ;  /* 0x0000000000187805 */ /* 0x000fe2000001ff00 */
[----:B-----5:R-:W-:-:S05]  /*67b0*/  IMAD R32, R9, R32, RZ ;  /* 0x0000002009207224 */ /* 0x020fca00078e02ff */
[----:B------:R-:W-:-:S13]  /*67c0*/  ISETP.GE.AND P0, PT, R39, R32, PT ;  /* 0x000000202700720c */ /* 0x000fda0003f06270 */
[----:B------:R-:W-:Y:S05]  /*67d0*/  @P0 BRA `(.L_x_1413) ;  /* 0x0000000000580947 */ /* 0x000fea0003800000 */
[----:B------:R-:W-:Y:S01]  /*67e0*/  ULDC UR4, c[0x0][0x3f4] ;  /* 0x0000fd0000047ab9 */ /* 0x000fe20000000800 */
[----:B---3--:R-:W-:Y:S01]  /*67f0*/  IMAD.MOV.U32 R10, RZ, RZ, R0 ;  /* 0x000000ffff0a7224 */ /* 0x008fe200078e0000 */
[----:B------:R-:W-:Y:S01]  /*6800*/  ISETP.GE.AND P3, PT, R43, UR4, PT ;  /* 0x000000042b007c0c */ /* 0x000fe2000bf66270 */
[----:B--2---:R-:W-:Y:S01]  /*6810*/  IMAD.MOV.U32 R11, RZ, RZ, R3 ;  /* 0x000000ffff0b7224 */ /* 0x004fe200078e0003 */
[----:B------:R-:W-:Y:S01]  /*6820*/  ISETP.GE.AND P2, PT, R152, UR4, PT ;  /* 0x0000000498007c0c */ /* 0x000fe2000bf46270 */
[----:B----4-:R-:W-:Y:S01]  /*6830*/  IMAD.MOV.U32 R15, RZ, RZ, R5 ;  /* 0x000000ffff0f7224 */ /* 0x010fe200078e0005 */
[----:B------:R-:W-:-:S09]  /*6840*/  CS2R R28, SRZ ;  /* 0x00000000001c7805 */ /* 0x000fd2000001ff00 */
[C---:B------:R-:W-:Y:S01]  /*6850*/  @!P3 IMAD.SHL.U32 R37, R43.reuse, 0x2, RZ ;  /* 0x000000022b25b824 */ /* 0x040fe200078e00ff */
[----:B------:R-:W-:Y:S02]  /*6860*/  @!P3 SHF.L.U64.HI R20, R43, 0x1, R38 ;  /* 0x000000012b14b819 */ /* 0x000fe40000010226 */
[----:B------:R-:W-:Y:S02]  /*6870*/  CS2R R34, SRZ ;  /* 0x0000000000227805 */ /* 0x000fe4000001ff00 */
[----:B------:R-:W-:Y:S01]  /*6880*/  CS2R R24, SRZ ;  /* 0x0000000000187805 */ /* 0x000fe2000001ff00 */
[----:B------:R-:W-:Y:S01]  /*6890*/  @!P2 IMAD.WIDE R10, R152, 0x2, R10 ;  /* 0x00000002980aa825 */ /* 0x000fe200078e020a */
[-C--:B------:R-:W-:Y:S02]  /*68a0*/  @!P3 IADD3 R26, P0, R0, R37.reuse, RZ ;  /* 0x00000025001ab210 */ /* 0x080fe40007f1e0ff */
[----:B0-----:R-:W-:Y:S01]  /*68b0*/  @!P3 IADD3 R36, P1, R14, R37, RZ ;  /* 0x000000250e24b210 */ /* 0x001fe20007f3e0ff */
[----:B------:R-:W-:Y:S01]  /*68c0*/  @!P2 IMAD.WIDE R12, R152, 0x2, R14 ;  /* 0x00000002980ca825 */ /* 0x000fe200078e020e */
[----:B------:R0:W5:Y:S03]  /*68d0*/  @!P2 LD.E.64 R28, desc[UR38][R10.64] ;  /* 0x000000260a1ca980 */ /* 0x000166000c101b00 */
[--C-:B------:R-:W-:Y:S01]  /*68e0*/  @!P3 IMAD.X R27, R3, 0x1, R20.reuse, P0 ;  /* 0x00000001031bb824 */ /* 0x100fe200000e0614 */
[----:B------:R0:W5:Y:S01]  /*68f0*/  @!P2 LD.E.64 R34, desc[UR38][R12.64] ;  /* 0x000000260c22a980 */ /* 0x000162000c101b00 */
[----:B------:R-:W-:Y:S01]  /*6900*/  @!P3 IMAD.X R37, R5, 0x1, R20, P1 ;  /* 0x000000010525b824 */ /* 0x000fe200008e0614 */
[----:B------:R-:W-:-:S02]  /*6910*/  CS2R R20, SRZ ;  /* 0x0000000000147805 */ /* 0x000fc4000001ff00 */
[----:B------:R0:W5:Y:S04]  /*6920*/  @!P3 LD.E.64 R24, desc[UR38][R26.64] ;  /* 0x000000261a18b980 */ /* 0x000168000c101b00 */
[----:B------:R0:W5:Y:S02]  /*6930*/  @!P3 LD.E.64 R20, desc[UR38][R36.64] ;  /* 0x000000262414b980 */ /* 0x000164000c101b00 */
.L_x_1413:
[----:B------:R-:W-:Y:S05]  /*6940*/  BSYNC B1 ;  /* 0x0000000000017941 */ /* 0x000fea0003800000 */
.L_x_1412:
[----:B---3-5:R-:W-:Y:S01]  /*6950*/  IMAD.MOV.U32 R0, RZ, RZ, R34 ;  /* 0x000000ffff007224 */ /* 0x028fe200078e0022 */
[----:B------:R-:W-:Y:S01]  /*6960*/  UMOV UR4, 0xffffffff ;  /* 0xffffffff00047882 */ /* 0x000fe20000000000 */
[----:B--2---:R-:W-:Y:S01]  /*6970*/  IMAD.MOV.U32 R3, RZ, RZ, R35 ;  /* 0x000000ffff037224 */ /* 0x004fe200078e0023 */
[----:B0-----:R-:W-:Y:S01]  /*6980*/  CS2R R26, SRZ ;  /* 0x00000000001a7805 */ /* 0x001fe2000001ff00 */
[----:B----4-:R-:W-:Y:S01]  /*6990*/  IMAD.MOV.U32 R5, RZ, RZ, R20 ;  /* 0x000000ffff057224 */ /* 0x010fe200078e0014 */
        /* <DEDUP_REMOVED lines=8> */
[----:B------:R-:W-:-:S03]  /*6a20*/  IMAD.MOV.U32 R9, RZ, RZ, R25 ;  /* 0x000000ffff097224 */ /* 0x000fc600078e0019 */
[----:B------:R-:W-:Y:S02]  /*6a30*/  PRMT R48, R3, 0x5410, R5 ;  /* 0x0000541003307816 */ /* 0x000fe40000000005 */
[----:B------:R-:W-:Y:S01]  /*6a40*/  PRMT R36, R9, 0x7610, R36 ;  /* 0x0000761009247816 */ /* 0x000fe20000000024 */
[----:B------:R-:W-:Y:S06]  /*6a50*/  BRA.DIV UR4, `(.L_x_1414) ;  /* 0x0000016e04b47947 */ /* 0x000fec000b800000 */
[----:B------:R0:W2:Y:S04]  /*6a60*/  SHFL.IDX PT, R3, R6, 0x1, 0x1c1f ;  /* 0x003c1f0006037f89 */ /* 0x0000a800000e0000 */
[----:B------:R0:W3:Y:S04]  /*6a70*/  SHFL.IDX PT, R0, R4, 0x1, 0x1c1f ;  /* 0x003c1f0004007f89 */ /* 0x0000e800000e0000 */
[----:B------:R0:W4:Y:S04]  /*6a80*/  SHFL.IDX PT, R5, R8, 0x1, 0x1c1f ;  /* 0x003c1f0008057f89 */ /* 0x00012800000e0000 */
[----:B------:R0:W0:Y:S02]  /*6a90*/  SHFL.IDX PT, R14, R7, 0x1, 0x1c1f ;  /* 0x003c1f00070e7f89 */ /* 0x00002400000e0000 */
.L_x_1691:
[----:B01----:R-:W5:Y:S04]  /*6aa0*/  LDL R6, [R1+0x48] ;  /* 0x0000480001067983 */ /* 0x003f680000100800 */
[----:B------:R-:W2:Y:S01]  /*6ab0*/  LDL R42, [R1+0x38] ;  /* 0x00003800012a7983 */ /* 0x000ea20000100800 */
[----:B------:R-:W-:Y:S01]  /*6ac0*/  VIADD R39, R39, 0x60 ;  /* 0x0000006027277836 */ /* 0x000fe20000000000 */
[----:B------:R-:W-:Y:S01]  /*6ad0*/  BSSY B1, `(.L_x_1415) ;  /* 0x0000021000017945 */ /* 0x000fe20003800000 */
[----:B------:R-:W-:Y:S02]  /*6ae0*/  CS2R R8, SRZ ;  /* 0x0000000000087805 */ /* 0x000fe4000001ff00 */
[----:B------:R-:W-:Y:S02]  /*6af0*/  CS2R R12, SRZ ;  /* 0x00000000000c7805 */ /* 0x000fe4000001ff00 */
[----:B------:R-:W-:-:S02]  /*6b00*/  CS2R R10, SRZ ;  /* 0x00000000000a7805 */ /* 0x000fc4000001ff00 */
[----:B------:R-:W-:Y:S02]  /*6b10*/  ISETP.GE.AND P0, PT, R39, R32, PT ;  /* 0x000000202700720c */ /* 0x000fe40003f06270 */
[----:B-----5:R-:W-:-:S04]  /*6b20*/  LEA.HI R4, R6, R6, RZ, 0x1 ;  /* 0x0000000606047211 */ /* 0x020fc800078f08ff */
[----:B------:R-:W-:Y:S01]  /*6b30*/  LOP3.LUT R4, R4, 0xfffffffe, RZ, 0xc0, !PT ;  /* 0xfffffffe04047812 */ /* 0x000fe200078ec0ff */
[----:B--2---:R-:W-:-:S04]  /*6b40*/  IMAD.SHL.U32 R31, R42, 0x40, RZ ;  /* 0x000000402a1f7824 */ /* 0x004fc800078e00ff */
[----:B------:R-:W-:-:S05]  /*6b50*/  IMAD.IADD R4, R6, 0x1, -R4 ;  /* 0x0000000106047824 */ /* 0x000fca00078e0a04 */
[----:B------:R-:W-:Y:S01]  /*6b60*/  SHF.L.U32 R41, R4, 0x1f, RZ ;  /* 0x0000001f04297819 */ /* 0x000fe200000006ff */
[----:B------:R-:W-:Y:S06]  /*6b70*/  @P0 BRA `(.L_x_1416) ;  /* 0x0000000000580947 */ /* 0x000fec0003800000 */
[----:B------:R-:W-:Y:S01]  /*6b80*/  ULDC UR4, c[0x0][0x3f4] ;  /* 0x0000fd0000047ab9 */ /* 0x000fe20000000800 */
[----:B---3--:R-:W-:Y:S01]  /*6b90*/  IMAD.MOV.U32 R6, RZ, RZ, R0 ;  /* 0x000000ffff067224 */ /* 0x008fe200078e0000 */
[----:B------:R-:W-:Y:S01]  /*6ba0*/  ISETP.GE.AND P3, PT, R43, UR4, PT ;  /* 0x000000042b007c0c */ /* 0x000fe2000bf66270 */
[----:B------:R-:W-:Y:S01]  /*6bb0*/  IMAD.MOV.U32 R7, RZ, RZ, R3 ;  /* 0x000000ffff077224 */ /* 0x000fe200078e0003 */
        /* <DEDUP_REMOVED lines=9> */
[----:B------:R-:W-:Y:S01]  /*6c50*/  @!P3 IADD3 R4, P1, R14, R9, RZ ;  /* 0x000000090e04b210 */ /* 0x000fe20007f3e0ff */
        /* <DEDUP_REMOVED lines=8> */
.L_x_1416:
[----:B------:R-:W-:Y:S05]  /*6ce0*/  BSYNC B1 ;  /* 0x0000000000017941 */ /* 0x000fea0003800000 */
.L_x_1415:
[----:B0-----:R-:W0:Y:S01]  /*6cf0*/  S2R R7, SR_TID.X ;  /* 0x0000000000077919 */ /* 0x001e220000002100 */
[----:B------:R-:W1:Y:S01]  /*6d00*/  SYNCS.PHASECHK.TRANS64.TRYWAIT P0, [R2+URZ+0x16800], R41 ;  /* 0x01680029020075a7 */ /* 0x000e62000800017f */
[----:B------:R-:W-:Y:S01]  /*6d10*/  LOP3.LUT R31, R31, 0x1c0, RZ, 0xc0, !PT ;  /* 0x000001c01f1f7812 */ /* 0x000fe200078ec0ff */
[----:B-----5:R-:W-:Y:S01]  /*6d20*/  IMAD.MOV.U32 R3, RZ, RZ, R26 ;  /* 0x000000ffff037224 */ /* 0x020fe200078e001a */
[----:B------:R-:W-:Y:S01]  /*6d30*/  BSSY B1, `(.L_x_1417) ;  /* 0x000001e000017945 */ /* 0x000fe20003800000 */
[----:B------:R-:W-:Y:S01]  /*6d40*/  IMAD R32, R33, -0xc0, R32 ;  /* 0xffffff4021207824 */ /* 0x000fe200078e0220 */
[----:B---3--:R-:W-:Y:S01]  /*6d50*/  LOP3.LUT R0, R31, 0x18, R18, 0xf8, !PT ;  /* 0x000000181f007812 */ /* 0x008fe200078ef812 */
[----:B------:R-:W-:Y:S01]  /*6d60*/  IMAD.MOV.U32 R4, RZ, RZ, R8 ;  /* 0x000000ffff047224 */ /* 0x000fe200078e0008 */
[----:B------:R-:W-:Y:S01]  /*6d70*/  SHF.R.U32.HI R31, RZ, 0x3, R31 ;  /* 0x00000003ff1f7819 */ /* 0x000fe2000001161f */
[----:B----4-:R-:W-:Y:S01]  /*6d80*/  IMAD.MOV.U32 R5, RZ, RZ, R9 ;  /* 0x000000ffff057224 */ /* 0x010fe200078e0009 */
[----:B------:R-:W-:Y:S01]  /*6d90*/  PRMT R33, R3, 0x7610, R33 ;  /* 0x0000761003217816 */ /* 0x000fe20000000021 */
[----:B------:R-:W-:Y:S01]  /*6da0*/  IMAD.MOV.U32 R3, RZ, RZ, R27 ;  /* 0x000000ffff037224 */ /* 0x000fe200078e001b */
[----:B------:R-:W-:Y:S01]  /*6db0*/  LOP3.LUT R0, R0, R31, RZ, 0x3c, !PT ;  /* 0x0000001f00007212 */ /* 0x000fe200078e3cff */
[----:B------:R-:W-:Y:S01]  /*6dc0*/  IMAD.MOV.U32 R6, RZ, RZ, R12 ;  /* 0x000000ffff067224 */ /* 0x000fe200078e000c */
[----:B------:R-:W-:Y:S01]  /*6dd0*/  PRMT R14, R4, 0x5410, R5 ;  /* 0x00005410040e7816 */ /* 0x000fe20000000005 */
[----:B------:R-:W-:Y:S01]  /*6de0*/  IMAD.MOV.U32 R4, RZ, RZ, R10 ;  /* 0x000000ffff047224 */ /* 0x000fe200078e000a */
[----:B------:R-:W-:Y:S01]  /*6df0*/  PRMT R31, R3, 0x7610, R31 ;  /* 0x00007610031f7816 */ /* 0x000fe2000000001f */
[----:B------:R-:W-:Y:S01]  /*6e00*/  IMAD.MOV.U32 R5, RZ, RZ, R11 ;  /* 0x000000ffff057224 */ /* 0x000fe200078e000b */
[----:B------:R-:W-:-:S02]  /*6e10*/  VIMNMX R32, R32, 0xc0, PT ;  /* 0x000000c020207848 */ /* 0x000fc40003fe0100 */
[----:B------:R-:W-:Y:S02]  /*6e20*/  PRMT R15, R4, 0x7610, R15 ;  /* 0x00007610040f7816 */ /* 0x000fe4000000000f */
[----:B------:R-:W-:Y:S02]  /*6e30*/  PRMT R33, R33, 0x5410, R6 ;  /* 0x0000541021217816 */ /* 0x000fe40000000006 */
[----:B------:R-:W-:Y:S02]  /*6e40*/  LOP3.LUT P2, RZ, R42, 0x4, RZ, 0xc0, !PT ;  /* 0x000000042aff7812 */ /* 0x000fe4000784c0ff */
[----:B------:R-:W-:Y:S01]  /*6e50*/  ISETP.GE.AND P1, PT, R17, R32, PT ;  /* 0x000000201100720c */ /* 0x000fe20003f26270 */
[----:B0-----:R-:W-:-:S05]  /*6e60*/  VIADD R38, R7, 0xffffff80 ;  /* 0xffffff8007267836 */ /* 0x001fca0000000000 */
[----:B------:R-:W-:-:S04]  /*6e70*/  SHF.R.S32.HI R7, RZ, 0x1f, R38 ;  /* 0x0000001fff077819 */ /* 0x000fc80000011426 */
[----:B------:R-:W-:-:S04]  /*6e80*/  LEA.HI R7, R7, R38, RZ, 0x5 ;  /* 0x0000002607077211 */ /* 0x000fc800078f28ff */
[----:B------:R-:W-:-:S05]  /*6e90*/  SHF.R.S32.HI R7, RZ, 0x5, R7 ;  /* 0x00000005ff077819 */ /* 0x000fca0000011407 */
[----:B------:R-:W-:Y:S02]  /*6ea0*/  IMAD R3, R7, 0x200, R0 ;  /* 0x0000020007037824 */ /* 0x000fe400078e0200 */
[----:B------:R-:W-:Y:S02]  /*6eb0*/  IMAD.MOV.U32 R0, RZ, RZ, R13 ;  /* 0x000000ffff007224 */ /* 0x000fe400078e000d */
[----:B------:R-:W-:-:S03]  /*6ec0*/  IMAD R3, R3, 0x2, R2 ;  /* 0x0000000203037824 */ /* 0x000fc600078e0202 */
[----:B------:R-:W-:Y:S01]  /*6ed0*/  PRMT R31, R31, 0x5410, R0 ;  /* 0x000054101f1f7816 */ /* 0x000fe20000000000 */
[C---:B------:R-:W-:Y:S02]  /*6ee0*/  VIADD R4, R3.reuse, 0x8400 ;  /* 0x0000840003047836 */ /* 0x040fe40000000000 */
[----:B------:R-:W-:Y:S01]  /*6ef0*/  VIADD R0, R3, 0x8440 ;  /* 0x0000844003007836 */ /* 0x000fe20000000000 */
[----:B-1----:R-:W-:Y:S06]  /*6f00*/  @!P0 BRA `(.L_x_1418) ;  /* 0x0000016800f88947 */ /* 0x002fec0003800000 */
.L_x_1692:
[----:B------:R-:W-:Y:S05]  /*6f10*/  BSYNC B1 ;  /* 0x0000000000017941 */ /* 0x000fea0003800000 */
.L_x_1417:
[----:B------:R-:W-:Y:S01]  /*6f20*/  BSSY B1, `(.L_x_1419) ;  /* 0x0000060000017945 */ /* 0x000fe20003800000 */
[----:B------:R-:W-:Y:S01]  /*6f30*/  PRMT R15, R15, 0x5410, R5 ;  /* 0x000054100f0f7816 */ /* 0x000fe20000000005 */
[----:B------:R-:W-:Y:S02]  /*6f40*/  @P2 VIADD R0, R4, 0xffffffc0 ;  /* 0xffffffc004002836 */ /* 0x000fe40000000000 */
[----:B------:R-:W-:Y:S05]  /*6f50*/  @P1 BRA `(.L_x_1420) ;  /* 0x0000000400701947 */ /* 0x000fea0003800000 */
[----:B------:R-:W2:Y:S01]  /*6f60*/  LDL R6, [R1+0x14] ;  /* 0x0000140001067983 */ /* 0x000ea20000100800 */
[----:B------:R-:W1:Y:S01]  /*6f70*/  LDC R5, c[0x0][0x3f4] ;  /* 0x0000fd00ff057b82 */ /* 0x000e620000000800 */
[----:B------:R-:W-:Y:S01]  /*6f80*/  BSSY B2, `(.L_x_1421) ;  /* 0x000002e000027945 */ /* 0x000fe20003800000 */
[-C--:B-1----:R-:W-:Y:S02]  /*6f90*/  ISETP.GE.AND P0, PT, R152, R5.reuse, PT ;  /* 0x000000059800720c */ /* 0x082fe40003f06270 */
[----:B--2---:R-:W-:-:S11]  /*6fa0*/  ISETP.GE.AND P1, PT, R6, R5, PT ;  /* 0x000000050600720c */ /* 0x004fd60003f26270 */
[----:B------:R-:W-:Y:S05]  /*6fb0*/  @P0 BRA `(.L_x_1422) ;  /* 0x0000000000a80947 */ /* 0x000fea0003800000 */
[----:B------:R-:W1:Y:S01]  /*6fc0*/  LDS.128 R4, [R3+0x8400] ;  /* 0x0084000003047984 */ /* 0x000e620000000c00 */
[----:B------:R-:W-:Y:S01]  /*6fd0*/  SHF.R.U32.HI R39, RZ, 0x10, R29 ;  /* 0x00000010ff277819 */ /* 0x000fe2000001161d */
[--C-:B------:R-:W-:Y:S01]  /*6fe0*/  HADD2.F32 R38, -RZ, R40.reuse.H1_H1 ;  /* 0x30000028ff267230 */ /* 0x100fe20000004100 */
[--C-:B0-----:R-:W-:Y:S01]  /*6ff0*/  SHF.R.U32.HI R41, RZ, 0x10, R35.reuse ;  /* 0x00000010ff297819 */ /* 0x101fe20000011623 */
[----:B------:R-:W-:Y:S01]  /*7000*/  HADD2.F32 R40, -RZ, R40.H0_H0 ;  /* 0x20000028ff287230 */ /* 0x000fe20000004100 */
[----:B------:R-:W-:Y:S01]  /*7010*/  SHF.R.U64 R45, R34, 0x10, R35 ;  /* 0x00000010222d7819 */ /* 0x000fe20000001223 */
[----:B------:R-:W-:Y:S01]  /*7020*/  HADD2.F32 R39, -RZ, R39.H0_H0 ;  /* 0x20000027ff277230 */ /* 0x000fe20000004100 */
[----:B------:R-:W-:Y:S01]  /*7030*/  SHF.R.U64 R47, R28, 0x10, R29 ;  /* 0x000000101c2f7819 */ /* 0x000fe2000000121d */
[----:B------:R-:W-:Y:S02]  /*7040*/  HADD2.F32 R41, -RZ, R41.H0_H0 ;  /* 0x20000029ff297230 */ /* 0x000fe40000004100 */
[----:B-1----:R-:W-:-:S02]  /*7050*/  HADD2.F32 R34, -RZ, R7.H0_H0 ;  /* 0x20000007ff227230 */ /* 0x002fc40000004100 */
[----:B------:R-:W-:Y:S02]  /*7060*/  HADD2.F32 R35, -RZ, R7.H1_H1 ;  /* 0x30000007ff237230 */ /* 0x000fe40000004100 */
[--C-:B------:R-:W-:Y:S02]  /*7070*/  HADD2.F32 R7, -RZ, R4.reuse.H0_H0 ;  /* 0x20000004ff077230 */ /* 0x100fe40000004100 */
[----:B------:R-:W-:Y:S02]  /*7080*/  HADD2.F32 R4, -RZ, R4.H1_H1 ;  /* 0x30000004ff047230 */ /* 0x000fe40000004100 */
[C---:B------:R-:W-:Y:S01]  /*7090*/  FMUL.FTZ R44, R35.reuse, R39 ;  /* 0x00000027232c7220 */ /* 0x040fe20000410000 */
[-C--:B------:R-:W-:Y:S01]  /*70a0*/  FMUL.FTZ R43, R35, R41.reuse ;  /* 0x00000029232b7220 */ /* 0x080fe20000410000 */
[--C-:B------:R-:W-:Y:S02]  /*70b0*/  HADD2.F32 R28, -RZ, R6.reuse.H0_H0 ;  /* 0x20000006ff1c7230 */ /* 0x100fe40000004100 */
[----:B------:R-:W-:Y:S01]  /*70c0*/  FMUL.FTZ R42, R4, R40 ;  /* 0x00000028042a7220 */ /* 0x000fe20000410000 */
[----:B------:R-:W-:Y:S01]  /*70d0*/  FFMA.FTZ R46, R34, R41, R44 ;  /* 0x00000029222e7223 */ /* 0x000fe2000001002c */
[----:B------:R-:W-:-:S02]  /*70e0*/  HADD2.F32 R29, -RZ, R6.H1_H1 ;  /* 0x30000006ff1d7230 */ /* 0x000fc40000004100 */
[-C--:B------:R-:W-:Y:S01]  /*70f0*/  FMUL.FTZ R44, R4, R38.reuse ;  /* 0x00000026042c7220 */ /* 0x080fe20000410000 */
[C---:B------:R-:W-:Y:S01]  /*7100*/  FFMA.FTZ R42, R7.reuse, R38, -R42 ;  /* 0x00000026072a7223 */ /* 0x040fe2000001082a */
[----:B------:R-:W-:Y:S02]  /*7110*/  HADD2.F32 R6, -RZ, R5.H0_H0 ;  /* 0x20000005ff067230 */ /* 0x000fe40000004100 */
[----:B------:R-:W-:Y:S01]  /*7120*/  FFMA.FTZ R43, R34, R39, -R43 ;  /* 0x00000027222b7223 */ /* 0x000fe2000001082b */
[----:B------:R-:W-:Y:S02]  /*7130*/  HADD2.F32 R38, -RZ, R37.H1_H1 ;  /* 0x30000025ff267230 */ /* 0x000fe40000004100 */
[----:B------:R-:W-:Y:S01]  /*7140*/  FFMA.FTZ R39, R7, R40, R44 ;  /* 0x0000002807277223 */ /* 0x000fe2000001002c */
[----:B------:R-:W-:Y:S02]  /*7150*/  HADD2.F32 R5, -RZ, R5.H1_H1 ;  /* 0x30000005ff057230 */ /* 0x000fe40000004100 */
[----:B------:R-:W-:-:S02]  /*7160*/  HADD2.F32 R34, -RZ, R48.H0_H0 ;  /* 0x20000030ff227230 */ /* 0x000fc40000004100 */
[C---:B------:R-:W-:Y:S01]  /*7170*/  FMUL.FTZ R41, R29.reuse, R38 ;  /* 0x000000261d297220 */ /* 0x040fe20000410000 */
[----:B------:R-:W-:Y:S02]  /*7180*/  HADD2.F32 R35, -RZ, R45.H0_H0 ;  /* 0x2000002dff237230 */ /* 0x000fe40000004100 */
[----:B------:R-:W-:Y:S02]  /*7190*/  HADD2.F32 R4, -RZ, R47.H0_H0 ;  /* 0x2000002fff047230 */ /* 0x000fe40000004100 */
[-C--:B------:R-:W-:Y:S01]  /*71a0*/  FMUL.FTZ R29, R29, R34.reuse ;  /* 0x000000221d1d7220 */ /* 0x080fe20000410000 */
[C---:B------:R-:W-:Y:S01]  /*71b0*/  FFMA.FTZ R41, R28.reuse, R34, -R41 ;  /* 0x000000221c297223 */ /* 0x040fe20000010829 */
[C---:B------:R-:W-:Y:S01]  /*71c0*/  FMUL.FTZ R7, R5.reuse, R35 ;  /* 0x0000002305077220 */ /* 0x040fe20000410000 */
[----:B------:R-:W-:Y:S01]  /*71d0*/  FMUL.FTZ R40, R5, R4 ;  /* 0x0000000405287220 */ /* 0x000fe20000410000 */
[----:B------:R-:W-:Y:S02]  /*71e0*/  FFMA.FTZ R28, R28, R38, R29 ;  /* 0x000000261c1c7223 */ /* 0x000fe4000001001d */
[----:B------:R-:W-:Y:S01]  /*71f0*/  FFMA.FTZ R5, R6, R4, -R7 ;  /* 0x0000000406057223 */ /* 0x000fe20000010807 */
[----:B------:R-:W-:Y:S01]  /*7200*/  F2FP.F16.F32.PACK_AB R7, R46, R43 ;  /* 0x0000002b2e07723e */ /* 0x000fe200000000ff */
[----:B------:R-:W-:Y:S01]  /*7210*/  FFMA.FTZ R40, R6, R35, R40 ;  /* 0x0000002306287223 */ /* 0x000fe20000010028 */
[----:B------:R-:W-:-:S02]  /*7220*/  F2FP.F16.F32.PACK_AB R4, R39, R42 ;  /* 0x0000002a2704723e */ /* 0x000fc400000000ff */
[----:B------:R-:W-:Y:S02]  /*7230*/  F2FP.F16.F32.PACK_AB R6, R28, R41 ;  /* 0x000000291c06723e */ /* 0x000fe400000000ff */
[----:B------:R-:W-:-:S05]  /*7240*/  F2FP.F16.F32.PACK_AB R5, R40, R5 ;  /* 0x000000052805723e */ /* 0x000fca00000000ff */
[----:B------:R1:W-:Y:S02]  /*7250*/  STS.128 [R3+0x8400], R4 ;  /* 0x0084000403007388 */ /* 0x0003e40000000c00 */
.L_x_1422:
[----:B------:R-:W-:Y:S05]  /*7260*/  BSYNC B2 ;  /* 0x0000000000027941 */ /* 0x000fea0003800000 */
.L_x_1421:
[----:B------:R-:W-:Y:S05]  /*7270*/  @P1 BRA `(.L_x_1420) ;  /* 0x0000000000a81947 */ /* 0x000fea0003800000 */
[----:B-1----:R-:W1:Y:S01]  /*7280*/  LDS.128 R4, [R0] ;  /* 0x0000000000047984 */ /* 0x002e620000000c00 */
[----:B------:R-:W-:Y:S01]  /*7290*/  SHF.R.U32.HI R34, RZ, 0x10, R21 ;  /* 0x00000010ff227819 */ /* 0x000fe20000011615 */
[----:B------:R-:W-:Y:S01]  /*72a0*/  HADD2.F32 R28, -RZ, R48.H1_H1 ;  /* 0x30000030ff1c7230 */ /* 0x000fe20000004100 */
[--C-:B------:R-:W-:Y:S01]  /*72b0*/  SHF.R.U32.HI R29, RZ, 0x10, R25.reuse ;  /* 0x00000010ff1d7819 */ /* 0x100fe20000011619 */
[----:B------:R-:W-:Y:S01]  /*72c0*/  HADD2.F32 R37, -RZ, R37.H0_H0 ;  /* 0x20000025ff257230 */ /* 0x000fe20000004100 */
[----:B0-----:R-:W-:Y:S01]  /*72d0*/  SHF.R.U64 R41, R24, 0x10, R25 ;  /* 0x0000001018297819 */ /* 0x001fe20000001219 */
[----:B------:R-:W-:Y:S01]  /*72e0*/  HADD2.F32 R34, -RZ, R34.H0_H0 ;  /* 0x20000022ff227230 */ /* 0x000fe20000004100 */
[----:B------:R-:W-:Y:S01]  /*72f0*/  SHF.R.U64 R39, R20, 0x10, R21 ;  /* 0x0000001014277819 */ /* 0x000fe20000001215 */
[----:B------:R-:W-:Y:S02]  /*7300*/  HADD2.F32 R29, -RZ, R29.H0_H0 ;  /* 0x2000001dff1d7230 */ /* 0x000fe40000004100 */
[----:B-1----:R-:W-:-:S02]  /*7310*/  HADD2.F32 R25, -RZ, R7.H1_H1 ;  /* 0x30000007ff197230 */ /* 0x002fc40000004100 */
[----:B------:R-:W-:Y:S02]  /*7320*/  HADD2.F32 R24, -RZ, R7.H0_H0 ;  /* 0x20000007ff187230 */ /* 0x000fe40000004100 */
[--C-:B------:R-:W-:Y:S02]  /*7330*/  HADD2.F32 R7, -RZ, R4.reuse.H0_H0 ;  /* 0x20000004ff077230 */ /* 0x100fe40000004100 */
[CC--:B------:R-:W-:Y:S01]  /*7340*/  FMUL.FTZ R35, R25.reuse, R34.reuse ;  /* 0x0000002219237220 */ /* 0x0c0fe20000410000 */
[----:B------:R-:W-:Y:S01]  /*7350*/  FMUL.FTZ R25, R25, R29 ;  /* 0x0000001d19197220 */ /* 0x000fe20000410000 */
[----:B------:R-:W-:Y:S02]  /*7360*/  HADD2.F32 R4, -RZ, R4.H1_H1 ;  /* 0x30000004ff047230 */ /* 0x000fe40000004100 */
[--C-:B------:R-:W-:Y:S02]  /*7370*/  HADD2.F32 R20, -RZ, R6.reuse.H0_H0 ;  /* 0x20000006ff147230 */ /* 0x100fe40000004100 */
[----:B------:R-:W-:Y:S01]  /*7380*/  FFMA.FTZ R40, R24, R34, R25 ;  /* 0x0000002218287223 */ /* 0x000fe20000010019 */
[----:B------:R-:W-:-:S02]  /*7390*/  HADD2.F32 R21, -RZ, R6.H1_H1 ;  /* 0x30000006ff157230 */ /* 0x000fc40000004100 */
[----:B------:R-:W-:Y:S01]  /*73a0*/  FMUL.FTZ R38, R4, R37 ;  /* 0x0000002504267220 */ /* 0x000fe20000410000 */
[--C-:B------:R-:W-:Y:S02]  /*73b0*/  HADD2.F32 R25, -RZ, R36.reuse.H1_H1 ;  /* 0x30000024ff197230 */ /* 0x100fe40000004100 */
[----:B------:R-:W-:Y:S01]  /*73c0*/  FFMA.FTZ R35, R24, R29, -R35 ;  /* 0x0000001d18237223 */ /* 0x000fe20000010823 */
[--C-:B------:R-:W-:Y:S02]  /*73d0*/  HADD2.F32 R6, -RZ, R5.reuse.H0_H0 ;  /* 0x20000005ff067230 */ /* 0x100fe40000004100 */
[-C--:B------:R-:W-:Y:S01]  /*73e0*/  FMUL.FTZ R34, R4, R28.reuse ;  /* 0x0000001c04227220 */ /* 0x080fe20000410000 */
[----:B------:R-:W-:Y:S02]  /*73f0*/  HADD2.F32 R36, -RZ, R36.H0_H0 ;  /* 0x20000024ff247230 */ /* 0x000fe40000004100 */
[----:B------:R-:W-:Y:S01]  /*7400*/  FFMA.FTZ R38, R7, R28, -R38 ;  /* 0x0000001c07267223 */ /* 0x000fe20000010826 */
[----:B------:R-:W-:-:S02]  /*7410*/  HADD2.F32 R5, -RZ, R5.H1_H1 ;  /* 0x30000005ff057230 */ /* 0x000fc40000004100 */
[----:B------:R-:W-:Y:S01]  /*7420*/  FFMA.FTZ R37, R7, R37, R34 ;  /* 0x0000002507257223 */ /* 0x000fe20000010022 */
[----:B------:R-:W-:Y:S02]  /*7430*/  HADD2.F32 R24, -RZ, R39.H0_H0 ;  /* 0x20000027ff187230 */ /* 0x000fe40000004100 */
[CC--:B------:R-:W-:Y:S01]  /*7440*/  FMUL.FTZ R29, R21.reuse, R25.reuse ;  /* 0x00000019151d7220 */ /* 0x0c0fe20000410000 */
[----:B------:R-:W-:Y:S02]  /*7450*/  HADD2.F32 R4, -RZ, R41.H0_H0 ;  /* 0x20000029ff047230 */ /* 0x000fe40000004100 */
[----:B------:R-:W-:Y:S01]  /*7460*/  FMUL.FTZ R28, R21, R36 ;  /* 0x00000024151c7220 */ /* 0x000fe20000410000 */
[C---:B------:R-:W-:Y:S01]  /*7470*/  FMUL.FTZ R7, R5.reuse, R24 ;  /* 0x0000001805077220 */ /* 0x040fe20000410000 */
[C---:B------:R-:W-:Y:S01]  /*7480*/  FFMA.FTZ R29, R20.reuse, R36, -R29 ;  /* 0x00000024141d7223 */ /* 0x040fe2000001081d */
[-C--:B------:R-:W-:Y:S01]  /*7490*/  FMUL.FTZ R21, R5, R4.reuse ;  /* 0x0000000405157220 */ /* 0x080fe20000410000 */
[----:B------:R-:W-:Y:S01]  /*74a0*/  FFMA.FTZ R28, R20, R25, R28 ;  /* 0x00000019141c7223 */ /* 0x000fe2000001001c */
[----:B------:R-:W-:Y:S01]  /*74b0*/  FFMA.FTZ R5, R6, R4, -R7 ;  /* 0x0000000406057223 */ /* 0x000fe20000010807 */
[----:B------:R-:W-:Y:S01]  /*74c0*/  F2FP.F16.F32.PACK_AB R7, R40, R35 ;  /* 0x000000232807723e */ /* 0x000fe200000000ff */
[----:B------:R-:W-:Y:S01]  /*74d0*/  FFMA.FTZ R24, R6, R24, R21 ;  /* 0x0000001806187223 */ /* 0x000fe20000010015 */
[----:B------:R-:W-:-:S02]  /*74e0*/  F2FP.F16.F32.PACK_AB R4, R37, R38 ;  /* 0x000000262504723e */ /* 0x000fc400000000ff */
[----:B------:R-:W-:Y:S02]  /*74f0*/  F2FP.F16.F32.PACK_AB R6, R28, R29 ;  /* 0x0000001d1c06723e */ /* 0x000fe400000000ff */
[----:B------:R-:W-:-:S05]  /*7500*/  F2FP.F16.F32.PACK_AB R5, R24, R5 ;  /* 0x000000051805723e */ /* 0x000fca00000000ff */
[----:B------:R2:W-:Y:S02]  /*7510*/  STS.128 [R0], R4 ;  /* 0x0000000400007388 */ /* 0x0005e40000000c00 */
.L_x_1420:
[----:B------:R-:W-:Y:S05]  /*7520*/  BSYNC B1 ;  /* 0x0000000000017941 */ /* 0x000fea0003800000 */
.L_x_1419:
[----:B-12---:R-:W-:-:S05]  /*7530*/  VIADD R4, R17, 0x60 ;  /* 0x0000006011047836 */ /* 0x006fca0000000000 */
[----:B------:R-:W-:-:S13]  /*7540*/  ISETP.GE.AND P0, PT, R4, R32, PT ;  /* 0x000000200400720c */ /* 0x000fda0003f06270 */
        /* <DEDUP_REMOVED lines=8> */
[--C-:B------:R-:W-:Y:S01]  /*75d0*/  SHF.R.U64 R29, R26, 0x10, R27.reuse ;  /* 0x000000101a1d7819 */ /* 0x100fe2000000121b */
[--C-:B------:R-:W-:Y:S01]  /*75e0*/  HADD2.F32 R24, -RZ, R33.reuse.H1_H1 ;  /* 0x30000021ff187230 */ /* 0x100fe20000004100 */
[----:B------:R-:W-:Y:S01]  /*75f0*/  SHF.R.U32.HI R26, RZ, 0x10, R27 ;  /* 0x00000010ff1a7819 */ /* 0x000fe2000001161b */
[----:B------:R-:W-:Y:S01]  /*7600*/  HADD2.F32 R33, -RZ, R33.H0_H0 ;  /* 0x20000021ff217230 */ /* 0x000fe20000004100 */
[--C-:B------:R-:W-:Y:S02]  /*7610*/  SHF.R.U32.HI R25, RZ, 0x10, R13.reuse ;  /* 0x00000010ff197819 */ /* 0x100fe4000001160d */
[----:B------:R-:W-:Y:S01]  /*7620*/  SHF.R.U64 R34, R12, 0x10, R13 ;  /* 0x000000100c227819 */ /* 0x000fe2000000120d */
[----:B------:R-:W-:Y:S02]  /*7630*/  HADD2.F32 R26, -RZ, R26.H0_H0 ;  /* 0x2000001aff1a7230 */ /* 0x000fe40000004100 */
[----:B------:R-:W-:-:S02]  /*7640*/  HADD2.F32 R25, -RZ, R25.H0_H0 ;  /* 0x20000019ff197230 */ /* 0x000fc40000004100 */
[--C-:B-1----:R-:W-:Y:S02]  /*7650*/  HADD2.F32 R21, -RZ, R7.reuse.H1_H1 ;  /* 0x30000007ff157230 */ /* 0x102fe40000004100 */
[----:B------:R-:W-:Y:S02]  /*7660*/  HADD2.F32 R20, -RZ, R7.H0_H0 ;  /* 0x20000007ff147230 */ /* 0x000fe40000004100 */
[--C-:B------:R-:W-:Y:S02]  /*7670*/  HADD2.F32 R7, -RZ, R4.reuse.H0_H0 ;  /* 0x20000004ff077230 */ /* 0x100fe40000004100 */
[C---:B------:R-:W-:Y:S01]  /*7680*/  FMUL.FTZ R27, R21.reuse, R26 ;  /* 0x0000001a151b7220 */ /* 0x040fe20000410000 */
[----:B------:R-:W-:Y:S01]  /*7690*/  FMUL.FTZ R21, R21, R25 ;  /* 0x0000001915157220 */ /* 0x000fe20000410000 */
[----:B------:R-:W-:Y:S02]  /*76a0*/  HADD2.F32 R4, -RZ, R4.H1_H1 ;  /* 0x30000004ff047230 */ /* 0x000fe40000004100 */
[----:B------:R-:W-:-:S02]  /*76b0*/  HADD2.F32 R12, -RZ, R6.H0_H0 ;  /* 0x20000006ff0c7230 */ /* 0x000fc40000004100 */
[----:B------:R-:W-:Y:S01]  /*76c0*/  FFMA.FTZ R32, R20, R26, R21 ;  /* 0x0000001a14207223 */ /* 0x000fe20000010015 */
[----:B------:R-:W-:Y:S02]  /*76d0*/  HADD2.F32 R13, -RZ, R6.H1_H1 ;  /* 0x30000006ff0d7230 */ /* 0x000fe40000004100 */
[----:B------:R-:W-:Y:S01]  /*76e0*/  FMUL.FTZ R28, R4, R33 ;  /* 0x00000021041c7220 */ /* 0x000fe20000410000 */
[----:B------:R-:W-:Y:S02]  /*76f0*/  HADD2.F32 R21, -RZ, R31.H0_H0 ;  /* 0x2000001fff157230 */ /* 0x000fe40000004100 */
[----:B------:R-:W-:Y:S01]  /*7700*/  FFMA.FTZ R27, R20, R25, -R27 ;  /* 0x00000019141b7223 */ /* 0x000fe2000001081b */
[----:B------:R-:W-:Y:S02]  /*7710*/  HADD2.F32 R6, -RZ, R5.H0_H0 ;  /* 0x20000005ff067230 */ /* 0x000fe40000004100 */
[----:B------:R-:W-:Y:S01]  /*7720*/  FMUL.FTZ R26, R4, R24 ;  /* 0x00000018041a7220 */ /* 0x000fe20000410000 */
[----:B------:R-:W-:-:S02]  /*7730*/  HADD2.F32 R31, -RZ, R31.H1_H1 ;  /* 0x3000001fff1f7230 */ /* 0x000fc40000004100 */
[C---:B------:R-:W-:Y:S01]  /*7740*/  FFMA.FTZ R28, R7.reuse, R24, -R28 ;  /* 0x00000018071c7223 */ /* 0x040fe2000001081c */
[----:B------:R-:W-:Y:S02]  /*7750*/  HADD2.F32 R5, -RZ, R5.H1_H1 ;  /* 0x30000005ff057230 */ /* 0x000fe40000004100 */
[----:B------:R-:W-:Y:S01]  /*7760*/  FFMA.FTZ R33, R7, R33, R26 ;  /* 0x0000002107217223 */ /* 0x000fe2000001001a */
[----:B------:R-:W-:Y:S02]  /*7770*/  HADD2.F32 R20, -RZ, R29.H0_H0 ;  /* 0x2000001dff147230 */ /* 0x000fe40000004100 */
[C---:B------:R-:W-:Y:S01]  /*7780*/  FMUL.FTZ R25, R13.reuse, R21 ;  /* 0x000000150d197220 */ /* 0x040fe20000410000 */
[----:B------:R-:W-:Y:S02]  /*7790*/  HADD2.F32 R4, -RZ, R34.H0_H0 ;  /* 0x20000022ff047230 */ /* 0x000fe40000004100 */
[-C--:B------:R-:W-:Y:S01]  /*77a0*/  FMUL.FTZ R24, R13, R31.reuse ;  /* 0x0000001f0d187220 */ /* 0x080fe20000410000 */
        /* <DEDUP_REMOVED lines=10> */
[----:B------:R1:W-:Y:S02]  /*7850*/  STS.128 [R3+0xb400], R4 ;  /* 0x00b4000403007388 */ /* 0x0003e40000000c00 */
.L_x_1425:
[----:B------:R-:W-:Y:S05]  /*7860*/  BSYNC B1 ;  /* 0x0000000000017941 */ /* 0x000fea0003800000 */
.L_x_1424:
[----:B------:R-:W-:Y:S05]  /*7870*/  @P1 BRA `(.L_x_1423) ;  /* 0x0000001400e81947 */ /* 0x000fea0003800000 */
[----:B-1----:R-:W1:Y:S01]  /*7880*/  LDS.128 R4, [R0+0x3000] ;  /* 0x0030000000047984 */ /* 0x002e620000000c00 */
[----:B------:R-:W-:Y:S01]  /*7890*/  SHF.R.U32.HI R20, RZ, 0x10, R9 ;  /* 0x00000010ff147819 */ /* 0x000fe20000011609 */
[--C-:B------:R-:W-:Y:S01]  /*78a0*/  HADD2.F32 R13, -RZ, R14.reuse.H0_H0 ;  /* 0x2000000eff0d7230 */ /* 0x100fe20000004100 */
[--C-:B------:R-:W-:Y:S01]  /*78b0*/  SHF.R.U32.HI R12, RZ, 0x10, R11.reuse ;  /* 0x00000010ff0c7819 */ /* 0x100fe2000001160b */
[----:B------:R-:W-:Y:S01]  /*78c0*/  HADD2.F32 R14, -RZ, R14.H1_H1 ;  /* 0x3000000eff0e7230 */ /* 0x000fe20000004100 */
[----:B------:R-:W-:Y:S01]  /*78d0*/  SHF.R.U64 R26, R10, 0x10, R11 ;  /* 0x000000100a1a7819 */ /* 0x000fe2000000120b */
[----:B------:R-:W-:Y:S01]  /*78e0*/  HADD2.F32 R20, -RZ, R20.H0_H0 ;  /* 0x20000014ff147230 */ /* 0x000fe20000004100 */
[----:B------:R-:W-:Y:S01]  /*78f0*/  SHF.R.U64 R25, R8, 0x10, R9 ;  /* 0x0000001008197819 */ /* 0x000fe20000001209 */
[----:B------:R-:W-:Y:S02]  /*7900*/  HADD2.F32 R12, -RZ, R12.H0_H0 ;  /* 0x2000000cff0c7230 */ /* 0x000fe40000004100 */
[----:B------:R-:W-:-:S02]  /*7910*/  HADD2.F32 R11, -RZ, R15.H0_H0 ;  /* 0x2000000fff0b7230 */ /* 0x000fc40000004100 */
[----:B------:R-:W-:Y:S02]  /*7920*/  HADD2.F32 R15, -RZ, R15.H1_H1 ;  /* 0x3000000fff0f7230 */ /* 0x000fe40000004100 */
[--C-:B-1----:R-:W-:Y:S02]  /*7930*/  HADD2.F32 R10, -RZ, R7.reuse.H1_H1 ;  /* 0x30000007ff0a7230 */ /* 0x102fe40000004100 */
[--C-:B------:R-:W-:Y:S02]  /*7940*/  HADD2.F32 R3, -RZ, R4.reuse.H0_H0 ;  /* 0x20000004ff037230 */ /* 0x100fe40000004100 */
[----:B------:R-:W-:Y:S02]  /*7950*/  HADD2.F32 R9, -RZ, R7.H0_H0 ;  /* 0x20000007ff097230 */ /* 0x000fe40000004100 */
[C---:B------:R-:W-:Y:S01]  /*7960*/  FMUL.FTZ R24, R10.reuse, R20 ;  /* 0x000000140a187220 */ /* 0x040fe20000410000 */
[----:B------:R-:W-:Y:S02]  /*7970*/  HADD2.F32 R4, -RZ, R4.H1_H1 ;  /* 0x30000004ff047230 */ /* 0x000fe40000004100 */
[----:B------:R-:W-:Y:S01]  /*7980*/  FMUL.FTZ R21, R10, R12 ;  /* 0x0000000c0a157220 */ /* 0x000fe20000410000 */
[----:B------:R-:W-:-:S02]  /*7990*/  HADD2.F32 R7, -RZ, R6.H0_H0 ;  /* 0x20000006ff077230 */ /* 0x000fc40000004100 */
[C---:B------:R-:W-:Y:S01]  /*79a0*/  FFMA.FTZ R24, R9.reuse, R12, -R24 ;  /* 0x0000000c09187223 */ /* 0x040fe20000010818 */
[----:B------:R-:W-:Y:S02]  /*79b0*/  HADD2.F32 R8, -RZ, R6.H1_H1 ;  /* 0x30000006ff087230 */ /* 0x000fe40000004100 */
[C---:B------:R-:W-:Y:S01]  /*79c0*/  FMUL.FTZ R10, R4.reuse, R13 ;  /* 0x0000000d040a7220 */ /* 0x040fe20000410000 */
[--C-:B------:R-:W-:Y:S02]  /*79d0*/  HADD2.F32 R6, -RZ, R5.reuse.H0_H0 ;  /* 0x20000005ff067230 */ /* 0x100fe40000004100 */
[----:B------:R-:W-:Y:S01]  /*79e0*/  FFMA.FTZ R21, R9, R20, R21 ;  /* 0x0000001409157223 */ /* 0x000fe20000010015 */
[-C--:B------:R-:W-:Y:S01]  /*79f0*/  FMUL.FTZ R12, R4, R11.reuse ;  /* 0x0000000b040c7220 */ /* 0x080fe20000410000 */
[----:B------:R-:W-:Y:S02]  /*7a00*/  HADD2.F32 R5, -RZ, R5.H1_H1 ;  /* 0x30000005ff057230 */ /* 0x000fe40000004100 */
[----:B------:R-:W-:Y:S01]  /*7a10*/  FFMA.FTZ R10, R3, R11, -R10 ;  /* 0x0000000b030a7223 */ /* 0x000fe2000001080a */
[----:B------:R-:W-:-:S02]  /*7a20*/  HADD2.F32 R9, -RZ, R25.H0_H0 ;  /* 0x20000019ff097230 */ /* 0x000fc40000004100 */
[----:B------:R-:W-:Y:S01]  /*7a30*/  FFMA.FTZ R3, R3, R13, R12 ;  /* 0x0000000d03037223 */ /* 0x000fe2000001000c */
[----:B------:R-:W-:Y:S02]  /*7a40*/  HADD2.F32 R4, -RZ, R26.H0_H0 ;  /* 0x2000001aff047230 */ /* 0x000fe40000004100 */
[C---:B------:R-:W-:Y:S01]  /*7a50*/  FMUL.FTZ R12, R8.reuse, R14 ;  /* 0x0000000e080c7220 */ /* 0x040fe20000410000 */
[----:B------:R-:W-:Y:S01]  /*7a60*/  FMUL.FTZ R13, R8, R15 ;  /* 0x0000000f080d7220 */ /* 0x000fe20000410000 */
[C---:B------:R-:W-:Y:S01]  /*7a70*/  FMUL.FTZ R11, R5.reuse, R9 ;  /* 0x00000009050b7220 */ /* 0x040fe20000410000 */
[----:B------:R-:W-:Y:S01]  /*7a80*/  FMUL.FTZ R8, R5, R4 ;  /* 0x0000000405087220 */ /* 0x000fe20000410000 */
[C---:B------:R-:W-:Y:S01]  /*7a90*/  FFMA.FTZ R12, R7.reuse, R15, -R12 ;  /* 0x0000000f070c7223 */ /* 0x040fe2000001080c */
[----:B------:R-:W-:Y:S01]  /*7aa0*/  FFMA.FTZ R13, R7, R14, R13 ;  /* 0x0000000e070d7223 */ /* 0x000fe2000001000d */
[C---:B------:R-:W-:Y:S01]  /*7ab0*/  FFMA.FTZ R5, R6.reuse, R4, -R11 ;  /* 0x0000000406057223 */ /* 0x040fe2000001080b */
[----:B------:R-:W-:Y:S01]  /*7ac0*/  FFMA.FTZ R8, R6, R9, R8 ;  /* 0x0000000906087223 */ /* 0x000fe20000010008 */
[----:B------:R-:W-:-:S02]  /*7ad0*/  F2FP.F16.F32.PACK_AB R7, R21, R24 ;  /* 0x000000181507723e */ /* 0x000fc400000000ff */
[----:B------:R-:W-:Y:S02]  /*7ae0*/  F2FP.F16.F32.PACK_AB R6, R13, R12 ;  /* 0x0000000c0d06723e */ /* 0x000fe400000000ff */
[----:B------:R-:W-:Y:S02]  /*7af0*/  F2FP.F16.F32.PACK_AB R4, R3, R10 ;  /* 0x0000000a0304723e */ /* 0x000fe400000000ff */
[----:B------:R-:W-:-:S05]  /*7b00*/  F2FP.F16.F32.PACK_AB R5, R8, R5 ;  /* 0x000000050805723e */ /* 0x000fca00000000ff */
[----:B------:R2:W-:Y:S01]  /*7b10*/  STS.128 [R0+0x3000], R4 ;  /* 0x0030000400007388 */ /* 0x0005e20000000c00 */
[----:B------:R-:W-:Y:S05]  /*7b20*/  BRA `(.L_x_1423) ;  /* 0x00000014003c7947 */ /* 0x000fea0003800000 */
.L_x_1410:
[----:B------:R-:W1:Y:S01]  /*7b30*/  S2R R0, SR_TID.X ;  /* 0x0000000000007919 */ /* 0x000e620000002100 */
[----:B------:R-:W2:Y:S01]  /*7b40*/  LDC R32, c[0x0][0x448] ;  /* 0x00011200ff207b82 */ /* 0x000ea20000000800 */
[----:B------:R-:W-:Y:S01]  /*7b50*/  ULDC.64 UR4, c[0x0][0x3f8] ;  /* 0x0000fe0000047ab9 */ /* 0x000fe20000000a00 */
[----:B------:R-:W-:Y:S01]  /*7b60*/  ULDC.64 UR6, c[0x0][0x408] ;  /* 0x0001020000067ab9 */ /* 0x000fe20000000a00 */
[----:B------:R-:W-:Y:S01]  /*7b70*/  IMAD.MOV.U32 R27, RZ, RZ, R29 ;  /* 0x000000ffff1b7224 */ /* 0x000fe200078e001d */
[----:B------:R-:W-:Y:S01]  /*7b80*/  SHF.R.S32.HI R43, RZ, 0x1f, R18 ;  /* 0x0000001fff2b7819 */ /* 0x000fe20000011412 */
[----:B------:R-:W-:Y:S01]  /*7b90*/  IMAD.MOV.U32 R4, RZ, RZ, R24 ;  /* 0x000000ffff047224 */ /* 0x000fe200078e0018 */
[----:B--2---:R-:W-:Y:S01]  /*7ba0*/  ISETP.NE.AND P0, PT, R32, 0x1, PT ;  /* 0x000000012000780c */ /* 0x004fe20003f05270 */
[----:B-1----:R-:W-:-:S05]  /*7bb0*/  VIADD R0, R0, 0xffffff80 ;  /* 0xffffff8000007836 */ /* 0x002fca0000000000 */
[----:B------:R-:W-:-:S07]  /*7bc0*/  SHF.R.S32.HI R3, RZ, 0x1f, R0 ;  /* 0x0000001fff037819 */ /* 0x000fce0000011400 */
[----:B------:R-:W1:Y:S01]  /*7bd0*/  @P0 LDC R5, c[0x0][0x450] ;  /* 0x00011400ff050b82 */ /* 0x000e620000000800 */
[----:B------:R-:W-:-:S04]  /*7be0*/  LEA.HI R3, R3, R0, RZ, 0x2 ;  /* 0x0000000003037211 */ /* 0x000fc800078f10ff */
[----:B------:R-:W-:-:S05]  /*7bf0*/  LOP3.LUT R3, R3, 0xfffffffc, RZ, 0xc0, !PT ;  /* 0xfffffffc03037812 */ /* 0x000fca00078ec0ff */
[----:B------:R-:W-:Y:S02]  /*7c00*/  IMAD.IADD R3, R0, 0x1, -R3 ;  /* 0x0000000100037824 */ /* 0x000fe400078e0a03 */
[----:B------:R-:W2:Y:S02]  /*7c10*/  @P0 LDC R0, c[0x0][0x44c] ;  /* 0x00011300ff000b82 */ /* 0x000ea40000000800 */
[----:B------:R-:W-:-:S04]  /*7c20*/  IMAD R3, R3, 0x60, R39 ;  /* 0x0000006003037824 */ /* 0x000fc800078e0227 */
[----:B--2---:R-:W-:-:S05]  /*7c30*/  @P0 IMAD.HI.U32 R0, R3, R0, RZ ;  /* 0x0000000003000227 */ /* 0x004fca00078e00ff */
[----:B-1----:R-:W-:Y:S01]  /*7c40*/  @P0 SHF.R.U32.HI R3, RZ, R5, R0 ;  /* 0x00000005ff030219 */ /* 0x002fe20000011600 */
[----:B------:R-:W-:-:S03]  /*7c50*/  IMAD.MOV.U32 R5, RZ, RZ, R31 ;  /* 0x000000ffff057224 */ /* 0x000fc600078e001f */
[----:B------:R-:W-:Y:S01]  /*7c60*/  SHF.R.S32.HI R0, RZ, 0x1f, R3 ;  /* 0x0000001fff007819 */ /* 0x000fe20000011403 */
[----:B------:R-:W-:-:S04]  /*7c70*/  IMAD.WIDE.U32 R26, R3, UR4, R26 ;  /* 0x00000004031a7c25 */ /* 0x000fc8000f8e001a */
[C---:B------:R-:W-:Y:S02]  /*7c80*/  IMAD R6, R0.reuse, UR4, RZ ;  /* 0x0000000400067c24 */ /* 0x040fe4000f8e02ff */
[----:B------:R-:W-:Y:S02]  /*7c90*/  IMAD R0, R0, UR6, RZ ;  /* 0x0000000600007c24 */ /* 0x000fe4000f8e02ff */
[C---:B------:R-:W-:Y:S01]  /*7ca0*/  IMAD R7, R3.reuse, UR5, R6 ;  /* 0x0000000503077c24 */ /* 0x040fe2000f8e0206 */
[----:B------:R-:W-:Y:S01]  /*7cb0*/  ULDC.64 UR4, c[0x0][0x3e8] ;  /* 0x0000fa0000047ab9 */ /* 0x000fe20000000a00 */
[C---:B------:R-:W-:Y:S01]  /*7cc0*/  IMAD.WIDE.U32 R4, R3.reuse, UR6, R4 ;  /* 0x0000000603047c25 */ /* 0x040fe2000f8e0004 */
[----:B------:R-:W-:Y:S01]  /*7cd0*/  LEA R25, P0, R26, UR4, 0x1 ;  /* 0x000000041a197c11 */ /* 0x000fe2000f8008ff */
[----:B------:R-:W-:Y:S02]  /*7ce0*/  UMOV UR4, 0xffffffff ;  /* 0xffffffff00047882 */ /* 0x000fe40000000000 */
[----:B------:R-:W-:Y:S01]  /*7cf0*/  IMAD R3, R3, UR7, R0 ;  /* 0x0000000703037c24 */ /* 0x000fe2000f8e0200 */
[----:B------:R-:W-:Y:S01]  /*7d00*/  ULDC.64 UR6, c[0x0][0x400] ;  /* 0x0001000000067ab9 */ /* 0x000fe20000000a00 */
[----:B------:R-:W-:Y:S01]  /*7d10*/  IMAD.IADD R7, R27, 0x1, R7 ;  /* 0x000000011b077824 */ /* 0x000fe200078e0207 */
[----:B------:R-:W-:Y:S01]  /*7d20*/  LEA R27, P1, R4, UR6, 0x1 ;  /* 0x00000006041b7c11 */ /* 0x000fe2000f8208ff */
[----:B------:R-:W-:-:S03]  /*7d30*/  IMAD.IADD R3, R5, 0x1, R3 ;  /* 0x0000000105037824 */ /* 0x000fc600078e0203 */
[----:B------:R-:W-:Y:S02]  /*7d40*/  LEA.HI.X R26, R26, UR5, R7, 0x1, P0 ;  /* 0x000000051a1a7c11 */ /* 0x000fe400080f0c07 */
[----:B------:R-:W-:Y:S01]  /*7d50*/  LEA.HI.X R24, R4, UR7, R3, 0x1, P1 ;  /* 0x0000000704187c11 */ /* 0x000fe200088f0c03 */
[----:B------:R-:W-:Y:S06]  /*7d60*/  BRA.DIV UR4, `(.L_x_1426) ;  /* 0x0000015e04747947 */ /* 0x000fec000b800000 */
[----:B------:R-:W2:Y:S01]  /*7d70*/  LDL R6, [R1+0x4] ;  /* 0x0000040001067983 */ /* 0x000ea20000100800 */
[----:B------:R-:W1:Y:S03]  /*7d80*/  LDC R41, c[0x0][0x3f4] ;  /* 0x0000fd00ff297b82 */ /* 0x000e660000000800 */
[----:B------:R-:W3:Y:S04]  /*7d90*/  SHFL.IDX PT, R3, R25, RZ, 0x1c1f ;  /* 0x001c1fff19037589 */ /* 0x000ee800000e0000 */
[----:B------:R-:W4:Y:S04]  /*7da0*/  SHFL.IDX PT, R0, R26, RZ, 0x1c1f ;  /* 0x001c1fff1a007589 */ /* 0x000f2800000e0000 */
[----:B0-----:R-:W0:Y:S04]  /*7db0*/  SHFL.IDX PT, R14, R27, RZ, 0x1c1f ;  /* 0x001c1fff1b0e7589 */ /* 0x001e2800000e0000 */
[----:B------:R-:W5:Y:S01]  /*7dc0*/  SHFL.IDX PT, R4, R24, RZ, 0x1c1f ;  /* 0x001c1fff18047589 */ /* 0x000f6200000e0000 */
[----:B-1----:R-:W-:Y:S01]  /*7dd0*/  ISETP.GE.AND P0, PT, R18, R41, PT ;  /* 0x000000291200720c */ /* 0x002fe20003f06270 */
[----:B--2---:R-:W-:-:S05]  /*7de0*/  IMAD R32, R6, R32, RZ ;  /* 0x0000002006207224 */ /* 0x004fca00078e02ff */
[----:B------:R-:W-:-:S13]  /*7df0*/  ISETP.GE.OR P1, PT, R39, R32, P0 ;  /* 0x000000202700720c */ /* 0x000fda0000726670 */
[C---:B------:R-:W-:Y:S01]  /*7e00*/  @!P1 IMAD.SHL.U32 R5, R18.reuse, 0x2, RZ ;  /* 0x0000000212059824 */ /* 0x040fe200078e00ff */
[----:B------:R-:W-:-:S04]  /*7e10*/  @!P1 SHF.L.U64.HI R21, R18, 0x1, R43 ;  /* 0x0000000112159819 */ /* 0x000fc8000001022b */
[----:B---3--:R-:W-:-:S05]  /*7e20*/  @!P1 IADD3 R6, P2, R3, R5, RZ ;  /* 0x0000000503069210 */ /* 0x008fca0007f5e0ff */
[----:B----4-:R-:W-:-:S05]  /*7e30*/  @!P1 IMAD.X R7, R0, 0x1, R21, P2 ;  /* 0x0000000100079824 */ /* 0x010fca00010e0615 */
[----:B------:R-:W2:Y:S01]  /*7e40*/  @!P1 LD.E.128 R8, desc[UR38][R6.64] ;  /* 0x0000002606089980 */ /* 0x000ea2000c101d00 */
[----:B0-----:R-:W-:-:S05]  /*7e50*/  @!P1 IADD3 R14, P2, R14, R5, RZ ;  /* 0x000000050e0e9210 */ /* 0x001fca0007f5e0ff */
[----:B-----5:R-:W-:-:S04]  /*7e60*/  @!P1 IMAD.X R3, R4, 0x1, R21, P2 ;  /* 0x0000000104039824 */ /* 0x020fc800010e0615 */
[----:B------:R-:W-:-:S05]  /*7e70*/  @!P1 IMAD.MOV.U32 R15, RZ, RZ, R3 ;  /* 0x000000ffff0f9224 */ /* 0x000fca00078e0003 */
[----:B------:R0:W3:Y:S01]  /*7e80*/  @!P1 LD.E.128 R4, desc[UR38][R14.64] ;  /* 0x000000260e049980 */ /* 0x0000e2000c101d00 */
[----:B------:R-:W-:Y:S02]  /*7e90*/  CS2R R34, SRZ ;  /* 0x0000000000227805 */ /* 0x000fe4000001ff00 */
[----:B------:R-:W-:Y:S02]  /*7ea0*/  CS2R R20, SRZ ;  /* 0x0000000000147805 */ /* 0x000fe4000001ff00 */
[----:B------:R-:W-:Y:S01]  /*7eb0*/  CS2R R28, SRZ ;  /* 0x00000000001c7805 */ /* 0x000fe2000001ff00 */
[----:B------:R-:W1:Y:S01]  /*7ec0*/  SHFL.IDX PT, R24, R24, 0x1, 0x1c1f ;  /* 0x003c1f0018187f89 */ /* 0x000e6200000e0000 */
[----:B------:R-:W-:-:S03]  /*7ed0*/  CS2R R36, SRZ ;  /* 0x0000000000247805 */ /* 0x000fc6000001ff00 */
[----:B0-----:R0:W4:Y:S01]  /*7ee0*/  SHFL.IDX PT, R14, R27, 0x1, 0x1c1f ;  /* 0x003c1f001b0e7f89 */ /* 0x00112200000e0000 */
[----:B--2---:R-:W-:Y:S02]  /*7ef0*/  @!P1 IMAD.MOV.U32 R34, RZ, RZ, R8 ;  /* 0x000000ffff229224 */ /* 0x004fe400078e0008 */
[----:B------:R-:W-:Y:S02]  /*7f00*/  @!P1 IMAD.MOV.U32 R35, RZ, RZ, R9 ;  /* 0x000000ffff239224 */ /* 0x000fe400078e0009 */
[----:B------:R-:W-:Y:S02]  /*7f10*/  IMAD.MOV.U32 R0, RZ, RZ, R34 ;  /* 0x000000ffff007224 */ /* 0x000fe400078e0022 */
[----:B------:R-:W-:Y:S02]  /*7f20*/  IMAD.MOV.U32 R3, RZ, RZ, R35 ;  /* 0x000000ffff037224 */ /* 0x000fe400078e0023 */
[----:B------:R-:W-:Y:S01]  /*7f30*/  @!P1 IMAD.MOV.U32 R36, RZ, RZ, R10 ;  /* 0x000000ffff249224 */ /* 0x000fe200078e000a */
[----:B------:R-:W-:Y:S01]  /*7f40*/  PRMT R42, R0, 0x7610, R42 ;  /* 0x00007610002a7816 */ /* 0x000fe2000000002a */
[----:B------:R-:W-:Y:S01]  /*7f50*/  @!P1 IMAD.MOV.U32 R37, RZ, RZ, R11 ;  /* 0x000000ffff259224 */ /* 0x000fe200078e000b */
[----:B------:R-:W-:Y:S01]  /*7f60*/  PRMT R45, R45, 0x5410, R3 ;  /* 0x000054102d2d7816 */ /* 0x000fe20000000003 */
[----:B------:R0:W2:Y:S01]  /*7f70*/  SHFL.IDX PT, R0, R26, 0x1, 0x1c1f ;  /* 0x003c1f001a007f89 */ /* 0x0000a200000e0000 */
[----:B------:R-:W-:-:S02]  /*7f80*/  IMAD.MOV.U32 R8, RZ, RZ, R36 ;  /* 0x000000ffff087224 */ /* 0x000fc400078e0024 */
[----:B---3--:R-:W-:Y:S01]  /*7f90*/  @!P1 IMAD.MOV.U32 R20, RZ, RZ, R4 ;  /* 0x000000ffff149224 */ /* 0x008fe200078e0004 */
[----:B------:R0:W3:Y:S01]  /*7fa0*/  SHFL.IDX PT, R3, R25, 0x1, 0x1c1f ;  /* 0x003c1f0019037f89 */ /* 0x0000e200000e0000 */
[----:B------:R-:W-:Y:S02]  /*7fb0*/  @!P1 IMAD.MOV.U32 R21, RZ, RZ, R5 ;  /* 0x000000ffff159224 */ /* 0x000fe400078e0005 */
[----:B------:R-:W-:Y:S02]  /*7fc0*/  @!P1 IMAD.MOV.U32 R28, RZ, RZ, R6 ;  /* 0x000000ffff1c9224 */ /* 0x000fe400078e0006 */
[----:B------:R-:W-:Y:S02]  /*7fd0*/  @!P1 IMAD.MOV.U32 R29, RZ, RZ, R7 ;  /* 0x000000ffff1d9224 */ /* 0x000fe400078e0007 */
[----:B------:R-:W-:Y:S02]  /*7fe0*/  IMAD.MOV.U32 R4, RZ, RZ, R20 ;  /* 0x000000ffff047224 */ /* 0x000fe400078e0014 */
[----:B------:R-:W-:-:S02]  /*7ff0*/  IMAD.MOV.U32 R5, RZ, RZ, R21 ;  /* 0x000000ffff057224 */ /* 0x000fc400078e0015 */
[----:B------:R-:W-:Y:S02]  /*8000*/  IMAD.MOV.U32 R6, RZ, RZ, R28 ;  /* 0x000000ffff067224 */ /* 0x000fe400078e001c */
[----:B------:R-:W-:Y:S01]  /*8010*/  IMAD.MOV.U32 R9, RZ, RZ, R37 ;  /* 0x000000ffff097224 */ /* 0x000fe200078e0025 */
[----:B------:R-:W-:Y:S01]  /*8020*/  PRMT R45, R5, 0x7610, R45 ;  /* 0x00007610052d7816 */ /* 0x000fe2000000002d */
[----:B------:R-:W-:Y:S01]  /*8030*/  IMAD.MOV.U32 R7, RZ, RZ, R29 ;  /* 0x000000ffff077224 */ /* 0x000fe200078e001d */
[----:B------:R-:W-:Y:S02]  /*8040*/  PRMT R56, R4, 0x5410, R6 ;  /* 0x0000541004387816 */ /* 0x000fe40000000006 */
[----:B------:R-:W-:Y:S02]  /*8050*/  CS2R R4, SRZ ;  /* 0x0000000000047805 */ /* 0x000fe4000001ff00 */
[----:B------:R-:W-:Y:S02]  /*8060*/  PRMT R31, R8, 0x5410, R9 ;  /* 0x00005410081f7816 */ /* 0x000fe40000000009 */
[----:B012-4-:R-:W-:-:S07]  /*8070*/  PRMT R42, R42, 0x5410, R7 ;  /* 0x000054102a2a7816 */ /* 0x017fce0000000007 */
.L_x_1702:
[----:B------:R-:W2:Y:S01]  /*8080*/  LDL R7, [R1+0x48] ;  /* 0x0000480001077983 */ /* 0x000ea20000100800 */
[----:B------:R-:W-:Y:S01]  /*8090*/  VIADD R39, R39, 0x60 ;  /* 0x0000006027277836 */ /* 0x000fe20000000000 */
[----:B------:R-:W-:Y:S01]  /*80a0*/  BSSY B1, `(.L_x_1427) ;  /* 0x0000016000017945 */ /* 0x000fe20003800000 */
[----:B------:R-:W-:Y:S02]  /*80b0*/  CS2R R8, SRZ ;  /* 0x0000000000087805 */ /* 0x000fe4000001ff00 */
[----:B------:R-:W-:Y:S02]  /*80c0*/  CS2R R10, SRZ ;  /* 0x00000000000a7805 */ /* 0x000fe4000001ff00 */
[----:B------:R-:W-:Y:S02]  /*80d0*/  ISETP.GE.AND P1, PT, R39, R32, PT ;  /* 0x000000202700720c */ /* 0x000fe40003f26270 */
[----:B--2---:R-:W-:-:S04]  /*80e0*/  LEA.HI R6, R7, R7, RZ, 0x1 ;  /* 0x0000000707067211 */ /* 0x004fc800078f08ff */
[----:B------:R-:W-:-:S05]  /*80f0*/  LOP3.LUT R6, R6, 0xfffffffe, RZ, 0xc0, !PT ;  /* 0xfffffffe06067812 */ /* 0x000fca00078ec0ff */
[----:B------:R-:W-:Y:S01]  /*8100*/  IMAD.IADD R13, R7, 0x1, -R6 ;  /* 0x00000001070d7824 */ /* 0x000fe200078e0a06 */
[----:B------:R-:W-:-:S04]  /*8110*/  CS2R R6, SRZ ;  /* 0x0000000000067805 */ /* 0x000fc8000001ff00 */
[----:B------:R-:W-:Y:S01]  /*8120*/  SHF.L.U32 R13, R13, 0x1f, RZ ;  /* 0x0000001f0d0d7819 */ /* 0x000fe200000006ff */
[----:B------:R-:W-:Y:S06]  /*8130*/  @P1 BRA `(.L_x_1428) ;  /* 0x0000000000301947 */ /* 0x000fec0003800000 */
[----:B------:R-:W-:Y:S02]  /*8140*/  CS2R R6, SRZ ;  /* 0x0000000000067805 */ /* 0x000fe4000001ff00 */
[----:B------:R-:W-:Y:S02]  /*8150*/  CS2R R8, SRZ ;  /* 0x0000000000087805 */ /* 0x000fe4000001ff00 */
[----:B------:R-:W-:Y:S01]  /*8160*/  CS2R R10, SRZ ;  /* 0x00000000000a7805 */ /* 0x000fe2000001ff00 */
[----:B------:R-:W-:Y:S06]  /*8170*/  @P0 BRA `(.L_x_1428) ;  /* 0x0000000000200947 */ /* 0x000fec0003800000 */
[C---:B------:R-:W-:Y:S01]  /*8180*/  IMAD.SHL.U32 R4, R18.reuse, 0x2, RZ ;  /* 0x0000000212047824 */ /* 0x040fe200078e00ff */
[----:B------:R-:W-:-:S04]  /*8190*/  SHF.L.U64.HI R5, R18, 0x1, R43 ;  /* 0x0000000112057819 */ /* 0x000fc8000001022b */
[-C--:B---3--:R-:W-:Y:S02]  /*81a0*/  IADD3 R8, P1, R3, R4.reuse, RZ ;  /* 0x0000000403087210 */ /* 0x088fe40007f3e0ff */
[----:B------:R-:W-:-:S03]  /*81b0*/  IADD3 R4, P2, R14, R4, RZ ;  /* 0x000000040e047210 */ /* 0x000fc60007f5e0ff */
[--C-:B------:R-:W-:Y:S02]  /*81c0*/  IMAD.X R9, R0, 0x1, R5.reuse, P1 ;  /* 0x0000000100097824 */ /* 0x100fe400008e0605 */
[----:B------:R-:W-:-:S04]  /*81d0*/  IMAD.X R5, R24, 0x1, R5, P2 ;  /* 0x0000000118057824 */ /* 0x000fc800010e0605 */
[----:B------:R-:W5:Y:S04]  /*81e0*/  LD.E.128 R8, desc[UR38][R8.64] ;  /* 0x0000002608087980 */ /* 0x000f68000c101d00 */
[----:B------:R-:W5:Y:S02]  /*81f0*/  LD.E.128 R4, desc[UR38][R4.64] ;  /* 0x0000002604047980 */ /* 0x000f64000c101d00 */
.L_x_1428:
[----:B------:R-:W-:Y:S05]  /*8200*/  BSYNC B1 ;  /* 0x0000000000017941 */ /* 0x000fea0003800000 */
.L_x_1427:
[----:B------:R-:W0:Y:S01]  /*8210*/  SYNCS.PHASECHK.TRANS64.TRYWAIT P1, [R2+URZ+0x16800], R13 ;  /* 0x0168000d020075a7 */ /* 0x000e22000802017f */
[----:B------:R-:W-:Y:S01]  /*8220*/  IMAD R32, R33, -0xc0, R32 ;  /* 0xffffff4021207824 */ /* 0x000fe200078e0220 */
[----:B------:R-:W-:Y:S01]  /*8230*/  BSSY B1, `(.L_x_1429) ;  /* 0x0000012000017945 */ /* 0x000fe20003800000 */
[C---:B------:R-:W-:Y:S02]  /*8240*/  VIADD R12, R17.reuse, 0x60 ;  /* 0x00000060110c7836 */ /* 0x040fe40000000000 */
[----:B-----5:R-:W-:Y:S01]  /*8250*/  IMAD.MOV.U32 R0, RZ, RZ, R4 ;  /* 0x000000ffff007224 */ /* 0x020fe200078e0004 */
[----:B------:R-:W-:Y:S01]  /*8260*/  VIMNMX R32, R32, 0xc0, PT ;  /* 0x000000c020207848 */ /* 0x000fe20003fe0100 */
[----:B---3--:R-:W-:Y:S02]  /*8270*/  IMAD.MOV.U32 R3, RZ, RZ, R5 ;  /* 0x000000ffff037224 */ /* 0x008fe400078e0005 */
[----:B------:R-:W-:Y:S01]  /*8280*/  IMAD.MOV.U32 R14, RZ, RZ, R9 ;  /* 0x000000ffff0e7224 */ /* 0x000fe200078e0009 */
[-C--:B------:R-:W-:Y:S01]  /*8290*/  ISETP.GE.OR P2, PT, R17, R32.reuse, P0 ;  /* 0x000000201100720c */ /* 0x080fe20000746670 */
[----:B------:R-:W-:Y:S01]  /*82a0*/  IMAD.IADD R39, R18, 0x1, R41 ;  /* 0x0000000112277824 */ /* 0x000fe200078e0229 */
[----:B------:R-:W-:Y:S01]  /*82b0*/  ISETP.GE.OR P0, PT, R12, R32, P0 ;  /* 0x000000200c00720c */ /* 0x000fe20000706670 */
        /* <DEDUP_REMOVED lines=8> */
[----:B0-----:R-:W-:Y:S06]  /*8340*/  @!P1 BRA `(.L_x_1430) ;  /* 0x0000015c00689947 */ /* 0x001fec0003800000 */
.L_x_1703:
[----:B------:R-:W-:Y:S05]  /*8350*/  BSYNC B1 ;  /* 0x0000000000017941 */ /* 0x000fea0003800000 */
.L_x_1429:
[----:B------:R-:W-:Y:S01]  /*8360*/  BSSY B1, `(.L_x_1431) ;  /* 0x0000069000017945 */ /* 0x000fe20003800000 */
[----:B------:R-:W-:Y:S01]  /*8370*/  IMAD.MOV.U32 R0, RZ, RZ, R10 ;  /* 0x000000ffff007224 */ /* 0x000fe200078e000a */
[----:B------:R-:W-:Y:S01]  /*8380*/  LOP3.LUT R39, R39, 0x38, RZ, 0xc0, !PT ;  /* 0x0000003827277812 */ /* 0x000fe200078ec0ff */
[----:B------:R-:W-:Y:S01]  /*8390*/  IMAD.MOV.U32 R3, RZ, RZ, R11 ;  /* 0x000000ffff037224 */ /* 0x000fe200078e000b */
[----:B------:R-:W-:Y:S06]  /*83a0*/  @P2 BRA `(.L_x_1432) ;  /* 0x0000000400902947 */ /* 0x000fec0003800000 */
[----:B------:R-:W2:Y:S01]  /*83b0*/  LDL R12, [R1+0x38] ;  /* 0x00003800010c7983 */ /* 0x000ea20000100800 */
[----:B------:R-:W1:Y:S02]  /*83c0*/  S2R R14, SR_TID.X ;  /* 0x00000000000e7919 */ /* 0x000e640000002100 */
[----:B-1----:R-:W-:-:S05]  /*83d0*/  VIADD R14, R14, 0xffffff80 ;  /* 0xffffff800e0e7836 */ /* 0x002fca0000000000 */
[----:B------:R-:W-:-:S04]  /*83e0*/  SHF.R.S32.HI R25, RZ, 0x1f, R14 ;  /* 0x0000001fff197819 */ /* 0x000fc8000001140e */
[----:B------:R-:W-:-:S04]  /*83f0*/  LEA.HI R25, R25, R14, RZ, 0x5 ;  /* 0x0000000e19197211 */ /* 0x000fc800078f28ff */
[----:B------:R-:W-:Y:S01]  /*8400*/  SHF.R.S32.HI R25, RZ, 0x5, R25 ;  /* 0x00000005ff197819 */ /* 0x000fe20000011419 */
[--C-:B------:R-:W-:Y:S01]  /*8410*/  HADD2.F32 R43, -RZ, R45.reuse.H1_H1 ;  /* 0x3000002dff2b7230 */ /* 0x100fe20000004100 */
[----:B------:R-:W-:Y:S01]  /*8420*/  SHF.R.U64 R55, R34, 0x10, R35 ;  /* 0x0000001022377819 */ /* 0x000fe20000001223 */
[----:B------:R-:W-:Y:S01]  /*8430*/  HADD2.F32 R45, -RZ, R45.H0_H0 ;  /* 0x2000002dff2d7230 */ /* 0x000fe20000004100 */
[--C-:B------:R-:W-:Y:S02]  /*8440*/  SHF.R.U32.HI R44, RZ, 0x10, R21.reuse ;  /* 0x00000010ff2c7819 */ /* 0x100fe40000011615 */
[----:B------:R-:W-:Y:S02]  /*8450*/  SHF.R.U64 R53, R20, 0x10, R21 ;  /* 0x0000001014357819 */ /* 0x000fe40000001215 */
[----:B------:R-:W-:Y:S01]  /*8460*/  SHF.R.U32.HI R46, RZ, 0x10, R35 ;  /* 0x00000010ff2e7819 */ /* 0x000fe20000011623 */
[----:B------:R-:W-:Y:S01]  /*8470*/  HADD2.F32 R44, -RZ, R44.H0_H0 ;  /* 0x2000002cff2c7230 */ /* 0x000fe20000004100 */
[----:B------:R-:W-:-:S02]  /*8480*/  SHF.R.U64 R54, R36, 0x10, R37 ;  /* 0x0000001024367819 */ /* 0x000fc40000001225 */
[--C-:B------:R-:W-:Y:S02]  /*8490*/  SHF.R.U32.HI R50, RZ, 0x10, R29.reuse ;  /* 0x00000010ff327819 */ /* 0x100fe4000001161d */
[----:B------:R-:W-:Y:S02]  /*84a0*/  SHF.R.U64 R51, R28, 0x10, R29 ;  /* 0x000000101c337819 */ /* 0x000fe4000000121d */
[----:B------:R-:W-:Y:S01]  /*84b0*/  SHF.R.U32.HI R52, RZ, 0x10, R37 ;  /* 0x00000010ff347819 */ /* 0x000fe20000011625 */
[----:B--2---:R-:W-:-:S05]  /*84c0*/  IMAD.SHL.U32 R12, R12, 0x40, RZ ;  /* 0x000000400c0c7824 */ /* 0x004fca00078e00ff */
[----:B------:R-:W-:-:S04]  /*84d0*/  LOP3.LUT R24, R12, 0x1c0, RZ, 0xc0, !PT ;  /* 0x000001c00c187812 */ /* 0x000fc800078ec0ff */
[----:B------:R-:W-:Y:S02]  /*84e0*/  SHF.R.U32.HI R15, RZ, 0x3, R24 ;  /* 0x00000003ff0f7819 */ /* 0x000fe40000011618 */
[----:B------:R-:W-:Y:S02]  /*84f0*/  LOP3.LUT R12, R24, 0x38, R18, 0xf8, !PT ;  /* 0x00000038180c7812 */ /* 0x000fe400078ef812 */
[----:B------:R-:W-:Y:S02]  /*8500*/  LOP3.LUT R24, R15, R39, R24, 0x1e, !PT ;  /* 0x000000270f187212 */ /* 0x000fe400078e1e18 */
[----:B------:R-:W-:-:S03]  /*8510*/  LOP3.LUT R12, R12, R15, RZ, 0x3c, !PT ;  /* 0x0000000f0c0c7212 */ /* 0x000fc600078e3cff */
[C---:B------:R-:W-:Y:S02]  /*8520*/  IMAD R41, R25.reuse, 0x200, R24 ;  /* 0x0000020019297824 */ /* 0x040fe400078e0218 */
[----:B0-----:R-:W-:Y:S02]  /*8530*/  IMAD R13, R25, 0x200, R12 ;  /* 0x00000200190d7824 */ /* 0x001fe400078e020c */
[--C-:B------:R-:W-:Y:S02]  /*8540*/  IMAD R41, R41, 0x2, R2.reuse ;  /* 0x0000000229297824 */ /* 0x100fe400078e0202 */
[----:B------:R-:W-:-:S03]  /*8550*/  IMAD R40, R13, 0x2, R2 ;  /* 0x000000020d287824 */ /* 0x000fc600078e0202 */
[----:B------:R-:W0:Y:S04]  /*8560*/  LDS.128 R24, [R41+0x8400] ;  /* 0x0084000029187984 */ /* 0x000e280000000c00 */
[----:B------:R-:W1:Y:S01]  /*8570*/  LDS.128 R12, [R40+0x8400] ;  /* 0x00840000280c7984 */ /* 0x000e620000000c00 */
[--C-:B0-----:R-:W-:Y:S02]  /*8580*/  HADD2.F32 R34, -RZ, R25.reuse.H0_H0 ;  /* 0x20000019ff227230 */ /* 0x101fe40000004100 */
[----:B------:R-:W-:Y:S02]  /*8590*/  HADD2.F32 R35, -RZ, R25.H1_H1 ;  /* 0x30000019ff237230 */ /* 0x000fe40000004100 */
[----:B-1----:R-:W-:Y:S02]  /*85a0*/  HADD2.F32 R20, -RZ, R13.H0_H0 ;  /* 0x2000000dff147230 */ /* 0x002fe40000004100 */
[C---:B------:R-:W-:Y:S01]  /*85b0*/  FMUL.FTZ R47, R34.reuse, R45 ;  /* 0x0000002d222f7220 */ /* 0x040fe20000410000 */
[----:B------:R-:W-:Y:S01]  /*85c0*/  FMUL.FTZ R49, R34, R43 ;  /* 0x0000002b22317220 */ /* 0x000fe20000410000 */
[----:B------:R-:W-:-:S02]  /*85d0*/  HADD2.F32 R34, -RZ, R46.H0_H0 ;  /* 0x2000002eff227230 */ /* 0x000fc40000004100 */
[C---:B------:R-:W-:Y:S01]  /*85e0*/  FFMA.FTZ R48, R20.reuse, R43, -R47 ;  /* 0x0000002b14307223 */ /* 0x040fe2000001082f */
[----:B------:R-:W-:Y:S02]  /*85f0*/  HADD2.F32 R21, -RZ, R13.H1_H1 ;  /* 0x3000000dff157230 */ /* 0x000fe40000004100 */
[C---:B------:R-:W-:Y:S01]  /*8600*/  FMUL.FTZ R46, R35.reuse, R44 ;  /* 0x0000002c232e7220 */ /* 0x040fe20000410000 */
[----:B------:R-:W-:Y:S02]  /*8610*/  HADD2.F32 R36, -RZ, R27.H0_H0 ;  /* 0x2000001bff247230 */ /* 0x000fe40000004100 */
[----:B------:R-:W-:Y:S02]  /*8620*/  HADD2.F32 R47, -RZ, R42.H1_H1 ;  /* 0x3000002aff2f7230 */ /* 0x000fe40000004100 */
[----:B------:R-:W-:Y:S02]  /*8630*/  HADD2.F32 R43, -RZ, R31.H1_H1 ;  /* 0x3000001fff2b7230 */ /* 0x000fe40000004100 */
[----:B------:R-:W-:Y:S01]  /*8640*/  FFMA.FTZ R49, R20, R45, R49 ;  /* 0x0000002d14317223 */ /* 0x000fe20000010031 */
[----:B------:R-:W-:Y:S01]  /*8650*/  FMUL.FTZ R20, R35, R34 ;  /* 0x0000002223147220 */ /* 0x000fe20000410000 */
[----:B------:R-:W-:-:S02]  /*8660*/  HADD2.F32 R28, -RZ, R15.H0_H0 ;  /* 0x2000000fff1c7230 */ /* 0x000fc40000004100 */
[C---:B------:R-:W-:Y:S01]  /*8670*/  FFMA.FTZ R35, R21.reuse, R34, -R46 ;  /* 0x0000002215237223 */ /* 0x040fe2000001082e */
[C---:B------:R-:W-:Y:S01]  /*8680*/  FMUL.FTZ R45, R36.reuse, R47 ;  /* 0x0000002f242d7220 */ /* 0x040fe20000410000 */
[----:B------:R-:W-:Y:S02]  /*8690*/  HADD2.F32 R37, -RZ, R27.H1_H1 ;  /* 0x3000001bff257230 */ /* 0x000fe40000004100 */
[-C--:B------:R-:W-:Y:S01]  /*86a0*/  FMUL.FTZ R36, R36, R43.reuse ;  /* 0x0000002b24247220 */ /* 0x080fe20000410000 */
[----:B------:R-:W-:Y:S02]  /*86b0*/  HADD2.F32 R46, -RZ, R50.H0_H0 ;  /* 0x20000032ff2e7230 */ /* 0x000fe40000004100 */
[----:B------:R-:W-:Y:S01]  /*86c0*/  FFMA.FTZ R44, R21, R44, R20 ;  /* 0x0000002c152c7223 */ /* 0x000fe20000010014 */
[----:B------:R-:W-:Y:S02]  /*86d0*/  HADD2.F32 R29, -RZ, R15.H1_H1 ;  /* 0x3000000fff1d7230 */ /* 0x000fe40000004100 */
[----:B------:R-:W-:Y:S01]  /*86e0*/  FFMA.FTZ R45, R28, R43, -R45 ;  /* 0x0000002b1c2d7223 */ /* 0x000fe2000001082d */
[----:B------:R-:W-:-:S02]  /*86f0*/  HADD2.F32 R20, -RZ, R52.H0_H0 ;  /* 0x20000034ff147230 */ /* 0x000fc40000004100 */
[----:B------:R-:W-:Y:S01]  /*8700*/  FFMA.FTZ R47, R28, R47, R36 ;  /* 0x0000002f1c2f7223 */ /* 0x000fe20000010024 */
[----:B------:R-:W-:Y:S02]  /*8710*/  HADD2.F32 R25, -RZ, R24.H0_H0 ;  /* 0x20000018ff197230 */ /* 0x000fe40000004100 */
[C---:B------:R-:W-:Y:S01]  /*8720*/  FMUL.FTZ R34, R37.reuse, R46 ;  /* 0x0000002e25227220 */ /* 0x040fe20000410000 */
[----:B------:R-:W-:Y:S02]  /*8730*/  HADD2.F32 R28, -RZ, R56.H0_H0 ;  /* 0x20000038ff1c7230 */ /* 0x000fe40000004100 */
[----:B------:R-:W-:Y:S02]  /*8740*/  HADD2.F32 R42, -RZ, R42.H0_H0 ;  /* 0x2000002aff2a7230 */ /* 0x000fe40000004100 */
[-C--:B------:R-:W-:Y:S01]  /*8750*/  FMUL.FTZ R52, R37, R20.reuse ;  /* 0x0000001425347220 */ /* 0x080fe20000410000 */
[----:B------:R-:W-:Y:S02]  /*8760*/  HADD2.F32 R13, -RZ, R12.H0_H0 ;  /* 0x2000000cff0d7230 */ /* 0x000fe40000004100 */
[----:B------:R-:W-:Y:S01]  /*8770*/  FFMA.FTZ R50, R29, R20, -R34 ;  /* 0x000000141d327223 */ /* 0x000fe20000010822 */
[----:B------:R-:W-:-:S02]  /*8780*/  HADD2.F32 R27, -RZ, R26.H0_H0 ;  /* 0x2000001aff1b7230 */ /* 0x000fc40000004100 */
[C---:B------:R-:W-:Y:S01]  /*8790*/  FMUL.FTZ R36, R25.reuse, R28 ;  /* 0x0000001c19247220 */ /* 0x040fe20000410000 */
[----:B------:R-:W-:Y:S02]  /*87a0*/  HADD2.F32 R34, -RZ, R56.H1_H1 ;  /* 0x30000038ff227230 */ /* 0x000fe40000004100 */
[----:B------:R-:W-:Y:S01]  /*87b0*/  FMUL.FTZ R25, R25, R42 ;  /* 0x0000002a19197220 */ /* 0x000fe20000410000 */
[----:B------:R-:W-:Y:S02]  /*87c0*/  HADD2.F32 R20, -RZ, R31.H0_H0 ;  /* 0x2000001fff147230 */ /* 0x000fe40000004100 */
[----:B------:R-:W-:Y:S01]  /*87d0*/  FFMA.FTZ R52, R29, R46, R52 ;  /* 0x0000002e1d347223 */ /* 0x000fe20000010034 */
[----:B------:R-:W-:Y:S01]  /*87e0*/  FFMA.FTZ R36, R13, R42, -R36 ;  /* 0x0000002a0d247223 */ /* 0x000fe20000010824 */
[----:B------:R-:W-:Y:S02]  /*87f0*/  HADD2.F32 R15, -RZ, R14.H0_H0 ;  /* 0x2000000eff0f7230 */ /* 0x000fe40000004100 */
[----:B------:R-:W-:Y:S01]  /*8800*/  FMUL.FTZ R46, R27, R34 ;  /* 0x000000221b2e7220 */ /* 0x000fe20000410000 */
[----:B------:R-:W-:Y:S01]  /*8810*/  FFMA.FTZ R28, R13, R28, R25 ;  /* 0x0000001c0d1c7223 */ /* 0x000fe20000010019 */
[----:B------:R-:W-:Y:S01]  /*8820*/  FMUL.FTZ R42, R27, R20 ;  /* 0x000000141b2a7220 */ /* 0x000fe20000410000 */
[----:B------:R-:W-:-:S02]  /*8830*/  HADD2.F32 R24, -RZ, R24.H1_H1 ;  /* 0x30000018ff187230 */ /* 0x000fc40000004100 */
[----:B------:R-:W-:Y:S02]  /*8840*/  HADD2.F32 R26, -RZ, R26.H1_H1 ;  /* 0x3000001aff1a7230 */ /* 0x000fe40000004100 */
[----:B------:R-:W-:Y:S02]  /*8850*/  HADD2.F32 R25, -RZ, R53.H0_H0 ;  /* 0x20000035ff197230 */ /* 0x000fe40000004100 */
[----:B------:R-:W-:Y:S02]  /*8860*/  HADD2.F32 R27, -RZ, R51.H0_H0 ;  /* 0x20000033ff1b7230 */ /* 0x000fe40000004100 */
[----:B------:R-:W-:Y:S02]  /*8870*/  HADD2.F32 R13, -RZ, R55.H0_H0 ;  /* 0x20000037ff0d7230 */ /* 0x000fe40000004100 */
[----:B------:R-:W-:Y:S02]  /*8880*/  HADD2.F32 R21, -RZ, R54.H0_H0 ;  /* 0x20000036ff157230 */ /* 0x000fe40000004100 */
[----:B------:R-:W-:Y:S01]  /*8890*/  FFMA.FTZ R46, R15, R20, -R46 ;  /* 0x000000140f2e7223 */ /* 0x000fe2000001082e */
[----:B------:R-:W-:-:S02]  /*88a0*/  HADD2.F32 R12, -RZ, R12.H1_H1 ;  /* 0x3000000cff0c7230 */ /* 0x000fc40000004100 */
[----:B------:R-:W-:Y:S01]  /*88b0*/  FFMA.FTZ R42, R15, R34, R42 ;  /* 0x000000220f2a7223 */ /* 0x000fe2000001002a */
[----:B------:R-:W-:Y:S02]  /*88c0*/  HADD2.F32 R14, -RZ, R14.H1_H1 ;  /* 0x3000000eff0e7230 */ /* 0x000fe40000004100 */
[----:B------:R-:W-:Y:S01]  /*88d0*/  FMUL.FTZ R15, R24, R25 ;  /* 0x00000019180f7220 */ /* 0x000fe20000410000 */
[----:B------:R-:W-:Y:S01]  /*88e0*/  FMUL.FTZ R37, R26, R27 ;  /* 0x0000001b1a257220 */ /* 0x000fe20000410000 */
[----:B------:R-:W-:Y:S01]  /*88f0*/  FMUL.FTZ R24, R24, R13 ;  /* 0x0000000d18187220 */ /* 0x000fe20000410000 */
[----:B------:R-:W-:Y:S01]  /*8900*/  FMUL.FTZ R26, R26, R21 ;  /* 0x000000151a1a7220 */ /* 0x000fe20000410000 */
[----:B------:R-:W-:Y:S01]  /*8910*/  FFMA.FTZ R29, R12, R13, -R15 ;  /* 0x0000000d0c1d7223 */ /* 0x000fe2000001080f */
[----:B------:R-:W-:Y:S01]  /*8920*/  FFMA.FTZ R37, R14, R21, -R37 ;  /* 0x000000150e257223 */ /* 0x000fe20000010825 */
        /* <DEDUP_REMOVED lines=12> */
.L_x_1432:
[----:B------:R-:W-:Y:S05]  /*89f0*/  BSYNC B1 ;  /* 0x0000000000017941 */ /* 0x000fea0003800000 */
.L_x_1431:
[----:B------:R-:W-:Y:S01]  /*8a00*/  PRMT R42, R0, 0x5410, R3 ;  /* 0x00005410002a7816 */ /* 0x000fe20000000003 */
[----:B------:R-:W-:Y:S06]  /*8a10*/  @P0 BRA `(.L_x_1423) ;  /* 0x0000000400800947 */ /* 0x000fec0003800000 */
[----:B------:R-:W2:Y:S01]  /*8a20*/  LDL R20, [R1+0x3c] ;  /* 0x00003c0001147983 */ /* 0x000ea20000100800 */
[C---:B-1----:R-:W-:Y:S02]  /*8a30*/  VIADD R12, R17.reuse, 0x60 ;  /* 0x00000060110c7836 */ /* 0x042fe40000000000 */
[----:B0-----:R-:W-:Y:S01]  /*8a40*/  VIADD R13, R17, 0x60 ;  /* 0x00000060110d7836 */ /* 0x001fe20000000000 */
[----:B------:R-:W3:Y:S01]  /*8a50*/  LDL R43, [R1+0x4c] ;  /* 0x00004c00012b7983 */ /* 0x000ee20000100800 */
[----:B------:R-:W-:Y:S02]  /*8a60*/  IMAD.SHL.U32 R12, R12, 0x40, RZ ;  /* 0x000000400c0c7824 */ /* 0x000fe400078e00ff */
[----:B------:R-:W-:-:S03]  /*8a70*/  IMAD.SHL.U32 R13, R13, 0x40, RZ ;  /* 0x000000400d0d7824 */ /* 0x000fc600078e00ff */
[----:B------:R-:W-:Y:S02]  /*8a80*/  LOP3.LUT R12, R12, 0x1c0, RZ, 0xc0, !PT ;  /* 0x000001c00c0c7812 */ /* 0x000fe400078ec0ff */
[----:B------:R-:W-:Y:S02]  /*8a90*/  LOP3.LUT R13, R13, 0x1c0, RZ, 0xc0, !PT ;  /* 0x000001c00d0d7812 */ /* 0x000fe400078ec0ff */
[----:B------:R-:W-:-:S04]  /*8aa0*/  SHF.R.U32.HI R12, RZ, 0x3, R12 ;  /* 0x00000003ff0c7819 */ /* 0x000fc8000001160c */
[----:B------:R-:W-:Y:S02]  /*8ab0*/  LOP3.LUT R39, R12, R39, R13, 0x1e, !PT ;  /* 0x000000270c277212 */ /* 0x000fe400078e1e0d */
[----:B------:R-:W-:Y:S01]  /*8ac0*/  SHF.R.U64 R40, R10, 0x10, R11 ;  /* 0x000000100a287819 */ /* 0x000fe2000000120b */
[--C-:B------:R-:W-:Y:S01]  /*8ad0*/  HADD2.F32 R10, -RZ, R38.reuse.H1_H1 ;  /* 0x30000026ff0a7230 */ /* 0x100fe20000004100 */
[--C-:B------:R-:W-:Y:S01]  /*8ae0*/  SHF.R.U64 R31, R6, 0x10, R7.reuse ;  /* 0x00000010061f7819 */ /* 0x100fe20000001207 */
[----:B------:R-:W-:Y:S01]  /*8af0*/  HADD2.F32 R38, -RZ, R38.H0_H0 ;  /* 0x20000026ff267230 */ /* 0x000fe20000004100 */
[----:B------:R-:W-:Y:S02]  /*8b00*/  SHF.R.U32.HI R29, RZ, 0x10, R7 ;  /* 0x00000010ff1d7819 */ /* 0x000fe40000011607 */
[----:B------:R-:W-:Y:S02]  /*8b10*/  SHF.R.U32.HI R21, RZ, 0x10, R9 ;  /* 0x00000010ff157819 */ /* 0x000fe40000011609 */
[----:B------:R-:W-:Y:S01]  /*8b20*/  SHF.R.U32.HI R37, RZ, 0x10, R11 ;  /* 0x00000010ff257819 */ /* 0x000fe2000001160b */
[--C-:B------:R-:W-:Y:S01]  /*8b30*/  HADD2.F32 R11, -RZ, R32.reuse.H0_H0 ;  /* 0x20000020ff0b7230 */ /* 0x100fe20000004100 */
[----:B------:R-:W-:Y:S01]  /*8b40*/  SHF.R.U64 R41, R8, 0x10, R9 ;  /* 0x0000001008297819 */ /* 0x000fe20000001209 */
[----:B------:R-:W-:Y:S01]  /*8b50*/  HADD2.F32 R32, -RZ, R32.H1_H1 ;  /* 0x30000020ff207230 */ /* 0x000fe20000004100 */
[----:B------:R-:W-:Y:S01]  /*8b60*/  SHF.R.U64 R35, R4, 0x10, R5 ;  /* 0x0000001004237819 */ /* 0x000fe20000001205 */
[----:B--2---:R-:W-:-:S04]  /*8b70*/  IMAD.IADD R39, R20, 0x1, R39 ;  /* 0x0000000114277824 */ /* 0x004fc800078e0227 */
[----:B------:R-:W-:Y:S01]  /*8b80*/  IMAD R39, R39, 0x2, R2 ;  /* 0x0000000227277824 */ /* 0x000fe200078e0202 */
[----:B---3--:R-:W0:Y:S04]  /*8b90*/  LDS.128 R12, [R43+0x8400] ;  /* 0x008400002b0c7984 */ /* 0x008e280000000c00 */
[----:B------:R-:W1:Y:S01]  /*8ba0*/  LDS.128 R24, [R39+0x8400] ;  /* 0x0084000027187984 */ /* 0x000e620000000c00 */
[----:B------:R-:W-:-:S05]  /*8bb0*/  SHF.R.U32.HI R20, RZ, 0x10, R5 ;  /* 0x00000010ff147819 */ /* 0x000fca0000011605 */
[----:B------:R-:W-:Y:S02]  /*8bc0*/  HADD2.F32 R20, -RZ, R20.H0_H0 ;  /* 0x20000014ff147230 */ /* 0x000fe40000004100 */
[----:B0-----:R-:W-:Y:S02]  /*8bd0*/  HADD2.F32 R3, -RZ, R13.H0_H0 ;  /* 0x2000000dff037230 */ /* 0x001fe40000004100 */
[--C-:B-1----:R-:W-:Y:S02]  /*8be0*/  HADD2.F32 R7, -RZ, R25.reuse.H0_H0 ;  /* 0x20000019ff077230 */ /* 0x102fe40000004100 */
[----:B------:R-:W-:Y:S02]  /*8bf0*/  HADD2.F32 R25, -RZ, R25.H1_H1 ;  /* 0x30000019ff197230 */ /* 0x000fe40000004100 */
[----:B------:R-:W-:Y:S02]  /*8c00*/  HADD2.F32 R6, -RZ, R24.H0_H0 ;  /* 0x20000018ff067230 */ /* 0x000fe40000004100 */
[C---:B------:R-:W-:Y:S01]  /*8c10*/  FMUL.FTZ R28, R7.reuse, R38 ;  /* 0x00000026071c7220 */ /* 0x040fe20000410000 */
[----:B------:R-:W-:Y:S01]  /*8c20*/  FMUL.FTZ R34, R7, R10 ;  /* 0x0000000a07227220 */ /* 0x000fe20000410000 */
[----:B------:R-:W-:-:S02]  /*8c30*/  HADD2.F32 R7, -RZ, R33.H1_H1 ;  /* 0x30000021ff077230 */ /* 0x000fc40000004100 */
[----:B------:R-:W-:Y:S02]  /*8c40*/  HADD2.F32 R33, -RZ, R33.H0_H0 ;  /* 0x20000021ff217230 */ /* 0x000fe40000004100 */
[C---:B------:R-:W-:Y:S01]  /*8c50*/  FFMA.FTZ R28, R3.reuse, R10, -R28 ;  /* 0x0000000a031c7223 */ /* 0x040fe2000001081c */
[----:B------:R-:W-:Y:S02]  /*8c60*/  HADD2.F32 R13, -RZ, R13.H1_H1 ;  /* 0x3000000dff0d7230 */ /* 0x000fe40000004100 */
[----:B------:R-:W-:Y:S01]  /*8c70*/  FFMA.FTZ R34, R3, R38, R34 ;  /* 0x0000002603227223 */ /* 0x000fe20000010022 */
[----:B------:R-:W-:Y:S02]  /*8c80*/  HADD2.F32 R0, -RZ, R12.H0_H0 ;  /* 0x2000000cff007230 */ /* 0x000fe40000004100 */
[----:B------:R-:W-:Y:S01]  /*8c90*/  FMUL.FTZ R36, R25, R20 ;  /* 0x0000001419247220 */ /* 0x000fe20000410000 */
[----:B------:R-:W-:Y:S02]  /*8ca0*/  HADD2.F32 R10, -RZ, R21.H0_H0 ;  /* 0x20000015ff0a7230 */ /* 0x000fe40000004100 */
[C---:B------:R-:W-:Y:S01]  /*8cb0*/  FMUL.FTZ R3, R6.reuse, R7 ;  /* 0x0000000706037220 */ /* 0x040fe20000410000 */
[----:B------:R-:W-:Y:S01]  /*8cc0*/  FMUL.FTZ R6, R6, R33 ;  /* 0x0000002106067220 */ /* 0x000fe20000410000 */
[----:B------:R-:W-:-:S02]  /*8cd0*/  HADD2.F32 R8, -RZ, R26.H0_H0 ;  /* 0x2000001aff087230 */ /* 0x000fc40000004100 */
[-C--:B------:R-:W-:Y:S01]  /*8ce0*/  FMUL.FTZ R38, R25, R10.reuse ;  /* 0x0000000a19267220 */ /* 0x080fe20000410000 */
[----:B------:R-:W-:Y:S01]  /*8cf0*/  FFMA.FTZ R21, R13, R10, -R36 ;  /* 0x0000000a0d157223 */ /* 0x000fe20000010824 */
[C---:B------:R-:W-:Y:S01]  /*8d00*/  FFMA.FTZ R33, R0.reuse, R33, -R3 ;  /* 0x0000002100217223 */ /* 0x040fe20000010803 */
[----:B------:R-:W-:Y:S02]  /*8d10*/  HADD2.F32 R9, -RZ, R27.H0_H0 ;  /* 0x2000001bff097230 */ /* 0x000fe40000004100 */
[----:B------:R-:W-:Y:S01]  /*8d20*/  FFMA.FTZ R10, R0, R7, R6 ;  /* 0x00000007000a7223 */ /* 0x000fe20000010006 */
[--C-:B------:R-:W-:Y:S02]  /*8d30*/  HADD2.F32 R3, -RZ, R42.reuse.H0_H0 ;  /* 0x2000002aff037230 */ /* 0x100fe40000004100 */
[----:B------:R-:W-:Y:S02]  /*8d40*/  HADD2.F32 R0, -RZ, R42.H1_H1 ;  /* 0x3000002aff007230 */ /* 0x000fe40000004100 */
[----:B------:R-:W-:Y:S01]  /*8d50*/  FMUL.FTZ R7, R8, R11 ;  /* 0x0000000b08077220 */ /* 0x000fe20000410000 */
[----:B------:R-:W-:-:S02]  /*8d60*/  HADD2.F32 R4, -RZ, R14.H0_H0 ;  /* 0x2000000eff047230 */ /* 0x000fc40000004100 */
[-C--:B------:R-:W-:Y:S01]  /*8d70*/  FMUL.FTZ R25, R8, R3.reuse ;  /* 0x0000000308197220 */ /* 0x080fe20000410000 */
[----:B------:R-:W-:Y:S02]  /*8d80*/  HADD2.F32 R5, -RZ, R15.H0_H0 ;  /* 0x2000000fff057230 */ /* 0x000fe40000004100 */
[C---:B------:R-:W-:Y:S01]  /*8d90*/  FMUL.FTZ R36, R9.reuse, R32 ;  /* 0x0000002009247220 */ /* 0x040fe20000410000 */
[----:B------:R-:W-:Y:S02]  /*8da0*/  HADD2.F32 R27, -RZ, R27.H1_H1 ;  /* 0x3000001bff1b7230 */ /* 0x000fe40000004100 */
[----:B------:R-:W-:Y:S01]  /*8db0*/  FMUL.FTZ R9, R9, R0 ;  /* 0x0000000009097220 */ /* 0x000fe20000410000 */
[----:B------:R-:W-:Y:S02]  /*8dc0*/  HADD2.F32 R8, -RZ, R29.H0_H0 ;  /* 0x2000001dff087230 */ /* 0x000fe40000004100 */
[----:B------:R-:W-:Y:S02]  /*8dd0*/  HADD2.F32 R6, -RZ, R37.H0_H0 ;  /* 0x20000025ff067230 */ /* 0x000fe40000004100 */
[----:B------:R-:W-:Y:S01]  /*8de0*/  FFMA.FTZ R13, R13, R20, R38 ;  /* 0x000000140d0d7223 */ /* 0x000fe20000010026 */
[----:B------:R-:W-:Y:S01]  /*8df0*/  FFMA.FTZ R20, R4, R3, -R7 ;  /* 0x0000000304147223 */ /* 0x000fe20000010807 */
[----:B------:R-:W-:-:S02]  /*8e00*/  HADD2.F32 R15, -RZ, R15.H1_H1 ;  /* 0x3000000fff0f7230 */ /* 0x000fc40000004100 */
[----:B------:R-:W-:Y:S01]  /*8e10*/  FFMA.FTZ R25, R4, R11, R25 ;  /* 0x0000000b04197223 */ /* 0x000fe20000010019 */
[----:B------:R-:W-:Y:S02]  /*8e20*/  HADD2.F32 R24, -RZ, R24.H1_H1 ;  /* 0x30000018ff187230 */ /* 0x000fe40000004100 */
[C---:B------:R-:W-:Y:S01]  /*8e30*/  FFMA.FTZ R36, R5.reuse, R0, -R36 ;  /* 0x0000000005247223 */ /* 0x040fe20000010824 */
[----:B------:R-:W-:Y:S01]  /*8e40*/  FFMA.FTZ R32, R5, R32, R9 ;  /* 0x0000002005207223 */ /* 0x000fe20000010009 */
[----:B------:R-:W-:Y:S02]  /*8e50*/  HADD2.F32 R7, -RZ, R35.H0_H0 ;  /* 0x20000023ff077230 */ /* 0x000fe40000004100 */
[C---:B------:R-:W-:Y:S01]  /*8e60*/  FMUL.FTZ R4, R27.reuse, R8 ;  /* 0x000000081b047220 */ /* 0x040fe20000410000 */
[----:B------:R-:W-:Y:S02]  /*8e70*/  HADD2.F32 R26, -RZ, R26.H1_H1 ;  /* 0x3000001aff1a7230 */ /* 0x000fe40000004100 */
[----:B------:R-:W-:Y:S01]  /*8e80*/  FMUL.FTZ R0, R27, R6 ;  /* 0x000000061b007220 */ /* 0x000fe20000410000 */
[----:B------:R-:W-:-:S02]  /*8e90*/  HADD2.F32 R3, -RZ, R41.H0_H0 ;  /* 0x20000029ff037230 */ /* 0x000fc40000004100 */
[----:B------:R-:W-:Y:S02]  /*8ea0*/  HADD2.F32 R9, -RZ, R31.H0_H0 ;  /* 0x2000001fff097230 */ /* 0x000fe40000004100 */
[----:B------:R-:W-:Y:S02]  /*8eb0*/  HADD2.F32 R5, -RZ, R40.H0_H0 ;  /* 0x20000028ff057230 */ /* 0x000fe40000004100 */
[C---:B------:R-:W-:Y:S01]  /*8ec0*/  FFMA.FTZ R27, R15.reuse, R6, -R4 ;  /* 0x000000060f1b7223 */ /* 0x040fe20000010804 */
[----:B------:R-:W-:Y:S02]  /*8ed0*/  HADD2.F32 R12, -RZ, R12.H1_H1 ;  /* 0x3000000cff0c7230 */ /* 0x000fe40000004100 */
[----:B------:R-:W-:Y:S01]  /*8ee0*/  FFMA.FTZ R29, R15, R8, R0 ;  /* 0x000000080f1d7223 */ /* 0x000fe20000010000 */
[----:B------:R-:W-:Y:S02]  /*8ef0*/  HADD2.F32 R14, -RZ, R14.H1_H1 ;  /* 0x3000000eff0e7230 */ /* 0x000fe40000004100 */
        /* <DEDUP_REMOVED lines=18> */
.L_x_1423:
[----:B------:R-:W-:Y:S05]  /*9020*/  BSYNC B0 ;  /* 0x0000000000007941 */ /* 0x000fea0003800000 */
.L_x_1409:
[----:B------:R-:W-:Y:S01]  /*9030*/  @!PT LDS RZ, [RZ] ;  /* 0x00000000fffff984 */ /* 0x000fe20000000800 */
[----:B------:R-:W-:Y:S01]  /*9040*/  @!PT LDS RZ, [RZ] ;  /* 0x00000000fffff984 */ /* 0x000fe20000000800 */
[----:B------:R-:W-:Y:S01]  /*9050*/  @!PT LDS RZ, [RZ] ;  /* 0x00000000fffff984 */ /* 0x000fe20000000800 */
[----:B------:R-:W-:Y:S01]  /*9060*/  @!PT LDS RZ, [RZ] ;  /* 0x00000000fffff984 */ /* 0x000fe20000000800 */
[----:B------:R4:W-:Y:S06]  /*9070*/  MEMBAR.ALL.CTA ;  /* 0x0000000000007992 */ /* 0x0009ec0000008000 */
[----:B----4-:R-:W4:Y:S01]  /*9080*/  FENCE.VIEW.ASYNC.S ;  /* 0x00000000000073c6 */ /* 0x010f220000000000 */
[----:B------:R-:W-:Y:S05]  /*9090*/  WARPSYNC.ALL ;  /* 0x0000000000007948 */ /* 0x000fea0003800000 */
[----:B----4-:R-:W-:Y:S06]  /*90a0*/  BAR.SYNC.DEFER_BLOCKING 0xd, 0x180 ;  /* 0x0346000000007b1d */ /* 0x010fec0000010000 */
.L_x_1406:
[----:B--2---:R-:W-:-:S05]  /*90b0*/  IMAD.U32 R0, RZ, RZ, UR37 ;  /* 0x00000025ff007e24 */ /* 0x004fca000f8e00ff */
[----:B------:R-:W-:-:S13]  /*90c0*/  ISETP.NE.AND P0, PT, R0, 0x3, PT ;  /* 0x000000030000780c */ /* 0x000fda0003f05270 */
[----:B------:R-:W-:Y:S05]  /*90d0*/  @!P0 BRA `(.L_x_1433) ;  /* 0x0000000000048947 */ /* 0x000fea0003800000 */
[----:B------:R-:W-:Y:S01]  /*90e0*/  BPT.TRAP 0x1 ;  /* 0x000000040000795c */ /* 0x000fe20000300000 */
.L_x_1433:
[----:B-1-3--:R-:W-:Y:S01]  /*90f0*/  IMAD R7, R16, 0x8, R2 ;  /* 0x0000000810077824 */ /* 0x00afe200078e0202 */
[----:B------:R-:W-:-:S04]  /*9100*/  SHF.L.U32 R0, R23, 0x1f, RZ ;  /* 0x0000001f17007819 */ /* 0x000fc800000006ff */
[----:B------:R1:W2:Y:S01]  /*9110*/  SYNCS.PHASECHK.TRANS64.TRYWAIT P2, [R7+URZ+0x16830], R0 ;  /* 0x01683000070075a7 */ /* 0x0002a2000804017f */
[----:B------:R-:W-:Y:S05]  /*9120*/  @!P0 BRA `(.L_x_1434) ;  /* 0x0000000000048947 */ /* 0x000fea0003800000 */
[----:B------:R-:W-:Y:S01]  /*9130*/  BPT.TRAP 0x1 ;  /* 0x000000040000795c */ /* 0x000fe20000300000 */
.L_x_1434:
[----:B------:R-:W3:Y:S02]  /*9140*/  S2R R3, SR_TID.X ;  /* 0x0000000000037919 */ /* 0x000ee40000002100 */
[----:B---3--:R-:W-:-:S04]  /*9150*/  LOP3.LUT R3, R3, 0x7f, RZ, 0xc0, !PT ;  /* 0x0000007f03037812 */ /* 0x008fc800078ec0ff */
[----:B------:R-:W-:Y:S01]  /*9160*/  ISETP.NE.AND P1, PT, R3, RZ, PT ;  /* 0x000000ff0300720c */ /* 0x000fe20003f25270 */
[----:B--2---:R-:W-:-:S12]  /*9170*/  @P2 BRA `(.L_x_1435) ;  /* 0x0000000000082947 */ /* 0x004fd80003800000 */
[----:B------:R-:W2:Y:S02]  /*9180*/  SYNCS.PHASECHK.TRANS64.TRYWAIT P2, [R7+URZ+0x16830], R0 ;  /* 0x01683000070075a7 */ /* 0x000ea4000804017f */
[----:B--2---:R-:W-:Y:S05]  /*9190*/  @!P2 BRA `(.L_x_1436) ;  /* 0x0000014c00e8a947 */ /* 0x004fea0003800000 */
.L_x_1435:
[----:B------:R-:W-:Y:S05]  /*91a0*/  WARPSYNC.ALL ;  /* 0x0000000000007948 */ /* 0x000fea0003800000 */
[----:B-12---:R-:W-:Y:S01]  /*91b0*/  VIADD R0, R2, 0xe400 ;  /* 0x0000e40002007836 */ /* 0x006fe20000000000 */
[----:B------:R-:W-:-:S04]  /*91c0*/  LOP3.LUT R8, R30, 0x10000, RZ, 0xfc, !PT ;  /* 0x000100001e087812 */ /* 0x000fc800078efcff */
[----:B------:R-:W-:-:S04]  /*91d0*/  SHF.R.U32.HI R0, RZ, 0x4, R0 ;  /* 0x00000004ff007819 */ /* 0x000fc80000011600 */
[----:B------:R-:W-:-:S04]  /*91e0*/  LOP3.LUT R0, R0, 0x3fff, RZ, 0xc0, !PT ;  /* 0x00003fff00007812 */ /* 0x000fc800078ec0ff */
[----:B------:R-:W-:Y:S01]  /*91f0*/  LOP3.LUT R3, R0, 0x10000, RZ, 0xfc, !PT ;  /* 0x0001000000037812 */ /* 0x000fe200078efcff */
[----:B------:R-:W-:Y:S02]  /*9200*/  IMAD.MOV.U32 R9, RZ, RZ, 0x40000040 ;  /* 0x40000040ff097424 */ /* 0x000fe400078e00ff */
[----:B------:R-:W-:Y:S01]  /*9210*/  IMAD.MOV.U32 R5, RZ, RZ, 0x40000040 ;  /* 0x40000040ff057424 */ /* 0x000fe200078e00ff */
[----:B------:R-:W-:Y:S01]  /*9220*/  R2UR UR4, R8 ;  /* 0x00000000080472ca */ /* 0x000fe200000e0000 */
[----:B------:R-:W-:Y:S01]  /*9230*/  IMAD R4, R16, 0x400, R3 ;  /* 0x0000040010047824 */ /* 0x000fe200078e0203 */
[----:B------:R-:W-:Y:S01]  /*9240*/  R2UR UR5, R9 ;  /* 0x00000000090572ca */ /* 0x000fe200000e0000 */
[----:B0----5:R-:W-:Y:S01]  /*9250*/  WARPGROUP.ARRIVE ;  /* 0x00000000000079c5 */ /* 0x021fe20000000000 */
[----:B------:R-:W-:Y:S01]  /*9260*/  R2UR UR7, R5 ;  /* 0x00000000050772ca */ /* 0x000fe200000e0000 */
[----:B------:R-:W-:Y:S01]  /*9270*/  VIADD R156, R8, 0x2 ;  /* 0x00000002089c7836 */ /* 0x000fe20000000000 */
[C---:B------:R-:W-:Y:S01]  /*9280*/  R2UR UR6, R4.reuse ;  /* 0x00000000040672ca */ /* 0x040fe200000e0000 */
[----:B------:R-:W-:Y:S01]  /*9290*/  IMAD.MOV.U32 R157, RZ, RZ, 0x40000040 ;  /* 0x40000040ff9d7424 */ /* 0x000fe200078e00ff */
[----:B------:R0:W-:Y:S01]  /*92a0*/  STL [R1+0x20], R3 ;  /* 0x0000200301007387 */ /* 0x0001e20000100800 */
[----:B------:R-:W-:Y:S01]  /*92b0*/  VIADD R10, R4, 0x2 ;  /* 0x00000002040a7836 */ /* 0x000fe20000000000 */
[----:B------:R-:W1:Y:S01]  /*92c0*/  LDC R0, c[0x0][0x448] ;  /* 0x00011200ff007b82 */ /* 0x000e620000000800 */
[----:B------:R-:W-:Y:S01]  /*92d0*/  IMAD.MOV.U32 R11, RZ, RZ, 0x40000040 ;  /* 0x40000040ff0b7424 */ /* 0x000fe200078e00ff */
[----:B------:R-:W2:Y:S04]  /*92e0*/  LDL R88, [R1+0x18] ;  /* 0x0000180001587983 */ /* 0x000ea80000100800 */
[----:B------:R-:W3:Y:S03]  /*92f0*/  LDL R21, [R1+0xc] ;  /* 0x00000c0001157983 */ /* 0x000ee60000100800 */
[----:B------:R-:W-:Y:S01]  /*9300*/  HGMMA.64x128x16.F32 R24, gdesc[UR4], RZ, !UPT, gsb0 ;  /* 0x01e00000041879f0 */ /* 0x000fe2000c0008ff */
[----:B------:R-:W-:Y:S01]  /*9310*/  R2UR UR4, R156 ;  /* 0x000000009c0472ca */ /* 0x000fe200000e0000 */
[----:B0-----:R-:W2:Y:S01]  /*9320*/  LDL R3, [R1+0x28] ;  /* 0x0000280001037983 */ /* 0x001ea20000100800 */
[----:B------:R-:W-:-:S02]  /*9330*/  R2UR UR5, R157 ;  /* 0x000000009d0572ca */ /* 0x000fc400000e0000 */
[----:B------:R-:W-:Y:S01]  /*9340*/  R2UR UR6, R10 ;  /* 0x000000000a0672ca */ /* 0x000fe200000e0000 */
[----:B------:R-:W4:Y:S01]  /*9350*/  LDL R90, [R1+0x8] ;  /* 0x00000800015a7983 */ /* 0x000f220000100800 */
[----:B------:R-:W-:-:S03]  /*9360*/  R2UR UR7, R11 ;  /* 0x000000000b0772ca */ /* 0x000fc600000e0000 */
[----:B------:R-:W4:Y:S01]  /*9370*/  LDL R89, [R1+0x4] ;  /* 0x0000040001597983 */ /* 0x000f220000100800 */
[----:B------:R-:W-:Y:S02]  /*9380*/  VIADD R154, R8, 0x4 ;  /* 0x00000004089a7836 */ /* 0x000fe40000000000 */
[----:B------:R-:W-:Y:S02]  /*9390*/  VIADD R10, R4, 0x4 ;  /* 0x00000004040a7836 */ /* 0x000fe40000000000 */
[----:B------:R-:W-:Y:S02]  /*93a0*/  IMAD.MOV.U32 R155, RZ, RZ, 0x40000040 ;  /* 0x40000040ff9b7424 */ /* 0x000fe400078e00ff */
[----:B------:R-:W-:Y:S01]  /*93b0*/  IMAD.MOV.U32 R11, RZ, RZ, 0x40000040 ;  /* 0x40000040ff0b7424 */ /* 0x000fe200078e00ff */
[----:B------:R-:W-:Y:S02]  /*93c0*/  WARPGROUP.DEPBAR.LE gsb0, 0x0 ;  /* 0x00008000000079c5 */ /* 0x000fe40000010000 */
[----:B------:R-:W-:-:S06]  /*93d0*/  WARPGROUP.ARRIVE ;  /* 0x00000000000079c5 */ /* 0x000fcc0000000000 */
[----:B------:R-:W-:Y:S01]  /*93e0*/  HGMMA.64x128x16.F32 R24, gdesc[UR4], R24, gsb0 ;  /* 0x01e00000041879f0 */ /* 0x000fe20008000818 */
[----:B------:R-:W-:Y:S02]  /*93f0*/  R2UR UR4, R154 ;  /* 0x000000009a0472ca */ /* 0x000fe400000e0000 */
[----:B------:R-:W-:Y:S02]  /*9400*/  R2UR UR5, R155 ;  /* 0x000000009b0572ca */ /* 0x000fe400000e0000 */
[----:B------:R-:W-:Y:S02]  /*9410*/  R2UR UR6, R10 ;  /* 0x000000000a0672ca */ /* 0x000fe400000e0000 */
[----:B------:R-:W-:Y:S01]  /*9420*/  R2UR UR7, R11 ;  /* 0x000000000b0772ca */ /* 0x000fe200000e0000 */
[----:B------:R-:W-:Y:S02]  /*9430*/  VIADD R12, R8, 0x6 ;  /* 0x00000006080c7836 */ /* 0x000fe40000000000 */
[----:B------:R-:W-:-:S02]  /*9440*/  VIADD R4, R4, 0x6 ;  /* 0x0000000604047836 */ /* 0x000fc40000000000 */
        /* <DEDUP_REMOVED lines=8> */
[----:B------:R-:W-:Y:S02]  /*94d0*/  R2UR UR7, R5 ;  /* 0x00000000050772ca */ /* 0x000fe400000e0000 */
[----:B-1----:R-:W-:-:S13]  /*94e0*/  ISETP.NE.AND P2, PT, R0, 0x1, PT ;  /* 0x000000010000780c */ /* 0x002fda0003f45270 */
[----:B------:R-:W0:Y:S08]  /*94f0*/  @P2 LDC R0, c[0x0][0x44c] ;  /* 0x00011300ff002b82 */ /* 0x000e300000000800 */
[----:B------:R-:W1:Y:S01]  /*9500*/  @P2 LDC R5, c[0x0][0x450] ;  /* 0x00011400ff052b82 */ /* 0x000e620000000800 */
[----:B--2---:R-:W-:-:S04]  /*9510*/  IMAD.IADD R3, R3, 0x1, R88 ;  /* 0x0000000103037824 */ /* 0x004fc800078e0258 */
[----:B0-----:R-:W-:Y:S01]  /*9520*/  @P2 IMAD.HI.U32 R0, R3, R0, RZ ;  /* 0x0000000003002227 */ /* 0x001fe200078e00ff */
[----:B------:R-:W-:Y:S02]  /*9530*/  WARPGROUP.DEPBAR.LE gsb0, 0x0 ;  /* 0x00008000000079c5 */ /* 0x000fe40000010000 */
[----:B------:R-:W-:-:S06]  /*9540*/  WARPGROUP.ARRIVE ;  /* 0x00000000000079c5 */ /* 0x000fcc0000000000 */
[----:B------:R-:W-:Y:S01]  /*9550*/  HGMMA.64x128x16.F32 R24, gdesc[UR4], R24, gsb0 ;  /* 0x01e00000041879f0 */ /* 0x000fe20008000818 */
[----:B-1----:R-:W-:Y:S01]  /*9560*/  @P2 SHF.R.U32.HI R3, RZ, R5, R0 ;  /* 0x00000005ff032219 */ /* 0x002fe20000011600 */
[----:B------:R-:W-:Y:S01]  /*9570*/  IMAD.MOV.U32 R5, RZ, RZ, -0x80 ;  /* 0xffffff80ff057424 */ /* 0x000fe200078e00ff */
[----:B------:R-:W-:Y:S01]  /*9580*/  ULDC.64 UR4, c[0x0][0x9e0] ;  /* 0x0002780000047ab9 */ /* 0x000fe20000000a00 */
[----:B------:R-:W-:Y:S02]  /*9590*/  ULDC UR6, c[0x0][0x9dc] ;  /* 0x0002770000067ab9 */ /* 0x000fe40000000800 */
[----:B------:R-:W0:Y:S01]  /*95a0*/  SHFL.IDX PT, R15, R3, RZ, 0x1c1f ;  /* 0x001c1fff030f7589 */ /* 0x000e2200000e0000 */
[----:B------:R-:W-:Y:S01]  /*95b0*/  IMAD R0, R92, R5, 0x80 ;  /* 0x000000805c007424 */ /* 0x000fe200078e0205 */
[----:B------:R-:W-:-:S03]  /*95c0*/  UISETP.GE.AND UP0, UPT, UR5, 0x1, UPT ;  /* 0x000000010500788c */ /* 0x000fc6000bf06270 */
[----:B------:R-:W-:Y:S02]  /*95d0*/  VIADD R5, R0, 0x1 ;  /* 0x0000000100057836 */ /* 0x000fe40000000000 */
[----:B------:R-:W-:Y:S01]  /*95e0*/  @!P1 VIADD R4, R7, 0x16840 ;  /* 0x0001684007049836 */ /* 0x000fe20000000000 */
[----:B------:R-:W-:Y:S01]  /*95f0*/  PLOP3.LUT P3, PT, PT, PT, UP0, 0x40, 0x0 ;  /* 0x000000000000781c */ /* 0x000fe20003f6e808 */
[----:B---3--:R-:W-:Y:S02]  /*9600*/  IMAD R5, R21, -0x2, R5 ;  /* 0xfffffffe15057824 */ /* 0x008fe400078e0205 */
[----:B------:R-:W-:Y:S01]  /*9610*/  IMAD.U32 R10, RZ, RZ, UR6 ;  /* 0x00000006ff0a7e24 */ /* 0x000fe2000f8e00ff */
[----:B------:R-:W-:Y:S01]  /*9620*/  @!P1 PRMT R4, RZ, 0x654, R4 ;  /* 0x00000654ff049816 */ /* 0x000fe20000000004 */
[----:B----4-:R-:W-:Y:S01]  /*9630*/  IMAD.IADD R7, R90, 0x1, R0 ;  /* 0x000000015a077824 */ /* 0x010fe200078e0200 */
[----:B------:R-:W-:Y:S02]  /*9640*/  IADD3 R5, -R89, R5, R90 ;  /* 0x0000000559057210 */ /* 0x000fe40007ffe15a */
[----:B------:R-:W-:Y:S01]  /*9650*/  LOP3.LUT R6, RZ, R10, RZ, 0x33, !PT ;  /* 0x0000000aff067212 */ /* 0x000fe200078e33ff */
[----:B------:R-:W-:-:S04]  /*9660*/  IMAD R7, R21, -0x2, R7 ;  /* 0xfffffffe15077824 */ /* 0x000fc800078e0207 */
[----:B------:R-:W-:-:S04]  /*9670*/  IMAD.IADD R6, R5, 0x1, R6 ;  /* 0x0000000105067824 */ /* 0x000fc800078e0206 */
[----:B0-----:R-:W-:Y:S01]  /*9680*/  IMAD.IADD R11, R6, 0x1, R15 ;  /* 0x00000001060b7824 */ /* 0x001fe200078e020f */
[----:B------:R-:W-:Y:S02]  /*9690*/  WARPGROUP.DEPBAR.LE gsb0, 0x0 ;  /* 0x00008000000079c5 */ /* 0x000fe40000010000 */
[----:B------:R0:W-:Y:S02]  /*96a0*/  @!P1 SYNCS.ARRIVE.TRANS64.RED.A1T0 RZ, [R4+URZ], RZ ;  /* 0x000000ff04ff99a7 */ /* 0x0001e4000810043f */
[----:B0-----:R-:W-:Y:S01]  /*96b0*/  VIADD R4, R5, UR4 ;  /* 0x0000000405047c36 */ /* 0x001fe20008000000 */
[----:B------:R-:W-:-:S04]  /*96c0*/  LEA R5, R92, 0xffffff80, 0x7 ;  /* 0xffffff805c057811 */ /* 0x000fc800078e38ff */
[----:B------:R-:W-:Y:S01]  /*96d0*/  VIADDMNMX R14, R15, R4, R7, PT ;  /* 0x000000040f0e7246 */ /* 0x000fe20003800107 */
[----:B------:R-:W-:Y:S06]  /*96e0*/  @P3 BRA `(.L_x_1437) ;  /* 0x0000000000583947 */ /* 0x000fec0003800000 */
[----:B------:R-:W-:Y:S01]  /*96f0*/  IADD3 R20, -R89, R90, R15 ;  /* 0x0000005a59147210 */ /* 0x000fe20007ffe10f */
[----:B------:R-:W-:Y:S03]  /*9700*/  BSSY B0, `(.L_x_1438) ;  /* 0x0000010000007945 */ /* 0x000fe60003800000 */
        /* <DEDUP_REMOVED lines=10> */
.L_x_1439:
[----:B------:R-:W-:-:S06]  /*97b0*/  UISETP.NE.AND UP1, UPT, UR5, 0x1, UPT ;  /* 0x000000010500788c */ /* 0x000fcc000bf25270 */
[----:B------:R-:W-:-:S05]  /*97c0*/  PLOP3.LUT P3, PT, PT, PT, UP1, 0x80, 0x0 ;  /* 0x000000000000781c */ /* 0x000fca0003f6f018 */
[----:B------:R-:W-:-:S08]  /*97d0*/  @UP1 ULDC.64 UR6, c[0x0][0x9e8] ;  /* 0x00027a0000061ab9 */ /* 0x000fd00000000a00 */
[----:B------:R-:W-:-:S05]  /*97e0*/  @P3 IMAD.HI.U32 R15, R20, UR6, RZ ;  /* 0x00000006140f3c27 */ /* 0x000fca000f8e00ff */
[----:B------:R-:W-:-:S07]  /*97f0*/  @P3 SHF.R.U32.HI R20, RZ, UR7, R15 ;  /* 0x00000007ff143c19 */ /* 0x000fce000801160f */
.L_x_1440:
[----:B------:R-:W-:Y:S05]  /*9800*/  BSYNC B0 ;  /* 0x0000000000007941 */ /* 0x000fea0003800000 */
.L_x_1438:
[----:B------:R-:W-:-:S04]  /*9810*/  IMAD R20, R20, UR5, -R5 ;  /* 0x0000000514147c24 */ /* 0x000fc8000f8e0a05 */
[----:B------:R-:W-:-:S05]  /*9820*/  IMAD R20, R21, -0x2, R20 ;  /* 0xfffffffe15147824 */ /* 0x000fca00078e0214 */
[----:B------:R-:W-:Y:S02]  /*9830*/  VIMNMX R11, R11, R20, !PT ;  /* 0x000000140b0b7248 */ /* 0x000fe40007fe0100 */
[----:B------:R-:W-:-:S07]  /*9840*/  VIADDMNMX R14, R20, UR5, R14, PT ;  /* 0x00000005140e7c46 */ /* 0x000fce000b80010e */
.L_x_1437:
[----:B------:R-:W2:Y:S01]  /*9850*/  LDL.LU R15, [R1] ;  /* 0x00000000010f7983 */ /* 0x000ea20000300800 */
[C---:B------:R-:W-:Y:S02]  /*9860*/  ISETP.GE.AND P3, PT, R0.reuse, 0x2, PT ;  /* 0x000000020000780c */ /* 0x040fe40003f66270 */
[----:B------:R-:W-:Y:S01]  /*9870*/  ISETP.GE.AND P5, PT, R0, 0x9, PT ;  /* 0x000000090000780c */ /* 0x000fe20003fa6270 */
[----:B------:R-:W0:Y:S01]  /*9880*/  SHFL.IDX PT, R3, R3, 0x1, 0x1c1f ;  /* 0x003c1f0003037f89 */ /* 0x000e2200000e0000 */
        /* <DEDUP_REMOVED lines=8> */
[----:B------:R-:W-:Y:S02]  /*9910*/  ISETP.GE.AND P5, PT, R0, 0xa, PT ;  /* 0x0000000a0000780c */ /* 0x000fe40003fa6270 */
[----:B------:R-:W-:Y:S02]  /*9920*/  LOP3.LUT R15, R15, 0xfffffffb, RZ, 0xc0, !PT ;  /* 0xfffffffb0f0f7812 */ /* 0x000fe400078ec0ff */
[----:B------:R-:W-:-:S04]  /*9930*/  ISETP.GT.AND P4, PT, R11, 0x9, !P5 ;  /* 0x000000090b00780c */ /* 0x000fc80006f84270 */
[----:B------:R-:W-:-:S04]  /*9940*/  ISETP.LT.OR P4, PT, R14, 0xa, P4 ;  /* 0x0000000a0e00780c */ /* 0x000fc80002781670 */
[----:B------:R-:W-:Y:S02]  /*9950*/  FSEL R29, R29, -INF , !P4 ;  /* 0xff8000001d1d7808 */ /* 0x000fe40006000000 */
        /* <DEDUP_REMOVED lines=167> */
[----:B0-----:R-:W-:Y:S01]  /*a3d0*/  VIADDMNMX R0, R3, R4, R7, PT ;  /* 0x0000000403007246 */ /* 0x001fe20003800107 */
[----:B------:R-:W-:-:S10]  /*a3e0*/  IMAD.IADD R4, R6, 0x1, R3 ;  /* 0x0000000106047824 */ /* 0x000fd400078e0203 */
[----:B------:R-:W-:Y:S02]  /*a3f0*/  @P6 LOP3.LUT R15, R15, 0x10000000, RZ, 0xfc, !PT ;  /* 0x100000000f0f6812 */ /* 0x000fe400078efcff */
[----:B------:R-:W-:-:S03]  /*a400*/  ISETP.GT.AND P6, PT, R11, 0x79, !P6 ;  /* 0x000000790b00780c */ /* 0x000fc600077c4270 */
[----:B------:R0:W-:Y:S01]  /*a410*/  STL [R1], R15 ;  /* 0x0000000f01007387 */ /* 0x0001e20000100800 */
[----:B------:R-:W-:-:S04]  /*a420*/  ISETP.LT.OR P6, PT, R14, 0x7a, P6 ;  /* 0x0000007a0e00780c */ /* 0x000fc800037c1670 */
[----:B------:R-:W-:Y:S02]  /*a430*/  FSEL R85, R85, -INF , !P6 ;  /* 0xff80000055557808 */ /* 0x000fe40007000000 */
[----:B------:R-:W-:-:S13]  /*a440*/  PLOP3.LUT P6, PT, PT, PT, UP0, 0x40, 0x0 ;  /* 0x000000000000781c */ /* 0x000fda0003fce808 */
[----:B0-----:R-:W-:Y:S05]  /*a450*/  @P6 BRA `(.L_x_1441) ;  /* 0x0000000000606947 */ /* 0x001fea0003800000 */
        /* <DEDUP_REMOVED lines=13> */
.L_x_1443:
[----:B------:R-:W-:-:S06]  /*a530*/  UISETP.NE.AND UP1, UPT, UR5, 0x1, UPT ;  /* 0x000000010500788c */ /* 0x000fcc000bf25270 */
[----:B------:R-:W-:-:S05]  /*a540*/  PLOP3.LUT P6, PT, PT, PT, UP1, 0x80, 0x0 ;  /* 0x000000000000781c */ /* 0x000fca0003fcf018 */
[----:B------:R-:W-:-:S08]  /*a550*/  @UP1 ULDC.64 UR6, c[0x0][0x9e8] ;  /* 0x00027a0000061ab9 */ /* 0x000fd00000000a00 */
[----:B------:R-:W-:Y:S01]  /*a560*/  @P6 IMAD.HI.U32 R3, R6, UR6, RZ ;  /* 0x0000000606036c27 */ /* 0x000fe2000f8e00ff */
[----:B------:R-:W-:-:S13]  /*a570*/  PLOP3.LUT P6, PT, PT, PT, UP1, 0x80, 0x0 ;  /* 0x000000000000781c */ /* 0x000fda0003fcf018 */
[----:B------:R-:W-:-:S07]  /*a580*/  @P6 SHF.R.U32.HI R6, RZ, UR7, R3 ;  /* 0x00000007ff066c19 */ /* 0x000fce0008011603 */
.L_x_1444:
[----:B------:R-:W-:Y:S05]  /*a590*/  BSYNC B0 ;  /* 0x0000000000007941 */ /* 0x000fea0003800000 */
.L_x_1442:
[----:B------:R-:W-:-:S04]  /*a5a0*/  IMAD R5, R6, UR5, -R5 ;  /* 0x0000000506057c24 */ /* 0x000fc8000f8e0a05 */
[----:B------:R-:W-:-:S05]  /*a5b0*/  IMAD R5, R21, -0x2, R5 ;  /* 0xfffffffe15057824 */ /* 0x000fca00078e0205 */
[----:B------:R-:W-:Y:S02]  /*a5c0*/  VIMNMX R4, R4, R5, !PT ;  /* 0x0000000504047248 */ /* 0x000fe40007fe0100 */
[----:B------:R-:W-:-:S07]  /*a5d0*/  VIADDMNMX R0, R5, UR5, R0, PT ;  /* 0x0000000505007c46 */ /* 0x000fce000b800100 */
.L_x_1441:
[----:B------:R-:W-:Y:S01]  /*a5e0*/  ISETP.GT.AND P3, PT, R4, 0x1, !P3 ;  /* 0x000000010400780c */ /* 0x000fe20005f64270 */
[----:B------:R-:W-:Y:S01]  /*a5f0*/  ULDC UR41, c[0x0][0x988] ;  /* 0x0002620000297ab9 */ /* 0x000fe20000000800 */
[----:B------:R-:W-:Y:S02]  /*a600*/  LOP3.LUT P6, RZ, R15, 0x2000000, RZ, 0xc0, !PT ;  /* 0x020000000fff7812 */ /* 0x000fe400078cc0ff */
        /* <DEDUP_REMOVED lines=31> */
[----:B------:R-:W-:Y:S02]  /*a800*/  ISETP.GT.AND P3, PT, R4, 0x18, !P6 ;  /* 0x000000180400780c */ /* 0x000fe40007764270 */
[----:B------:R-:W-:Y:S02]  /*a810*/  LOP3.LUT P6, RZ, R15, 0x4000, RZ, 0xc0, !PT ;  /* 0x000040000fff7812 */ /* 0x000fe400078cc0ff */
        /* <DEDUP_REMOVED lines=43> */
[----:B------:R-:W-:Y:S01]  /*aad0*/  ISETP.GT.AND P4, PT, R4, 0x71, !P4 ;  /* 0x000000710400780c */ /* 0x000fe20006784270 */
[----:B------:R-:W0:Y:S01]  /*aae0*/  SHFL.BFLY PT, R6, R5, 0x2, 0x1f ;  /* 0x0c401f0005067f89 */ /* 0x000e2200000e0000 */
[----:B------:R-:W-:Y:S02]  /*aaf0*/  FSEL R50, R50, -INF , !P3 ;  /* 0xff80000032327808 */ /* 0x000fe40005800000 */
[----:B------:R-:W-:Y:S02]  /*ab00*/  LOP3.LUT P3, RZ, R15, 0x40000, RZ, 0xc0, !PT ;  /* 0x000400000fff7812 */ /* 0x000fe4000786c0ff */
[C---:B------:R-:W-:Y:S02]  /*ab10*/  ISETP.GT.AND P5, PT, R4.reuse, 0x78, !P5 ;  /* 0x000000780400780c */ /* 0x040fe40006fa4270 */
[----:B------:R-:W-:Y:S02]  /*ab20*/  ISETP.GT.AND P3, PT, R4, 0x31, !P3 ;  /* 0x000000310400780c */ /* 0x000fe40005f64270 */
[----:B------:R-:W-:-:S02]  /*ab30*/  ISETP.LT.OR P4, PT, R0, 0x72, P4 ;  /* 0x000000720000780c */ /* 0x000fc40002781670 */
[C---:B------:R-:W-:Y:S02]  /*ab40*/  ISETP.LT.OR P3, PT, R0.reuse, 0x32, P3 ;  /* 0x000000320000780c */ /* 0x040fe40001f61670 */
[----:B------:R-:W-:Y:S02]  /*ab50*/  ISETP.LT.OR P5, PT, R0, 0x79, P5 ;  /* 0x000000790000780c */ /* 0x000fe40002fa1670 */
[----:B------:R-:W-:Y:S02]  /*ab60*/  FSEL R51, R51, -INF , !P3 ;  /* 0xff80000033337808 */ /* 0x000fe40005800000 */
[----:B------:R-:W-:Y:S02]  /*ab70*/  LOP3.LUT P3, RZ, R15, 0x20000, RZ, 0xc0, !PT ;  /* 0x000200000fff7812 */ /* 0x000fe4000786c0ff */
[----:B------:R-:W-:Y:S02]  /*ab80*/  FSEL R83, R83, -INF , !P4 ;  /* 0xff80000053537808 */ /* 0x000fe40006000000 */
[----:B------:R-:W-:-:S02]  /*ab90*/  ISETP.GT.AND P3, PT, R4, 0x38, !P3 ;  /* 0x000000380400780c */ /* 0x000fc40005f64270 */
[----:B------:R-:W-:Y:S02]  /*aba0*/  FSEL R86, R86, -INF , !P5 ;  /* 0xff80000056567808 */ /* 0x000fe40006800000 */
[----:B------:R-:W-:Y:S02]  /*abb0*/  ISETP.LT.OR P3, PT, R0, 0x39, P3 ;  /* 0x000000390000780c */ /* 0x000fe40001f61670 */
[----:B0-----:R-:W-:Y:S02]  /*abc0*/  FMNMX.FTZ R7, R5, R6, !PT ;  /* 0x0000000605077209 */ /* 0x001fe40007810000 */
[----:B------:R-:W-:Y:S02]  /*abd0*/  FSEL R54, R54, -INF , !P3 ;  /* 0xff80000036367808 */ /* 0x000fe40005800000 */
[----:B------:R-:W-:Y:S01]  /*abe0*/  LOP3.LUT P3, RZ, R15, 0x10000, RZ, 0xc0, !PT ;  /* 0x000100000fff7812 */ /* 0x000fe2000786c0ff */
[----:B------:R-:W0:Y:S03]  /*abf0*/  SHFL.BFLY PT, R6, R7, 0x1, 0x1f ;  /* 0x0c201f0007067f89 */ /* 0x000e2600000e0000 */
[----:B------:R-:W-:-:S04]  /*ac00*/  ISETP.GT.AND P3, PT, R4, 0x39, !P3 ;  /* 0x000000390400780c */ /* 0x000fc80005f64270 */
[----:B------:R-:W-:-:S04]  /*ac10*/  ISETP.LT.OR P3, PT, R0, 0x3a, P3 ;  /* 0x0000003a0000780c */ /* 0x000fc80001f61670 */
[----:B------:R-:W-:Y:S02]  /*ac20*/  FSEL R55, R55, -INF , !P3 ;  /* 0xff80000037377808 */ /* 0x000fe40005800000 */
[----:B------:R-:W-:-:S04]  /*ac30*/  LOP3.LUT P3, RZ, R15, 0x8000, RZ, 0xc0, !PT ;  /* 0x000080000fff7812 */ /* 0x000fc8000786c0ff */
[----:B------:R-:W-:-:S04]  /*ac40*/  ISETP.GT.AND P3, PT, R4, 0x40, !P3 ;  /* 0x000000400400780c */ /* 0x000fc80005f64270 */
[----:B------:R-:W-:Y:S02]  /*ac50*/  ISETP.LT.OR P3, PT, R0, 0x41, P3 ;  /* 0x000000410000780c */ /* 0x000fe40001f61670 */
[----:B0-----:R-:W-:Y:S02]  /*ac60*/  FMNMX.FTZ R3, R7, R6, !PT ;  /* 0x0000000607037209 */ /* 0x001fe40007810000 */
[----:B------:R-:W-:Y:S02]  /*ac70*/  FSEL R58, R58, -INF , !P3 ;  /* 0xff8000003a3a7808 */ /* 0x000fe40005800000 */
[----:B------:R-:W-:Y:S01]  /*ac80*/  ISETP.GT.AND P3, PT, R4, 0x41, !P6 ;  /* 0x000000410400780c */ /* 0x000fe20007764270 */
[----:B------:R-:W-:Y:S01]  /*ac90*/  FMUL.FTZ R6, R3, UR41 ;  /* 0x0000002903067c20 */ /* 0x000fe20008410000 */
[----:B------:R-:W-:Y:S02]  /*aca0*/  LOP3.LUT P6, RZ, R15, 0x8, RZ, 0xc0, !PT ;  /* 0x000000080fff7812 */ /* 0x000fe400078cc0ff */
        /* <DEDUP_REMOVED lines=54> */
[--C-:B------:R-:W-:Y:S01]  /*b010*/  FFMA.FTZ R37, R37, UR41, -R6.reuse ;  /* 0x0000002925257c23 */ /* 0x100fe20008010806 */
[----:B------:R-:W-:Y:S01]  /*b020*/  FSEL R26, R26, -INF , !P3 ;  /* 0xff8000001a1a7808 */ /* 0x000fe20005800000 */
[--C-:B------:R-:W-:Y:S01]  /*b030*/  FFMA.FTZ R41, R41, UR41, -R6.reuse ;  /* 0x0000002929297c23 */ /* 0x100fe20008010806 */
[----:B------:R-:W-:Y:S01]  /*b040*/  ISETP.GT.AND P3, PT, R4, 0x79, !P6 ;  /* 0x000000790400780c */ /* 0x000fe20007764270 */
        /* <DEDUP_REMOVED lines=24> */
[----:B------:R-:W0:Y:S01]  /*b1d0*/  MUFU.EX2 R148, R148 ;  /* 0x0000009400947308 */ /* 0x000e220000000800 */
        /* <DEDUP_REMOVED lines=9> */
[----:B------:R-:W-:Y:S01]  /*b270*/  FFMA.FTZ R122, R84, UR41, -R6 ;  /* 0x00000029547a7c23 */ /* 0x000fe20008010806 */
[----:B------:R-:W1:Y:S02]  /*b280*/  @P2 LDC R44, c[0x0][0x450] ;  /* 0x00011400ff2c2b82 */ /* 0x000e640000000800 */
[----:B------:R-:W-:-:S03]  /*b290*/  FMNMX.FTZ R14, R46, R21, !PT ;  /* 0x000000152e0e7209 */ /* 0x000fc60007810000 */
[----:B------:R-:W2:Y:S01]  /*b2a0*/  MUFU.EX2 R150, R150 ;  /* 0x0000009600967308 */ /* 0x000ea20000000800 */
[----:B------:R-:W-:-:S04]  /*b2b0*/  FMNMX.FTZ R21, R47, R14, !PT ;  /* 0x0000000e2f157209 */ /* 0x000fc80007810000 */
[----:B------:R-:W-:-:S03]  /*b2c0*/  FMNMX.FTZ R14, R50, R21, !PT ;  /* 0x00000015320e7209 */ /* 0x000fc60007810000 */
[----:B------:R-:W-:Y:S01]  /*b2d0*/  MUFU.EX2 R21, R41 ;  /* 0x0000002900157308 */ /* 0x000fe20000000800 */
[----:B------:R-:W-:-:S04]  /*b2e0*/  FMNMX.FTZ R25, R51, R14, !PT ;  /* 0x0000000e33197209 */ /* 0x000fc80007810000 */
[----:B------:R-:W-:-:S03]  /*b2f0*/  FMNMX.FTZ R14, R54, R25, !PT ;  /* 0x00000019360e7209 */ /* 0x000fc60007810000 */
[----:B------:R-:W3:Y:S01]  /*b300*/  MUFU.EX2 R7, R7 ;  /* 0x0000000700077308 */ /* 0x000ee20000000800 */
[----:B------:R-:W-:-:S04]  /*b310*/  FMNMX.FTZ R25, R55, R14, !PT ;  /* 0x0000000e37197209 */ /* 0x000fc80007810000 */
[----:B------:R-:W-:-:S03]  /*b320*/  FMNMX.FTZ R14, R58, R25, !PT ;  /* 0x000000193a0e7209 */ /* 0x000fc60007810000 */
[----:B------:R4:W-:Y:S01]  /*b330*/  MUFU.EX2 R25, R45 ;  /* 0x0000002d00197308 */ /* 0x0009e20000000800 */
[----:B------:R-:W-:-:S04]  /*b340*/  FMNMX.FTZ R29, R59, R14, !PT ;  /* 0x0000000e3b1d7209 */ /* 0x000fc80007810000 */
[----:B------:R-:W-:-:S03]  /*b350*/  FMNMX.FTZ R14, R62, R29, !PT ;  /* 0x0000001d3e0e7209 */ /* 0x000fc60007810000 */
[----:B------:R-:W5:Y:S01]  /*b360*/  MUFU.EX2 R144, R144 ;  /* 0x0000009000907308 */ /* 0x000f620000000800 */
[----:B------:R-:W-:Y:S01]  /*b370*/  FMNMX.FTZ R29, R63, R14, !PT ;  /* 0x0000000e3f1d7209 */ /* 0x000fe20007810000 */
[----:B----4-:R-:W-:-:S03]  /*b380*/  FFMA.FTZ R45, R65, UR41, -R6 ;  /* 0x00000029412d7c23 */ /* 0x010fc60008010806 */
[----:B------:R-:W-:-:S03]  /*b390*/  FMNMX.FTZ R14, R66, R29, !PT ;  /* 0x0000001d420e7209 */ /* 0x000fc60007810000 */
[----:B------:R4:W-:Y:S01]  /*b3a0*/  MUFU.EX2 R29, R49 ;  /* 0x00000031001d7308 */ /* 0x0009e20000000800 */
[----:B------:R-:W-:-:S04]  /*b3b0*/  FMNMX.FTZ R33, R67, R14, !PT ;  /* 0x0000000e43217209 */ /* 0x000fc80007810000 */
[----:B------:R-:W-:-:S03]  /*b3c0*/  FMNMX.FTZ R14, R70, R33, !PT ;  /* 0x00000021460e7209 */ /* 0x000fc60007810000 */
[----:B------:R-:W1:Y:S01]  /*b3d0*/  MUFU.EX2 R146, R146 ;  /* 0x0000009200927308 */ /* 0x000e620000000800 */
[----:B------:R-:W-:Y:S01]  /*b3e0*/  FMNMX.FTZ R33, R71, R14, !PT ;  /* 0x0000000e47217209 */ /* 0x000fe20007810000 */
[----:B----4-:R-:W-:-:S03]  /*b3f0*/  FFMA.FTZ R49, R69, UR41, -R6 ;  /* 0x0000002945317c23 */ /* 0x010fc60008010806 */
[----:B------:R-:W-:-:S03]  /*b400*/  FMNMX.FTZ R14, R74, R33, !PT ;  /* 0x000000214a0e7209 */ /* 0x000fc60007810000 */
[----:B------:R-:W-:Y:S01]  /*b410*/  MUFU.EX2 R33, R53 ;  /* 0x0000003500217308 */ /* 0x000fe20000000800 */
[----:B------:R-:W-:-:S04]  /*b420*/  FMNMX.FTZ R37, R75, R14, !PT ;  /* 0x0000000e4b257209 */ /* 0x000fc80007810000 */
[----:B------:R-:W-:-:S03]  /*b430*/  FMNMX.FTZ R14, R78, R37, !PT ;  /* 0x000000254e0e7209 */ /* 0x000fc60007810000 */
[----:B------:R-:W-:Y:S01]  /*b440*/  MUFU.EX2 R140, R140 ;  /* 0x0000008c008c7308 */ /* 0x000fe20000000800 */
[----:B------:R-:W-:-:S04]  /*b450*/  FMNMX.FTZ R37, R79, R14, !PT ;  /* 0x0000000e4f257209 */ /* 0x000fc80007810000 */
[----:B------:R-:W-:-:S03]  /*b460*/  FMNMX.FTZ R4, R82, R37, !PT ;  /* 0x0000002552047209 */ /* 0x000fc60007810000 */
[----:B------:R4:W-:Y:S01]  /*b470*/  MUFU.EX2 R37, R57 ;  /* 0x0000003900257308 */ /* 0x0009e20000000800 */
[----:B------:R-:W-:-:S04]  /*b480*/  FMNMX.FTZ R41, R83, R4, !PT ;  /* 0x0000000453297209 */ /* 0x000fc80007810000 */
[----:B------:R-:W-:Y:S01]  /*b490*/  FMNMX.FTZ R0, R86, R41, !PT ;  /* 0x0000002956007209 */ /* 0x000fe20007810000 */
[--C-:B------:R-:W-:Y:S01]  /*b4a0*/  FFMA.FTZ R41, R61, UR41, -R6.reuse ;  /* 0x000000293d297c23 */ /* 0x100fe20008010806 */
[--C-:B------:R-:W-:Y:S01]  /*b4b0*/  FFMA.FTZ R61, R81, UR41, -R6.reuse ;  /* 0x00000029513d7c23 */ /* 0x100fe20008010806 */
[----:B------:R-:W-:Y:S01]  /*b4c0*/  MUFU.EX2 R142, R142 ;  /* 0x0000008e008e7308 */ /* 0x000fe20000000800 */
[----:B------:R-:W-:Y:S01]  /*b4d0*/  FMNMX.FTZ R0, R87, R0, !PT ;  /* 0x0000000057007209 */ /* 0x000fe20007810000 */
[----:B----4-:R-:W-:-:S04]  /*b4e0*/  FFMA.FTZ R57, R77, UR41, -R6 ;  /* 0x000000294d397c23 */ /* 0x010fc80008010806 */
[----:B------:R-:W4:Y:S02]  /*b4f0*/  SHFL.BFLY PT, R53, R0, 0x2, 0x1f ;  /* 0x0c401f0000357f89 */ /* 0x000f2400000e0000 */
[----:B------:R-:W-:Y:S08]  /*b500*/  MUFU.EX2 R136, R136 ;  /* 0x0000008800887308 */ /* 0x000ff00000000800 */
[----:B------:R-:W-:Y:S08]  /*b510*/  MUFU.EX2 R138, R138 ;  /* 0x0000008a008a7308 */ /* 0x000ff00000000800 */
[----:B------:R-:W-:Y:S01]  /*b520*/  MUFU.EX2 R132, R132 ;  /* 0x0000008400847308 */ /* 0x000fe20000000800 */
[----:B----4-:R-:W-:Y:S01]  /*b530*/  FMNMX.FTZ R4, R0, R53, !PT ;  /* 0x0000003500047209 */ /* 0x010fe20007810000 */
[----:B------:R-:W-:-:S06]  /*b540*/  FFMA.FTZ R53, R73, UR41, -R6 ;  /* 0x0000002949357c23 */ /* 0x000fcc0008010806 */
[----:B------:R-:W-:Y:S01]  /*b550*/  MUFU.EX2 R134, R134 ;  /* 0x0000008600867308 */ /* 0x000fe20000000800 */
[----:B------:R-:W4:Y:S07]  /*b560*/  SHFL.BFLY PT, R65, R4, 0x1, 0x1f ;  /* 0x0c201f0004417f89 */ /* 0x000f2e00000e0000 */
[----:B------:R-:W-:Y:S08]  /*b570*/  MUFU.EX2 R41, R41 ;  /* 0x0000002900297308 */ /* 0x000ff00000000800 */
[----:B------:R-:W-:Y:S08]  /*b580*/  MUFU.EX2 R128, R128 ;  /* 0x0000008000807308 */ /* 0x000ff00000000800 */
[----:B------:R-:W-:Y:S01]  /*b590*/  MUFU.EX2 R45, R45 ;  /* 0x0000002d002d7308 */ /* 0x000fe20000000800 */
[----:B----4-:R-:W-:Y:S01]  /*b5a0*/  FMNMX.FTZ R0, R4, R65, !PT ;  /* 0x0000004104007209 */ /* 0x010fe20007810000 */
        /* <DEDUP_REMOVED lines=10> */
[----:B0-----:R-:W-:Y:S01]  /*b650*/  FADD.FTZ R27, R148, R5 ;  /* 0x00000005941b7221 */ /* 0x001fe20000010000 */
[--C-:B------:R-:W-:Y:S01]  /*b660*/  FFMA.FTZ R14, R31, UR41, -R6.reuse ;  /* 0x000000291f0e7c23 */ /* 0x100fe20008010806 */
[--C-:B------:R-:W-:Y:S01]  /*b670*/  FFMA.FTZ R145, R34, UR41, -R6.reuse ;  /* 0x0000002922917c23 */ /* 0x100fe20008010806 */
[--C-:B------:R-:W-:Y:S01]  /*b680*/  FFMA.FTZ R20, R35, UR41, -R6.reuse ;  /* 0x0000002923147c23 */ /* 0x100fe20008010806 */
[----:B------:R-:W-:Y:S01]  /*b690*/  MUFU.EX2 R149, R149 ;  /* 0x0000009500957308 */ /* 0x000fe20000000800 */
[----:B--2---:R-:W-:Y:S01]  /*b6a0*/  FADD.FTZ R34, R150, R27 ;  /* 0x0000001b96227221 */ /* 0x004fe20000010000 */
[--C-:B------:R-:W-:Y:S01]  /*b6b0*/  FFMA.FTZ R147, R38, UR41, -R6.reuse ;  /* 0x0000002926937c23 */ /* 0x100fe20008010806 */
[----:B------:R-:W-:Y:S01]  /*b6c0*/  FFMA.FTZ R24, R39, UR41, -R6 ;  /* 0x0000002927187c23 */ /* 0x000fe20008010806 */
[----:B------:R-:W0:Y:S01]  /*b6d0*/  @P2 LDC R35, c[0x0][0x44c] ;  /* 0x00011300ff232b82 */ /* 0x000e220000000800 */
[----:B---3--:R-:W-:Y:S01]  /*b6e0*/  FADD.FTZ R27, R7, R34 ;  /* 0x00000022071b7221 */ /* 0x008fe20000010000 */
[--C-:B------:R-:W-:Y:S01]  /*b6f0*/  FFMA.FTZ R141, R42, UR41, -R6.reuse ;  /* 0x000000292a8d7c23 */ /* 0x100fe20008010806 */
[--C-:B------:R-:W-:Y:S01]  /*b700*/  FFMA.FTZ R26, R43, UR41, -R6.reuse ;  /* 0x000000292b1a7c23 */ /* 0x100fe20008010806 */
[----:B------:R-:W2:Y:S01]  /*b710*/  MUFU.EX2 R4, R4 ;  /* 0x0000000400047308 */ /* 0x000ea20000000800 */
[----:B-----5:R-:W-:Y:S01]  /*b720*/  FADD.FTZ R36, R144, R27 ;  /* 0x0000001b90247221 */ /* 0x020fe20000010000 */
[--C-:B------:R-:W-:Y:S01]  /*b730*/  FFMA.FTZ R143, R46, UR41, -R6.reuse ;  /* 0x000000292e8f7c23 */ /* 0x100fe20008010806 */
[--C-:B------:R-:W-:Y:S01]  /*b740*/  FFMA.FTZ R28, R47, UR41, -R6.reuse ;  /* 0x000000292f1c7c23 */ /* 0x100fe20008010806 */
[----:B------:R-:W-:Y:S01]  /*b750*/  FFMA.FTZ R137, R50, UR41, -R6 ;  /* 0x0000002932897c23 */ /* 0x000fe20008010806 */
[----:B------:R-:W-:Y:S01]  /*b760*/  FADD.FTZ R27, R11, R36 ;  /* 0x000000240b1b7221 */ /* 0x000fe20000010000 */
[--C-:B------:R-:W-:Y:S01]  /*b770*/  FFMA.FTZ R30, R51, UR41, -R6.reuse ;  /* 0x00000029331e7c23 */ /* 0x100fe20008010806 */
[----:B------:R-:W-:Y:S01]  /*b780*/  FFMA.FTZ R139, R54, UR41, -R6 ;  /* 0x00000029368b7c23 */ /* 0x000fe20008010806 */
[----:B------:R-:W3:Y:S01]  /*b790*/  MUFU.EX2 R151, R151 ;  /* 0x0000009700977308 */ /* 0x000ee20000000800 */
[----:B-1----:R-:W-:Y:S01]  /*b7a0*/  FADD.FTZ R36, R146, R27 ;  /* 0x0000001b92247221 */ /* 0x002fe20000010000 */
[----:B------:R-:W-:-:S02]  /*b7b0*/  IMAD.MOV.U32 R50, RZ, RZ, R88 ;  /* 0x000000ffff327224 */ /* 0x000fc400078e0058 */
[--C-:B------:R-:W-:Y:S01]  /*b7c0*/  FFMA.FTZ R32, R55, UR41, -R6.reuse ;  /* 0x0000002937207c23 */ /* 0x100fe20008010806 */
[----:B------:R-:W-:Y:S01]  /*b7d0*/  FFMA.FTZ R133, R58, UR41, -R6 ;  /* 0x000000293a857c23 */ /* 0x000fe20008010806 */
[----:B------:R-:W-:Y:S01]  /*b7e0*/  FADD.FTZ R31, R15, R36 ;  /* 0x000000240f1f7221 */ /* 0x000fe20000010000 */
[--C-:B------:R-:W-:Y:S01]  /*b7f0*/  FFMA.FTZ R34, R59, UR41, -R6.reuse ;  /* 0x000000293b227c23 */ /* 0x100fe20008010806 */
[----:B------:R-:W-:Y:S01]  /*b800*/  FFMA.FTZ R135, R62, UR41, -R6 ;  /* 0x000000293e877c23 */ /* 0x000fe20008010806 */
[----:B------:R-:W1:Y:S01]  /*b810*/  MUFU.EX2 R14, R14 ;  /* 0x0000000e000e7308 */ /* 0x000e620000000800 */
[----:B--2---:R-:W-:Y:S01]  /*b820*/  FADD.FTZ R38, R149, R4 ;  /* 0x0000000495267221 */ /* 0x004fe20000010000 */
[----:B------:R-:W-:Y:S01]  /*b830*/  FADD.FTZ R40, R140, R31 ;  /* 0x0000001f8c287221 */ /* 0x000fe20000010000 */
[----:B------:R-:W-:Y:S01]  /*b840*/  FFMA.FTZ R36, R63, UR41, -R6 ;  /* 0x000000293f247c23 */ /* 0x000fe20008010806 */
[----:B0-----:R-:W-:-:S04]  /*b850*/  @P2 IMAD.HI.U32 R35, R88, R35, RZ ;  /* 0x0000002358232227 */ /* 0x001fc800078e00ff */
[----:B------:R-:W-:Y:S01]  /*b860*/  FFMA.FTZ R129, R66, UR41, -R6 ;  /* 0x0000002942817c23 */ /* 0x000fe20008010806 */
[----:B------:R-:W-:Y:S01]  /*b870*/  FADD.FTZ R31, R21, R40 ;  /* 0x00000028151f7221 */ /* 0x000fe20000010000 */
[----:B------:R-:W-:Y:S01]  /*b880*/  FFMA.FTZ R131, R70, UR41, -R6 ;  /* 0x0000002946837c23 */ /* 0x000fe20008010806 */
[----:B------:R-:W0:Y:S01]  /*b890*/  MUFU.EX2 R145, R145 ;  /* 0x0000009100917308 */ /* 0x000e220000000800 */
[----:B---3--:R-:W-:Y:S01]  /*b8a0*/  FADD.FTZ R27, R151, R38 ;  /* 0x00000026971b7221 */ /* 0x008fe20000010000 */
[----:B------:R-:W-:Y:S01]  /*b8b0*/  @P2 SHF.R.U32.HI R50, RZ, R44, R35 ;  /* 0x0000002cff322219 */ /* 0x000fe20000011623 */
[--C-:B------:R-:W-:Y:S01]  /*b8c0*/  FFMA.FTZ R125, R74, UR41, -R6.reuse ;  /* 0x000000294a7d7c23 */ /* 0x100fe20008010806 */
[--C-:B------:R-:W-:Y:S01]  /*b8d0*/  FFMA.FTZ R127, R78, UR41, -R6.reuse ;  /* 0x000000294e7f7c23 */ /* 0x100fe20008010806 */
[--C-:B------:R-:W-:Y:S01]  /*b8e0*/  FFMA.FTZ R82, R82, UR41, -R6.reuse ;  /* 0x0000002952527c23 */ /* 0x100fe20008010806 */
[--C-:B------:R-:W-:Y:S01]  /*b8f0*/  FFMA.FTZ R83, R83, UR41, -R6.reuse ;  /* 0x0000002953537c23 */ /* 0x100fe20008010806 */
[--C-:B------:R-:W-:Y:S01]  /*b900*/  FFMA.FTZ R86, R86, UR41, -R6.reuse ;  /* 0x0000002956567c23 */ /* 0x100fe20008010806 */
[----:B------:R-:W2:Y:S01]  /*b910*/  MUFU.EX2 R20, R20 ;  /* 0x0000001400147308 */ /* 0x000ea20000000800 */
[----:B-1----:R-:W-:Y:S01]  /*b920*/  FADD.FTZ R38, R14, R27 ;  /* 0x0000001b0e267221 */ /* 0x002fe20000010000 */
[----:B------:R-:W-:Y:S01]  /*b930*/  FFMA.FTZ R87, R87, UR41, -R6 ;  /* 0x0000002957577c23 */ /* 0x000fe20008010806 */
[----:B------:R-:W-:Y:S01]  /*b940*/  F2FP.F16.F32.PACK_AB R148, R5, R148 ;  /* 0x000000940594723e */ /* 0x000fe200000000ff */
[----:B------:R-:W-:Y:S01]  /*b950*/  IMAD.IADD R93, R93, 0x1, R50 ;  /* 0x000000015d5d7824 */ /* 0x000fe200078e0232 */
[----:B------:R-:W-:-:S02]  /*b960*/  F2FP.F16.F32.PACK_AB R150, R7, R150 ;  /* 0x000000960796723e */ /* 0x000fc400000000ff */
[----:B------:R-:W-:Y:S01]  /*b970*/  F2FP.F16.F32.PACK_AB R149, R4, R149 ;  /* 0x000000950495723e */ /* 0x000fe200000000ff */
[----:B------:R-:W1:Y:S01]  /*b980*/  MUFU.EX2 R147, R147 ;  /* 0x0000009300937308 */ /* 0x000e620000000800 */
[----:B0-----:R-:W-:Y:S01]  /*b990*/  FADD.FTZ R27, R145, R38 ;  /* 0x00000026911b7221 */ /* 0x001fe20000010000 */
[----:B------:R-:W-:Y:S01]  /*b9a0*/  FADD.FTZ R38, R142, R31 ;  /* 0x0000001f8e267221 */ /* 0x000fe20000010000 */
[----:B------:R-:W-:Y:S02]  /*b9b0*/  F2FP.F16.F32.PACK_AB R144, R11, R144 ;  /* 0x000000900b90723e */ /* 0x000fe400000000ff */
[----:B------:R-:W-:Y:S01]  /*b9c0*/  F2FP.F16.F32.PACK_AB R146, R15, R146 ;  /* 0x000000920f92723e */ /* 0x000fe200000000ff */
[----:B------:R-:W-:Y:S01]  /*b9d0*/  FADD.FTZ R31, R25, R38 ;  /* 0x00000026191f7221 */ /* 0x000fe20000010000 */
[----:B------:R-:W-:Y:S01]  /*b9e0*/  FFMA.FTZ R38, R67, UR41, -R6 ;  /* 0x0000002943267c23 */ /* 0x000fe20008010806 */
[----:B------:R-:W0:Y:S01]  /*b9f0*/  MUFU.EX2 R24, R24 ;  /* 0x0000001800187308 */ /* 0x000e220000000800 */
[----:B--2---:R-:W-:Y:S01]  /*ba00*/  FADD.FTZ R40, R20, R27 ;  /* 0x0000001b14287221 */ /* 0x004fe20000010000 */
[----:B------:R-:W-:Y:S01]  /*ba10*/  FADD.FTZ R42, R136, R31 ;  /* 0x0000001f882a7221 */ /* 0x000fe20000010000 */
[----:B------:R-:W-:-:S02]  /*ba20*/  F2FP.F16.F32.PACK_AB R140, R21, R140 ;  /* 0x0000008c158c723e */ /* 0x000fc400000000ff */
[----:B------:R-:W-:Y:S01]  /*ba30*/  F2FP.F16.F32.PACK_AB R142, R25, R142 ;  /* 0x0000008e198e723e */ /* 0x000fe200000000ff */
[C---:B------:R-:W-:Y:S01]  /*ba40*/  FADD.FTZ R31, R29.reuse, R42 ;  /* 0x0000002a1d1f7221 */ /* 0x040fe20000010000 */
[----:B------:R-:W-:Y:S01]  /*ba50*/  F2FP.F16.F32.PACK_AB R136, R29, R136 ;  /* 0x000000881d88723e */ /* 0x000fe200000000ff */
[----:B------:R-:W2:Y:S01]  /*ba60*/  MUFU.EX2 R141, R141 ;  /* 0x0000008d008d7308 */ /* 0x000ea20000000800 */
[----:B-1----:R-:W-:Y:S01]  /*ba70*/  FADD.FTZ R27, R147, R40 ;  /* 0x00000028931b7221 */ /* 0x002fe20000010000 */
[----:B------:R-:W-:Y:S01]  /*ba80*/  FADD.FTZ R42, R138, R31 ;  /* 0x0000001f8a2a7221 */ /* 0x000fe20000010000 */
[C---:B------:R-:W-:Y:S02]  /*ba90*/  F2FP.F16.F32.PACK_AB R138, R33.reuse, R138 ;  /* 0x0000008a218a723e */ /* 0x040fe400000000ff */
[----:B------:R-:W-:Y:S01]  /*baa0*/  F2FP.F16.F32.PACK_AB R151, R14, R151 ;  /* 0x000000970e97723e */ /* 0x000fe200000000ff */
[----:B------:R-:W-:Y:S01]  /*bab0*/  FADD.FTZ R31, R33, R42 ;  /* 0x0000002a211f7221 */ /* 0x000fe20000010000 */
[----:B------:R-:W-:Y:S01]  /*bac0*/  FFMA.FTZ R42, R75, UR41, -R6 ;  /* 0x000000294b2a7c23 */ /* 0x000fe20008010806 */
[----:B------:R-:W1:Y:S01]  /*bad0*/  MUFU.EX2 R26, R26 ;  /* 0x0000001a001a7308 */ /* 0x000e620000000800 */
[----:B0-----:R-:W-:Y:S01]  /*bae0*/  FADD.FTZ R40, R24, R27 ;  /* 0x0000001b18287221 */ /* 0x001fe20000010000 */
[----:B------:R-:W-:-:S02]  /*baf0*/  F2FP.F16.F32.PACK_AB R145, R20, R145 ;  /* 0x000000911491723e */ /* 0x000fc400000000ff */
[----:B------:R-:W-:-:S04]  /*bb00*/  F2FP.F16.F32.PACK_AB R147, R24, R147 ;  /* 0x000000931893723e */ /* 0x000fc800000000ff */
[----:B------:R-:W0:Y:S01]  /*bb10*/  MUFU.EX2 R143, R143 ;  /* 0x0000008f008f7308 */ /* 0x000e220000000800 */
[----:B--2---:R-:W-:Y:S01]  /*bb20*/  FADD.FTZ R27, R141, R40 ;  /* 0x000000288d1b7221 */ /* 0x004fe20000010000 */
[----:B------:R-:W-:-:S06]  /*bb30*/  FFMA.FTZ R40, R71, UR41, -R6 ;  /* 0x0000002947287c23 */ /* 0x000fcc0008010806 */
[----:B------:R-:W2:Y:S01]  /*bb40*/  MUFU.EX2 R28, R28 ;  /* 0x0000001c001c7308 */ /* 0x000ea20000000800 */
[C---:B-1----:R-:W-:Y:S01]  /*bb50*/  FADD.FTZ R44, R26.reuse, R27 ;  /* 0x0000001b1a2c7221 */ /* 0x042fe20000010000 */
[----:B------:R-:W-:-:S06]  /*bb60*/  F2FP.F16.F32.PACK_AB R141, R26, R141 ;  /* 0x0000008d1a8d723e */ /* 0x000fcc00000000ff */
[----:B------:R-:W1:Y:S01]  /*bb70*/  MUFU.EX2 R137, R137 ;  /* 0x0000008900897308 */ /* 0x000e620000000800 */
[----:B0-----:R-:W-:Y:S01]  /*bb80*/  FADD.FTZ R27, R143, R44 ;  /* 0x0000002c8f1b7221 */ /* 0x001fe20000010000 */
[----:B------:R-:W-:Y:S01]  /*bb90*/  FADD.FTZ R44, R132, R31 ;  /* 0x0000001f842c7221 */ /* 0x000fe20000010000 */
[----:B------:R-:W-:-:S03]  /*bba0*/  F2FP.F16.F32.PACK_AB R132, R37, R132 ;  /* 0x000000842584723e */ /* 0x000fc600000000ff */
[----:B------:R-:W-:Y:S01]  /*bbb0*/  FADD.FTZ R31, R37, R44 ;  /* 0x0000002c251f7221 */ /* 0x000fe20000010000 */
[----:B------:R-:W-:Y:S01]  /*bbc0*/  FFMA.FTZ R44, R79, UR41, -R6 ;  /* 0x000000294f2c7c23 */ /* 0x000fe20008010806 */
[----:B------:R-:W0:Y:S01]  /*bbd0*/  MUFU.EX2 R30, R30 ;  /* 0x0000001e001e7308 */ /* 0x000e220000000800 */
[----:B--2---:R-:W-:Y:S01]  /*bbe0*/  FADD.FTZ R46, R28, R27 ;  /* 0x0000001b1c2e7221 */ /* 0x004fe20000010000 */
[----:B------:R-:W-:Y:S01]  /*bbf0*/  FADD.FTZ R48, R134, R31 ;  /* 0x0000001f86307221 */ /* 0x000fe20000010000 */
[C---:B------:R-:W-:Y:S02]  /*bc00*/  F2FP.F16.F32.PACK_AB R134, R41.reuse, R134 ;  /* 0x000000862986723e */ /* 0x040fe400000000ff */
[----:B------:R-:W-:Y:S01]  /*bc10*/  F2FP.F16.F32.PACK_AB R143, R28, R143 ;  /* 0x0000008f1c8f723e */ /* 0x000fe200000000ff */
[----:B------:R-:W-:Y:S02]  /*bc20*/  FADD.FTZ R31, R41, R48 ;  /* 0x00000030291f7221 */ /* 0x000fe40000010000 */
[----:B------:R-:W2:Y:S01]  /*bc30*/  MUFU.EX2 R139, R139 ;  /* 0x0000008b008b7308 */ /* 0x000ea20000000800 */
[----:B-1----:R-:W-:-:S07]  /*bc40*/  FADD.FTZ R27, R137, R46 ;  /* 0x0000002e891b7221 */ /* 0x002fce0000010000 */
[----:B------:R-:W1:Y:S01]  /*bc50*/  MUFU.EX2 R32, R32 ;  /* 0x0000002000207308 */ /* 0x000e620000000800 */
[C---:B0-----:R-:W-:Y:S01]  /*bc60*/  FADD.FTZ R46, R30.reuse, R27 ;  /* 0x0000001b1e2e7221 */ /* 0x041fe20000010000 */
[----:B------:R-:W-:-:S06]  /*bc70*/  F2FP.F16.F32.PACK_AB R137, R30, R137 ;  /* 0x000000891e89723e */ /* 0x000fcc00000000ff */
[----:B------:R-:W0:Y:S01]  /*bc80*/  MUFU.EX2 R133, R133 ;  /* 0x0000008500857308 */ /* 0x000e220000000800 */
[----:B--2---:R-:W-:Y:S01]  /*bc90*/  FADD.FTZ R27, R139, R46 ;  /* 0x0000002e8b1b7221 */ /* 0x004fe20000010000 */
[----:B------:R-:W-:Y:S01]  /*bca0*/  FADD.FTZ R46, R128, R31 ;  /* 0x0000001f802e7221 */ /* 0x000fe20000010000 */
[----:B------:R-:W-:-:S05]  /*bcb0*/  F2FP.F16.F32.PACK_AB R128, R45, R128 ;  /* 0x000000802d80723e */ /* 0x000fca00000000ff */
[----:B------:R-:W2:Y:S01]  /*bcc0*/  MUFU.EX2 R34, R34 ;  /* 0x0000002200227308 */ /* 0x000ea20000000800 */
[C---:B-1----:R-:W-:Y:S01]  /*bcd0*/  FADD.FTZ R6, R32.reuse, R27 ;  /* 0x0000001b20067221 */ /* 0x042fe20000010000 */
[----:B------:R-:W-:Y:S01]  /*bce0*/  FADD.FTZ R27, R45, R46 ;  /* 0x0000002e2d1b7221 */ /* 0x000fe20000010000 */
[----:B------:R-:W-:-:S03]  /*bcf0*/  F2FP.F16.F32.PACK_AB R139, R32, R139 ;  /* 0x0000008b208b723e */ /* 0x000fc600000000ff */
[----:B------:R-:W-:Y:S01]  /*bd00*/  FADD.FTZ R46, R130, R27 ;  /* 0x0000001b822e7221 */ /* 0x000fe20000010000 */
[----:B------:R-:W-:Y:S01]  /*bd10*/  F2FP.F16.F32.PACK_AB R130, R49, R130 ;  /* 0x000000823182723e */ /* 0x000fe200000000ff */
[----:B------:R-:W1:Y:S01]  /*bd20*/  MUFU.EX2 R135, R135 ;  /* 0x0000008700877308 */ /* 0x000e620000000800 */
[----:B0-----:R-:W-:Y:S01]  /*bd30*/  FADD.FTZ R5, R133, R6 ;  /* 0x0000000685057221 */ /* 0x001fe20000010000 */
[----:B------:R-:W-:-:S06]  /*bd40*/  FADD.FTZ R7, R49, R46 ;  /* 0x0000002e31077221 */ /* 0x000fcc0000010000 */
        /* <DEDUP_REMOVED lines=11> */
[----:B-1----:R-:W-:-:S07]  /*be00*/  FADD.FTZ R5, R129, R6 ;  /* 0x0000000681057221 */ /* 0x002fce0000010000 */
[----:B------:R-:W1:Y:S01]  /*be10*/  MUFU.EX2 R126, R126 ;  /* 0x0000007e007e7308 */ /* 0x000e620000000800 */
[C---:B0-----:R-:W-:Y:S01]  /*be20*/  FADD.FTZ R7, R53.reuse, R46 ;  /* 0x0000002e35077221 */ /* 0x041fe20000010000 */
[----:B------:R-:W-:-:S06]  /*be30*/  F2FP.F16.F32.PACK_AB R124, R53, R124 ;  /* 0x0000007c357c723e */ /* 0x000fcc00000000ff */
[----:B------:R-:W0:Y:S01]  /*be40*/  MUFU.EX2 R131, R131 ;  /* 0x0000008300837308 */ /* 0x000e220000000800 */
[C---:B--2---:R-:W-:Y:S01]  /*be50*/  FADD.FTZ R6, R38.reuse, R5 ;  /* 0x0000000526067221 */ /* 0x044fe20000010000 */
[----:B------:R-:W-:-:S06]  /*be60*/  F2FP.F16.F32.PACK_AB R129, R38, R129 ;  /* 0x000000812681723e */ /* 0x000fcc00000000ff */
[----:B------:R-:W2:Y:S01]  /*be70*/  MUFU.EX2 R57, R57 ;  /* 0x0000003900397308 */ /* 0x000ea20000000800 */
[----:B-1----:R-:W-:-:S07]  /*be80*/  FADD.FTZ R46, R126, R7 ;  /* 0x000000077e2e7221 */ /* 0x002fce0000010000 */
[----:B------:R-:W1:Y:S01]  /*be90*/  MUFU.EX2 R40, R40 ;  /* 0x0000002800287308 */ /* 0x000e620000000800 */
[----:B0-----:R-:W-:-:S07]  /*bea0*/  FADD.FTZ R5, R131, R6 ;  /* 0x0000000683057221 */ /* 0x001fce0000010000 */
[----:B------:R-:W0:Y:S01]  /*beb0*/  MUFU.EX2 R120, R120 ;  /* 0x0000007800787308 */ /* 0x000e220000000800 */
[C---:B--2---:R-:W-:Y:S01]  /*bec0*/  FADD.FTZ R7, R57.reuse, R46 ;  /* 0x0000002e39077221 */ /* 0x044fe20000010000 */
[----:B------:R-:W-:-:S06]  /*bed0*/  F2FP.F16.F32.PACK_AB R126, R57, R126 ;  /* 0x0000007e397e723e */ /* 0x000fcc00000000ff */
[----:B------:R-:W2:Y:S01]  /*bee0*/  MUFU.EX2 R125, R125 ;  /* 0x0000007d007d7308 */ /* 0x000ea20000000800 */
[C---:B-1----:R-:W-:Y:S01]  /*bef0*/  FADD.FTZ R6, R40.reuse, R5 ;  /* 0x0000000528067221 */ /* 0x042fe20000010000 */
[----:B------:R-:W-:-:S06]  /*bf00*/  F2FP.F16.F32.PACK_AB R131, R40, R131 ;  /* 0x000000832883723e */ /* 0x000fcc00000000ff */
[----:B------:R-:W1:Y:S01]  /*bf10*/  MUFU.EX2 R61, R61 ;  /* 0x0000003d003d7308 */ /* 0x000e620000000800 */
[----:B0-----:R-:W-:-:S07]  /*bf20*/  FADD.FTZ R46, R120, R7 ;  /* 0x00000007782e7221 */ /* 0x001fce0000010000 */
[----:B------:R-:W0:Y:S01]  /*bf30*/  MUFU.EX2 R42, R42 ;  /* 0x0000002a002a7308 */ /* 0x000e220000000800 */
[----:B--2---:R-:W-:-:S07]  /*bf40*/  FADD.FTZ R5, R125, R6 ;  /* 0x000000067d057221 */ /* 0x004fce0000010000 */
[----:B------:R-:W2:Y:S01]  /*bf50*/  MUFU.EX2 R127, R127 ;  /* 0x0000007f007f7308 */ /* 0x000ea20000000800 */
[C---:B-1----:R-:W-:Y:S01]  /*bf60*/  FADD.FTZ R7, R61.reuse, R46 ;  /* 0x0000002e3d077221 */ /* 0x042fe20000010000 */
[----:B------:R-:W-:-:S06]  /*bf70*/  F2FP.F16.F32.PACK_AB R120, R61, R120 ;  /* 0x000000783d78723e */ /* 0x000fcc00000000ff */
        /* <DEDUP_REMOVED lines=16> */
[----:B0-----:R-:W-:Y:S01]  /*c080*/  FADD.FTZ R6, R122, R7 ;  /* 0x000000077a067221 */ /* 0x001fe20000010000 */
[----:B------:R-:W-:Y:S02]  /*c090*/  VIADD R7, R93, UR4 ;  /* 0x000000045d077c36 */ /* 0x000fe40008000000 */
[C---:B--2---:R-:W-:Y:S01]  /*c0a0*/  FADD.FTZ R5, R87.reuse, R4 ;  /* 0x0000000457057221 */ /* 0x044fe20000010000 */
[----:B------:R-:W-:Y:S01]  /*c0b0*/  F2FP.F16.F32.PACK_AB R123, R87, R86 ;  /* 0x00000056577b723e */ /* 0x000fe200000000ff */
[----:B------:R-:W-:Y:S02]  /*c0c0*/  VIADD R4, R92, 0xfffffffe ;  /* 0xfffffffe5c047836 */ /* 0x000fe40000000000 */
[C---:B-1----:R-:W-:Y:S01]  /*c0d0*/  FADD.FTZ R6, R65.reuse, R6 ;  /* 0x0000000641067221 */ /* 0x042fe20000010000 */
[----:B------:R-:W-:Y:S01]  /*c0e0*/  F2FP.F16.F32.PACK_AB R122, R65, R122 ;  /* 0x0000007a417a723e */ /* 0x000fe200000000ff */
[----:B------:R-:W-:Y:S06]  /*c0f0*/  @P3 BRA `(.L_x_1445) ;  /* 0x0000000000543947 */ /* 0x000fec0003800000 */
[C---:B------:R-:W-:Y:S01]  /*c100*/  ISETP.GT.AND P3, PT, R93.reuse, RZ, PT ;  /* 0x000000ff5d00720c */ /* 0x040fe20003f64270 */
[----:B------:R-:W-:Y:S01]  /*c110*/  BSSY B0, `(.L_x_1446) ;  /* 0x0000010000007945 */ /* 0x000fe20003800000 */
[----:B------:R-:W-:-:S11]  /*c120*/  VIADD R11, R93, 0xffffffff ;  /* 0xffffffff5d0b7836 */ /* 0x000fd60000000000 */
[----:B------:R-:W-:Y:S05]  /*c130*/  @P3 BRA `(.L_x_1447) ;  /* 0x0000000000203947 */ /* 0x000fea0003800000 */
[----:B------:R-:W-:Y:S01]  /*c140*/  UISETP.NE.AND UP1, UPT, UR5, 0x1, UPT ;  /* 0x000000010500788c */ /* 0x000fe2000bf25270 */
[----:B------:R-:W-:-:S05]  /*c150*/  IMAD.MOV R11, RZ, RZ, -R93 ;  /* 0x000000ffff0b7224 */ /* 0x000fca00078e0a5d */
[----:B------:R-:W-:-:S05]  /*c160*/  PLOP3.LUT P3, PT, PT, PT, UP1, 0x80, 0x0 ;  /* 0x000000000000781c */ /* 0x000fca0003f6f018 */
[----:B------:R-:W-:-:S08]  /*c170*/  @UP1 ULDC.64 UR6, c[0x0][0x9e8] ;  /* 0x00027a0000061ab9 */ /* 0x000fd00000000a00 */
[----:B------:R-:W-:-:S05]  /*c180*/  @P3 IMAD.HI.U32 R14, R11, UR6, RZ ;  /* 0x000000060b0e3c27 */ /* 0x000fca000f8e00ff */
[----:B------:R-:W-:-:S04]  /*c190*/  @P3 SHF.R.U32.HI R11, RZ, UR7, R14 ;  /* 0x00000007ff0b3c19 */ /* 0x000fc8000801160e */
[----:B------:R-:W-:Y:S01]  /*c1a0*/  LOP3.LUT R11, RZ, R11, RZ, 0x33, !PT ;  /* 0x0000000bff0b7212 */ /* 0x000fe200078e33ff */
[----:B------:R-:W-:Y:S06]  /*c1b0*/  BRA `(.L_x_1448) ;  /* 0x0000000000147947 */ /* 0x000fec0003800000 */
.L_x_1447:
[----:B------:R-:W-:-:S06]  /*c1c0*/  UISETP.NE.AND UP1, UPT, UR5, 0x1, UPT ;  /* 0x000000010500788c */ /* 0x000fcc000bf25270 */
[----:B------:R-:W-:-:S05]  /*c1d0*/  PLOP3.LUT P3, PT, PT, PT, UP1, 0x80, 0x0 ;  /* 0x000000000000781c */ /* 0x000fca0003f6f018 */
[----:B------:R-:W-:-:S08]  /*c1e0*/  @UP1 ULDC.64 UR6, c[0x0][0x9e8] ;  /* 0x00027a0000061ab9 */ /* 0x000fd00000000a00 */
[----:B------:R-:W-:-:S05]  /*c1f0*/  @P3 IMAD.HI.U32 R14, R11, UR6, RZ ;  /* 0x000000060b0e3c27 */ /* 0x000fca000f8e00ff */
[----:B------:R-:W-:-:S07]  /*c200*/  @P3 SHF.R.U32.HI R11, RZ, UR7, R14 ;  /* 0x00000007ff0b3c19 */ /* 0x000fce000801160e */
.L_x_1448:
[----:B------:R-:W-:Y:S05]  /*c210*/  BSYNC B0 ;  /* 0x0000000000007941 */ /* 0x000fea0003800000 */
.L_x_1446:
[----:B------:R-:W-:-:S04]  /*c220*/  IMAD.U32 R14, RZ, RZ, UR5 ;  /* 0x00000005ff0e7e24 */ /* 0x000fc8000f8e00ff */
[----:B------:R-:W-:-:S05]  /*c230*/  IMAD R14, R11, UR5, R14 ;  /* 0x000000050b0e7c24 */ /* 0x000fca000f8e020e */
[----:B------:R-:W-:-:S07]  /*c240*/  VIMNMX R7, R7, R14, PT ;  /* 0x0000000e07077248 */ /* 0x000fce0003fe0100 */
.L_x_1445:
[----:B------:R-:W2:Y:S01]  /*c250*/  LDL R11, [R1+0x30] ;  /* 0x00003000010b7983 */ /* 0x000ea20000100800 */
[----:B------:R-:W-:Y:S01]  /*c260*/  SHF.R.S32.HI R14, RZ, 0x1f, R7 ;  /* 0x0000001fff0e7819 */ /* 0x000fe20000011407 */
[----:B------:R-:W-:Y:S01]  /*c270*/  ULDC UR24, c[0x0][0x9e4] ;  /* 0x0002790000187ab9 */ /* 0x000fe20000000800 */
[----:B------:R-:W-:Y:S01]  /*c280*/  ULDC UR4, c[0x0][0x9e4] ;  /* 0x0002790000047ab9 */ /* 0x000fe20000000800 */
[----:B------:R-:W-:Y:S01]  /*c290*/  ULDC UR25, c[0x0][0x9dc] ;  /* 0x0002770000197ab9 */ /* 0x000fe20000000800 */
[----:B------:R-:W-:Y:S01]  /*c2a0*/  LEA.HI R14, R14, R7, RZ, 0x7 ;  /* 0x000000070e0e7211 */ /* 0x000fe200078f38ff */
[----:B------:R-:W-:Y:S01]  /*c2b0*/  ULDC UR27, c[0x0][0x9dc] ;  /* 0x00027700001b7ab9 */ /* 0x000fe20000000800 */
[----:B------:R-:W-:Y:S01]  /*c2c0*/  ULDC UR5, c[0x0][0x988] ;  /* 0x0002620000057ab9 */ /* 0x000fe20000000800 */
[----:B------:R-:W-:Y:S01]  /*c2d0*/  ULDC UR7, c[0x0][0x988] ;  /* 0x0002620000077ab9 */ /* 0x000fe20000000800 */
[----:B------:R-:W-:Y:S01]  /*c2e0*/  SHF.R.S32.HI R14, RZ, 0x7, R14 ;  /* 0x00000007ff0e7819 */ /* 0x000fe2000001140e */
[----:B------:R-:W-:Y:S01]  /*c2f0*/  ULDC UR6, c[0x0][0x988] ;  /* 0x0002620000067ab9 */ /* 0x000fe20000000800 */
[----:B------:R-:W-:Y:S01]  /*c300*/  ULDC UR28, c[0x0][0x9e0] ;  /* 0x00027800001c7ab9 */ /* 0x000fe20000000800 */
[----:B------:R-:W-:Y:S01]  /*c310*/  ULDC UR26, c[0x0][0x9e0] ;  /* 0x00027800001a7ab9 */ /* 0x000fe20000000800 */
        /* <DEDUP_REMOVED lines=16> */
[----:B--2---:R-:W-:-:S04]  /*c420*/  VIMNMX R21, R11, R14, !PT ;  /* 0x0000000e0b157248 */ /* 0x004fc80007fe0100 */
[----:B------:R-:W-:-:S13]  /*c430*/  ISETP.GE.AND P3, PT, R4, R21, PT ;  /* 0x000000150400720c */ /* 0x000fda0003f66270 */
[----:B------:R-:W-:Y:S05]  /*c440*/  @!P3 BRA `(.L_x_1449) ;  /* 0x0000002c00fcb947 */ /* 0x000fea0003800000 */
[----:B------:R-:W-:-:S07]  /*c450*/  IMAD.MOV.U32 R119, RZ, RZ, RZ ;  /* 0x000000ffff777224 */ /* 0x000fce00078e00ff */
.L_x_1467:
        /* <DEDUP_REMOVED lines=11> */
.L_x_1451:
[----:B------:R-:W-:Y:S01]  /*c510*/  IMAD R11, R7, 0x8, R2 ;  /* 0x00000008070b7824 */ /* 0x000fe200078e0202 */
[----:B------:R-:W-:-:S04]  /*c520*/  SHF.L.U32 R10, R20, 0x1f, RZ ;  /* 0x0000001f140a7819 */ /* 0x000fc800000006ff */
[----:B------:R0:W1:Y:S01]  /*c530*/  SYNCS.PHASECHK.TRANS64.TRYWAIT P4, [R11+URZ+0x16830], R10 ;  /* 0x0168300a0b0075a7 */ /* 0x000062000808017f */
[----:B------:R-:W-:Y:S05]  /*c540*/  @!P0 BRA `(.L_x_1452) ;  /* 0x0000000000048947 */ /* 0x000fea0003800000 */
[----:B------:R-:W-:Y:S01]  /*c550*/  BPT.TRAP 0x1 ;  /* 0x000000040000795c */ /* 0x000fe20000300000 */
.L_x_1452:
[----:B------:R-:W-:Y:S04]  /*c560*/  BSSY B0, `(.L_x_1450) ;  /* 0x0000004000007945 */ /* 0x000fe80003800000 */
[----:B-1----:R-:W-:Y:S05]  /*c570*/  @P4 BRA `(.L_x_1453) ;  /* 0x0000000000084947 */ /* 0x002fea0003800000 */
[----:B------:R-:W1:Y:S02]  /*c580*/  SYNCS.PHASECHK.TRANS64.TRYWAIT P4, [R11+URZ+0x16830], R10 ;  /* 0x0168300a0b0075a7 */ /* 0x000e64000808017f */
[----:B-1----:R-:W-:Y:S05]  /*c590*/  @!P4 BRA `(.L_x_1454) ;  /* 0x0000011800fcc947 */ /* 0x002fea0003800000 */
.L_x_1453:
[----:B------:R-:W-:Y:S05]  /*c5a0*/  BSYNC B0 ;  /* 0x0000000000007941 */ /* 0x000fea0003800000 */
.L_x_1450:
[----:B01----:R-:W2:Y:S01]  /*c5b0*/  LDL R11, [R1+0x20] ;  /* 0x00002000010b7983 */ /* 0x003ea20000100800 */
[----:B------:R-:W0:Y:S01]  /*c5c0*/  S2R R10, SR_TID.X ;  /* 0x00000000000a7919 */ /* 0x000e220000002100 */
[----:B------:R-:W-:Y:S05]  /*c5d0*/  WARPSYNC.ALL ;  /* 0x0000000000007948 */ /* 0x000fea0003800000 */
[----:B------:R-:W-:Y:S01]  /*c5e0*/  IMAD.MOV.U32 R25, RZ, RZ, 0x40000040 ;  /* 0x40000040ff197424 */ /* 0x000fe200078e00ff */
[----:B0-----:R-:W-:Y:S02]  /*c5f0*/  SHF.R.U32.HI R10, RZ, 0x7, R10 ;  /* 0x00000007ff0a7819 */ /* 0x001fe4000001160a */
[----:B------:R-:W-:-:S02]  /*c600*/  R2UR UR8, R8 ;  /* 0x00000000080872ca */ /* 0x000fc400000e0000 */
[----:B------:R-:W-:Y:S02]  /*c610*/  R2UR UR9, R9 ;  /* 0x00000000090972ca */ /* 0x000fe400000e0000 */
[C---:B------:R-:W-:Y:S02]  /*c620*/  R2UR UR11, R25.reuse ;  /* 0x00000000190b72ca */ /* 0x040fe400000e0000 */
[----:B------:R-:W-:Y:S01]  /*c630*/  R2UR UR23, R25 ;  /* 0x00000000191772ca */ /* 0x000fe200000e0000 */
[----:B------:R-:W-:Y:S01]  /*c640*/  IMAD.MOV.U32 R15, RZ, RZ, 0x40000040 ;  /* 0x40000040ff0f7424 */ /* 0x000fe200078e00ff */
[----:B------:R-:W-:Y:S02]  /*c650*/  R2UR UR12, R156 ;  /* 0x000000009c0c72ca */ /* 0x000fe400000e0000 */
[----:B------:R-:W-:Y:S02]  /*c660*/  R2UR UR13, R157 ;  /* 0x000000009d0d72ca */ /* 0x000fe400000e0000 */
[----:B------:R-:W-:Y:S01]  /*c670*/  R2UR UR15, R15 ;  /* 0x000000000f0f72ca */ /* 0x000fe200000e0000 */
[----:B--2---:R-:W-:-:S02]  /*c680*/  IMAD R24, R7, 0x400, R11 ;  /* 0x0000040007187824 */ /* 0x004fc400078e020b */
[----:B------:R-:W-:-:S05]  /*c690*/  VIADD R11, R10, 0x8 ;  /* 0x000000080a0b7836 */ /* 0x000fca0000000000 */
[----:B------:R0:W-:Y:S01]  /*c6a0*/  BAR.SYNC.DEFER_BLOCKING R11, 0x100 ;  /* 0x0004000b0000751d */ /* 0x0001e20000010000 */
[C---:B------:R-:W-:Y:S01]  /*c6b0*/  R2UR UR10, R24.reuse ;  /* 0x00000000180a72ca */ /* 0x040fe200000e0000 */
[C---:B------:R-:W-:Y:S02]  /*c6c0*/  VIADD R14, R24.reuse, 0x2 ;  /* 0x00000002180e7836 */ /* 0x040fe40000000000 */
[C---:B------:R-:W-:Y:S02]  /*c6d0*/  VIADD R10, R24.reuse, 0x4 ;  /* 0x00000004180a7836 */ /* 0x040fe40000000000 */
[----:B------:R-:W-:-:S05]  /*c6e0*/  VIADD R24, R24, 0x6 ;  /* 0x0000000618187836 */ /* 0x000fca0000000000 */
[----:B------:R-:W-:Y:S02]  /*c6f0*/  R2UR UR22, R24 ;  /* 0x00000000181672ca */ /* 0x000fe400000e0000 */
[----:B------:R-:W-:-:S06]  /*c700*/  WARPGROUP.ARRIVE ;  /* 0x00000000000079c5 */ /* 0x000fcc0000000000 */
[----:B------:R-:W-:Y:S01]  /*c710*/  HGMMA.64x128x16.F32 R24, gdesc[UR8], RZ, !UPT, gsb0 ;  /* 0x01e00000081879f0 */ /* 0x000fe2000c0008ff */
[----:B------:R-:W-:Y:S01]  /*c720*/  R2UR UR14, R14 ;  /* 0x000000000e0e72ca */ /* 0x000fe200000e0000 */
[----:B0-----:R-:W-:Y:S01]  /*c730*/  IMAD.MOV.U32 R11, RZ, RZ, 0x40000040 ;  /* 0x40000040ff0b7424 */ /* 0x001fe200078e00ff */
[----:B------:R-:W-:Y:S02]  /*c740*/  R2UR UR18, R10 ;  /* 0x000000000a1272ca */ /* 0x000fe400000e0000 */
[----:B------:R-:W-:Y:S02]  /*c750*/  R2UR UR16, R154 ;  /* 0x000000009a1072ca */ /* 0x000fe400000e0000 */
[----:B------:R-:W-:Y:S02]  /*c760*/  R2UR UR19, R11 ;  /* 0x000000000b1372ca */ /* 0x000fe400000e0000 */
[----:B------:R-:W-:Y:S01]  /*c770*/  R2UR UR17, R155 ;  /* 0x000000009b1172ca */ /* 0x000fe200000e0000 */
[----:B------:R-:W-:-:S02]  /*c780*/  WARPGROUP.DEPBAR.LE gsb0, 0x0 ;  /* 0x00008000000079c5 */ /* 0x000fc40000010000 */
[----:B------:R-:W-:-:S06]  /*c790*/  WARPGROUP.ARRIVE ;  /* 0x00000000000079c5 */ /* 0x000fcc0000000000 */
[----:B------:R-:W-:Y:S01]  /*c7a0*/  HGMMA.64x128x16.F32 R24, gdesc[UR12], R24, gsb0 ;  /* 0x01e000000c1879f0 */ /* 0x000fe20008000818 */
[----:B------:R-:W-:Y:S02]  /*c7b0*/  R2UR UR20, R12 ;  /* 0x000000000c1472ca */ /* 0x000fe400000e0000 */
[----:B------:R-:W-:Y:S01]  /*c7c0*/  R2UR UR21, R13 ;  /* 0x000000000d1572ca */ /* 0x000fe200000e0000 */
[----:B------:R-:W-:Y:S02]  /*c7d0*/  WARPGROUP.DEPBAR.LE gsb0, 0x0 ;  /* 0x00008000000079c5 */ /* 0x000fe40000010000 */
[----:B------:R-:W-:-:S06]  /*c7e0*/  WARPGROUP.ARRIVE ;  /* 0x00000000000079c5 */ /* 0x000fcc0000000000 */
[----:B------:R-:W-:Y:S03]  /*c7f0*/  HGMMA.64x128x16.F32 R24, gdesc[UR16], R24, gsb0 ;  /* 0x01e00000101879f0 */ /* 0x000fe60008000818 */
[----:B------:R-:W-:Y:S02]  /*c800*/  WARPGROUP.DEPBAR.LE gsb0, 0x0 ;  /* 0x00008000000079c5 */ /* 0x000fe40000010000 */
[----:B------:R-:W-:-:S07]  /*c810*/  WARPGROUP.ARRIVE ;  /* 0x00000000000079c5 */ /* 0x000fce0000000000 */
[----:B------:R-:W-:Y:S03]  /*c820*/  HGMMA.64x128x16.F32 R24, gdesc[UR20], R24, gsb0 ;  /* 0x01e00000141879f0 */ /* 0x000fe60008000818 */
[----:B------:R-:W-:Y:S02]  /*c830*/  WARPGROUP.DEPBAR.LE gsb0, 0x0 ;  /* 0x00008000000079c5 */ /* 0x000fe40000010000 */
[----:B------:R-:W-:Y:S05]  /*c840*/  @P3 BRA `(.L_x_1455) ;  /* 0x0000000000283947 */ /* 0x000fea0003800000 */
[----:B------:R-:W-:Y:S05]  /*c850*/  @!P0 BRA `(.L_x_1456) ;  /* 0x0000000000048947 */ /* 0x000fea0003800000 */
[----:B------:R-:W-:Y:S01]  /*c860*/  BPT.TRAP 0x1 ;  /* 0x000000040000795c */ /* 0x000fe20000300000 */
.L_x_1456:
[----:B------:R-:W-:Y:S01]  /*c870*/  SHF.L.U32 R10, R23, 0x1f, RZ ;  /* 0x0000001f170a7819 */ /* 0x000fe200000006ff */
[----:B------:R-:W-:-:S04]  /*c880*/  IMAD R11, R16, 0x8, R2 ;  /* 0x00000008100b7824 */ /* 0x000fc800078e0202 */
[----:B------:R0:W1:Y:S01]  /*c890*/  SYNCS.PHASECHK.TRANS64.TRYWAIT P3, [R11+URZ+0x16850], R10 ;  /* 0x0168500a0b0075a7 */ /* 0x000062000806017f */
[----:B------:R-:W-:Y:S05]  /*c8a0*/  @!P0 BRA `(.L_x_1457) ;  /* 0x0000000000048947 */ /* 0x000fea0003800000 */
[----:B------:R-:W-:Y:S01]  /*c8b0*/  BPT.TRAP 0x1 ;  /* 0x000000040000795c */ /* 0x000fe20000300000 */
.L_x_1457:
[----:B-1----:R-:W-:Y:S05]  /*c8c0*/  @P3 BRA `(.L_x_1455) ;  /* 0x0000000000083947 */ /* 0x002fea0003800000 */
[----:B------:R-:W1:Y:S02]  /*c8d0*/  SYNCS.PHASECHK.TRANS64.TRYWAIT P3, [R11+URZ+0x16850], R10 ;  /* 0x0168500a0b0075a7 */ /* 0x000e64000806017f */
[----:B-1----:R-:W-:Y:S05]  /*c8e0*/  @!P3 BRA `(.L_x_1458) ;  /* 0x00000118003cb947 */ /* 0x002fea0003800000 */
.L_x_1455:
[----:B01----:R-:W-:Y:S01]  /*c8f0*/  VIADD R10, R2, 0x400 ;  /* 0x00000400020a7836 */ /* 0x003fe20000000000 */
[----:B------:R-:W2:Y:S01]  /*c900*/  LDL R23, [R1+0x28] ;  /* 0x0000280001177983 */ /* 0x000ea20000100800 */
[----:B------:R-:W-:Y:S01]  /*c910*/  IMAD.MOV.U32 R11, RZ, RZ, 0x40000040 ;  /* 0x40000040ff0b7424 */ /* 0x000fe200078e00ff */
[----:B------:R-:W-:Y:S05]  /*c920*/  WARPSYNC.ALL ;  /* 0x0000000000007948 */ /* 0x000fea0003800000 */
[----:B------:R-:W-:Y:S01]  /*c930*/  SHF.R.U32.HI R10, RZ, 0x4, R10 ;  /* 0x00000004ff0a7819 */ /* 0x000fe2000001160a */
[----:B------:R-:W-:Y:S01]  /*c940*/  WARPGROUP.ARRIVE ;  /* 0x00000000000079c5 */ /* 0x000fe20000000000 */
[----:B------:R-:W-:-:S02]  /*c950*/  R2UR UR11, R11 ;  /* 0x000000000b0b72ca */ /* 0x000fc400000e0000 */
[----:B------:R-:W-:-:S05]  /*c960*/  LOP3.LUT R10, R10, 0x3fff, RZ, 0xc0, !PT ;  /* 0x00003fff0a0a7812 */ /* 0x000fca00078ec0ff */
[----:B------:R-:W-:-:S05]  /*c970*/  IMAD R10, R16, 0x400, R10 ;  /* 0x00000400100a7824 */ /* 0x000fca00078e020a */
[----:B------:R-:W-:-:S13]  /*c980*/  R2UR UR10, R10 ;  /* 0x000000000a0a72ca */ /* 0x000fda00000e0000 */
[----:B------:R-:W-:Y:S01]  /*c990*/  HGMMA.64x64x16.F32 R88, R148, gdesc[UR8].tnspB, R88, gsb0 ;  /* 0x40e0000894587df0 */ /* 0x000fe20008000858 */
[----:B------:R-:W-:Y:S02]  /*c9a0*/  VIADD R14, R10, 0x80 ;  /* 0x000000800a0e7836 */ /* 0x000fe40000000000 */
[----:B------:R-:W-:-:S03]  /*c9b0*/  IMAD.MOV.U32 R15, RZ, RZ, 0x40000040 ;  /* 0x40000040ff0f7424 */ /* 0x000fc600078e00ff */
[----:B------:R-:W-:Y:S02]  /*c9c0*/  R2UR UR10, R14 ;  /* 0x000000000e0a72ca */ /* 0x000fe400000e0000 */
[----:B------:R-:W-:Y:S01]  /*c9d0*/  R2UR UR11, R15 ;  /* 0x000000000f0b72ca */ /* 0x000fe200000e0000 */
[----:B------:R-:W-:Y:S02]  /*c9e0*/  VIADD R14, R10, 0x100 ;  /* 0x000001000a0e7836 */ /* 0x000fe40000000000 */
[----:B------:R-:W-:Y:S01]  /*c9f0*/  IMAD.MOV.U32 R15, RZ, RZ, 0x40000040 ;  /* 0x40000040ff0f7424 */ /* 0x000fe200078e00ff */
[----:B------:R-:W-:Y:S02]  /*ca00*/  WARPGROUP.DEPBAR.LE gsb0, 0x0 ;  /* 0x00008000000079c5 */ /* 0x000fe40000010000 */
[----:B------:R-:W-:Y:S01]  /*ca10*/  WARPGROUP.ARRIVE ;  /* 0x00000000000079c5 */ /* 0x000fe20000000000 */
[----:B------:R-:W3:Y:S04]  /*ca20*/  LDL R151, [R1+0xc] ;  /* 0x00000c0001977983 */ /* 0x000ee80000100800 */
[----:B------:R-:W4:Y:S02]  /*ca30*/  LDL R149, [R1+0x8] ;  /* 0x0000080001957983 */ /* 0x000f240000100800 */
[----:B------:R-:W-:Y:S01]  /*ca40*/  HGMMA.64x64x16.F32 R88, R144, gdesc[UR8].tnspB, R88, gsb0 ;  /* 0x40e0000890587df0 */ /* 0x000fe20008000858 */
[----:B------:R-:W-:-:S02]  /*ca50*/  R2UR UR10, R14 ;  /* 0x000000000e0a72ca */ /* 0x000fc400000e0000 */
[----:B------:R-:W-:Y:S01]  /*ca60*/  R2UR UR11, R15 ;  /* 0x000000000f0b72ca */ /* 0x000fe200000e0000 */
[----:B------:R-:W-:Y:S01]  /*ca70*/  VIADD R14, R10, 0x180 ;  /* 0x000001800a0e7836 */ /* 0x000fe20000000000 */
[----:B------:R-:W4:Y:S01]  /*ca80*/  LDL R150, [R1+0x4] ;  /* 0x0000040001967983 */ /* 0x000f220000100800 */
[----:B------:R-:W-:Y:S01]  /*ca90*/  IMAD.MOV.U32 R15, RZ, RZ, 0x40000040 ;  /* 0x40000040ff0f7424 */ /* 0x000fe200078e00ff */
[----:B------:R-:W-:Y:S02]  /*caa0*/  WARPGROUP.DEPBAR.LE gsb0, 0x0 ;  /* 0x00008000000079c5 */ /* 0x000fe40000010000 */
[----:B------:R-:W-:Y:S01]  /*cab0*/  WARPGROUP.ARRIVE ;  /* 0x00000000000079c5 */ /* 0x000fe20000000000 */
[----:B------:R-:W2:Y:S06]  /*cac0*/  LDL R147, [R1+0x18] ;  /* 0x0000180001937983 */ /* 0x000eac0000100800 */
[----:B------:R-:W-:Y:S01]  /*cad0*/  HGMMA.64x64x16.F32 R88, R140, gdesc[UR8].tnspB, R88, gsb0 ;  /* 0x40e000088c587df0 */ /* 0x000fe20008000858 */
[----:B------:R-:W-:-:S02]  /*cae0*/  R2UR UR10, R14 ;  /* 0x000000000e0a72ca */ /* 0x000fc400000e0000 */
[----:B------:R-:W-:Y:S01]  /*caf0*/  R2UR UR11, R15 ;  /* 0x000000000f0b72ca */ /* 0x000fe200000e0000 */
[----:B------:R-:W-:Y:S02]  /*cb00*/  VIADD R14, R10, 0x200 ;  /* 0x000002000a0e7836 */ /* 0x000fe40000000000 */
[----:B------:R-:W-:Y:S01]  /*cb10*/  IMAD.MOV.U32 R15, RZ, RZ, 0x40000040 ;  /* 0x40000040ff0f7424 */ /* 0x000fe200078e00ff */
[----:B------:R-:W-:Y:S02]  /*cb20*/  WARPGROUP.DEPBAR.LE gsb0, 0x0 ;  /* 0x00008000000079c5 */ /* 0x000fe40000010000 */
[----:B------:R-:W-:-:S07]  /*cb30*/  WARPGROUP.ARRIVE ;  /* 0x00000000000079c5 */ /* 0x000fce0000000000 */
[----:B------:R-:W-:Y:S01]  /*cb40*/  HGMMA.64x64x16.F32 R88, R136, gdesc[UR8].tnspB, R88, gsb0 ;  /* 0x40e0000888587df0 */ /* 0x000fe20008000858 */
[----:B------:R-:W-:Y:S02]  /*cb50*/  R2UR UR10, R14 ;  /* 0x000000000e0a72ca */ /* 0x000fe400000e0000 */
        /* <DEDUP_REMOVED lines=22> */
[----:B------:R-:W0:Y:S01]  /*ccc0*/  S2R R148, SR_TID.X ;  /* 0x0000000000947919 */ /* 0x000e220000002100 */
[----:B------:R-:W1:Y:S08]  /*ccd0*/  @P2 LDC R10, c[0x0][0x44c] ;  /* 0x00011300ff0a2b82 */ /* 0x000e700000000800 */
[----:B------:R-:W5:Y:S01]  /*cce0*/  @P2 LDC R11, c[0x0][0x450] ;  /* 0x00011400ff0b2b82 */ /* 0x000f620000000800 */
[----:B------:R-:W-:-:S02]  /*ccf0*/  WARPGROUP.DEPBAR.LE gsb0, 0x0 ;  /* 0x00008000000079c5 */ /* 0x000fc40000010000 */
[----:B------:R-:W-:-:S06]  /*cd00*/  WARPGROUP.ARRIVE ;  /* 0x00000000000079c5 */ /* 0x000fcc0000000000 */
[----:B------:R-:W-:Y:S01]  /*cd10*/  HGMMA.64x64x16.F32 R88, R120, gdesc[UR8].tnspB, R88, gsb0 ;  /* 0x40e0000878587df0 */ /* 0x000fe20008000858 */
[----:B0-----:R-:W-:Y:S02]  /*cd20*/  ISETP.GE.U32.AND P3, PT, R148, 0x180, PT ;  /* 0x000001809400780c */ /* 0x001fe40003f66070 */
[----:B------:R-:W-:Y:S02]  /*cd30*/  WARPGROUP.DEPBAR.LE gsb0, 0x0 ;  /* 0x00008000000079c5 */ /* 0x000fe40000010000 */
[----:B--2---:R-:W-:Y:S01]  /*cd40*/  IMAD.IADD R123, R23, 0x1, R147 ;  /* 0x00000001177b7824 */ /* 0x004fe200078e0293 */
[----:B------:R-:W-:-:S03]  /*cd50*/  SHF.R.U32.HI R23, RZ, 0x7, R148 ;  /* 0x00000007ff177819 */ /* 0x000fc60000011694 */
[----:B-1----:R-:W-:-:S05]  /*cd60*/  @P2 IMAD.HI.U32 R10, R123, R10, RZ ;  /* 0x0000000a7b0a2227 */ /* 0x002fca00078e00ff */
[----:B-----5:R-:W-:Y:S01]  /*cd70*/  @P2 SHF.R.U32.HI R123, RZ, R11, R10 ;  /* 0x0000000bff7b2219 */ /* 0x020fe2000001160a */
[----:B------:R-:W-:Y:S02]  /*cd80*/  @!P1 IMAD R10, R7, 0x8, R2 ;  /* 0x00000008070a9824 */ /* 0x000fe400078e0202 */
[----:B------:R-:W-:Y:S02]  /*cd90*/  VIADD R15, R23, 0x9 ;  /* 0x00000009170f7836 */ /* 0x000fe40000000000 */
[----:B------:R-:W-:Y:S01]  /*cda0*/  IMAD.SHL.U32 R11, R4, 0x80, RZ ;  /* 0x00000080040b7824 */ /* 0x000fe200078e00ff */
[----:B------:R-:W0:Y:S01]  /*cdb0*/  SHFL.IDX PT, R124, R123, RZ, 0x1c1f ;  /* 0x001c1fff7b7c7589 */ /* 0x000e2200000e0000 */
[----:B------:R-:W-:Y:S01]  /*cdc0*/  @!P1 VIADD R10, R10, 0x16840 ;  /* 0x000168400a0a9836 */ /* 0x000fe20000000000 */
[----:B------:R-:W-:Y:S02]  /*cdd0*/  SEL R15, R15, 0x9, !P3 ;  /* 0x000000090f0f7807 */ /* 0x000fe40005800000 */
[----:B------:R-:W-:-:S02]  /*cde0*/  IADD3 R14, -R11, 0x1, RZ ;  /* 0x000000010b0e7810 */ /* 0x000fc40007ffe1ff */
[----:B------:R-:W-:Y:S01]  /*cdf0*/  @!P1 PRMT R10, RZ, 0x654, R10 ;  /* 0x00000654ff0a9816 */ /* 0x000fe2000000000a */
[----:B------:R1:W-:Y:S06]  /*ce00*/  BAR.ARV R15, 0x100 ;  /* 0x0004000f0000751d */ /* 0x0003ec0000002000 */
[----:B------:R2:W-:Y:S01]  /*ce10*/  @!P1 SYNCS.ARRIVE.TRANS64.RED.A1T0 RZ, [R10+URZ], RZ ;  /* 0x000000ff0aff99a7 */ /* 0x0005e2000810043f */
[----:B---3--:R-:W-:Y:S01]  /*ce20*/  IMAD R14, R151, -0x2, R14 ;  /* 0xfffffffe970e7824 */ /* 0x008fe200078e020e */
[----:B------:R-:W-:Y:S01]  /*ce30*/  PLOP3.LUT P3, PT, PT, PT, UP0, 0x40, 0x0 ;  /* 0x000000000000781c */ /* 0x000fe20003f6e808 */
[----:B--2---:R-:W-:-:S03]  /*ce40*/  IMAD.U32 R10, RZ, RZ, UR25 ;  /* 0x00000019ff0a7e24 */ /* 0x004fc6000f8e00ff */
[----:B----4-:R-:W-:Y:S02]  /*ce50*/  IADD3 R121, -R150, R14, R149 ;  /* 0x0000000e96797210 */ /* 0x010fe40007ffe195 */
[----:B------:R-:W-:-:S03]  /*ce60*/  LOP3.LUT R14, RZ, R10, RZ, 0x33, !PT ;  /* 0x0000000aff0e7212 */ /* 0x000fc600078e33ff */
[----:B------:R-:W-:Y:S02]  /*ce70*/  VIADD R122, R121, UR28 ;  /* 0x0000001c797a7c36 */ /* 0x000fe40008000000 */
[----:B------:R-:W-:Y:S02]  /*ce80*/  IMAD.IADD R121, R14, 0x1, R121 ;  /* 0x000000010e797824 */ /* 0x000fe400078e0279 */
[--C-:B0-----:R-:W-:Y:S02]  /*ce90*/  IMAD.IADD R120, R122, 0x1, R124.reuse ;  /* 0x000000017a787824 */ /* 0x101fe400078e027c */
[----:B------:R-:W-:Y:S01]  /*cea0*/  IMAD.IADD R23, R121, 0x1, R124 ;  /* 0x0000000179177824 */ /* 0x000fe200078e027c */
[----:B-1----:R-:W-:Y:S06]  /*ceb0*/  @P3 BRA `(.L_x_1459) ;  /* 0x0000000000583947 */ /* 0x002fec0003800000 */
[----:B------:R-:W-:Y:S01]  /*cec0*/  IADD3 R124, -R150, R149, R124 ;  /* 0x00000095967c7210 */ /* 0x000fe20007ffe17c */
[----:B------:R-:W-:Y:S03]  /*ced0*/  BSSY B0, `(.L_x_1460) ;  /* 0x0000010000007945 */ /* 0x000fe60003800000 */
        /* <DEDUP_REMOVED lines=10> */
.L_x_1461:
[----:B------:R-:W-:-:S05]  /*cf80*/  IMAD.U32 R125, RZ, RZ, UR24 ;  /* 0x00000018ff7d7e24 */ /* 0x000fca000f8e00ff */
[----:B------:R-:W-:-:S13]  /*cf90*/  ISETP.NE.AND P3, PT, R125, 0x1, PT ;  /* 0x000000017d00780c */ /* 0x000fda0003f65270 */
[----:B------:R-:W0:Y:S02]  /*cfa0*/  @P3 LDC.64 R14, c[0x0][0x9e8] ;  /* 0x00027a00ff0e3b82 */ /* 0x000e240000000a00 */
[----:B0-----:R-:W-:-:S05]  /*cfb0*/  @P3 IMAD.HI.U32 R14, R124, R14, RZ ;  /* 0x0000000e7c0e3227 */ /* 0x001fca00078e00ff */
[----:B------:R-:W-:-:S07]  /*cfc0*/  @P3 SHF.R.U32.HI R124, RZ, R15, R14 ;  /* 0x0000000fff7c3219 */ /* 0x000fce000001160e */
.L_x_1462:
[----:B------:R-:W-:Y:S05]  /*cfd0*/  BSYNC B0 ;  /* 0x0000000000007941 */ /* 0x000fea0003800000 */
.L_x_1460:
[----:B------:R-:W-:-:S04]  /*cfe0*/  IMAD R124, R124, R125, -R11 ;  /* 0x0000007d7c7c7224 */ /* 0x000fc800078e0a0b */
[----:B------:R-:W-:-:S05]  /*cff0*/  IMAD R124, R151, -0x2, R124 ;  /* 0xfffffffe977c7824 */ /* 0x000fca00078e027c */
[----:B------:R-:W-:Y:S02]  /*d000*/  VIMNMX R23, R23, R124, !PT ;  /* 0x0000007c17177248 */ /* 0x000fe40007fe0100 */
[----:B------:R-:W-:-:S07]  /*d010*/  VIADDMNMX R120, R124, R125, R120, PT ;  /* 0x0000007d7c787246 */ /* 0x000fce0003800178 */
.L_x_1459:
[----:B------:R-:W-:Y:S01]  /*d020*/  ISETP.GT.AND P3, PT, R4, -0x1, PT ;  /* 0xffffffff0400780c */ /* 0x000fe20003f64270 */
[----:B------:R-:W0:Y:S03]  /*d030*/  SHFL.IDX PT, R123, R123, 0x1, 0x1c1f ;  /* 0x003c1f007b7b7f89 */ /* 0x000e2600000e0000 */
[C---:B------:R-:W-:Y:S02]  /*d040*/  ISETP.GT.AND P4, PT, R23.reuse, RZ, P3 ;  /* 0x000000ff1700720c */ /* 0x040fe40001f84270 */
[----:B------:R-:W-:Y:S02]  /*d050*/  ISETP.GT.AND P5, PT, R23, 0x1, P3 ;  /* 0x000000011700780c */ /* 0x000fe40001fa4270 */
[C---:B------:R-:W-:Y:S02]  /*d060*/  ISETP.LT.OR P4, PT, R120.reuse, 0x1, P4 ;  /* 0x000000017800780c */ /* 0x040fe40002781670 */
[----:B------:R-:W-:-:S02]  /*d070*/  ISETP.LT.OR P5, PT, R120, 0x2, P5 ;  /* 0x000000027800780c */ /* 0x000fc40002fa1670 */
[----:B------:R-:W-:Y:S02]  /*d080*/  FSEL R24, R24, -INF , !P4 ;  /* 0xff80000018187808 */ /* 0x000fe40006000000 */
[----:B------:R-:W-:Y:S02]  /*d090*/  ISETP.GT.AND P4, PT, R23, 0x8, P3 ;  /* 0x000000081700780c */ /* 0x000fe40001f84270 */
[----:B------:R-:W-:Y:S02]  /*d0a0*/  FSEL R25, R25, -INF , !P5 ;  /* 0xff80000019197808 */ /* 0x000fe40006800000 */
[----:B------:R-:W-:Y:S02]  /*d0b0*/  ISETP.LT.OR P4, PT, R120, 0x9, P4 ;  /* 0x000000097800780c */ /* 0x000fe40002781670 */
[----:B------:R-:W-:Y:S02]  /*d0c0*/  ISETP.GT.AND P5, PT, R23, 0x9, P3 ;  /* 0x000000091700780c */ /* 0x000fe40001fa4270 */
[----:B------:R-:W-:-:S02]  /*d0d0*/  FSEL R28, R28, -INF , !P4 ;  /* 0xff8000001c1c7808 */ /* 0x000fc40006000000 */
[----:B------:R-:W-:Y:S01]  /*d0e0*/  ISETP.GT.AND P4, PT, R23, 0x10, P3 ;  /* 0x000000101700780c */ /* 0x000fe20001f84270 */
[--C-:B0-----:R-:W-:Y:S01]  /*d0f0*/  IMAD.IADD R122, R122, 0x1, R123.reuse ;  /* 0x000000017a7a7824 */ /* 0x101fe200078e027b */
[C---:B------:R-:W-:Y:S01]  /*d100*/  ISETP.LT.OR P5, PT, R120.reuse, 0xa, P5 ;  /* 0x0000000a7800780c */ /* 0x040fe20002fa1670 */
[----:B------:R-:W-:Y:S01]  /*d110*/  IMAD.IADD R121, R121, 0x1, R123 ;  /* 0x0000000179797824 */ /* 0x000fe200078e027b */
[----:B------:R-:W-:Y:S02]  /*d120*/  ISETP.LT.OR P4, PT, R120, 0x11, P4 ;  /* 0x000000117800780c */ /* 0x000fe40002781670 */
[----:B------:R-:W-:Y:S02]  /*d130*/  FSEL R29, R29, -INF , !P5 ;  /* 0xff8000001d1d7808 */ /* 0x000fe40006800000 */
[----:B------:R-:W-:Y:S02]  /*d140*/  FSEL R32, R32, -INF , !P4 ;  /* 0xff80000020207808 */ /* 0x000fe40006000000 */
[----:B------:R-:W-:-:S02]  /*d150*/  ISETP.GT.AND P4, PT, R23, 0x18, P3 ;  /* 0x000000181700780c */ /* 0x000fc40001f84270 */
[C---:B------:R-:W-:Y:S02]  /*d160*/  ISETP.GT.AND P5, PT, R23.reuse, 0x11, P3 ;  /* 0x000000111700780c */ /* 0x040fe40001fa4270 */
[C---:B------:R-:W-:Y:S02]  /*d170*/  ISETP.LT.OR P4, PT, R120.reuse, 0x19, P4 ;  /* 0x000000197800780c */ /* 0x040fe40002781670 */
[----:B------:R-:W-:Y:S02]  /*d180*/  ISETP.LT.OR P5, PT, R120, 0x12, P5 ;  /* 0x000000127800780c */ /* 0x000fe40002fa1670 */
[----:B------:R-:W-:Y:S02]  /*d190*/  FSEL R36, R36, -INF , !P4 ;  /* 0xff80000024247808 */ /* 0x000fe40006000000 */
[----:B------:R-:W-:Y:S02]  /*d1a0*/  ISETP.GT.AND P4, PT, R23, 0x20, P3 ;  /* 0x000000201700780c */ /* 0x000fe40001f84270 */
[----:B------:R-:W-:-:S02]  /*d1b0*/  FSEL R33, R33, -INF , !P5 ;  /* 0xff80000021217808 */ /* 0x000fc40006800000 */
[----:B------:R-:W-:Y:S02]  /*d1c0*/  ISETP.LT.OR P4, PT, R120, 0x21, P4 ;  /* 0x000000217800780c */ /* 0x000fe40002781670 */
[C---:B------:R-:W-:Y:S02]  /*d1d0*/  ISETP.GT.AND P5, PT, R23.reuse, 0x19, P3 ;  /* 0x000000191700780c */ /* 0x040fe40001fa4270 */
[----:B------:R-:W-:Y:S02]  /*d1e0*/  FSEL R40, R40, -INF , !P4 ;  /* 0xff80000028287808 */ /* 0x000fe40006000000 */
[----:B------:R-:W-:Y:S02]  /*d1f0*/  ISETP.GT.AND P4, PT, R23, 0x28, P3 ;  /* 0x000000281700780c */ /* 0x000fe40001f84270 */
[C---:B------:R-:W-:Y:S02]  /*d200*/  ISETP.LT.OR P5, PT, R120.reuse, 0x1a, P5 ;  /* 0x0000001a7800780c */ /* 0x040fe40002fa1670 */
        /* <DEDUP_REMOVED lines=62> */
[----:B------:R-:W-:Y:S02]  /*d5f0*/  ISETP.GT.AND P5, PT, R23, 0x71, P3 ;  /* 0x000000711700780c */ /* 0x000fe40001fa4270 */
[----:B------:R-:W-:Y:S02]  /*d600*/  FSEL R84, R84, -INF , !P4 ;  /* 0xff80000054547808 */ /* 0x000fe40006000000 */
[----:B------:R-:W-:Y:S02]  /*d610*/  PLOP3.LUT P4, PT, PT, PT, UP0, 0x40, 0x0 ;  /* 0x000000000000781c */ /* 0x000fe40003f8e808 */
[----:B------:R-:W-:-:S04]  /*d620*/  ISETP.LT.OR P5, PT, R120, 0x72, P5 ;  /* 0x000000727800780c */ /* 0x000fc80002fa1670 */
[----:B------:R-:W-:Y:S02]  /*d630*/  FSEL R81, R81, -INF , !P5 ;  /* 0xff80000051517808 */ /* 0x000fe40006800000 */
[----:B------:R-:W-:-:S04]  /*d640*/  ISETP.GT.AND P5, PT, R23, 0x79, P3 ;  /* 0x000000791700780c */ /* 0x000fc80001fa4270 */
[----:B------:R-:W-:-:S04]  /*d650*/  ISETP.LT.OR P5, PT, R120, 0x7a, P5 ;  /* 0x0000007a7800780c */ /* 0x000fc80002fa1670 */
[----:B------:R-:W-:Y:S01]  /*d660*/  FSEL R85, R85, -INF , !P5 ;  /* 0xff80000055557808 */ /* 0x000fe20006800000 */
[----:B------:R-:W-:Y:S08]  /*d670*/  @P4 BRA `(.L_x_1463) ;  /* 0x0000000000584947 */ /* 0x000ff00003800000 */
        /* <DEDUP_REMOVED lines=12> */
.L_x_1465:
[----:B------:R-:W-:-:S05]  /*d740*/  IMAD.U32 R23, RZ, RZ, UR24 ;  /* 0x00000018ff177e24 */ /* 0x000fca000f8e00ff */
[----:B------:R-:W-:-:S13]  /*d750*/  ISETP.NE.AND P4, PT, R23, 0x1, PT ;  /* 0x000000011700780c */ /* 0x000fda0003f85270 */
[----:B------:R-:W0:Y:S02]  /*d760*/  @P4 LDC.64 R14, c[0x0][0x9e8] ;  /* 0x00027a00ff0e4b82 */ /* 0x000e240000000a00 */
[----:B0-----:R-:W-:-:S05]  /*d770*/  @P4 IMAD.HI.U32 R14, R123, R14, RZ ;  /* 0x0000000e7b0e4227 */ /* 0x001fca00078e00ff */
[----:B------:R-:W-:-:S07]  /*d780*/  @P4 SHF.R.U32.HI R123, RZ, R15, R14 ;  /* 0x0000000fff7b4219 */ /* 0x000fce000001160e */
.L_x_1466:
[----:B------:R-:W-:Y:S05]  /*d790*/  BSYNC B0 ;  /* 0x0000000000007941 */ /* 0x000fea0003800000 */
.L_x_1464:
[----:B------:R-:W-:-:S04]  /*d7a0*/  IMAD R11, R123, R23, -R11 ;  /* 0x000000177b0b7224 */ /* 0x000fc800078e0a0b */
[----:B------:R-:W-:-:S05]  /*d7b0*/  IMAD R14, R151, -0x2, R11 ;  /* 0xfffffffe970e7824 */ /* 0x000fca00078e020b */
[----:B------:R-:W-:Y:S02]  /*d7c0*/  VIADDMNMX R122, R14, R23, R122, PT ;  /* 0x000000170e7a7246 */ /* 0x000fe4000380017a */
[----:B------:R-:W-:-:S07]  /*d7d0*/  VIMNMX R121, R121, R14, !PT ;  /* 0x0000000e79797248 */ /* 0x000fce0007fe0100 */
.L_x_1463:
[----:B------:R-:W-:Y:S01]  /*d7e0*/  FMNMX.FTZ R14, R24, R3, !PT ;  /* 0x00000003180e7209 */ /* 0x000fe20007810000 */
[----:B------:R-:W-:Y:S01]  /*d7f0*/  UMOV UR41, UR7 ;  /* 0x0000000700297c82 */ /* 0x000fe20008000000 */
[----:B------:R-:W-:Y:S01]  /*d800*/  ISETP.GT.AND P5, PT, R121, 0x8, P3 ;  /* 0x000000087900780c */ /* 0x000fe20001fa4270 */
[----:B------:R-:W-:Y:S01]  /*d810*/  @!P1 IMAD R16, R16, 0x8, R2 ;  /* 0x0000000810109824 */ /* 0x000fe200078e0202 */
[----:B------:R-:W-:Y:S02]  /*d820*/  FMNMX.FTZ R11, R25, R14, !PT ;  /* 0x0000000e190b7209 */ /* 0x000fe40007810000 */
[----:B------:R-:W-:Y:S01]  /*d830*/  ISETP.LT.OR P5, PT, R122, 0x9, P5 ;  /* 0x000000097a00780c */ /* 0x000fe20002fa1670 */
[----:B------:R-:W-:Y:S01]  /*d840*/  @!P1 VIADD R16, R16, 0x16860 ;  /* 0x0001686010109836 */ /* 0x000fe20000000000 */
        /* <DEDUP_REMOVED lines=42> */
[----:B------:R-:W-:Y:S02]  /*daf0*/  ISETP.LT.OR P5, PT, R122, 0x29, P5 ;  /* 0x000000297a00780c */ /* 0x000fe40002fa1670 */
[----:B------:R-:W-:-:S02]  /*db00*/  FMNMX.FTZ R11, R69, R14, !PT ;  /* 0x0000000e450b7209 */ /* 0x000fc40007810000 */
[----:B------:R-:W-:Y:S02]  /*db10*/  ISETP.LT.OR P4, PT, R122, 0x1a, P4 ;  /* 0x0000001a7a00780c */ /* 0x000fe40002781670 */
[----:B------:R-:W-:Y:S02]  /*db20*/  FSEL R46, R46, -INF , !P5 ;  /* 0xff8000002e2e7808 */ /* 0x000fe40006800000 */
[----:B------:R-:W-:Y:S02]  /*db30*/  FMNMX.FTZ R14, R72, R11, !PT ;  /* 0x0000000b480e7209 */ /* 0x000fe40007810000 */
[----:B------:R-:W-:Y:S02]  /*db40*/  ISETP.GT.AND P5, PT, R121, 0x30, P3 ;  /* 0x000000307900780c */ /* 0x000fe40001fa4270 */
[----:B------:R-:W-:Y:S02]  /*db50*/  FSEL R39, R39, -INF , !P4 ;  /* 0xff80000027277808 */ /* 0x000fe40006000000 */
[----:B------:R-:W-:-:S02]  /*db60*/  ISETP.GT.AND P4, PT, R121, 0x21, P3 ;  /* 0x000000217900780c */ /* 0x000fc40001f84270 */
[----:B------:R-:W-:Y:S02]  /*db70*/  FMNMX.FTZ R11, R73, R14, !PT ;  /* 0x0000000e490b7209 */ /* 0x000fe40007810000 */
[C---:B------:R-:W-:Y:S02]  /*db80*/  ISETP.LT.OR P5, PT, R122.reuse, 0x31, P5 ;  /* 0x000000317a00780c */ /* 0x040fe40002fa1670 */
[----:B------:R-:W-:Y:S02]  /*db90*/  ISETP.LT.OR P4, PT, R122, 0x22, P4 ;  /* 0x000000227a00780c */ /* 0x000fe40002781670 */
[----:B------:R-:W-:Y:S02]  /*dba0*/  FMNMX.FTZ R14, R76, R11, !PT ;  /* 0x0000000b4c0e7209 */ /* 0x000fe40007810000 */
[----:B------:R-:W-:Y:S02]  /*dbb0*/  FSEL R50, R50, -INF , !P5 ;  /* 0xff80000032327808 */ /* 0x000fe40006800000 */
[----:B------:R-:W-:-:S02]  /*dbc0*/  ISETP.GT.AND P5, PT, R121, 0x38, P3 ;  /* 0x000000387900780c */ /* 0x000fc40001fa4270 */
[----:B------:R-:W-:Y:S02]  /*dbd0*/  FSEL R43, R43, -INF , !P4 ;  /* 0xff8000002b2b7808 */ /* 0x000fe40006000000 */
[----:B------:R-:W-:Y:S02]  /*dbe0*/  ISETP.GT.AND P4, PT, R121, 0x29, P3 ;  /* 0x000000297900780c */ /* 0x000fe40001f84270 */
[----:B------:R-:W-:Y:S02]  /*dbf0*/  FMNMX.FTZ R11, R77, R14, !PT ;  /* 0x0000000e4d0b7209 */ /* 0x000fe40007810000 */
[C---:B------:R-:W-:Y:S02]  /*dc00*/  ISETP.LT.OR P5, PT, R122.reuse, 0x39, P5 ;  /* 0x000000397a00780c */ /* 0x040fe40002fa1670 */
[----:B------:R-:W-:Y:S02]  /*dc10*/  ISETP.LT.OR P4, PT, R122, 0x2a, P4 ;  /* 0x0000002a7a00780c */ /* 0x000fe40002781670 */
[----:B------:R-:W-:-:S02]  /*dc20*/  FMNMX.FTZ R14, R80, R11, !PT ;  /* 0x0000000b500e7209 */ /* 0x000fc40007810000 */
[----:B------:R-:W-:Y:S02]  /*dc30*/  FSEL R54, R54, -INF , !P5 ;  /* 0xff80000036367808 */ /* 0x000fe40006800000 */
[----:B------:R-:W-:Y:S02]  /*dc40*/  ISETP.GT.AND P5, PT, R121, 0x40, P3 ;  /* 0x000000407900780c */ /* 0x000fe40001fa4270 */
[----:B------:R-:W-:Y:S02]  /*dc50*/  FSEL R47, R47, -INF , !P4 ;  /* 0xff8000002f2f7808 */ /* 0x000fe40006000000 */
[----:B------:R-:W-:Y:S02]  /*dc60*/  FMNMX.FTZ R11, R81, R14, !PT ;  /* 0x0000000e510b7209 */ /* 0x000fe40007810000 */
[----:B------:R-:W-:Y:S02]  /*dc70*/  ISETP.GT.AND P4, PT, R121, 0x31, P3 ;  /* 0x000000317900780c */ /* 0x000fe40001f84270 */
[----:B------:R-:W-:-:S02]  /*dc80*/  ISETP.LT.OR P5, PT, R122, 0x41, P5 ;  /* 0x000000417a00780c */ /* 0x000fc40002fa1670 */
[----:B------:R-:W-:Y:S02]  /*dc90*/  FMNMX.FTZ R14, R84, R11, !PT ;  /* 0x0000000b540e7209 */ /* 0x000fe40007810000 */
[----:B------:R-:W-:Y:S02]  /*dca0*/  ISETP.LT.OR P4, PT, R122, 0x32, P4 ;  /* 0x000000327a00780c */ /* 0x000fe40002781670 */
[----:B------:R-:W-:Y:S02]  /*dcb0*/  FSEL R58, R58, -INF , !P5 ;  /* 0xff8000003a3a7808 */ /* 0x000fe40006800000 */
[----:B------:R-:W-:Y:S02]  /*dcc0*/  ISETP.GT.AND P5, PT, R121, 0x48, P3 ;  /* 0x000000487900780c */ /* 0x000fe40001fa4270 */
[----:B------:R-:W-:Y:S02]  /*dcd0*/  FMNMX.FTZ R14, R85, R14, !PT ;  /* 0x0000000e550e7209 */ /* 0x000fe40007810000 */
[----:B------:R-:W-:-:S02]  /*dce0*/  FSEL R51, R51, -INF , !P4 ;  /* 0xff80000033337808 */ /* 0x000fc40006000000 */
[C---:B------:R-:W-:Y:S01]  /*dcf0*/  ISETP.GT.AND P4, PT, R121.reuse, 0x39, P3 ;  /* 0x000000397900780c */ /* 0x040fe20001f84270 */
[----:B------:R-:W0:Y:S01]  /*dd00*/  SHFL.BFLY PT, R11, R14, 0x2, 0x1f ;  /* 0x0c401f000e0b7f89 */ /* 0x000e2200000e0000 */
[C---:B------:R-:W-:Y:S02]  /*dd10*/  ISETP.LT.OR P5, PT, R122.reuse, 0x49, P5 ;  /* 0x000000497a00780c */ /* 0x040fe40002fa1670 */
[----:B------:R-:W-:Y:S02]  /*dd20*/  ISETP.LT.OR P4, PT, R122, 0x3a, P4 ;  /* 0x0000003a7a00780c */ /* 0x000fe40002781670 */
[----:B------:R-:W-:Y:S02]  /*dd30*/  FSEL R62, R62, -INF , !P5 ;  /* 0xff8000003e3e7808 */ /* 0x000fe40006800000 */
[----:B------:R-:W-:Y:S02]  /*dd40*/  ISETP.GT.AND P5, PT, R121, 0x50, P3 ;  /* 0x000000507900780c */ /* 0x000fe40001fa4270 */
[----:B------:R-:W-:-:S02]  /*dd50*/  FSEL R55, R55, -INF , !P4 ;  /* 0xff80000037377808 */ /* 0x000fc40006000000 */
[C---:B------:R-:W-:Y:S02]  /*dd60*/  ISETP.GT.AND P4, PT, R121.reuse, 0x41, P3 ;  /* 0x000000417900780c */ /* 0x040fe40001f84270 */
        /* <DEDUP_REMOVED lines=12> */
[----:B0-----:R-:W-:Y:S02]  /*de30*/  FMNMX.FTZ R15, R14, R11, !PT ;  /* 0x0000000b0e0f7209 */ /* 0x001fe40007810000 */
[C---:B------:R-:W-:Y:S02]  /*de40*/  ISETP.LT.OR P5, PT, R122.reuse, 0x61, P5 ;  /* 0x000000617a00780c */ /* 0x040fe40002fa1670 */
[----:B------:R-:W-:Y:S01]  /*de50*/  ISETP.LT.OR P4, PT, R122, 0x52, P4 ;  /* 0x000000527a00780c */ /* 0x000fe20002781670 */
[----:B------:R-:W0:Y:S01]  /*de60*/  SHFL.BFLY PT, R120, R15, 0x1, 0x1f ;  /* 0x0c201f000f787f89 */ /* 0x000e2200000e0000 */
[----:B------:R-:W-:Y:S02]  /*de70*/  FSEL R74, R74, -INF , !P5 ;  /* 0xff8000004a4a7808 */ /* 0x000fe40006800000 */
[----:B------:R-:W-:-:S02]  /*de80*/  ISETP.GT.AND P5, PT, R121, 0x68, P3 ;  /* 0x000000687900780c */ /* 0x000fc40001fa4270 */
[----:B------:R-:W-:Y:S02]  /*de90*/  FSEL R67, R67, -INF , !P4 ;  /* 0xff80000043437808 */ /* 0x000fe40006000000 */
[C---:B------:R-:W-:Y:S02]  /*dea0*/  ISETP.GT.AND P4, PT, R121.reuse, 0x59, P3 ;  /* 0x000000597900780c */ /* 0x040fe40001f84270 */
[C---:B------:R-:W-:Y:S02]  /*deb0*/  ISETP.LT.OR P5, PT, R122.reuse, 0x69, P5 ;  /* 0x000000697a00780c */ /* 0x040fe40002fa1670 */
[----:B------:R-:W-:Y:S02]  /*dec0*/  ISETP.LT.OR P4, PT, R122, 0x5a, P4 ;  /* 0x0000005a7a00780c */ /* 0x000fe40002781670 */
        /* <DEDUP_REMOVED lines=9> */
[----:B------:R-:W-:Y:S02]  /*df60*/  ISETP.GT.AND P4, PT, R121, 0x69, P3 ;  /* 0x000000697900780c */ /* 0x000fe40001f84270 */
[C---:B------:R-:W-:Y:S02]  /*df70*/  ISETP.LT.OR P5, PT, R122.reuse, 0x72, P5 ;  /* 0x000000727a00780c */ /* 0x040fe40002fa1670 */
[----:B0-----:R-:W-:Y:S02]  /*df80*/  FMNMX.FTZ R11, R15, R120, !PT ;  /* 0x000000780f0b7209 */ /* 0x001fe40007810000 */
[----:B------:R-:W-:Y:S02]  /*df90*/  ISETP.LT.OR P4, PT, R122, 0x6a, P4 ;  /* 0x0000006a7a00780c */ /* 0x000fe40002781670 */
[----:B------:R-:W-:Y:S01]  /*dfa0*/  FSEL R83, R83, -INF , !P5 ;  /* 0xff80000053537808 */ /* 0x000fe20006800000 */
[----:B------:R-:W-:Y:S01]  /*dfb0*/  FMUL.FTZ R14, R11, UR41 ;  /* 0x000000290b0e7c20 */ /* 0x000fe20008410000 */
[----:B------:R-:W-:-:S02]  /*dfc0*/  ISETP.GT.AND P5, PT, R121, RZ, P3 ;  /* 0x000000ff7900720c */ /* 0x000fc40001fa4270 */
[----:B------:R-:W-:Y:S02]  /*dfd0*/  FSEL R79, R79, -INF , !P4 ;  /* 0xff8000004f4f7808 */ /* 0x000fe40006000000 */
[----:B------:R-:W-:Y:S02]  /*dfe0*/  FSETP.NEU.FTZ.AND P4, PT, R11, -INF , PT ;  /* 0xff8000000b00780b */ /* 0x000fe40003f9d000 */
[----:B------:R-:W-:Y:S02]  /*dff0*/  ISETP.LT.OR P5, PT, R122, 0x1, P5 ;  /* 0x000000017a00780c */ /* 0x000fe40002fa1670 */
[----:B------:R-:W-:Y:S02]  /*e000*/  FSEL R14, R14, RZ, P4 ;  /* 0x000000ff0e0e7208 */ /* 0x000fe40002000000 */
[----:B------:R-:W-:Y:S02]  /*e010*/  FSEL R26, R26, -INF , !P5 ;  /* 0xff8000001a1a7808 */ /* 0x000fe40006800000 */
[----:B------:R-:W-:Y:S01]  /*e020*/  ISETP.GT.AND P5, PT, R121, 0x78, P3 ;  /* 0x000000787900780c */ /* 0x000fe20001fa4270 */
        /* <DEDUP_REMOVED lines=25> */
[--C-:B------:R-:W-:Y:S01]  /*e1c0*/  FFMA.FTZ R134, R60, UR41, -R14.reuse ;  /* 0x000000293c867c23 */ /* 0x100fe2000801080e */
[----:B------:R-:W-:Y:S01]  /*e1d0*/  FMNMX.FTZ R28, R38, R25, !PT ;  /* 0x00000019261c7209 */ /* 0x000fe20007810000 */
[--C-:B------:R-:W-:Y:S01]  /*e1e0*/  FFMA.FTZ R61, R61, UR41, -R14.reuse ;  /* 0x000000293d3d7c23 */ /* 0x100fe2000801080e */
[----:B------:R0:W-:Y:S01]  /*e1f0*/  MUFU.EX2 R25, R37 ;  /* 0x0000002500197308 */ /* 0x0001e20000000800 */
[----:B------:R-:W-:Y:S01]  /*e200*/  FSEL R87, R87, -INF , !P3 ;  /* 0xff80000057577808 */ /* 0x000fe20005800000 */
        /* <DEDUP_REMOVED lines=14> */
[----:B------:R-:W-:Y:S01]  /*e2f0*/  FFMA.FTZ R85, R85, UR41, -R14 ;  /* 0x0000002955557c23 */ /* 0x000fe2000801080e */
[----:B------:R-:W-:Y:S02]  /*e300*/  MUFU.EX2 R148, R148 ;  /* 0x0000009400947308 */ /* 0x000fe40000000800 */
[----:B------:R-:W-:-:S04]  /*e310*/  FMNMX.FTZ R29, R47, R32, !PT ;  /* 0x000000202f1d7209 */ /* 0x000fc80007810000 */
[----:B------:R-:W-:Y:S02]  /*e320*/  FMNMX.FTZ R32, R50, R29, !PT ;  /* 0x0000001d32207209 */ /* 0x000fe40007810000 */
[----:B------:R-:W-:Y:S02]  /*e330*/  MUFU.EX2 R15, R15 ;  /* 0x0000000f000f7308 */ /* 0x000fe40000000800 */
[----:B------:R-:W-:-:S04]  /*e340*/  FMNMX.FTZ R29, R51, R32, !PT ;  /* 0x00000020331d7209 */ /* 0x000fc80007810000 */
[----:B------:R-:W-:Y:S02]  /*e350*/  FMNMX.FTZ R32, R54, R29, !PT ;  /* 0x0000001d36207209 */ /* 0x000fe40007810000 */
[----:B------:R1:W-:Y:S02]  /*e360*/  MUFU.EX2 R29, R45 ;  /* 0x0000002d001d7308 */ /* 0x0003e40000000800 */
[----:B------:R-:W-:-:S04]  /*e370*/  FMNMX.FTZ R33, R55, R32, !PT ;  /* 0x0000002037217209 */ /* 0x000fc80007810000 */
[----:B------:R-:W-:Y:S02]  /*e380*/  FMNMX.FTZ R32, R58, R33, !PT ;  /* 0x000000213a207209 */ /* 0x000fe40007810000 */
[----:B------:R-:W-:Y:S02]  /*e390*/  MUFU.EX2 R150, R150 ;  /* 0x0000009600967308 */ /* 0x000fe40000000800 */
[----:B------:R-:W-:Y:S01]  /*e3a0*/  FMNMX.FTZ R33, R59, R32, !PT ;  /* 0x000000203b217209 */ /* 0x000fe20007810000 */
[----:B------:R-:W-:-:S03]  /*e3b0*/  FFMA.FTZ R32, R49, UR41, -R14 ;  /* 0x0000002931207c23 */ /* 0x000fc6000801080e */
[----:B------:R-:W-:Y:S02]  /*e3c0*/  FMNMX.FTZ R36, R62, R33, !PT ;  /* 0x000000213e247209 */ /* 0x000fe40007810000 */
[----:B------:R-:W-:Y:S02]  /*e3d0*/  MUFU.EX2 R23, R23 ;  /* 0x0000001700177308 */ /* 0x000fe40000000800 */
        /* <DEDUP_REMOVED lines=16> */
[----:B------:R-:W-:Y:S01]  /*e4e0*/  FMNMX.FTZ R37, R83, R40, !PT ;  /* 0x0000002853257209 */ /* 0x000fe20007810000 */
[----:B------:R-:W-:-:S03]  /*e4f0*/  FFMA.FTZ R40, R65, UR41, -R14 ;  /* 0x0000002941287c23 */ /* 0x000fc6000801080e */
[----:B------:R-:W-:Y:S02]  /*e500*/  FMNMX.FTZ R44, R86, R37, !PT ;  /* 0x00000025562c7209 */ /* 0x000fe40007810000 */
[----:B------:R-:W-:Y:S02]  /*e510*/  MUFU.EX2 R28, R28 ;  /* 0x0000001c001c7308 */ /* 0x000fe40000000800 */
[----:B------:R-:W-:-:S05]  /*e520*/  FMNMX.FTZ R44, R87, R44, !PT ;  /* 0x0000002c572c7209 */ /* 0x000fca0007810000 */
[----:B-1----:R-:W0:Y:S01]  /*e530*/  SHFL.BFLY PT, R45, R44, 0x2, 0x1f ;  /* 0x0c401f002c2d7f89 */ /* 0x002e2200000e0000 */
[----:B------:R-:W-:Y:S08]  /*e540*/  MUFU.EX2 R142, R142 ;  /* 0x0000008e008e7308 */ /* 0x000ff00000000800 */
[----:B------:R-:W-:Y:S08]  /*e550*/  MUFU.EX2 R136, R136 ;  /* 0x0000008800887308 */ /* 0x000ff00000000800 */
[----:B------:R-:W-:Y:S01]  /*e560*/  MUFU.EX2 R32, R32 ;  /* 0x0000002000207308 */ /* 0x000fe20000000800 */
[----:B0-----:R-:W-:Y:S01]  /*e570*/  FMNMX.FTZ R49, R44, R45, !PT ;  /* 0x0000002d2c317209 */ /* 0x001fe20007810000 */
[----:B------:R-:W-:-:S06]  /*e580*/  FFMA.FTZ R45, R77, UR41, -R14 ;  /* 0x000000294d2d7c23 */ /* 0x000fcc000801080e */
[----:B------:R-:W-:Y:S01]  /*e590*/  MUFU.EX2 R138, R138 ;  /* 0x0000008a008a7308 */ /* 0x000fe20000000800 */
[----:B------:R-:W0:Y:S07]  /*e5a0*/  SHFL.BFLY PT, R52, R49, 0x1, 0x1f ;  /* 0x0c201f0031347f89 */ /* 0x000e2e00000e0000 */
[----:B------:R-:W-:Y:S08]  /*e5b0*/  MUFU.EX2 R132, R132 ;  /* 0x0000008400847308 */ /* 0x000ff00000000800 */
[----:B------:R-:W-:Y:S08]  /*e5c0*/  MUFU.EX2 R36, R36 ;  /* 0x0000002400247308 */ /* 0x000ff00000000800 */
[----:B------:R-:W-:Y:S01]  /*e5d0*/  MUFU.EX2 R134, R134 ;  /* 0x0000008600867308 */ /* 0x000fe20000000800 */
[----:B0-----:R-:W-:-:S02]  /*e5e0*/  FMNMX.FTZ R14, R49, R52, !PT ;  /* 0x00000034310e7209 */ /* 0x001fc40007810000 */
[----:B------:R-:W-:Y:S02]  /*e5f0*/  FSEL R52, R11, RZ, P4 ;  /* 0x000000ff0b347208 */ /* 0x000fe40002000000 */
[C---:B------:R-:W-:Y:S01]  /*e600*/  FSETP.NEU.FTZ.AND P3, PT, R14.reuse, -INF , PT ;  /* 0xff8000000e00780b */ /* 0x040fe20003f7d000 */
[----:B--2---:R-:W-:Y:S02]  /*e610*/  FMUL.FTZ R53, R14, UR41 ;  /* 0x000000290e357c20 */ /* 0x004fe40008410000 */
[----:B------:R-:W-:Y:S01]  /*e620*/  MUFU.EX2 R37, R61 ;  /* 0x0000003d00257308 */ /* 0x000fe20000000800 */
[----:B------:R-:W-:-:S04]  /*e630*/  FADD.FTZ R52, -R52, R3 ;  /* 0x0000000334347221 */ /* 0x000fc80000010100 */
[----:B------:R-:W-:Y:S01]  /*e640*/  FMUL.FTZ R3, R52, UR41 ;  /* 0x0000002934037c20 */ /* 0x000fe20008410000 */
[----:B------:R-:W-:Y:S02]  /*e650*/  FSEL R52, R53, RZ, P3 ;  /* 0x000000ff35347208 */ /* 0x000fe40001800000 */
[----:B------:R-:W-:Y:S03]  /*e660*/  MUFU.EX2 R128, R128 ;  /* 0x0000008000807308 */ /* 0x000fe60000000800 */
        /* <DEDUP_REMOVED lines=9> */
[----:B------:R-:W-:Y:S01]  /*e700*/  FFMA.FTZ R141, R42, UR41, -R52 ;  /* 0x000000292a8d7c23 */ /* 0x000fe20008010834 */
[----:B------:R-:W-:Y:S01]  /*e710*/  @!P1 PRMT R34, RZ, 0x654, R16 ;  /* 0x00000654ff229816 */ /* 0x000fe20000000010 */
[--C-:B------:R-:W-:Y:S01]  /*e720*/  FFMA.FTZ R16, R43, UR41, -R52.reuse ;  /* 0x000000292b107c23 */ /* 0x100fe20008010834 */
[--C-:B------:R-:W-:Y:S01]  /*e730*/  FFMA.FTZ R143, R46, UR41, -R52.reuse ;  /* 0x000000292e8f7c23 */ /* 0x100fe20008010834 */
[----:B------:R-:W-:Y:S01]  /*e740*/  MUFU.EX2 R149, R149 ;  /* 0x0000009500957308 */ /* 0x000fe20000000800 */
[----:B------:R1:W-:Y:S01]  /*e750*/  @!P1 SYNCS.ARRIVE.TRANS64.RED.A1T0 RZ, [R34+URZ], RZ ;  /* 0x000000ff22ff99a7 */ /* 0x0003e2000810043f */
        /* <DEDUP_REMOVED lines=8> */
[----:B------:R-:W-:Y:S01]  /*e7e0*/  F2FP.F16.F32.PACK_AB R148, R15, R148 ;  /* 0x000000940f94723e */ /* 0x000fe200000000ff */
[--C-:B-1----:R-:W-:Y:S01]  /*e7f0*/  FFMA.FTZ R34, R47, UR41, -R52.reuse ;  /* 0x000000292f227c23 */ /* 0x102fe20008010834 */
[----:B------:R-:W-:Y:S01]  /*e800*/  FFMA.FTZ R62, R62, UR41, -R52 ;  /* 0x000000293e3e7c23 */ /* 0x000fe20008010834 */
[----:B------:R-:W-:Y:S01]  /*e810*/  FADD.FTZ R39, R15, R6 ;  /* 0x000000060f277221 */ /* 0x000fe20000010000 */
[----:B------:R-:W-:Y:S01]  /*e820*/  FSEL R15, R14, RZ, P3 ;  /* 0x000000ff0e0f7208 */ /* 0x000fe20001800000 */
[--C-:B------:R-:W-:Y:S01]  /*e830*/  FFMA.FTZ R63, R63, UR41, -R52.reuse ;  /* 0x000000293f3f7c23 */ /* 0x100fe20008010834 */
[----:B------:R-:W-:Y:S01]  /*e840*/  MUFU.EX2 R151, R151 ;  /* 0x0000009700977308 */ /* 0x000fe20000000800 */
[----:B------:R-:W-:Y:S01]  /*e850*/  FADD.FTZ R6, R150, R39 ;  /* 0x0000002796067221 */ /* 0x000fe20000010000 */
[----:B------:R-:W-:Y:S01]  /*e860*/  FFMA.FTZ R66, R66, UR41, -R52 ;  /* 0x0000002942427c23 */ /* 0x000fe20008010834 */
[----:B------:R-:W-:Y:S01]  /*e870*/  FADD.FTZ R15, -R15, R0 ;  /* 0x000000000f0f7221 */ /* 0x000fe20000010100 */
[----:B------:R-:W-:Y:S01]  /*e880*/  FFMA.FTZ R67, R67, UR41, -R52 ;  /* 0x0000002943437c23 */ /* 0x000fe20008010834 */
[----:B------:R-:W-:Y:S01]  /*e890*/  FADD.FTZ R39, R23, R6 ;  /* 0x0000000617277221 */ /* 0x000fe20000010000 */
[--C-:B------:R-:W-:Y:S01]  /*e8a0*/  FFMA.FTZ R70, R70, UR41, -R52.reuse ;  /* 0x0000002946467c23 */ /* 0x100fe20008010834 */
[----:B------:R-:W-:Y:S01]  /*e8b0*/  FMUL.FTZ R0, R15, UR41 ;  /* 0x000000290f007c20 */ /* 0x000fe20008410000 */
[----:B------:R-:W-:Y:S01]  /*e8c0*/  MUFU.EX2 R27, R27 ;  /* 0x0000001b001b7308 */ /* 0x000fe20000000800 */
[----:B------:R-:W-:Y:S01]  /*e8d0*/  FADD.FTZ R39, R144, R39 ;  /* 0x0000002790277221 */ /* 0x000fe20000010000 */
[----:B------:R-:W-:Y:S01]  /*e8e0*/  F2FP.F16.F32.PACK_AB R144, R24, R144 ;  /* 0x000000901890723e */ /* 0x000fe200000000ff */
[--C-:B------:R-:W-:Y:S01]  /*e8f0*/  FFMA.FTZ R71, R71, UR41, -R52.reuse ;  /* 0x0000002947477c23 */ /* 0x100fe20008010834 */
[--C-:B------:R-:W-:Y:S01]  /*e900*/  FFMA.FTZ R74, R74, UR41, -R52.reuse ;  /* 0x000000294a4a7c23 */ /* 0x100fe20008010834 */
[----:B------:R-:W-:Y:S01]  /*e910*/  FADD.FTZ R39, R24, R39 ;  /* 0x0000002718277221 */ /* 0x000fe20000010000 */
[--C-:B------:R-:W-:Y:S01]  /*e920*/  FFMA.FTZ R75, R75, UR41, -R52.reuse ;  /* 0x000000294b4b7c23 */ /* 0x100fe20008010834 */
[--C-:B------:R-:W-:Y:S01]  /*e930*/  FFMA.FTZ R78, R78, UR41, -R52.reuse ;  /* 0x000000294e4e7c23 */ /* 0x100fe20008010834 */
[----:B------:R-:W0:Y:S01]  /*e940*/  MUFU.EX2 R0, R0 ;  /* 0x0000000000007308 */ /* 0x000e220000000800 */
[----:B------:R-:W-:Y:S01]  /*e950*/  FADD.FTZ R6, R146, R39 ;  /* 0x0000002792067221 */ /* 0x000fe20000010000 */
[--C-:B------:R-:W-:Y:S01]  /*e960*/  FFMA.FTZ R79, R79, UR41, -R52.reuse ;  /* 0x000000294f4f7c23 */ /* 0x100fe20008010834 */
[--C-:B------:R-:W-:Y:S01]  /*e970*/  FFMA.FTZ R82, R82, UR41, -R52.reuse ;  /* 0x0000002952527c23 */ /* 0x100fe20008010834 */
[----:B------:R-:W-:Y:S01]  /*e980*/  FFMA.FTZ R83, R83, UR41, -R52 ;  /* 0x0000002953537c23 */ /* 0x000fe20008010834 */
[----:B------:R-:W-:Y:S01]  /*e990*/  FADD.FTZ R15, R25, R6 ;  /* 0x00000006190f7221 */ /* 0x000fe20000010000 */
[--C-:B------:R-:W-:Y:S01]  /*e9a0*/  FFMA.FTZ R86, R86, UR41, -R52.reuse ;  /* 0x0000002956567c23 */ /* 0x100fe20008010834 */
[----:B------:R-:W-:Y:S01]  /*e9b0*/  FFMA.FTZ R52, R87, UR41, -R52 ;  /* 0x0000002957347c23 */ /* 0x000fe20008010834 */
[----:B------:R-:W1:Y:S01]  /*e9c0*/  MUFU.EX2 R145, R145 ;  /* 0x0000009100917308 */ /* 0x000e620000000800 */
[----:B------:R-:W-:Y:S01]  /*e9d0*/  FADD.FTZ R15, R140, R15 ;  /* 0x0000000f8c0f7221 */ /* 0x000fe20000010000 */
[-C--:B------:R-:W-:Y:S01]  /*e9e0*/  FMUL.FTZ R88, R88, R3.reuse ;  /* 0x0000000358587220 */ /* 0x080fe20000410000 */
[-C--:B------:R-:W-:Y:S01]  /*e9f0*/  FMUL.FTZ R89, R89, R3.reuse ;  /* 0x0000000359597220 */ /* 0x080fe20000410000 */
[-C--:B------:R-:W-:Y:S01]  /*ea00*/  FMUL.FTZ R92, R92, R3.reuse ;  /* 0x000000035c5c7220 */ /* 0x080fe20000410000 */
[----:B------:R-:W-:Y:S01]  /*ea10*/  FADD.FTZ R15, R28, R15 ;  /* 0x0000000f1c0f7221 */ /* 0x000fe20000010000 */
[-C--:B------:R-:W-:Y:S01]  /*ea20*/  FMUL.FTZ R93, R93, R3.reuse ;  /* 0x000000035d5d7220 */ /* 0x080fe20000410000 */
[----:B------:R-:W-:Y:S01]  /*ea30*/  FMUL.FTZ R96, R96, R3 ;  /* 0x0000000360607220 */ /* 0x000fe20000410000 */
[----:B------:R-:W2:Y:S01]  /*ea40*/  MUFU.EX2 R30, R30 ;  /* 0x0000001e001e7308 */ /* 0x000ea20000000800 */
[----:B------:R-:W-:Y:S01]  /*ea50*/  FADD.FTZ R6, R142, R15 ;  /* 0x0000000f8e067221 */ /* 0x000fe20000010000 */
[----:B0-----:R-:W-:Y:S01]  /*ea60*/  FFMA.FTZ R5, R0, R5, R149 ;  /* 0x0000000500057223 */ /* 0x001fe20000010095 */
[-C--:B------:R-:W-:Y:S01]  /*ea70*/  FMUL.FTZ R97, R97, R3.reuse ;  /* 0x0000000361617220 */ /* 0x080fe20000410000 */
[-C--:B------:R-:W-:Y:S01]  /*ea80*/  FMUL.FTZ R100, R100, R3.reuse ;  /* 0x0000000364647220 */ /* 0x080fe20000410000 */
[----:B------:R-:W-:Y:S01]  /*ea90*/  FADD.FTZ R15, R29, R6 ;  /* 0x000000061d0f7221 */ /* 0x000fe20000010000 */
[----:B------:R-:W-:Y:S01]  /*eaa0*/  FADD.FTZ R6, R26, R5 ;  /* 0x000000051a067221 */ /* 0x000fe20000010000 */
[-C--:B------:R-:W-:Y:S01]  /*eab0*/  FMUL.FTZ R101, R101, R3.reuse ;  /* 0x0000000365657220 */ /* 0x080fe20000410000 */
[----:B------:R-:W0:Y:S01]  /*eac0*/  MUFU.EX2 R147, R147 ;  /* 0x0000009300937308 */ /* 0x000e220000000800 */
[----:B------:R-:W-:Y:S01]  /*ead0*/  FADD.FTZ R15, R136, R15 ;  /* 0x0000000f880f7221 */ /* 0x000fe20000010000 */
[----:B------:R-:W-:Y:S01]  /*eae0*/  FADD.FTZ R6, R151, R6 ;  /* 0x0000000697067221 */ /* 0x000fe20000010000 */
[-C--:B------:R-:W-:Y:S01]  /*eaf0*/  FMUL.FTZ R104, R104, R3.reuse ;  /* 0x0000000368687220 */ /* 0x080fe20000410000 */
[-C--:B------:R-:W-:Y:S01]  /*eb00*/  FMUL.FTZ R105, R105, R3.reuse ;  /* 0x0000000369697220 */ /* 0x080fe20000410000 */
[----:B------:R-:W-:Y:S01]  /*eb10*/  FADD.FTZ R15, R32, R15 ;  /* 0x0000000f200f7221 */ /* 0x000fe20000010000 */
[----:B------:R-:W-:Y:S01]  /*eb20*/  FADD.FTZ R6, R27, R6 ;  /* 0x000000061b067221 */ /* 0x000fe20000010000 */
[-C--:B------:R-:W-:Y:S01]  /*eb30*/  FMUL.FTZ R108, R108, R3.reuse ;  /* 0x000000036c6c7220 */ /* 0x080fe20000410000 */
[----:B------:R-:W3:Y:S01]  /*eb40*/  MUFU.EX2 R31, R31 ;  /* 0x0000001f001f7308 */ /* 0x000ee20000000800 */
[----:B------:R-:W-:Y:S01]  /*eb50*/  FADD.FTZ R24, R138, R15 ;  /* 0x0000000f8a187221 */ /* 0x000fe20000010000 */
[----:B-1----:R-:W-:Y:S01]  /*eb60*/  FADD.FTZ R5, R145, R6 ;  /* 0x0000000691057221 */ /* 0x002fe20000010000 */
[-C--:B------:R-:W-:Y:S01]  /*eb70*/  FMUL.FTZ R109, R109, R3.reuse ;  /* 0x000000036d6d7220 */ /* 0x080fe20000410000 */
[-C--:B------:R-:W-:Y:S01]  /*eb80*/  FMUL.FTZ R112, R112, R3.reuse ;  /* 0x0000000370707220 */ /* 0x080fe20000410000 */
[----:B------:R-:W-:Y:S01]  /*eb90*/  FADD.FTZ R15, R33, R24 ;  /* 0x00000018210f7221 */ /* 0x000fe20000010000 */
[----:B--2---:R-:W-:Y:S01]  /*eba0*/  FADD.FTZ R6, R30, R5 ;  /* 0x000000051e067221 */ /* 0x004fe20000010000 */
[-C--:B------:R-:W-:Y:S01]  /*ebb0*/  FMUL.FTZ R113, R113, R3.reuse ;  /* 0x0000000371717220 */ /* 0x080fe20000410000 */
[----:B------:R-:W1:Y:S01]  /*ebc0*/  MUFU.EX2 R141, R141 ;  /* 0x0000008d008d7308 */ /* 0x000e620000000800 */
[----:B------:R-:W-:Y:S01]  /*ebd0*/  FADD.FTZ R15, R132, R15 ;  /* 0x0000000f840f7221 */ /* 0x000fe20000010000 */
[----:B0-----:R-:W-:Y:S01]  /*ebe0*/  FADD.FTZ R6, R147, R6 ;  /* 0x0000000693067221 */ /* 0x001fe20000010000 */
[-C--:B------:R-:W-:Y:S01]  /*ebf0*/  FMUL.FTZ R116, R116, R3.reuse ;  /* 0x0000000374747220 */ /* 0x080fe20000410000 */
[----:B------:R-:W-:Y:S01]  /*ec00*/  FMUL.FTZ R117, R117, R3 ;  /* 0x0000000375757220 */ /* 0x000fe20000410000 */
[----:B------:R-:W-:Y:S01]  /*ec10*/  FADD.FTZ R15, R36, R15 ;  /* 0x0000000f240f7221 */ /* 0x000fe20000010000 */
[----:B------:R-:W-:Y:S01]  /*ec20*/  ISETP.GT.AND P3, PT, R4, R21, PT ;  /* 0x000000150400720c */ /* 0x000fe20003f64270 */
[----:B------:R-:W-:Y:S01]  /*ec30*/  FMUL.FTZ R90, R90, R0 ;  /* 0x000000005a5a7220 */ /* 0x000fe20000410000 */
[----:B------:R-:W0:Y:S01]  /*ec40*/  MUFU.EX2 R16, R16 ;  /* 0x0000001000107308 */ /* 0x000e220000000800 */
[----:B------:R-:W-:Y:S01]  /*ec50*/  FADD.FTZ R24, R134, R15 ;  /* 0x0000000f86187221 */ /* 0x000fe20000010000 */
[----:B---3--:R-:W-:Y:S01]  /*ec60*/  FADD.FTZ R6, R31, R6 ;  /* 0x000000061f067221 */ /* 0x008fe20000010000 */
[----:B------:R-:W-:Y:S01]  /*ec70*/  F2FP.F16.F32.PACK_AB R150, R23, R150 ;  /* 0x000000961796723e */ /* 0x000fe200000000ff */
[-C--:B------:R-:W-:Y:S01]  /*ec80*/  FMUL.FTZ R91, R91, R0.reuse ;  /* 0x000000005b5b7220 */ /* 0x080fe20000410000 */
[----:B------:R-:W-:Y:S01]  /*ec90*/  FADD.FTZ R15, R37, R24 ;  /* 0x00000018250f7221 */ /* 0x000fe20000010000 */
[-C--:B------:R-:W-:Y:S01]  /*eca0*/  FMUL.FTZ R94, R94, R0.reuse ;  /* 0x000000005e5e7220 */ /* 0x080fe20000410000 */
[-C--:B------:R-:W-:Y:S01]  /*ecb0*/  FMUL.FTZ R95, R95, R0.reuse ;  /* 0x000000005f5f7220 */ /* 0x080fe20000410000 */
[----:B------:R-:W2:Y:S01]  /*ecc0*/  MUFU.EX2 R40, R40 ;  /* 0x0000002800287308 */ /* 0x000ea20000000800 */
[----:B-1----:R-:W-:Y:S01]  /*ecd0*/  FADD.FTZ R5, R141, R6 ;  /* 0x000000068d057221 */ /* 0x002fe20000010000 */
[----:B------:R-:W-:Y:S01]  /*ece0*/  FADD.FTZ R15, R128, R15 ;  /* 0x0000000f800f7221 */ /* 0x000fe20000010000 */
[-C--:B------:R-:W-:Y:S01]  /*ecf0*/  FMUL.FTZ R98, R98, R0.reuse ;  /* 0x0000000062627220 */ /* 0x080fe20000410000 */
[-C--:B------:R-:W-:Y:S01]  /*ed00*/  FMUL.FTZ R99, R99, R0.reuse ;  /* 0x0000000063637220 */ /* 0x080fe20000410000 */
[-C--:B------:R-:W-:Y:S01]  /*ed10*/  FMUL.FTZ R102, R102, R0.reuse ;  /* 0x0000000066667220 */ /* 0x080fe20000410000 */
[-C--:B------:R-:W-:Y:S01]  /*ed20*/  FMUL.FTZ R103, R103, R0.reuse ;  /* 0x0000000067677220 */ /* 0x080fe20000410000 */
[-C--:B------:R-:W-:Y:S01]  /*ed30*/  FMUL.FTZ R106, R106, R0.reuse ;  /* 0x000000006a6a7220 */ /* 0x080fe20000410000 */
[----:B------:R-:W1:Y:S01]  /*ed40*/  MUFU.EX2 R143, R143 ;  /* 0x0000008f008f7308 */ /* 0x000e620000000800 */
[C---:B0-----:R-:W-:Y:S01]  /*ed50*/  FADD.FTZ R6, R16.reuse, R5 ;  /* 0x0000000510067221 */ /* 0x041fe20000010000 */
[----:B------:R-:W-:Y:S01]  /*ed60*/  F2FP.F16.F32.PACK_AB R141, R16, R141 ;  /* 0x0000008d108d723e */ /* 0x000fe200000000ff */
[-C--:B------:R-:W-:Y:S01]  /*ed70*/  FMUL.FTZ R107, R107, R0.reuse ;  /* 0x000000006b6b7220 */ /* 0x080fe20000410000 */
[-C--:B------:R-:W-:Y:S01]  /*ed80*/  FMUL.FTZ R110, R110, R0.reuse ;  /* 0x000000006e6e7220 */ /* 0x080fe20000410000 */
[-C--:B------:R-:W-:Y:S01]  /*ed90*/  FMUL.FTZ R111, R111, R0.reuse ;  /* 0x000000006f6f7220 */ /* 0x080fe20000410000 */
[-C--:B------:R-:W-:Y:S01]  /*eda0*/  FMUL.FTZ R114, R114, R0.reuse ;  /* 0x0000000072727220 */ /* 0x080fe20000410000 */
[-C--:B------:R-:W-:Y:S01]  /*edb0*/  FMUL.FTZ R115, R115, R0.reuse ;  /* 0x0000000073737220 */ /* 0x080fe20000410000 */
[----:B------:R-:W0:Y:S01]  /*edc0*/  MUFU.EX2 R130, R130 ;  /* 0x0000008200827308 */ /* 0x000e220000000800 */
[----:B--2---:R-:W-:Y:S01]  /*edd0*/  FADD.FTZ R15, R40, R15 ;  /* 0x0000000f280f7221 */ /* 0x004fe20000010000 */
[-C--:B------:R-:W-:Y:S01]  /*ede0*/  FMUL.FTZ R118, R118, R0.reuse ;  /* 0x0000000076767220 */ /* 0x080fe20000410000 */
[----:B------:R-:W-:Y:S01]  /*edf0*/  FMUL.FTZ R119, R119, R0 ;  /* 0x0000000077777220 */ /* 0x000fe20000410000 */
[----:B------:R-:W-:Y:S01]  /*ee00*/  F2FP.F16.F32.PACK_AB R146, R25, R146 ;  /* 0x000000921992723e */ /* 0x000fe200000000ff */
[----:B------:R-:W-:Y:S01]  /*ee10*/  VIADD R4, R4, 0xffffffff ;  /* 0xffffffff04047836 */ /* 0x000fe20000000000 */
[----:B------:R-:W-:Y:S01]  /*ee20*/  F2FP.F16.F32.PACK_AB R140, R28, R140 ;  /* 0x0000008c1c8c723e */ /* 0x000fe200000000ff */
[----:B------:R-:W-:Y:S01]  /*ee30*/  IMAD.MOV.U32 R23, RZ, RZ, R20 ;  /* 0x000000ffff177224 */ /* 0x000fe200078e0014 */
[----:B------:R-:W2:Y:S01]  /*ee40*/  MUFU.EX2 R34, R34 ;  /* 0x0000002200227308 */ /* 0x000ea20000000800 */
[----:B-1----:R-:W-:Y:S01]  /*ee50*/  FADD.FTZ R5, R143, R6 ;  /* 0x000000068f057221 */ /* 0x002fe20000010000 */
[----:B------:R-:W-:Y:S01]  /*ee60*/  F2FP.F16.F32.PACK_AB R142, R29, R142 ;  /* 0x0000008e1d8e723e */ /* 0x000fe200000000ff */
[----:B------:R-:W-:Y:S01]  /*ee70*/  IMAD.MOV.U32 R0, RZ, RZ, R14 ;  /* 0x000000ffff007224 */ /* 0x000fe200078e000e */
[----:B------:R-:W-:-:S02]  /*ee80*/  F2FP.F16.F32.PACK_AB R136, R32, R136 ;  /* 0x000000882088723e */ /* 0x000fc400000000ff */
[----:B------:R-:W-:Y:S02]  /*ee90*/  F2FP.F16.F32.PACK_AB R138, R33, R138 ;  /* 0x0000008a218a723e */ /* 0x000fe400000000ff */
[----:B------:R-:W1:Y:S01]  /*eea0*/  MUFU.EX2 R41, R41 ;  /* 0x0000002900297308 */ /* 0x000e620000000800 */
[----:B0-----:R-:W-:Y:S01]  /*eeb0*/  FADD.FTZ R24, R130, R15 ;  /* 0x0000000f82187221 */ /* 0x001fe20000010000 */
[----:B------:R-:W-:Y:S02]  /*eec0*/  F2FP.F16.F32.PACK_AB R132, R36, R132 ;  /* 0x000000842484723e */ /* 0x000fe400000000ff */
[----:B------:R-:W-:Y:S02]  /*eed0*/  F2FP.F16.F32.PACK_AB R134, R37, R134 ;  /* 0x000000862586723e */ /* 0x000fe400000000ff */
[----:B------:R-:W-:Y:S02]  /*eee0*/  F2FP.F16.F32.PACK_AB R128, R40, R128 ;  /* 0x000000802880723e */ /* 0x000fe400000000ff */
[----:B------:R-:W0:Y:S01]  /*eef0*/  MUFU.EX2 R137, R137 ;  /* 0x0000008900897308 */ /* 0x000e220000000800 */
[----:B--2---:R-:W-:Y:S01]  /*ef00*/  FADD.FTZ R6, R34, R5 ;  /* 0x0000000522067221 */ /* 0x004fe20000010000 */
[----:B------:R-:W-:-:S02]  /*ef10*/  F2FP.F16.F32.PACK_AB R149, R26, R149 ;  /* 0x000000951a95723e */ /* 0x000fc400000000ff */
[----:B------:R-:W-:Y:S02]  /*ef20*/  F2FP.F16.F32.PACK_AB R151, R27, R151 ;  /* 0x000000971b97723e */ /* 0x000fe400000000ff */
[----:B------:R-:W-:Y:S02]  /*ef30*/  F2FP.F16.F32.PACK_AB R145, R30, R145 ;  /* 0x000000911e91723e */ /* 0x000fe400000000ff */
[----:B------:R-:W2:Y:S01]  /*ef40*/  MUFU.EX2 R124, R124 ;  /* 0x0000007c007c7308 */ /* 0x000ea20000000800 */
[C---:B-1----:R-:W-:Y:S01]  /*ef50*/  FADD.FTZ R5, R41.reuse, R24 ;  /* 0x0000001829057221 */ /* 0x042fe20000010000 */
[----:B------:R-:W-:Y:S02]  /*ef60*/  F2FP.F16.F32.PACK_AB R130, R41, R130 ;  /* 0x000000822982723e */ /* 0x000fe400000000ff */
[----:B------:R-:W-:Y:S02]  /*ef70*/  F2FP.F16.F32.PACK_AB R147, R31, R147 ;  /* 0x000000931f93723e */ /* 0x000fe400000000ff */
[----:B------:R-:W-:-:S02]  /*ef80*/  F2FP.F16.F32.PACK_AB R143, R34, R143 ;  /* 0x0000008f228f723e */ /* 0x000fc400000000ff */
        /* <DEDUP_REMOVED lines=64> */
[----:B------:R-:W-:Y:S01]  /*f390*/  F2FP.F16.F32.PACK_AB R121, R83, R82 ;  /* 0x000000525379723e */ /* 0x000fe200000000ff */
[----:B------:R-:W-:Y:S02]  /*f3a0*/  IMAD.MOV.U32 R16, RZ, RZ, R7 ;  /* 0x000000ffff107224 */ /* 0x000fe400078e0007 */
[----:B-1----:R-:W-:-:S04]  /*f3b0*/  FADD.FTZ R3, R86, R3 ;  /* 0x0000000356037221 */ /* 0x002fc80000010000 */
[C---:B0-----:R-:W-:Y:S01]  /*f3c0*/  FADD.FTZ R5, R52.reuse, R3 ;  /* 0x0000000334057221 */ /* 0x041fe20000010000 */
[----:B------:R-:W-:Y:S01]  /*f3d0*/  F2FP.F16.F32.PACK_AB R123, R52, R86 ;  /* 0x00000056347b723e */ /* 0x000fe200000000ff */
[----:B------:R-:W-:Y:S01]  /*f3e0*/  IMAD.MOV.U32 R3, RZ, RZ, R11 ;  /* 0x000000ffff037224 */ /* 0x000fe200078e000b */
[----:B------:R-:W-:Y:S06]  /*f3f0*/  @P3 BRA `(.L_x_1467) ;  /* 0xffffffd000183947 */ /* 0x000fec000383ffff */
[----:B------:R-:W-:Y:S02]  /*f400*/  IMAD.MOV.U32 R0, RZ, RZ, R14 ;  /* 0x000000ffff007224 */ /* 0x000fe400078e000e */
[----:B------:R-:W-:Y:S02]  /*f410*/  IMAD.MOV.U32 R3, RZ, RZ, R11 ;  /* 0x000000ffff037224 */ /* 0x000fe400078e000b */
[----:B------:R-:W-:Y:S02]  /*f420*/  IMAD.MOV.U32 R16, RZ, RZ, R7 ;  /* 0x000000ffff107224 */ /* 0x000fe400078e0007 */
[----:B------:R-:W-:-:S07]  /*f430*/  IMAD.MOV.U32 R23, RZ, RZ, R20 ;  /* 0x000000ffff177224 */ /* 0x000fce00078e0014 */
.L_x_1449:
[----:B------:R-:W2:Y:S01]  /*f440*/  LDL R21, [R1+0x18] ;  /* 0x0000180001157983 */ /* 0x000ea20000100800 */
[----:B------:R-:W0:Y:S03]  /*f450*/  LDC R7, c[0x0][0x448] ;  /* 0x00011200ff077b82 */ /* 0x000e260000000800 */
[----:B------:R-:W3:Y:S04]  /*f460*/  LDL R20, [R1+0x4] ;  /* 0x0000040001147983 */ /* 0x000ee80000100800 */
[----:B------:R-:W3:Y:S01]  /*f470*/  LDL R15, [R1+0x8] ;  /* 0x00000800010f7983 */ /* 0x000ee20000100800 */
[----:B------:R-:W1:Y:S01]  /*f480*/  LDC R24, c[0x0][0x9e4] ;  /* 0x00027900ff187b82 */ /* 0x000e620000000800 */
[----:B0-----:R-:W-:-:S02]  /*f490*/  ISETP.NE.AND P4, PT, R7, 0x1, PT ;  /* 0x000000010700780c */ /* 0x001fc40003f85270 */
[----:B-1----:R-:W-:-:S11]  /*f4a0*/  ISETP.GE.AND P5, PT, R24, 0x1, PT ;  /* 0x000000011800780c */ /* 0x002fd60003fa6270 */
[----:B------:R-:W0:Y:S08]  /*f4b0*/  @P4 LDC R14, c[0x0][0x44c] ;  /* 0x00011300ff0e4b82 */ /* 0x000e300000000800 */
[----:B------:R-:W1:Y:S01]  /*f4c0*/  @P4 LDC R11, c[0x0][0x450] ;  /* 0x00011400ff0b4b82 */ /* 0x000e620000000800 */
[----:B--2---:R-:W-:-:S04]  /*f4d0*/  VIADD R7, R21, 0xbf ;  /* 0x000000bf15077836 */ /* 0x004fc80000000000 */
[----:B0-----:R-:W-:Y:S01]  /*f4e0*/  @P4 IMAD.HI.U32 R14, R7, R14, RZ ;  /* 0x0000000e070e4227 */ /* 0x001fe200078e00ff */
[----:B---3--:R-:W-:-:S04]  /*f4f0*/  IADD3 R20, R15, 0x1, -R20 ;  /* 0x000000010f147810 */ /* 0x008fc80007ffe814 */
[----:B-1----:R-:W-:-:S05]  /*f500*/  @P4 SHF.R.U32.HI R7, RZ, R11, R14 ;  /* 0x0000000bff074219 */ /* 0x002fca000001160e */
[----:B------:R-:W-:-:S04]  /*f510*/  IMAD.IADD R7, R7, 0x1, R20 ;  /* 0x0000000107077824 */ /* 0x000fc800078e0214 */
[----:B------:R-:W-:Y:S01]  /*f520*/  IMAD.IADD R14, R7, 0x1, -R10 ;  /* 0x00000001070e7824 */ /* 0x000fe200078e0a0a */
[----:B------:R-:W-:Y:S06]  /*f530*/  @!P5 BRA `(.L_x_1468) ;  /* 0x000000000044d947 */ /* 0x000fec0003800000 */
[----:B------:R-:W-:Y:S01]  /*f540*/  ISETP.GT.AND P2, PT, R7, -0x1, PT ;  /* 0xffffffff0700780c */ /* 0x000fe20003f44270 */
[----:B------:R-:W-:-:S12]  /*f550*/  BSSY B0, `(.L_x_1469) ;  /* 0x000000d000007945 */ /* 0x000fd80003800000 */
        /* <DEDUP_REMOVED lines=8> */
.L_x_1470:
[----:B------:R-:W-:-:S13]  /*f5e0*/  ISETP.NE.AND P2, PT, R24, 0x1, PT ;  /* 0x000000011800780c */ /* 0x000fda0003f45270 */
[----:B------:R-:W0:Y:S02]  /*f5f0*/  @P2 LDC.64 R10, c[0x0][0x9e8] ;  /* 0x00027a00ff0a2b82 */ /* 0x000e240000000a00 */
[----:B0-----:R-:W-:-:S05]  /*f600*/  @P2 IMAD.HI.U32 R10, R7, R10, RZ ;  /* 0x0000000a070a2227 */ /* 0x001fca00078e00ff */
[----:B------:R-:W-:-:S07]  /*f610*/  @P2 SHF.R.U32.HI R7, RZ, R11, R10 ;  /* 0x0000000bff072219 */ /* 0x000fce000001160a */
.L_x_1471:
[----:B------:R-:W-:Y:S05]  /*f620*/  BSYNC B0 ;  /* 0x0000000000007941 */ /* 0x000fea0003800000 */
.L_x_1469:
[----:B------:R-:W-:-:S05]  /*f630*/  IMAD R7, R7, R24, RZ ;  /* 0x0000001807077224 */ /* 0x000fca00078e02ff */
[----:B------:R-:W-:-:S07]  /*f640*/  VIMNMX R14, R14, R7, !PT ;  /* 0x000000070e0e7248 */ /* 0x000fce0007fe0100 */
.L_x_1468:
[----:B------:R-:W2:Y:S01]  /*f650*/  LDL R10, [R1+0x30] ;  /* 0x00003000010a7983 */ /* 0x000ea20000100800 */
[----:B------:R-:W-:-:S05]  /*f660*/  VIADD R14, R14, 0x7f ;  /* 0x0000007f0e0e7836 */ /* 0x000fca0000000000 */
[----:B------:R-:W-:-:S04]  /*f670*/  SHF.R.S32.HI R7, RZ, 0x1f, R14 ;  /* 0x0000001fff077819 */ /* 0x000fc8000001140e */
[----:B------:R-:W-:-:S04]  /*f680*/  LEA.HI R7, R7, R14, RZ, 0x7 ;  /* 0x0000000e07077211 */ /* 0x000fc800078f38ff */
[----:B------:R-:W-:-:S04]  /*f690*/  SHF.R.S32.HI R7, RZ, 0x7, R7 ;  /* 0x00000007ff077819 */ /* 0x000fc80000011407 */
[----:B--2---:R-:W-:-:S04]  /*f6a0*/  VIMNMX R10, R10, R7, !PT ;  /* 0x000000070a0a7248 */ /* 0x004fc80007fe0100 */
[----:B------:R-:W-:Y:S01]  /*f6b0*/  ISETP.GE.AND P2, PT, R4, R10, PT ;  /* 0x0000000a0400720c */ /* 0x000fe20003f46270 */
[----:B------:R0:W-:-:S12]  /*f6c0*/  STL [R1+0x24], R10 ;  /* 0x0000240a01007387 */ /* 0x0001d80000100800 */
[----:B0-----:R-:W-:Y:S05]  /*f6d0*/  @!P2 BRA `(.L_x_1472) ;  /* 0x0000001c00c0a947 */ /* 0x001fea0003800000 */
[----:B------:R-:W-:Y:S02]  /*f6e0*/  IMAD.MOV.U32 R7, RZ, RZ, R0 ;  /* 0x000000ffff077224 */ /* 0x000fe400078e0000 */
[----:B------:R-:W-:Y:S02]  /*f6f0*/  IMAD.MOV.U32 R14, RZ, RZ, R3 ;  /* 0x000000ffff0e7224 */ /* 0x000fe400078e0003 */
[----:B------:R-:W-:Y:S02]  /*f700*/  IMAD.MOV.U32 R10, RZ, RZ, R23 ;  /* 0x000000ffff0a7224 */ /* 0x000fe400078e0017 */
[----:B------:R-:W-:-:S07]  /*f710*/  IMAD.MOV.U32 R15, RZ, RZ, R16 ;  /* 0x000000ffff0f7224 */ /* 0x000fce00078e0010 */
.L_x_1482:
        /* <DEDUP_REMOVED lines=11> */
.L_x_1474:
[----:B------:R-:W-:Y:S01]  /*f7d0*/  IMAD R0, R16, 0x8, R2 ;  /* 0x0000000810007824 */ /* 0x000fe200078e0202 */
[----:B------:R-:W-:-:S04]  /*f7e0*/  SHF.L.U32 R3, R23, 0x1f, RZ ;  /* 0x0000001f17037819 */ /* 0x000fc800000006ff */
[----:B------:R0:W1:Y:S01]  /*f7f0*/  SYNCS.PHASECHK.TRANS64.TRYWAIT P3, [R0+URZ+0x16830], R3 ;  /* 0x01683003000075a7 */ /* 0x000062000806017f */
[----:B------:R-:W-:Y:S05]  /*f800*/  @!P0 BRA `(.L_x_1475) ;  /* 0x0000000000048947 */ /* 0x000fea0003800000 */
[----:B------:R-:W-:Y:S01]  /*f810*/  BPT.TRAP 0x1 ;  /* 0x000000040000795c */ /* 0x000fe20000300000 */
.L_x_1475:
[----:B------:R-:W-:Y:S04]  /*f820*/  BSSY B0, `(.L_x_1473) ;  /* 0x0000004000007945 */ /* 0x000fe80003800000 */
[----:B-1----:R-:W-:Y:S05]  /*f830*/  @P3 BRA `(.L_x_1476) ;  /* 0x0000000000083947 */ /* 0x002fea0003800000 */
[----:B------:R-:W1:Y:S02]  /*f840*/  SYNCS.PHASECHK.TRANS64.TRYWAIT P3, [R0+URZ+0x16830], R3 ;  /* 0x01683003000075a7 */ /* 0x000e64000806017f */
[----:B-1----:R-:W-:Y:S05]  /*f850*/  @!P3 BRA `(.L_x_1477) ;  /* 0x000000e80074b947 */ /* 0x002fea0003800000 */
.L_x_1476:
[----:B------:R-:W-:Y:S05]  /*f860*/  BSYNC B0 ;  /* 0x0000000000007941 */ /* 0x000fea0003800000 */
.L_x_1473:
[----:B01----:R-:W2:Y:S01]  /*f870*/  LDL R3, [R1+0x20] ;  /* 0x0000200001037983 */ /* 0x003ea20000100800 */
[----:B------:R-:W0:Y:S01]  /*f880*/  S2R R0, SR_TID.X ;  /* 0x0000000000007919 */ /* 0x000e220000002100 */
[----:B------:R-:W-:Y:S05]  /*f890*/  WARPSYNC.ALL ;  /* 0x0000000000007948 */ /* 0x000fea0003800000 */
[----:B------:R-:W-:Y:S01]  /*f8a0*/  IMAD.MOV.U32 R27, RZ, RZ, 0x40000040 ;  /* 0x40000040ff1b7424 */ /* 0x000fe200078e00ff */
[----:B0-----:R-:W-:-:S05]  /*f8b0*/  SHF.R.U32.HI R0, RZ, 0x7, R0 ;  /* 0x00000007ff007819 */ /* 0x001fca0000011600 */
[----:B------:R-:W-:Y:S01]  /*f8c0*/  VIADD R0, R0, 0x8 ;  /* 0x0000000800007836 */ /* 0x000fe20000000000 */
[----:B------:R-:W-:Y:S01]  /*f8d0*/  R2UR UR8, R8 ;  /* 0x00000000080872ca */ /* 0x000fe200000e0000 */
[----:B------:R-:W-:Y:S01]  /*f8e0*/  IMAD.MOV.U32 R25, RZ, RZ, 0x40000040 ;  /* 0x40000040ff197424 */ /* 0x000fe200078e00ff */
[----:B------:R-:W-:Y:S02]  /*f8f0*/  R2UR UR9, R9 ;  /* 0x00000000090972ca */ /* 0x000fe400000e0000 */
[----:B------:R-:W-:Y:S02]  /*f900*/  R2UR UR11, R27 ;  /* 0x000000001b0b72ca */ /* 0x000fe400000e0000 */
[----:B------:R-:W-:Y:S02]  /*f910*/  R2UR UR15, R25 ;  /* 0x00000000190f72ca */ /* 0x000fe400000e0000 */
[----:B------:R-:W-:Y:S02]  /*f920*/  R2UR UR23, R27 ;  /* 0x000000001b1772ca */ /* 0x000fe400000e0000 */
[----:B------:R-:W-:-:S02]  /*f930*/  R2UR UR12, R156 ;  /* 0x000000009c0c72ca */ /* 0x000fc400000e0000 */
[----:B------:R-:W-:Y:S01]  /*f940*/  R2UR UR13, R157 ;  /* 0x000000009d0d72ca */ /* 0x000fe200000e0000 */
[----:B------:R0:W-:Y:S01]  /*f950*/  BAR.SYNC.DEFER_BLOCKING R0, 0x100 ;  /* 0x000400000000751d */ /* 0x0001e20000010000 */
[----:B------:R-:W-:Y:S01]  /*f960*/  IMAD.MOV.U32 R21, RZ, RZ, 0x40000040 ;  /* 0x40000040ff157424 */ /* 0x000fe200078e00ff */
[----:B------:R-:W-:Y:S02]  /*f970*/  R2UR UR16, R154 ;  /* 0x000000009a1072ca */ /* 0x000fe400000e0000 */
[----:B------:R-:W-:Y:S02]  /*f980*/  R2UR UR17, R155 ;  /* 0x000000009b1172ca */ /* 0x000fe400000e0000 */
[----:B------:R-:W-:Y:S01]  /*f990*/  R2UR UR19, R21 ;  /* 0x00000000151372ca */ /* 0x000fe200000e0000 */
[----:B--2---:R-:W-:-:S04]  /*f9a0*/  IMAD R26, R16, 0x400, R3 ;  /* 0x00000400101a7824 */ /* 0x004fc800078e0203 */
[C---:B------:R-:W-:Y:S01]  /*f9b0*/  VIADD R24, R26.reuse, 0x2 ;  /* 0x000000021a187836 */ /* 0x040fe20000000000 */
[C---:B------:R-:W-:Y:S01]  /*f9c0*/  R2UR UR10, R26.reuse ;  /* 0x000000001a0a72ca */ /* 0x040fe200000e0000 */
[C---:B------:R-:W-:Y:S02]  /*f9d0*/  VIADD R20, R26.reuse, 0x4 ;  /* 0x000000041a147836 */ /* 0x040fe40000000000 */
[----:B------:R-:W-:Y:S01]  /*f9e0*/  VIADD R26, R26, 0x6 ;  /* 0x000000061a1a7836 */ /* 0x000fe20000000000 */
[----:B------:R-:W-:-:S04]  /*f9f0*/  R2UR UR14, R24 ;  /* 0x00000000180e72ca */ /* 0x000fc800000e0000 */
[----:B------:R-:W-:Y:S02]  /*fa00*/  R2UR UR22, R26 ;  /* 0x000000001a1672ca */ /* 0x000fe400000e0000 */
[----:B------:R-:W-:-:S06]  /*fa10*/  WARPGROUP.ARRIVE ;  /* 0x00000000000079c5 */ /* 0x000fcc0000000000 */
[----:B------:R-:W-:Y:S01]  /*fa20*/  HGMMA.64x128x16.F32 R24, gdesc[UR8], RZ, !UPT, gsb0 ;  /* 0x01e00000081879f0 */ /* 0x000fe2000c0008ff */
[----:B------:R-:W-:Y:S02]  /*fa30*/  R2UR UR18, R20 ;  /* 0x00000000141272ca */ /* 0x000fe400000e0000 */
[----:B------:R-:W-:Y:S02]  /*fa40*/  WARPGROUP.DEPBAR.LE gsb0, 0x0 ;  /* 0x00008000000079c5 */ /* 0x000fe40000010000 */
[----:B------:R-:W-:-:S07]  /*fa50*/  WARPGROUP.ARRIVE ;  /* 0x00000000000079c5 */ /* 0x000fce0000000000 */
        /* <DEDUP_REMOVED lines=13> */
.L_x_1479:
[----:B------:R-:W-:Y:S01]  /*fb30*/  SHF.L.U32 R0, R10, 0x1f, RZ ;  /* 0x0000001f0a007819 */ /* 0x000fe200000006ff */
[----:B------:R-:W-:-:S04]  /*fb40*/  IMAD R3, R15, 0x8, R2 ;  /* 0x000000080f037824 */ /* 0x000fc800078e0202 */
[----:B------:R0:W1:Y:S01]  /*fb50*/  SYNCS.PHASECHK.TRANS64.TRYWAIT P2, [R3+URZ+0x16850], R0 ;  /* 0x01685000030075a7 */ /* 0x000062000804017f */
[----:B------:R-:W-:Y:S05]  /*fb60*/  @!P0 BRA `(.L_x_1480) ;  /* 0x0000000000048947 */ /* 0x000fea0003800000 */
[----:B------:R-:W-:Y:S01]  /*fb70*/  BPT.TRAP 0x1 ;  /* 0x000000040000795c */ /* 0x000fe20000300000 */
.L_x_1480:
[----:B-1----:R-:W-:Y:S05]  /*fb80*/  @P2 BRA `(.L_x_1478) ;  /* 0x0000000000082947 */ /* 0x002fea0003800000 */
[----:B------:R-:W1:Y:S02]  /*fb90*/  SYNCS.PHASECHK.TRANS64.TRYWAIT P2, [R3+URZ+0x16850], R0 ;  /* 0x01685000030075a7 */ /* 0x000e64000804017f */
[----:B-1----:R-:W-:Y:S05]  /*fba0*/  @!P2 BRA `(.L_x_1481) ;  /* 0x000000e400b4a947 */ /* 0x002fea0003800000 */
.L_x_1478:
[----:B01----:R-:W-:Y:S01]  /*fbb0*/  VIADD R0, R2, 0x400 ;  /* 0x0000040002007836 */ /* 0x003fe20000000000 */
[----:B------:R-:W-:Y:S05]  /*fbc0*/  WARPSYNC.ALL ;  /* 0x0000000000007948 */ /* 0x000fea0003800000 */
[----:B------:R-:W-:-:S04]  /*fbd0*/  SHF.R.U32.HI R0, RZ, 0x4, R0 ;  /* 0x00000004ff007819 */ /* 0x000fc80000011600 */
[----:B------:R-:W-:-:S05]  /*fbe0*/  LOP3.LUT R10, R0, 0x3fff, RZ, 0xc0, !PT ;  /* 0x00003fff000a7812 */ /* 0x000fca00078ec0ff */
[----:B------:R-:W-:Y:S01]  /*fbf0*/  IMAD R10, R15, 0x400, R10 ;  /* 0x000004000f0a7824 */ /* 0x000fe200078e020a */
[----:B------:R-:W-:Y:S01]  /*fc00*/  WARPGROUP.ARRIVE ;  /* 0x00000000000079c5 */ /* 0x000fe20000000000 */
[----:B------:R-:W-:Y:S01]  /*fc10*/  IMAD.MOV.U32 R11, RZ, RZ, 0x40000040 ;  /* 0x40000040ff0b7424 */ /* 0x000fe200078e00ff */
[----:B------:R-:W-:Y:S01]  /*fc20*/  FMNMX.FTZ R0, R24, R14, !PT ;  /* 0x0000000e18007209 */ /* 0x000fe20007810000 */
[C---:B------:R-:W-:Y:S01]  /*fc30*/  VIADD R20, R10.reuse, 0x80 ;  /* 0x000000800a147836 */ /* 0x040fe20000000000 */
[----:B------:R-:W-:Y:S01]  /*fc40*/  R2UR UR10, R10 ;  /* 0x000000000a0a72ca */ /* 0x000fe200000e0000 */
[----:B------:R-:W-:Y:S01]  /*fc50*/  IMAD.MOV.U32 R21, RZ, RZ, 0x40000040 ;  /* 0x40000040ff157424 */ /* 0x000fe200078e00ff */
[----:B------:R-:W-:Y:S01]  /*fc60*/  R2UR UR11, R11 ;  /* 0x000000000b0b72ca */ /* 0x000fe200000e0000 */
[----:B------:R-:W-:Y:S01]  /*fc70*/  UMOV UR41, UR6 ;  /* 0x0000000600297c82 */ /* 0x000fe20008000000 */
[----:B------:R-:W-:-:S04]  /*fc80*/  FMNMX.FTZ R0, R25, R0, !PT ;  /* 0x0000000019007209 */ /* 0x000fc80007810000 */
[----:B------:R-:W-:-:S04]  /*fc90*/  FMNMX.FTZ R0, R28, R0, !PT ;  /* 0x000000001c007209 */ /* 0x000fc80007810000 */
[----:B------:R-:W-:-:S03]  /*fca0*/  FMNMX.FTZ R0, R29, R0, !PT ;  /* 0x000000001d007209 */ /* 0x000fc60007810000 */
[----:B------:R-:W-:Y:S01]  /*fcb0*/  HGMMA.64x64x16.F32 R88, R148, gdesc[UR8].tnspB, R88, gsb0 ;  /* 0x40e0000894587df0 */ /* 0x000fe20008000858 */
[----:B------:R-:W-:Y:S02]  /*fcc0*/  FMNMX.FTZ R0, R32, R0, !PT ;  /* 0x0000000020007209 */ /* 0x000fe40007810000 */
[----:B------:R-:W-:Y:S01]  /*fcd0*/  R2UR UR10, R20 ;  /* 0x00000000140a72ca */ /* 0x000fe200000e0000 */
[----:B------:R-:W-:Y:S01]  /*fce0*/  VIADD R20, R10, 0x100 ;  /* 0x000001000a147836 */ /* 0x000fe20000000000 */
[----:B------:R-:W-:Y:S02]  /*fcf0*/  FMNMX.FTZ R0, R33, R0, !PT ;  /* 0x0000000021007209 */ /* 0x000fe40007810000 */
[----:B------:R-:W-:Y:S01]  /*fd00*/  R2UR UR11, R21 ;  /* 0x00000000150b72ca */ /* 0x000fe200000e0000 */
[----:B------:R-:W-:Y:S01]  /*fd10*/  IMAD.MOV.U32 R21, RZ, RZ, 0x40000040 ;  /* 0x40000040ff157424 */ /* 0x000fe200078e00ff */
        /* <DEDUP_REMOVED lines=32> */
[----:B------:R-:W-:-:S05]  /*ff20*/  FMNMX.FTZ R3, R85, R0, !PT ;  /* 0x0000000055037209 */ /* 0x000fca0007810000 */
[----:B------:R-:W0:Y:S02]  /*ff30*/  SHFL.BFLY PT, R0, R3, 0x2, 0x1f ;  /* 0x0c401f0003007f89 */ /* 0x000e2400000e0000 */
[----:B0-----:R-:W-:-:S05]  /*ff40*/  FMNMX.FTZ R3, R3, R0, !PT ;  /* 0x0000000003037209 */ /* 0x001fca0007810000 */
[----:B------:R-:W0:Y:S01]  /*ff50*/  SHFL.BFLY PT, R0, R3, 0x1, 0x1f ;  /* 0x0c201f0003007f89 */ /* 0x000e2200000e0000 */
[----:B------:R-:W-:Y:S02]  /*ff60*/  WARPGROUP.DEPBAR.LE gsb0, 0x0 ;  /* 0x00008000000079c5 */ /* 0x000fe40000010000 */
[----:B------:R-:W-:Y:S01]  /*ff70*/  WARPGROUP.ARRIVE ;  /* 0x00000000000079c5 */ /* 0x000fe20000000000 */
[----:B0-----:R-:W-:Y:S02]  /*ff80*/  FMNMX.FTZ R3, R3, R0, !PT ;  /* 0x0000000003037209 */ /* 0x001fe40007810000 */
[----:B------:R-:W-:-:S03]  /*ff90*/  FMNMX.FTZ R0, R26, R7, !PT ;  /* 0x000000071a007209 */ /* 0x000fc60007810000 */
[----:B------:R-:W-:Y:S01]  /*ffa0*/  HGMMA.64x64x16.F32 R88, R140, gdesc[UR8].tnspB, R88, gsb0 ;  /* 0x40e000088c587df0 */ /* 0x000fe20008000858 */
[----:B------:R-:W-:Y:S01]  /*ffb0*/  FMNMX.FTZ R0, R27, R0, !PT ;  /* 0x000000001b007209 */ /* 0x000fe20007810000 */
[C---:B------:R-:W-:Y:S01]  /*ffc0*/  FADD.FTZ R11, -R3.reuse, R14 ;  /* 0x0000000e030b7221 */ /* 0x040fe20000010100 */
[----:B------:R-:W-:Y:S01]  /*ffd0*/  R2UR UR10, R20 ;  /* 0x00000000140a72ca */ /* 0x000fe200000e0000 */
[----:B------:R-:W-:Y:S01]  /*ffe0*/  VIADD R20, R10, 0x200 ;  /* 0x000002000a147836 */ /* 0x000fe20000000000 */
[----:B------:R-:W-:Y:S01]  /*fff0*/  FMNMX.FTZ R0, R30, R0, !PT ;  /* 0x000000001e007209 */ /* 0x000fe20007810000 */
[----:B------:R-:W-:Y:S01]  /*10000*/  FMUL.FTZ R14, R3, UR41 ;  /* 0x00000029030e7c20 */ /* 0x000fe20008410000 */
[----:B------:R-:W-:Y:S01]  /*10010*/  R2UR UR11, R21 ;  /* 0x00000000150b72ca */ /* 0x000fe200000e0000 */
[----:B------:R-:W-:Y:S01]  /*10020*/  IMAD.MOV.U32 R21, RZ, RZ, 0x40000040 ;  /* 0x40000040ff157424 */ /* 0x000fe200078e00ff */
[----:B------:R-:W-:Y:S01]  /*10030*/  FMNMX.FTZ R0, R31, R0, !PT ;  /* 0x000000001f007209 */ /* 0x000fe20007810000 */
[----:B------:R-:W-:Y:S01]  /*10040*/  FFMA.FTZ R147, R24, UR41, -R14 ;  /* 0x0000002918937c23 */ /* 0x000fe2000801080e */
[----:B------:R-:W-:-:S02]  /*10050*/  VIADD R24, R10, 0x280 ;  /* 0x000002800a187836 */ /* 0x000fc40000000000 */
[--C-:B------:R-:W-:Y:S01]  /*10060*/  FFMA.FTZ R148, R25, UR41, -R14.reuse ;  /* 0x0000002919947c23 */ /* 0x100fe2000801080e */
[----:B------:R-:W-:Y:S01]  /*10070*/  FMNMX.FTZ R0, R34, R0, !PT ;  /* 0x0000000022007209 */ /* 0x000fe20007810000 */
[----:B------:R-:W-:Y:S02]  /*10080*/  IMAD.MOV.U32 R25, RZ, RZ, 0x40000040 ;  /* 0x40000040ff197424 */ /* 0x000fe400078e00ff */
        /* <DEDUP_REMOVED lines=9> */
[----:B------:R-:W-:Y:S01]  /*10120*/  FFMA.FTZ R37, R69, UR41, -R14 ;  /* 0x0000002945257c23 */ /* 0x000fe2000801080e */
[----:B------:R-:W-:Y:S01]  /*10130*/  FMNMX.FTZ R0, R39, R0, !PT ;  /* 0x0000000027007209 */ /* 0x000fe20007810000 */
[----:B------:R-:W-:Y:S01]  /*10140*/  FMUL.FTZ R11, R11, UR41 ;  /* 0x000000290b0b7c20 */ /* 0x000fe20008410000 */
[----:B------:R-:W-:Y:S02]  /*10150*/  MUFU.EX2 R147, R147 ;  /* 0x0000009300937308 */ /* 0x000fe40000000800 */
[----:B------:R-:W-:-:S04]  /*10160*/  FMNMX.FTZ R0, R42, R0, !PT ;  /* 0x000000002a007209 */ /* 0x000fc80007810000 */
[----:B------:R-:W-:Y:S02]  /*10170*/  FMNMX.FTZ R0, R43, R0, !PT ;  /* 0x000000002b007209 */ /* 0x000fe40007810000 */
[----:B------:R-:W0:Y:S02]  /*10180*/  MUFU.EX2 R11, R11 ;  /* 0x0000000b000b7308 */ /* 0x000e240000000800 */
[----:B------:R-:W-:-:S04]  /*10190*/  FMNMX.FTZ R0, R46, R0, !PT ;  /* 0x000000002e007209 */ /* 0x000fc80007810000 */
[----:B------:R-:W-:Y:S02]  /*101a0*/  FMNMX.FTZ R0, R47, R0, !PT ;  /* 0x000000002f007209 */ /* 0x000fe40007810000 */
[----:B------:R-:W1:Y:S02]  /*101b0*/  MUFU.EX2 R148, R148 ;  /* 0x0000009400947308 */ /* 0x000e640000000800 */
[----:B------:R-:W-:-:S04]  /*101c0*/  FMNMX.FTZ R0, R50, R0, !PT ;  /* 0x0000000032007209 */ /* 0x000fc80007810000 */
[----:B------:R-:W-:Y:S02]  /*101d0*/  FMNMX.FTZ R0, R51, R0, !PT ;  /* 0x0000000033007209 */ /* 0x000fe40007810000 */
[----:B------:R-:W-:Y:S02]  /*101e0*/  MUFU.EX2 R145, R145 ;  /* 0x0000009100917308 */ /* 0x000fe40000000800 */
        /* <DEDUP_REMOVED lines=9> */
[----:B------:R-:W-:Y:S01]  /*10280*/  FMNMX.FTZ R0, R66, R0, !PT ;  /* 0x0000000042007209 */ /* 0x000fe20007810000 */
[----:B------:R-:W-:Y:S02]  /*10290*/  WARPGROUP.DEPBAR.LE gsb0, 0x0 ;  /* 0x00008000000079c5 */ /* 0x000fe40000010000 */
[----:B------:R-:W-:Y:S01]  /*102a0*/  WARPGROUP.ARRIVE ;  /* 0x00000000000079c5 */ /* 0x000fe20000000000 */
[----:B------:R-:W-:Y:S01]  /*102b0*/  FMNMX.FTZ R0, R67, R0, !PT ;  /* 0x0000000043007209 */ /* 0x000fe20007810000 */
[--C-:B------:R-:W-:Y:S01]  /*102c0*/  FFMA.FTZ R140, R41, UR41, -R14.reuse ;  /* 0x00000029298c7c23 */ /* 0x100fe2000801080e */
[--C-:B------:R-:W-:Y:S01]  /*102d0*/  FFMA.FTZ R143, R32, UR41, -R14.reuse ;  /* 0x00000029208f7c23 */ /* 0x100fe2000801080e */
[--C-:B------:R-:W-:Y:S01]  /*102e0*/  FFMA.FTZ R141, R36, UR41, -R14.reuse ;  /* 0x00000029248d7c23 */ /* 0x100fe2000801080e */
[----:B------:R-:W-:Y:S01]  /*102f0*/  FMNMX.FTZ R0, R70, R0, !PT ;  /* 0x0000000046007209 */ /* 0x000fe20007810000 */
[----:B------:R-:W-:Y:S01]  /*10300*/  HGMMA.64x64x16.F32 R88, R136, gdesc[UR8].tnspB, R88, gsb0 ;  /* 0x40e0000888587df0 */ /* 0x000fe20008000858 */
[----:B------:R-:W-:Y:S01]  /*10310*/  R2UR UR10, R20 ;  /* 0x00000000140a72ca */ /* 0x000fe200000e0000 */
[--C-:B------:R-:W-:Y:S01]  /*10320*/  FFMA.FTZ R142, R45, UR41, -R14.reuse ;  /* 0x000000292d8e7c23 */ /* 0x100fe2000801080e */
[----:B------:R-:W-:Y:S01]  /*10330*/  FMNMX.FTZ R0, R71, R0, !PT ;  /* 0x0000000047007209 */ /* 0x000fe20007810000 */
[--C-:B------:R-:W-:Y:S01]  /*10340*/  FFMA.FTZ R20, R49, UR41, -R14.reuse ;  /* 0x0000002931147c23 */ /* 0x100fe2000801080e */
[----:B------:R-:W-:Y:S01]  /*10350*/  R2UR UR11, R21 ;  /* 0x00000000150b72ca */ /* 0x000fe200000e0000 */
        /* <DEDUP_REMOVED lines=16> */
[----:B------:R-:W-:Y:S03]  /*10460*/  MUFU.EX2 R142, R142 ;  /* 0x0000008e008e7308 */ /* 0x000fe60000000800 */
[----:B------:R-:W2:Y:S05]  /*10470*/  SHFL.BFLY PT, R41, R0, 0x2, 0x1f ;  /* 0x0c401f0000297f89 */ /* 0x000eaa00000e0000 */
[----:B------:R-:W-:Y:S08]  /*10480*/  MUFU.EX2 R20, R20 ;  /* 0x0000001400147308 */ /* 0x000ff00000000800 */
[----:B------:R-:W-:Y:S08]  /*10490*/  MUFU.EX2 R21, R21 ;  /* 0x0000001500157308 */ /* 0x000ff00000000800 */
[----:B------:R-:W-:Y:S01]  /*104a0*/  MUFU.EX2 R29, R29 ;  /* 0x0000001d001d7308 */ /* 0x000fe20000000800 */
[----:B--2---:R-:W-:Y:S01]  /*104b0*/  FMNMX.FTZ R0, R0, R41, !PT ;  /* 0x0000002900007209 */ /* 0x004fe20007810000 */
[----:B------:R-:W-:-:S06]  /*104c0*/  FFMA.FTZ R41, R73, UR41, -R14 ;  /* 0x0000002949297c23 */ /* 0x000fcc000801080e */
[----:B------:R-:W-:Y:S08]  /*104d0*/  MUFU.EX2 R32, R32 ;  /* 0x0000002000207308 */ /* 0x000ff00000000800 */
[----:B------:R-:W-:Y:S01]  /*104e0*/  MUFU.EX2 R28, R28 ;  /* 0x0000001c001c7308 */ /* 0x000fe20000000800 */
[----:B------:R-:W-:Y:S02]  /*104f0*/  WARPGROUP.DEPBAR.LE gsb0, 0x0 ;  /* 0x00008000000079c5 */ /* 0x000fe40000010000 */
[----:B------:R-:W-:Y:S01]  /*10500*/  WARPGROUP.ARRIVE ;  /* 0x00000000000079c5 */ /* 0x000fe20000000000 */
[--C-:B------:R-:W-:Y:S01]  /*10510*/  FFMA.FTZ R139, R40, UR41, -R14.reuse ;  /* 0x00000029288b7c23 */ /* 0x100fe2000801080e */
[--C-:B------:R-:W-:Y:S01]  /*10520*/  FFMA.FTZ R137, R44, UR41, -R14.reuse ;  /* 0x000000292c897c23 */ /* 0x100fe2000801080e */
[--C-:B------:R-:W-:Y:S01]  /*10530*/  FFMA.FTZ R136, R48, UR41, -R14.reuse ;  /* 0x0000002930887c23 */ /* 0x100fe2000801080e */
[--C-:B------:R-:W-:Y:S01]  /*10540*/  FFMA.FTZ R138, R52, UR41, -R14.reuse ;  /* 0x00000029348a7c23 */ /* 0x100fe2000801080e */
[--C-:B------:R-:W-:Y:S01]  /*10550*/  FFMA.FTZ R40, R72, UR41, -R14.reuse ;  /* 0x0000002948287c23 */ /* 0x100fe2000801080e */
[----:B------:R-:W-:Y:S01]  /*10560*/  HGMMA.64x64x16.F32 R88, R132, gdesc[UR8].tnspB, R88, gsb0 ;  /* 0x40e0000884587df0 */ /* 0x000fe20008000858 */
[----:B------:R-:W-:Y:S01]  /*10570*/  R2UR UR10, R24 ;  /* 0x00000000180a72ca */ /* 0x000fe200000e0000 */
[--C-:B------:R-:W-:Y:S01]  /*10580*/  FFMA.FTZ R44, R76, UR41, -R14.reuse ;  /* 0x000000294c2c7c23 */ /* 0x100fe2000801080e */
[----:B------:R-:W2:Y:S01]  /*10590*/  SHFL.BFLY PT, R24, R0, 0x1, 0x1f ;  /* 0x0c201f0000187f89 */ /* 0x000ea200000e0000 */
[----:B------:R-:W-:Y:S01]  /*105a0*/  R2UR UR11, R25 ;  /* 0x00000000190b72ca */ /* 0x000fe200000e0000 */
[--C-:B------:R-:W-:Y:S01]  /*105b0*/  FFMA.FTZ R48, R80, UR41, -R14.reuse ;  /* 0x0000002950307c23 */ /* 0x100fe2000801080e */
[----:B------:R-:W-:Y:S01]  /*105c0*/  FFMA.FTZ R52, R84, UR41, -R14 ;  /* 0x0000002954347c23 */ /* 0x000fe2000801080e */
[----:B------:R-:W-:Y:S01]  /*105d0*/  IMAD.MOV.U32 R25, RZ, RZ, 0x40000040 ;  /* 0x40000040ff197424 */ /* 0x000fe200078e00ff */
[----:B------:R-:W-:Y:S08]  /*105e0*/  MUFU.EX2 R139, R139 ;  /* 0x0000008b008b7308 */ /* 0x000ff00000000800 */
[----:B------:R-:W-:Y:S08]  /*105f0*/  MUFU.EX2 R137, R137 ;  /* 0x0000008900897308 */ /* 0x000ff00000000800 */
[----:B------:R-:W-:Y:S01]  /*10600*/  MUFU.EX2 R136, R136 ;  /* 0x0000008800887308 */ /* 0x000fe20000000800 */
[----:B--2---:R-:W-:-:S05]  /*10610*/  FMNMX.FTZ R0, R0, R24, !PT ;  /* 0x0000001800007209 */ /* 0x004fca0007810000 */
[C---:B------:R-:W-:Y:S01]  /*10620*/  FADD.FTZ R24, -R0.reuse, R7 ;  /* 0x0000000700187221 */ /* 0x040fe20000010100 */
[----:B------:R-:W-:Y:S01]  /*10630*/  FMUL.FTZ R53, R0, UR41 ;  /* 0x0000002900357c20 */ /* 0x000fe20008410000 */
[----:B------:R-:W-:Y:S03]  /*10640*/  MUFU.EX2 R138, R138 ;  /* 0x0000008a008a7308 */ /* 0x000fe60000000800 */
        /* <DEDUP_REMOVED lines=12> */
[----:B------:R-:W-:-:S02]  /*10710*/  FFMA.FTZ R55, R55, UR41, -R53 ;  /* 0x0000002937377c23 */ /* 0x000fc40008010835 */
[----:B------:R-:W-:Y:S08]  /*10720*/  MUFU.EX2 R26, R26 ;  /* 0x0000001a001a7308 */ /* 0x000ff00000000800 */
[----:B------:R-:W-:Y:S08]  /*10730*/  MUFU.EX2 R151, R151 ;  /* 0x0000009700977308 */ /* 0x000ff00000000800 */
[----:B------:R-:W-:Y:S08]  /*10740*/  MUFU.EX2 R33, R33 ;  /* 0x0000002100217308 */ /* 0x000ff00000000800 */
[----:B------:R-:W-:Y:S01]  /*10750*/  MUFU.EX2 R36, R36 ;  /* 0x0000002400247308 */ /* 0x000fe20000000800 */
[----:B------:R-:W-:-:S02]  /*10760*/  WARPGROUP.DEPBAR.LE gsb0, 0x0 ;  /* 0x00008000000079c5 */ /* 0x000fc40000010000 */
[----:B------:R-:W-:Y:S01]  /*10770*/  WARPGROUP.ARRIVE ;  /* 0x00000000000079c5 */ /* 0x000fe20000000000 */
[--C-:B------:R-:W-:Y:S01]  /*10780*/  FFMA.FTZ R132, R56, UR41, -R14.reuse ;  /* 0x0000002938847c23 */ /* 0x100fe2000801080e */
[--C-:B------:R-:W-:Y:S01]  /*10790*/  FFMA.FTZ R134, R60, UR41, -R14.reuse ;  /* 0x000000293c867c23 */ /* 0x100fe2000801080e */
[----:B------:R-:W-:-:S03]  /*107a0*/  FFMA.FTZ R14, R85, UR41, -R14 ;  /* 0x00000029550e7c23 */ /* 0x000fc6000801080e */
[----:B------:R-:W2:Y:S01]  /*107b0*/  S2R R60, SR_TID.X ;  /* 0x00000000003c7919 */ /* 0x000ea20000002100 */
[--C-:B------:R-:W-:Y:S01]  /*107c0*/  FFMA.FTZ R56, R35, UR41, -R53.reuse ;  /* 0x0000002923387c23 */ /* 0x100fe20008010835 */
[----:B------:R-:W-:Y:S01]  /*107d0*/  HGMMA.64x64x16.F32 R88, R128, gdesc[UR8].tnspB, R88, gsb0 ;  /* 0x40e0000880587df0 */ /* 0x000fe20008000858 */
[----:B------:R3:W-:Y:S01]  /*107e0*/  MUFU.EX2 R7, R14 ;  /* 0x0000000e00077308 */ /* 0x0007e20000000800 */
[----:B------:R-:W-:Y:S01]  /*107f0*/  R2UR UR11, R25 ;  /* 0x00000000190b72ca */ /* 0x000fe200000e0000 */
[----:B------:R-:W-:Y:S02]  /*10800*/  IMAD.MOV.U32 R25, RZ, RZ, 0x40000040 ;  /* 0x40000040ff197424 */ /* 0x000fe400078e00ff */
[----:B------:R-:W-:Y:S01]  /*10810*/  FFMA.FTZ R35, R46, UR41, -R53 ;  /* 0x000000292e237c23 */ /* 0x000fe20008010835 */
[----:B------:R-:W-:-:S03]  /*10820*/  @!P1 IMAD R46, R16, 0x8, R2 ;  /* 0x00000008102e9824 */ /* 0x000fc600078e0202 */
[----:B------:R-:W-:Y:S01]  /*10830*/  MUFU.EX2 R30, R30 ;  /* 0x0000001e001e7308 */ /* 0x000fe20000000800 */
[----:B---3--:R-:W-:Y:S01]  /*10840*/  FMUL.FTZ R14, R24, UR41 ;  /* 0x00000029180e7c20 */ /* 0x008fe20008410000 */
[----:B------:R-:W-:Y:S02]  /*10850*/  VIADD R24, R10, 0x300 ;  /* 0x000003000a187836 */ /* 0x000fe40000000000 */
[----:B0-----:R-:W-:Y:S01]  /*10860*/  FFMA.FTZ R51, R11, R6, R147 ;  /* 0x000000060b337223 */ /* 0x001fe20000010093 */
[--C-:B------:R-:W-:Y:S01]  /*10870*/  FFMA.FTZ R38, R50, UR41, -R53.reuse ;  /* 0x0000002932267c23 */ /* 0x100fe20008010835 */
[--C-:B------:R-:W-:Y:S01]  /*10880*/  FFMA.FTZ R133, R58, UR41, -R53.reuse ;  /* 0x000000293a857c23 */ /* 0x100fe20008010835 */
[----:B------:R-:W-:Y:S01]  /*10890*/  R2UR UR10, R24 ;  /* 0x00000000180a72ca */ /* 0x000fe200000e0000 */
[----:B------:R-:W-:Y:S02]  /*108a0*/  VIADD R24, R10, 0x380 ;  /* 0x000003800a187836 */ /* 0x000fe40000000000 */
[----:B------:R-:W-:Y:S01]  /*108b0*/  FFMA.FTZ R10, R54, UR41, -R53 ;  /* 0x00000029360a7c23 */ /* 0x000fe20008010835 */
[----:B------:R-:W0:Y:S01]  /*108c0*/  MUFU.EX2 R14, R14 ;  /* 0x0000000e000e7308 */ /* 0x000e220000000800 */
[----:B------:R-:W3:Y:S07]  /*108d0*/  LDL R54, [R1+0x24] ;  /* 0x0000240001367983 */ /* 0x000eee0000100800 */
[----:B------:R-:W4:Y:S01]  /*108e0*/  MUFU.EX2 R27, R27 ;  /* 0x0000001b001b7308 */ /* 0x000f220000000800 */
[----:B--2---:R-:W-:-:S02]  /*108f0*/  SHF.R.U32.HI R135, RZ, 0x7, R60 ;  /* 0x00000007ff877819 */ /* 0x004fc4000001163c */
[----:B------:R-:W-:-:S05]  /*10900*/  ISETP.GE.U32.AND P2, PT, R60, 0x180, PT ;  /* 0x000001803c00780c */ /* 0x000fca0003f46070 */
[----:B------:R-:W2:Y:S08]  /*10910*/  MUFU.EX2 R56, R56 ;  /* 0x0000003800387308 */ /* 0x000eb00000000800 */
[----:B------:R-:W5:Y:S08]  /*10920*/  MUFU.EX2 R31, R31 ;  /* 0x0000001f001f7308 */ /* 0x000f700000000800 */
[----:B------:R-:W5:Y:S08]  /*10930*/  MUFU.EX2 R57, R57 ;  /* 0x0000003900397308 */ /* 0x000f700000000800 */
[----:B------:R-:W5:Y:S08]  /*10940*/  MUFU.EX2 R34, R34 ;  /* 0x0000002200227308 */ /* 0x000f700000000800 */
[----:B------:R-:W5:Y:S08]  /*10950*/  MUFU.EX2 R39, R39 ;  /* 0x0000002700277308 */ /* 0x000f700000000800 */
[----:B------:R-:W-:Y:S01]  /*10960*/  MUFU.EX2 R42, R42 ;  /* 0x0000002a002a7308 */ /* 0x000fe20000000800 */
[----:B------:R-:W-:-:S02]  /*10970*/  WARPGROUP.DEPBAR.LE gsb0, 0x0 ;  /* 0x00008000000079c5 */ /* 0x000fc40000010000 */
[----:B------:R-:W-:Y:S01]  /*10980*/  WARPGROUP.ARRIVE ;  /* 0x00000000000079c5 */ /* 0x000fe20000000000 */
[----:B------:R-:W-:Y:S02]  /*10990*/  @!P1 VIADD R46, R46, 0x16840 ;  /* 0x000168402e2e9836 */ /* 0x000fe40000000000 */
[----:B-1----:R-:W-:Y:S01]  /*109a0*/  FADD.FTZ R6, R148, R51 ;  /* 0x0000003394067221 */ /* 0x002fe20000010000 */
[----:B------:R-:W-:Y:S01]  /*109b0*/  @!P1 IMAD R50, R15, 0x8, R2 ;  /* 0x000000080f329824 */ /* 0x000fe200078e0202 */
[----:B------:R-:W1:Y:S01]  /*109c0*/  MUFU.EX2 R35, R35 ;  /* 0x0000002300237308 */ /* 0x000e620000000800 */
[----:B------:R-:W-:Y:S01]  /*109d0*/  HGMMA.64x64x16.F32 R88, R124, gdesc[UR8].tnspB, R88, gsb0 ;  /* 0x40e000087c587df0 */ /* 0x000fe20008000858 */
[----:B------:R-:W-:Y:S02]  /*109e0*/  R2UR UR10, R24 ;  /* 0x00000000180a72ca */ /* 0x000fe400000e0000 */
[----:B------:R-:W-:Y:S01]  /*109f0*/  R2UR UR11, R25 ;  /* 0x00000000190b72ca */ /* 0x000fe200000e0000 */
[----:B------:R-:W-:Y:S01]  /*10a00*/  VIADD R25, R135, 0x9 ;  /* 0x0000000987197836 */ /* 0x000fe20000000000 */
[----:B------:R-:W-:Y:S01]  /*10a10*/  @!P1 PRMT R46, RZ, 0x654, R46 ;  /* 0x00000654ff2e9816 */ /* 0x000fe2000000002e */
[----:B0-----:R-:W-:Y:S01]  /*10a20*/  FFMA.FTZ R5, R14, R5, R149 ;  /* 0x000000050e057223 */ /* 0x001fe20000010095 */
[----:B------:R-:W-:Y:S01]  /*10a30*/  FADD.FTZ R15, R145, R6 ;  /* 0x00000006910f7221 */ /* 0x000fe20000010000 */
[----:B------:R-:W-:Y:S01]  /*10a40*/  @!P1 VIADD R50, R50, 0x16860 ;  /* 0x0001686032329836 */ /* 0x000fe20000000000 */
[----:B------:R-:W-:Y:S01]  /*10a50*/  SEL R47, R25, 0x9, !P2 ;  /* 0x00000009192f7807 */ /* 0x000fe20005000000 */
[----:B------:R-:W0:Y:S08]  /*10a60*/  MUFU.EX2 R38, R38 ;  /* 0x0000002600267308 */ /* 0x000e300000000800 */
[----:B------:R-:W0:Y:S08]  /*10a70*/  MUFU.EX2 R43, R43 ;  /* 0x0000002b002b7308 */ /* 0x000e300000000800 */
[----:B------:R-:W0:Y:S01]  /*10a80*/  MUFU.EX2 R10, R10 ;  /* 0x0000000a000a7308 */ /* 0x000e220000000800 */
[----:B------:R-:W-:-:S07]  /*10a90*/  FFMA.FTZ R59, R59, UR41, -R53 ;  /* 0x000000293b3b7c23 */ /* 0x000fce0008010835 */
[----:B------:R-:W-:Y:S08]  /*10aa0*/  MUFU.EX2 R132, R132 ;  /* 0x0000008400847308 */ /* 0x000ff00000000800 */
[----:B------:R-:W-:Y:S08]  /*10ab0*/  MUFU.EX2 R133, R133 ;  /* 0x0000008500857308 */ /* 0x000ff00000000800 */
[----:B------:R-:W-:Y:S08]  /*10ac0*/  MUFU.EX2 R134, R134 ;  /* 0x0000008600867308 */ /* 0x000ff00000000800 */
[----:B------:R-:W-:Y:S08]  /*10ad0*/  MUFU.EX2 R37, R37 ;  /* 0x0000002500257308 */ /* 0x000ff00000000800 */
[----:B------:R-:W-:Y:S08]  /*10ae0*/  MUFU.EX2 R40, R40 ;  /* 0x0000002800287308 */ /* 0x000ff00000000800 */
[----:B------:R-:W-:Y:S01]  /*10af0*/  MUFU.EX2 R41, R41 ;  /* 0x0000002900297308 */ /* 0x000fe20000000800 */
[----:B------:R-:W-:-:S02]  /*10b00*/  WARPGROUP.DEPBAR.LE gsb0, 0x0 ;  /* 0x00008000000079c5 */ /* 0x000fc40000010000 */
[----:B------:R-:W-:-:S05]  /*10b10*/  WARPGROUP.ARRIVE ;  /* 0x00000000000079c5 */ /* 0x000fca0000000000 */
[----:B------:R-:W0:Y:S01]  /*10b20*/  MUFU.EX2 R24, R55 ;  /* 0x0000003700187308 */ /* 0x000e220000000800 */
[----:B------:R-:W-:Y:S01]  /*10b30*/  HGMMA.64x64x16.F32 R88, R120, gdesc[UR8].tnspB, R88, gsb0 ;  /* 0x40e0000878587df0 */ /* 0x000fe20008000858 */
[----:B------:R-:W-:Y:S01]  /*10b40*/  FADD.FTZ R6, R150, R15 ;  /* 0x0000000f96067221 */ /* 0x000fe20000010000 */
[----:B------:R-:W-:-:S05]  /*10b50*/  @!P1 PRMT R50, RZ, 0x654, R50 ;  /* 0x00000654ff329816 */ /* 0x000fca0000000032 */
[----:B------:R-:W-:Y:S01]  /*10b60*/  MUFU.EX2 R44, R44 ;  /* 0x0000002c002c7308 */ /* 0x000fe20000000800 */
[----:B------:R-:W-:Y:S01]  /*10b70*/  FADD.FTZ R15, R143, R6 ;  /* 0x000000068f0f7221 */ /* 0x000fe20000010000 */
[----:B------:R-:W-:Y:S01]  /*10b80*/  FFMA.FTZ R135, R62, UR41, -R53 ;  /* 0x000000293e877c23 */ /* 0x000fe20008010835 */
[----:B------:R-:W-:-:S05]  /*10b90*/  F2FP.F16.F32.PACK_AB R149, R26, R149 ;  /* 0x000000951a95723e */ /* 0x000fca00000000ff */
[----:B------:R-:W0:Y:S01]  /*10ba0*/  MUFU.EX2 R25, R59 ;  /* 0x0000003b00197308 */ /* 0x000e220000000800 */
[--C-:B------:R-:W-:Y:S01]  /*10bb0*/  FFMA.FTZ R129, R66, UR41, -R53.reuse ;  /* 0x0000002942817c23 */ /* 0x100fe20008010835 */
[----:B------:R-:W-:-:S06]  /*10bc0*/  FFMA.FTZ R6, R67, UR41, -R53 ;  /* 0x0000002943067c23 */ /* 0x000fcc0008010835 */
[----:B------:R-:W0:Y:S08]  /*10bd0*/  MUFU.EX2 R135, R135 ;  /* 0x0000008700877308 */ /* 0x000e300000000800 */
[----:B------:R-:W-:Y:S08]  /*10be0*/  MUFU.EX2 R45, R45 ;  /* 0x0000002d002d7308 */ /* 0x000ff00000000800 */
[----:B------:R-:W-:Y:S08]  /*10bf0*/  MUFU.EX2 R48, R48 ;  /* 0x0000003000307308 */ /* 0x000ff00000000800 */
[----:B------:R-:W-:Y:S08]  /*10c00*/  MUFU.EX2 R49, R49 ;  /* 0x0000003100317308 */ /* 0x000ff00000000800 */
[----:B------:R-:W-:Y:S01]  /*10c10*/  MUFU.EX2 R52, R52 ;  /* 0x0000003400347308 */ /* 0x000fe20000000800 */
[----:B------:R-:W-:-:S02]  /*10c20*/  WARPGROUP.DEPBAR.LE gsb0, 0x0 ;  /* 0x00008000000079c5 */ /* 0x000fc40000010000 */
[----:B------:R4:W-:Y:S06]  /*10c30*/  BAR.ARV R47, 0x100 ;  /* 0x0004002f0000751d */ /* 0x0009ec0000002000 */
[----:B------:R2:W-:Y:S02]  /*10c40*/  @!P1 SYNCS.ARRIVE.TRANS64.RED.A1T0 RZ, [R46+URZ], RZ ;  /* 0x000000ff2eff99a7 */ /* 0x0005e4000810043f */
[----:B--2---:R-:W-:Y:S01]  /*10c50*/  FADD.FTZ R46, R26, R5 ;  /* 0x000000051a2e7221 */ /* 0x004fe20000010000 */
[----:B------:R2:W-:Y:S03]  /*10c60*/  @!P1 SYNCS.ARRIVE.TRANS64.RED.A1T0 RZ, [R50+URZ], RZ ;  /* 0x000000ff32ff99a7 */ /* 0x0005e6000810043f */
[----:B----4-:R-:W-:-:S04]  /*10c70*/  FADD.FTZ R47, R151, R46 ;  /* 0x0000002e972f7221 */ /* 0x010fc80000010000 */
[----:B------:R-:W-:-:S04]  /*10c80*/  FADD.FTZ R46, R30, R47 ;  /* 0x0000002f1e2e7221 */ /* 0x000fc80000010000 */
[----:B------:R-:W-:Y:S01]  /*10c90*/  FADD.FTZ R47, R27, R46 ;  /* 0x0000002e1b2f7221 */ /* 0x000fe20000010000 */
[----:B------:R-:W-:-:S03]  /*10ca0*/  FADD.FTZ R46, R144, R15 ;  /* 0x0000000f902e7221 */ /* 0x000fc60000010000 */
[----:B--2---:R-:W-:Y:S01]  /*10cb0*/  FADD.FTZ R50, R56, R47 ;  /* 0x0000002f38327221 */ /* 0x004fe20000010000 */
[----:B------:R-:W-:-:S03]  /*10cc0*/  FADD.FTZ R47, R141, R46 ;  /* 0x0000002e8d2f7221 */ /* 0x000fc60000010000 */
[----:B-----5:R-:W-:Y:S01]  /*10cd0*/  FADD.FTZ R50, R31, R50 ;  /* 0x000000321f327221 */ /* 0x020fe20000010000 */
[----:B------:R-:W-:-:S03]  /*10ce0*/  FADD.FTZ R46, R146, R47 ;  /* 0x0000002f922e7221 */ /* 0x000fc60000010000 */
[----:B------:R-:W-:Y:S01]  /*10cf0*/  FADD.FTZ R47, R57, R50 ;  /* 0x00000032392f7221 */ /* 0x000fe20000010000 */
[----:B------:R-:W-:-:S03]  /*10d00*/  FADD.FTZ R51, R139, R46 ;  /* 0x0000002e8b337221 */ /* 0x000fc60000010000 */
[----:B------:R-:W-:Y:S01]  /*10d10*/  FADD.FTZ R46, R34, R47 ;  /* 0x0000002f222e7221 */ /* 0x000fe20000010000 */
[----:B------:R-:W-:-:S03]  /*10d20*/  FADD.FTZ R50, R140, R51 ;  /* 0x000000338c327221 */ /* 0x000fc60000010000 */
[----:B------:R-:W-:Y:S01]  /*10d30*/  FADD.FTZ R46, R39, R46 ;  /* 0x0000002e272e7221 */ /* 0x000fe20000010000 */
[----:B------:R-:W-:-:S03]  /*10d40*/  FADD.FTZ R47, R137, R50 ;  /* 0x00000032892f7221 */ /* 0x000fc60000010000 */
[----:B-1----:R-:W-:Y:S01]  /*10d50*/  FADD.FTZ R51, R35, R46 ;  /* 0x0000002e23337221 */ /* 0x002fe20000010000 */
[----:B------:R-:W-:-:S03]  /*10d60*/  FADD.FTZ R47, R142, R47 ;  /* 0x0000002f8e2f7221 */ /* 0x000fc60000010000 */
[----:B------:R-:W-:Y:S01]  /*10d70*/  FADD.FTZ R51, R42, R51 ;  /* 0x000000332a337221 */ /* 0x000fe20000010000 */
[----:B------:R-:W-:-:S03]  /*10d80*/  FADD.FTZ R47, R136, R47 ;  /* 0x0000002f882f7221 */ /* 0x000fc60000010000 */
[----:B0-----:R-:W-:Y:S01]  /*10d90*/  FADD.FTZ R46, R38, R51 ;  /* 0x00000033262e7221 */ /* 0x001fe20000010000 */
[----:B------:R-:W-:Y:S01]  /*10da0*/  FADD.FTZ R47, R20, R47 ;  /* 0x0000002f142f7221 */ /* 0x000fe20000010000 */
[----:B------:R-:W-:Y:S02]  /*10db0*/  FFMA.FTZ R5, R63, UR41, -R53 ;  /* 0x000000293f057c23 */ /* 0x000fe40008010835 */
[----:B------:R-:W-:Y:S01]  /*10dc0*/  FADD.FTZ R51, R43, R46 ;  /* 0x0000002e2b337221 */ /* 0x000fe20000010000 */
[----:B------:R-:W-:-:S03]  /*10dd0*/  FADD.FTZ R26, R138, R47 ;  /* 0x0000002f8a1a7221 */ /* 0x000fc60000010000 */
[----:B------:R-:W-:Y:S01]  /*10de0*/  FADD.FTZ R51, R10, R51 ;  /* 0x000000330a337221 */ /* 0x000fe20000010000 */
[----:B------:R-:W0:Y:S01]  /*10df0*/  MUFU.EX2 R5, R5 ;  /* 0x0000000500057308 */ /* 0x000e220000000800 */
[----:B------:R-:W-:Y:S01]  /*10e00*/  F2FP.F16.F32.PACK_AB R151, R30, R151 ;  /* 0x000000971e97723e */ /* 0x000fe200000000ff */
[----:B------:R-:W-:Y:S01]  /*10e10*/  FADD.FTZ R47, R21, R26 ;  /* 0x0000001a152f7221 */ /* 0x000fe20000010000 */
[----:B------:R-:W-:Y:S01]  /*10e20*/  FADD.FTZ R30, R24, R51 ;  /* 0x00000033181e7221 */ /* 0x000fe20000010000 */
[----:B------:R-:W-:Y:S02]  /*10e30*/  FFMA.FTZ R131, R70, UR41, -R53 ;  /* 0x0000002946837c23 */ /* 0x000fe40008010835 */
[----:B------:R-:W-:Y:S01]  /*10e40*/  FADD.FTZ R46, R132, R47 ;  /* 0x0000002f842e7221 */ /* 0x000fe20000010000 */
[----:B------:R-:W-:Y:S01]  /*10e50*/  FADD.FTZ R30, R133, R30 ;  /* 0x0000001e851e7221 */ /* 0x000fe20000010000 */
[----:B------:R-:W1:Y:S01]  /*10e60*/  MUFU.EX2 R129, R129 ;  /* 0x0000008100817308 */ /* 0x000e620000000800 */
[----:B------:R-:W-:-:S02]  /*10e70*/  F2FP.F16.F32.PACK_AB R150, R150, R145 ;  /* 0x000000919696723e */ /* 0x000fc400000000ff */
[----:B------:R-:W-:Y:S01]  /*10e80*/  F2FP.F16.F32.PACK_AB R145, R56, R27 ;  /* 0x0000001b3891723e */ /* 0x000fe200000000ff */
[----:B------:R-:W-:Y:S01]  /*10e90*/  FADD.FTZ R27, R29, R46 ;  /* 0x0000002e1d1b7221 */ /* 0x000fe20000010000 */
[----:B------:R-:W-:Y:S01]  /*10ea0*/  FADD.FTZ R30, R25, R30 ;  /* 0x0000001e191e7221 */ /* 0x000fe20000010000 */
[----:B------:R-:W-:Y:S02]  /*10eb0*/  FFMA.FTZ R15, R71, UR41, -R53 ;  /* 0x00000029470f7c23 */ /* 0x000fe40008010835 */
[----:B------:R-:W2:Y:S01]  /*10ec0*/  MUFU.EX2 R6, R6 ;  /* 0x0000000600067308 */ /* 0x000ea20000000800 */
[----:B------:R-:W-:Y:S01]  /*10ed0*/  FADD.FTZ R27, R134, R27 ;  /* 0x0000001b861b7221 */ /* 0x000fe20000010000 */
[----:B------:R-:W-:Y:S01]  /*10ee0*/  FADD.FTZ R30, R135, R30 ;  /* 0x0000001e871e7221 */ /* 0x000fe20000010000 */
[----:B------:R-:W-:-:S05]  /*10ef0*/  FFMA.FTZ R125, R74, UR41, -R53 ;  /* 0x000000294a7d7c23 */ /* 0x000fca0008010835 */
[----:B------:R-:W4:Y:S01]  /*10f00*/  MUFU.EX2 R131, R131 ;  /* 0x0000008300837308 */ /* 0x000f220000000800 */
[----:B------:R-:W-:Y:S01]  /*10f10*/  FADD.FTZ R27, R32, R27 ;  /* 0x0000001b201b7221 */ /* 0x000fe20000010000 */
[----:B0-----:R-:W-:Y:S01]  /*10f20*/  FADD.FTZ R30, R5, R30 ;  /* 0x0000001e051e7221 */ /* 0x001fe20000010000 */
[----:B------:R-:W-:Y:S01]  /*10f30*/  F2FP.F16.F32.PACK_AB R146, R146, R141 ;  /* 0x0000008d9292723e */ /* 0x000fe200000000ff */
[----:B------:R-:W-:Y:S01]  /*10f40*/  FFMA.FTZ R75, R75, UR41, -R53 ;  /* 0x000000294b4b7c23 */ /* 0x000fe20008010835 */
[----:B------:R-:W-:-:S03]  /*10f50*/  F2FP.F16.F32.PACK_AB R141, R39, R34 ;  /* 0x00000022278d723e */ /* 0x000fc600000000ff */
[----:B------:R-:W0:Y:S01]  /*10f60*/  MUFU.EX2 R15, R15 ;  /* 0x0000000f000f7308 */ /* 0x000e220000000800 */
[----:B------:R-:W-:Y:S01]  /*10f70*/  FADD.FTZ R34, R28, R27 ;  /* 0x0000001b1c227221 */ /* 0x000fe20000010000 */
[----:B-1----:R-:W-:Y:S01]  /*10f80*/  FADD.FTZ R27, R129, R30 ;  /* 0x0000001e811b7221 */ /* 0x002fe20000010000 */
[----:B------:R-:W-:Y:S01]  /*10f90*/  FFMA.FTZ R78, R78, UR41, -R53 ;  /* 0x000000294e4e7c23 */ /* 0x000fe20008010835 */
[----:B------:R-:W-:-:S04]  /*10fa0*/  F2FP.F16.F32.PACK_AB R148, R148, R147 ;  /* 0x000000939494723e */ /* 0x000fc800000000ff */
[----:B------:R-:W1:Y:S01]  /*10fb0*/  MUFU.EX2 R125, R125 ;  /* 0x0000007d007d7308 */ /* 0x000e620000000800 */
[----:B------:R-:W-:Y:S01]  /*10fc0*/  F2FP.F16.F32.PACK_AB R147, R57, R31 ;  /* 0x0000001f3993723e */ /* 0x000fe200000000ff */
[----:B------:R-:W-:Y:S01]  /*10fd0*/  FADD.FTZ R31, R33, R34 ;  /* 0x00000022211f7221 */ /* 0x000fe20000010000 */
[----:B------:R-:W-:Y:S01]  /*10fe0*/  F2FP.F16.F32.PACK_AB R136, R20, R136 ;  /* 0x000000881488723e */ /* 0x000fe200000000ff */
[----:B--2---:R-:W-:Y:S01]  /*10ff0*/  FADD.FTZ R20, R6, R27 ;  /* 0x0000001b06147221 */ /* 0x004fe20000010000 */
[----:B------:R-:W-:-:S03]  /*11000*/  FFMA.FTZ R79, R79, UR41, -R53 ;  /* 0x000000294f4f7c23 */ /* 0x000fc60008010835 */
[----:B------:R-:W2:Y:S01]  /*11010*/  MUFU.EX2 R26, R75 ;  /* 0x0000004b001a7308 */ /* 0x000ea20000000800 */
[----:B------:R-:W-:Y:S01]  /*11020*/  FADD.FTZ R30, R36, R31 ;  /* 0x0000001f241e7221 */ /* 0x000fe20000010000 */
[----:B----4-:R-:W-:Y:S01]  /*11030*/  FADD.FTZ R20, R131, R20 ;  /* 0x0000001483147221 */ /* 0x010fe20000010000 */
[----:B------:R-:W-:Y:S01]  /*11040*/  FFMA.FTZ R82, R82, UR41, -R53 ;  /* 0x0000002952527c23 */ /* 0x000fe20008010835 */
[----:B------:R-:W-:-:S04]  /*11050*/  F2FP.F16.F32.PACK_AB R138, R21, R138 ;  /* 0x0000008a158a723e */ /* 0x000fc800000000ff */
[----:B------:R-:W4:Y:S01]  /*11060*/  MUFU.EX2 R78, R78 ;  /* 0x0000004e004e7308 */ /* 0x000f220000000800 */
[----:B------:R-:W-:Y:S01]  /*11070*/  FADD.FTZ R21, R37, R30 ;  /* 0x0000001e25157221 */ /* 0x000fe20000010000 */
[----:B0-----:R-:W-:Y:S01]  /*11080*/  FADD.FTZ R20, R15, R20 ;  /* 0x000000140f147221 */ /* 0x001fe20000010000 */
[----:B------:R-:W-:Y:S01]  /*11090*/  FFMA.FTZ R83, R83, UR41, -R53 ;  /* 0x0000002953537c23 */ /* 0x000fe20008010835 */
[----:B------:R-:W-:-:S04]  /*110a0*/  F2FP.F16.F32.PACK_AB R140, R140, R139 ;  /* 0x0000008b8c8c723e */ /* 0x000fc800000000ff */
[----:B------:R-:W0:Y:S01]  /*110b0*/  MUFU.EX2 R79, R79 ;  /* 0x0000004f004f7308 */ /* 0x000e220000000800 */
[----:B------:R-:W-:Y:S01]  /*110c0*/  F2FP.F16.F32.PACK_AB R139, R24, R10 ;  /* 0x0000000a188b723e */ /* 0x000fe200000000ff */
[----:B------:R-:W-:Y:S01]  /*110d0*/  FADD.FTZ R10, R40, R21 ;  /* 0x00000015280a7221 */ /* 0x000fe20000010000 */
[----:B-1----:R-:W-:Y:S01]  /*110e0*/  FADD.FTZ R21, R125, R20 ;  /* 0x000000147d157221 */ /* 0x002fe20000010000 */
[----:B------:R-:W-:-:S04]  /*110f0*/  FFMA.FTZ R86, R86, UR41, -R53 ;  /* 0x0000002956567c23 */ /* 0x000fc80008010835 */
[----:B------:R-:W1:Y:S01]  /*11100*/  MUFU.EX2 R82, R82 ;  /* 0x0000005200527308 */ /* 0x000e620000000800 */
[----:B------:R-:W-:Y:S01]  /*11110*/  F2FP.F16.F32.PACK_AB R135, R5, R135 ;  /* 0x000000870587723e */ /* 0x000fe200000000ff */
[----:B------:R-:W-:Y:S01]  /*11120*/  FADD.FTZ R5, R41, R10 ;  /* 0x0000000a29057221 */ /* 0x000fe20000010000 */
[----:B--2---:R-:W-:Y:S01]  /*11130*/  FADD.FTZ R21, R26, R21 ;  /* 0x000000151a157221 */ /* 0x004fe20000010000 */
[----:B------:R-:W-:-:S04]  /*11140*/  FFMA.FTZ R53, R87, UR41, -R53 ;  /* 0x0000002957357c23 */ /* 0x000fc80008010835 */
[----:B------:R-:W2:Y:S01]  /*11150*/  MUFU.EX2 R83, R83 ;  /* 0x0000005300537308 */ /* 0x000ea20000000800 */
[----:B------:R-:W-:Y:S01]  /*11160*/  F2FP.F16.F32.PACK_AB R129, R6, R129 ;  /* 0x000000810681723e */ /* 0x000fe200000000ff */
[----:B------:R-:W-:Y:S01]  /*11170*/  FADD.FTZ R10, R44, R5 ;  /* 0x000000052c0a7221 */ /* 0x000fe20000010000 */
[----:B----4-:R-:W-:-:S05]  /*11180*/  FADD.FTZ R6, R78, R21 ;  /* 0x000000154e067221 */ /* 0x010fca0000010000 */
[----:B------:R-:W4:Y:S01]  /*11190*/  MUFU.EX2 R123, R86 ;  /* 0x00000056007b7308 */ /* 0x000f220000000800 */
[----:B------:R-:W-:Y:S01]  /*111a0*/  FADD.FTZ R5, R45, R10 ;  /* 0x0000000a2d057221 */ /* 0x000fe20000010000 */
[----:B0-----:R-:W-:Y:S01]  /*111b0*/  FADD.FTZ R21, R79, R6 ;  /* 0x000000064f157221 */ /* 0x001fe20000010000 */
[----:B---3--:R-:W-:-:S05]  /*111c0*/  ISETP.GT.AND P2, PT, R4, R54, PT ;  /* 0x000000360400720c */ /* 0x008fca0003f44270 */
[----:B------:R-:W0:Y:S01]  /*111d0*/  MUFU.EX2 R53, R53 ;  /* 0x0000003500357308 */ /* 0x000e220000000800 */
[----:B------:R-:W-:Y:S01]  /*111e0*/  FADD.FTZ R6, R48, R5 ;  /* 0x0000000530067221 */ /* 0x000fe20000010000 */
[----:B-1----:R-:W-:-:S03]  /*111f0*/  FADD.FTZ R10, R82, R21 ;  /* 0x00000015520a7221 */ /* 0x002fc60000010000 */
[----:B------:R-:W-:Y:S01]  /*11200*/  FADD.FTZ R5, R49, R6 ;  /* 0x0000000631057221 */ /* 0x000fe20000010000 */
[----:B--2---:R-:W-:-:S03]  /*11210*/  FADD.FTZ R10, R83, R10 ;  /* 0x0000000a530a7221 */ /* 0x004fc60000010000 */
[----:B------:R-:W-:Y:S01]  /*11220*/  FADD.FTZ R6, R52, R5 ;  /* 0x0000000534067221 */ /* 0x000fe20000010000 */
[----:B----4-:R-:W-:Y:S01]  /*11230*/  FADD.FTZ R10, R123, R10 ;  /* 0x0000000a7b0a7221 */ /* 0x010fe20000010000 */
[----:B------:R-:W-:Y:S01]  /*11240*/  F2FP.F16.F32.PACK_AB R144, R144, R143 ;  /* 0x0000008f9090723e */ /* 0x000fe200000000ff */
[-C--:B------:R-:W-:Y:S01]  /*11250*/  FMUL.FTZ R90, R90, R14.reuse ;  /* 0x0000000e5a5a7220 */ /* 0x080fe20000410000 */
[----:B------:R-:W-:Y:S01]  /*11260*/  F2FP.F16.F32.PACK_AB R142, R142, R137 ;  /* 0x000000898e8e723e */ /* 0x000fe200000000ff */
[----:B------:R-:W-:Y:S01]  /*11270*/  FADD.FTZ R6, R7, R6 ;  /* 0x0000000607067221 */ /* 0x000fe20000010000 */
[----:B------:R-:W-:Y:S01]  /*11280*/  F2FP.F16.F32.PACK_AB R131, R15, R131 ;  /* 0x000000830f83723e */ /* 0x000fe200000000ff */
[----:B------:R-:W-:Y:S01]  /*11290*/  FMUL.FTZ R91, R91, R14 ;  /* 0x0000000e5b5b7220 */ /* 0x000fe20000410000 */
[----:B------:R-:W-:Y:S01]  /*112a0*/  F2FP.F16.F32.PACK_AB R122, R7, R52 ;  /* 0x00000034077a723e */ /* 0x000fe200000000ff */
[----:B0-----:R-:W-:Y:S01]  /*112b0*/  FADD.FTZ R5, R53, R10 ;  /* 0x0000000a35057221 */ /* 0x001fe20000010000 */
        /* <DEDUP_REMOVED lines=15> */
[-C--:B------:R-:W-:Y:S01]  /*113b0*/  FMUL.FTZ R88, R88, R11.reuse ;  /* 0x0000000b58587220 */ /* 0x080fe20000410000 */
[----:B------:R-:W-:Y:S01]  /*113c0*/  F2FP.F16.F32.PACK_AB R137, R43, R38 ;  /* 0x000000262b89723e */ /* 0x000fe200000000ff */
[-C--:B------:R-:W-:Y:S01]  /*113d0*/  FMUL.FTZ R89, R89, R11.reuse ;  /* 0x0000000b59597220 */ /* 0x080fe20000410000 */
[----:B------:R-:W-:Y:S01]  /*113e0*/  F2FP.F16.F32.PACK_AB R132, R29, R132 ;  /* 0x000000841d84723e */ /* 0x000fe200000000ff */
[----:B------:R-:W-:Y:S01]  /*113f0*/  FMUL.FTZ R92, R92, R11 ;  /* 0x0000000b5c5c7220 */ /* 0x000fe20000410000 */
[----:B------:R-:W-:Y:S01]  /*11400*/  F2FP.F16.F32.PACK_AB R133, R25, R133 ;  /* 0x000000851985723e */ /* 0x000fe200000000ff */
[-C--:B------:R-:W-:Y:S01]  /*11410*/  FMUL.FTZ R93, R93, R11.reuse ;  /* 0x0000000b5d5d7220 */ /* 0x080fe20000410000 */
[----:B------:R-:W-:Y:S01]  /*11420*/  F2FP.F16.F32.PACK_AB R134, R32, R134 ;  /* 0x000000862086723e */ /* 0x000fe200000000ff */
[-C--:B------:R-:W-:Y:S01]  /*11430*/  FMUL.FTZ R96, R96, R11.reuse ;  /* 0x0000000b60607220 */ /* 0x080fe20000410000 */
        /* <DEDUP_REMOVED lines=18> */
[-C--:B------:R-:W-:Y:S01]  /*11560*/  FMUL.FTZ R116, R116, R11.reuse ;  /* 0x0000000b74747220 */ /* 0x080fe20000410000 */
[----:B------:R-:W-:Y:S01]  /*11570*/  FMUL.FTZ R117, R117, R11 ;  /* 0x0000000b75757220 */ /* 0x000fe20000410000 */
[----:B------:R-:W-:-:S02]  /*11580*/  VIADD R4, R4, 0xffffffff ;  /* 0xffffffff04047836 */ /* 0x000fc40000000000 */
[----:B------:R-:W-:Y:S02]  /*11590*/  IMAD.MOV.U32 R10, RZ, RZ, R23 ;  /* 0x000000ffff0a7224 */ /* 0x000fe400078e0017 */
[----:B------:R-:W-:Y:S02]  /*115a0*/  IMAD.MOV.U32 R15, RZ, RZ, R16 ;  /* 0x000000ffff0f7224 */ /* 0x000fe400078e0010 */
[----:B------:R-:W-:Y:S02]  /*115b0*/  IMAD.MOV.U32 R7, RZ, RZ, R0 ;  /* 0x000000ffff077224 */ /* 0x000fe400078e0000 */
[----:B------:R-:W-:Y:S01]  /*115c0*/  IMAD.MOV.U32 R14, RZ, RZ, R3 ;  /* 0x000000ffff0e7224 */ /* 0x000fe200078e0003 */
[----:B------:R-:W-:Y:S06]  /*115d0*/  @P2 BRA `(.L_x_1482) ;  /* 0xffffffe000502947 */ /* 0x000fec000383ffff */
.L_x_1472:
[----:B------:R-:W2:Y:S02]  /*115e0*/  LDL R7, [R1+0x30] ;  /* 0x0000300001077983 */ /* 0x000ea40000100800 */
[----:B--2---:R-:W-:-:S13]  /*115f0*/  ISETP.GE.AND P2, PT, R4, R7, PT ;  /* 0x000000070400720c */ /* 0x004fda0003f46270 */
[----:B------:R-:W-:Y:S05]  /*11600*/  @!P2 BRA `(.L_x_1483) ;  /* 0x0000002c00f0a947 */ /* 0x000fea0003800000 */
[----:B------:R-:W-:Y:S02]  /*11610*/  IMAD.MOV.U32 R7, RZ, RZ, R0 ;  /* 0x000000ffff077224 */ /* 0x000fe400078e0000 */
[----:B------:R-:W-:Y:S02]  /*11620*/  IMAD.MOV.U32 R20, RZ, RZ, R3 ;  /* 0x000000ffff147224 */ /* 0x000fe400078e0003 */
[----:B------:R-:W-:Y:S02]  /*11630*/  IMAD.MOV.U32 R10, RZ, RZ, R23 ;  /* 0x000000ffff0a7224 */ /* 0x000fe400078e0017 */
[----:B------:R-:W-:-:S07]  /*11640*/  IMAD.MOV.U32 R21, RZ, RZ, R16 ;  /* 0x000000ffff157224 */ /* 0x000fce00078e0010 */
.L_x_1501:
        /* <DEDUP_REMOVED lines=11> */
.L_x_1485:
[----:B------:R-:W-:Y:S01]  /*11700*/  IMAD R0, R16, 0x8, R2 ;  /* 0x0000000810007824 */ /* 0x000fe200078e0202 */
[----:B------:R-:W-:-:S04]  /*11710*/  SHF.L.U32 R3, R23, 0x1f, RZ ;  /* 0x0000001f17037819 */ /* 0x000fc800000006ff */
[----:B------:R0:W1:Y:S01]  /*11720*/  SYNCS.PHASECHK.TRANS64.TRYWAIT P3, [R0+URZ+0x16830], R3 ;  /* 0x01683003000075a7 */ /* 0x000062000806017f */
[----:B------:R-:W-:Y:S05]  /*11730*/  @!P0 BRA `(.L_x_1486) ;  /* 0x0000000000048947 */ /* 0x000fea0003800000 */
[----:B------:R-:W-:Y:S01]  /*11740*/  BPT.TRAP 0x1 ;  /* 0x000000040000795c */ /* 0x000fe20000300000 */
.L_x_1486:
[----:B------:R-:W-:Y:S04]  /*11750*/  BSSY B0, `(.L_x_1484) ;  /* 0x0000004000007945 */ /* 0x000fe80003800000 */
[----:B-1----:R-:W-:Y:S05]  /*11760*/  @P3 BRA `(.L_x_1487) ;  /* 0x0000000000083947 */ /* 0x002fea0003800000 */
[----:B------:R-:W1:Y:S02]  /*11770*/  SYNCS.PHASECHK.TRANS64.TRYWAIT P3, [R0+URZ+0x16830], R3 ;  /* 0x01683003000075a7 */ /* 0x000e64000806017f */
[----:B-1----:R-:W-:Y:S05]  /*11780*/  @!P3 BRA `(.L_x_1488) ;  /* 0x000000c800d0b947 */ /* 0x002fea0003800000 */
.L_x_1487:
[----:B------:R-:W-:Y:S05]  /*11790*/  BSYNC B0 ;  /* 0x0000000000007941 */ /* 0x000fea0003800000 */
.L_x_1484:
        /* <DEDUP_REMOVED lines=44> */
.L_x_1490:
[----:B------:R-:W-:Y:S01]  /*11a60*/  SHF.L.U32 R0, R10, 0x1f, RZ ;  /* 0x0000001f0a007819 */ /* 0x000fe200000006ff */
[----:B------:R-:W-:-:S04]  /*11a70*/  IMAD R3, R21, 0x8, R2 ;  /* 0x0000000815037824 */ /* 0x000fc800078e0202 */
[----:B------:R0:W1:Y:S01]  /*11a80*/  SYNCS.PHASECHK.TRANS64.TRYWAIT P2, [R3+URZ+0x16850], R0 ;  /* 0x01685000030075a7 */ /* 0x000062000804017f */
[----:B------:R-:W-:Y:S05]  /*11a90*/  @!P0 BRA `(.L_x_1491) ;  /* 0x0000000000048947 */ /* 0x000fea0003800000 */
[----:B------:R-:W-:Y:S01]  /*11aa0*/  BPT.TRAP 0x1 ;  /* 0x000000040000795c */ /* 0x000fe20000300000 */
.L_x_1491:
[----:B-1----:R-:W-:Y:S05]  /*11ab0*/  @P2 BRA `(.L_x_1489) ;  /* 0x0000000000082947 */ /* 0x002fea0003800000 */
[----:B------:R-:W1:Y:S02]  /*11ac0*/  SYNCS.PHASECHK.TRANS64.TRYWAIT P2, [R3+URZ+0x16850], R0 ;  /* 0x01685000030075a7 */ /* 0x000e64000804017f */
[----:B-1----:R-:W-:Y:S05]  /*11ad0*/  @!P2 BRA `(.L_x_1492) ;  /* 0x000000c80010a947 */ /* 0x002fea0003800000 */
.L_x_1489:
        /* <DEDUP_REMOVED lines=8> */
[----:B------:R-:W-:Y:S02]  /*11b60*/  IMAD R10, R21, 0x400, R0 ;  /* 0x00000400150a7824 */ /* 0x000fe400078e0200 */
[----:B------:R-:W-:Y:S01]  /*11b70*/  IMAD.MOV.U32 R15, RZ, RZ, 0x40000040 ;  /* 0x40000040ff0f7424 */ /* 0x000fe200078e00ff */
[----:B------:R-:W0:Y:S02]  /*11b80*/  @P4 LDC R0, c[0x0][0x450] ;  /* 0x00011400ff004b82 */ /* 0x000e240000000800 */
[----:B------:R-:W-:-:S13]  /*11b90*/  R2UR UR10, R10 ;  /* 0x000000000a0a72ca */ /* 0x000fda00000e0000 */
[----:B------:R-:W-:Y:S01]  /*11ba0*/  HGMMA.64x64x16.F32 R88, R148, gdesc[UR8].tnspB, R88, gsb0 ;  /* 0x40e0000894587df0 */ /* 0x000fe20008000858 */
[----:B------:R-:W-:Y:S01]  /*11bb0*/  VIADD R14, R10, 0x80 ;  /* 0x000000800a0e7836 */ /* 0x000fe20000000000 */
[----:B------:R-:W-:-:S04]  /*11bc0*/  R2UR UR11, R15 ;  /* 0x000000000f0b72ca */ /* 0x000fc800000e0000 */
[----:B------:R-:W-:Y:S01]  /*11bd0*/  R2UR UR10, R14 ;  /* 0x000000000e0a72ca */ /* 0x000fe200000e0000 */
[----:B------:R-:W-:Y:S02]  /*11be0*/  VIADD R14, R10, 0x100 ;  /* 0x000001000a0e7836 */ /* 0x000fe40000000000 */
[----:B------:R-:W-:Y:S01]  /*11bf0*/  IMAD.MOV.U32 R15, RZ, RZ, 0x40000040 ;  /* 0x40000040ff0f7424 */ /* 0x000fe200078e00ff */
[----:B------:R-:W-:Y:S02]  /*11c00*/  WARPGROUP.DEPBAR.LE gsb0, 0x0 ;  /* 0x00008000000079c5 */ /* 0x000fe40000010000 */
[----:B------:R-:W-:Y:S01]  /*11c10*/  WARPGROUP.ARRIVE ;  /* 0x00000000000079c5 */ /* 0x000fe20000000000 */
[----:B------:R-:W2:Y:S04]  /*11c20*/  LDL R148, [R1+0x18] ;  /* 0x0000180001947983 */ /* 0x000ea80000100800 */
[----:B------:R-:W3:Y:S02]  /*11c30*/  LDL R151, [R1+0xc] ;  /* 0x00000c0001977983 */ /* 0x000ee40000100800 */
[----:B------:R-:W-:Y:S01]  /*11c40*/  HGMMA.64x64x16.F32 R88, R144, gdesc[UR8].tnspB, R88, gsb0 ;  /* 0x40e0000890587df0 */ /* 0x000fe20008000858 */
[----:B------:R-:W-:-:S02]  /*11c50*/  R2UR UR10, R14 ;  /* 0x000000000e0a72ca */ /* 0x000fc400000e0000 */
[----:B------:R-:W-:Y:S01]  /*11c60*/  R2UR UR11, R15 ;  /* 0x000000000f0b72ca */ /* 0x000fe200000e0000 */
[----:B------:R-:W-:Y:S01]  /*11c70*/  VIADD R14, R10, 0x180 ;  /* 0x000001800a0e7836 */ /* 0x000fe20000000000 */
[----:B------:R-:W4:Y:S01]  /*11c80*/  LDL R149, [R1+0x8] ;  /* 0x0000080001957983 */ /* 0x000f220000100800 */
[----:B------:R-:W-:-:S03]  /*11c90*/  IMAD.MOV.U32 R15, RZ, RZ, 0x40000040 ;  /* 0x40000040ff0f7424 */ /* 0x000fc600078e00ff */
[----:B------:R-:W4:Y:S01]  /*11ca0*/  LDL R150, [R1+0x4] ;  /* 0x0000040001967983 */ /* 0x000f220000100800 */
[----:B------:R-:W-:Y:S02]  /*11cb0*/  WARPGROUP.DEPBAR.LE gsb0, 0x0 ;  /* 0x00008000000079c5 */ /* 0x000fe40000010000 */
[----:B------:R-:W-:-:S06]  /*11cc0*/  WARPGROUP.ARRIVE ;  /* 0x00000000000079c5 */ /* 0x000fcc0000000000 */
        /* <DEDUP_REMOVED lines=31> */
[----:B------:R-:W1:Y:S01]  /*11ec0*/  @P4 LDC R10, c[0x0][0x44c] ;  /* 0x00011300ff0a4b82 */ /* 0x000e620000000800 */
[----:B------:R-:W5:Y:S01]  /*11ed0*/  S2R R147, SR_TID.X ;  /* 0x0000000000937919 */ /* 0x000f620000002100 */
[----:B------:R-:W-:Y:S02]  /*11ee0*/  WARPGROUP.DEPBAR.LE gsb0, 0x0 ;  /* 0x00008000000079c5 */ /* 0x000fe40000010000 */
[----:B------:R-:W-:-:S08]  /*11ef0*/  WARPGROUP.ARRIVE ;  /* 0x00000000000079c5 */ /* 0x000fd00000000000 */
[----:B------:R-:W-:Y:S01]  /*11f00*/  HGMMA.64x64x16.F32 R88, R120, gdesc[UR8].tnspB, R88, gsb0 ;  /* 0x40e0000878587df0 */ /* 0x000fe20008000858 */
[----:B-----5:R-:W-:Y:S01]  /*11f10*/  ISETP.GE.U32.AND P2, PT, R147, 0x180, PT ;  /* 0x000001809300780c */ /* 0x020fe20003f46070 */
[----:B------:R-:W-:Y:S01]  /*11f20*/  ULOP3.LUT UR8, URZ, UR27, URZ, 0x33, !UPT ;  /* 0x0000001b3f087292 */ /* 0x000fe2000f8e333f */
[----:B------:R-:W-:Y:S02]  /*11f30*/  WARPGROUP.DEPBAR.LE gsb0, 0x0 ;  /* 0x00008000000079c5 */ /* 0x000fe40000010000 */
[----:B--2---:R-:W-:-:S04]  /*11f40*/  IMAD.IADD R121, R3, 0x1, R148 ;  /* 0x0000000103797824 */ /* 0x004fc800078e0294 */
[----:B-1----:R-:W-:-:S05]  /*11f50*/  @P4 IMAD.HI.U32 R3, R121, R10, RZ ;  /* 0x0000000a79034227 */ /* 0x002fca00078e00ff */
[----:B0-----:R-:W-:Y:S01]  /*11f60*/  @P4 SHF.R.U32.HI R121, RZ, R0, R3 ;  /* 0x00000000ff794219 */ /* 0x001fe20000011603 */
[----:B------:R-:W-:-:S04]  /*11f70*/  IMAD.SHL.U32 R0, R4, 0x80, RZ ;  /* 0x0000008004007824 */ /* 0x000fc800078e00ff */
[----:B------:R-:W0:Y:S01]  /*11f80*/  SHFL.IDX PT, R122, R121, RZ, 0x1c1f ;  /* 0x001c1fff797a7589 */ /* 0x000e2200000e0000 */
[----:B------:R-:W-:Y:S02]  /*11f90*/  SHF.R.U32.HI R148, RZ, 0x7, R147 ;  /* 0x00000007ff947819 */ /* 0x000fe40000011693 */
[----:B------:R-:W-:Y:S01]  /*11fa0*/  IADD3 R11, -R0, 0x1, RZ ;  /* 0x00000001000b7810 */ /* 0x000fe20007ffe1ff */
[----:B------:R-:W-:Y:S02]  /*11fb0*/  @!P1 IMAD R3, R16, 0x8, R2 ;  /* 0x0000000810039824 */ /* 0x000fe400078e0202 */
[----:B------:R-:W-:Y:S02]  /*11fc0*/  VIADD R10, R148, 0x9 ;  /* 0x00000009940a7836 */ /* 0x000fe40000000000 */
[----:B---3--:R-:W-:Y:S02]  /*11fd0*/  IMAD R11, R151, -0x2, R11 ;  /* 0xfffffffe970b7824 */ /* 0x008fe400078e020b */
[----:B------:R-:W-:Y:S01]  /*11fe0*/  @!P1 VIADD R3, R3, 0x16840 ;  /* 0x0001684003039836 */ /* 0x000fe20000000000 */
[----:B------:R-:W-:-:S02]  /*11ff0*/  SEL R10, R10, 0x9, !P2 ;  /* 0x000000090a0a7807 */ /* 0x000fc40005000000 */
[----:B----4-:R-:W-:Y:S02]  /*12000*/  IADD3 R11, -R150, R11, R149 ;  /* 0x0000000b960b7210 */ /* 0x010fe40007ffe195 */
[----:B------:R-:W-:Y:S01]  /*12010*/  @!P1 PRMT R3, RZ, 0x654, R3 ;  /* 0x00000654ff039816 */ /* 0x000fe20000000003 */
[----:B------:R1:W-:Y:S06]  /*12020*/  BAR.ARV R10, 0x100 ;  /* 0x0004000a0000751d */ /* 0x0003ec0000002000 */
[C---:B------:R-:W-:Y:S01]  /*12030*/  VIADD R120, R11.reuse, UR26 ;  /* 0x0000001a0b787c36 */ /* 0x040fe20008000000 */
[----:B------:R2:W-:Y:S01]  /*12040*/  @!P1 SYNCS.ARRIVE.TRANS64.RED.A1T0 RZ, [R3+URZ], RZ ;  /* 0x000000ff03ff99a7 */ /* 0x0005e2000810043f */
[----:B------:R-:W-:-:S02]  /*12050*/  VIADD R15, R11, UR8 ;  /* 0x000000080b0f7c36 */ /* 0x000fc40008000000 */
[--C-:B0-----:R-:W-:Y:S02]  /*12060*/  IMAD.IADD R14, R120, 0x1, R122.reuse ;  /* 0x00000001780e7824 */ /* 0x101fe400078e027a */
[----:B--2---:R-:W-:Y:S01]  /*12070*/  IMAD.IADD R3, R15, 0x1, R122 ;  /* 0x000000010f037824 */ /* 0x004fe200078e027a */
[----:B-1----:R-:W-:Y:S06]  /*12080*/  @!P5 BRA `(.L_x_1493) ;  /* 0x000000000058d947 */ /* 0x002fec0003800000 */
        /* <DEDUP_REMOVED lines=12> */
.L_x_1495:
[----:B------:R-:W-:-:S05]  /*12150*/  IMAD.U32 R123, RZ, RZ, UR4 ;  /* 0x00000004ff7b7e24 */ /* 0x000fca000f8e00ff */
[----:B------:R-:W-:-:S13]  /*12160*/  ISETP.NE.AND P2, PT, R123, 0x1, PT ;  /* 0x000000017b00780c */ /* 0x000fda0003f45270 */
[----:B------:R-:W0:Y:S02]  /*12170*/  @P2 LDC.64 R10, c[0x0][0x9e8] ;  /* 0x00027a00ff0a2b82 */ /* 0x000e240000000a00 */
[----:B0-----:R-:W-:-:S05]  /*12180*/  @P2 IMAD.HI.U32 R10, R122, R10, RZ ;  /* 0x0000000a7a0a2227 */ /* 0x001fca00078e00ff */
[----:B------:R-:W-:-:S07]  /*12190*/  @P2 SHF.R.U32.HI R122, RZ, R11, R10 ;  /* 0x0000000bff7a2219 */ /* 0x000fce000001160a */
.L_x_1496:
[----:B------:R-:W-:Y:S05]  /*121a0*/  BSYNC B0 ;  /* 0x0000000000007941 */ /* 0x000fea0003800000 */
.L_x_1494:
[----:B------:R-:W-:-:S04]  /*121b0*/  IMAD R122, R122, R123, -R0 ;  /* 0x0000007b7a7a7224 */ /* 0x000fc800078e0a00 */
[----:B------:R-:W-:-:S05]  /*121c0*/  IMAD R122, R151, -0x2, R122 ;  /* 0xfffffffe977a7824 */ /* 0x000fca00078e027a */
[----:B------:R-:W-:Y:S02]  /*121d0*/  VIADDMNMX R14, R122, R123, R14, PT ;  /* 0x0000007b7a0e7246 */ /* 0x000fe4000380010e */
[----:B------:R-:W-:-:S07]  /*121e0*/  VIMNMX R3, R3, R122, !PT ;  /* 0x0000007a03037248 */ /* 0x000fce0007fe0100 */
.L_x_1493:
[----:B------:R-:W-:Y:S01]  /*121f0*/  ISETP.GT.AND P2, PT, R4, -0x1, PT ;  /* 0xffffffff0400780c */ /* 0x000fe20003f44270 */
[----:B------:R-:W0:Y:S03]  /*12200*/  SHFL.IDX PT, R121, R121, 0x1, 0x1c1f ;  /* 0x003c1f0079797f89 */ /* 0x000e2600000e0000 */
[----:B------:R-:W-:-:S04]  /*12210*/  ISETP.GT.AND P3, PT, R3, RZ, P2 ;  /* 0x000000ff0300720c */ /* 0x000fc80001764270 */
[----:B------:R-:W-:-:S04]  /*12220*/  ISETP.LT.OR P3, PT, R14, 0x1, P3 ;  /* 0x000000010e00780c */ /* 0x000fc80001f61670 */
[----:B------:R-:W-:Y:S02]  /*12230*/  FSEL R24, R24, -INF , !P3 ;  /* 0xff80000018187808 */ /* 0x000fe40005800000 */
[----:B------:R-:W-:-:S04]  /*12240*/  ISETP.GT.AND P3, PT, R3, 0x1, P2 ;  /* 0x000000010300780c */ /* 0x000fc80001764270 */
[----:B------:R-:W-:-:S04]  /*12250*/  ISETP.LT.OR P3, PT, R14, 0x2, P3 ;  /* 0x000000020e00780c */ /* 0x000fc80001f61670 */
[----:B------:R-:W-:Y:S02]  /*12260*/  FSEL R25, R25, -INF , !P3 ;  /* 0xff80000019197808 */ /* 0x000fe40005800000 */
[----:B------:R-:W-:Y:S01]  /*12270*/  ISETP.GT.AND P3, PT, R3, 0x8, P2 ;  /* 0x000000080300780c */ /* 0x000fe20001764270 */
[--C-:B0-----:R-:W-:Y:S02]  /*12280*/  IMAD.IADD R120, R120, 0x1, R121.reuse ;  /* 0x0000000178787824 */ /* 0x101fe400078e0279 */
[----:B------:R-:W-:Y:S01]  /*12290*/  IMAD.IADD R15, R15, 0x1, R121 ;  /* 0x000000010f0f7824 */ /* 0x000fe200078e0279 */
[----:B------:R-:W-:-:S04]  /*122a0*/  ISETP.LT.OR P3, PT, R14, 0x9, P3 ;  /* 0x000000090e00780c */ /* 0x000fc80001f61670 */
[----:B------:R-:W-:Y:S02]  /*122b0*/  FSEL R28, R28, -INF , !P3 ;  /* 0xff8000001c1c7808 */ /* 0x000fe40005800000 */
[----:B------:R-:W-:-:S04]  /*122c0*/  ISETP.GT.AND P3, PT, R3, 0x9, P2 ;  /* 0x000000090300780c */ /* 0x000fc80001764270 */
        /* <DEDUP_REMOVED lines=85> */
[----:B------:R-:W-:Y:S01]  /*12820*/  FSEL R85, R85, -INF , !P3 ;  /* 0xff80000055557808 */ /* 0x000fe20005800000 */
[----:B------:R-:W-:Y:S08]  /*12830*/  @!P5 BRA `(.L_x_1497) ;  /* 0x000000000058d947 */ /* 0x000ff00003800000 */
        /* <DEDUP_REMOVED lines=12> */
.L_x_1499:
[----:B------:R-:W-:-:S05]  /*12900*/  IMAD.U32 R3, RZ, RZ, UR4 ;  /* 0x00000004ff037e24 */ /* 0x000fca000f8e00ff */
[----:B------:R-:W-:-:S13]  /*12910*/  ISETP.NE.AND P3, PT, R3, 0x1, PT ;  /* 0x000000010300780c */ /* 0x000fda0003f65270 */
[----:B------:R-:W0:Y:S02]  /*12920*/  @P3 LDC.64 R10, c[0x0][0x9e8] ;  /* 0x00027a00ff0a3b82 */ /* 0x000e240000000a00 */
[----:B0-----:R-:W-:-:S05]  /*12930*/  @P3 IMAD.HI.U32 R10, R121, R10, RZ ;  /* 0x0000000a790a3227 */ /* 0x001fca00078e00ff */
[----:B------:R-:W-:-:S07]  /*12940*/  @P3 SHF.R.U32.HI R121, RZ, R11, R10 ;  /* 0x0000000bff793219 */ /* 0x000fce000001160a */
.L_x_1500:
[----:B------:R-:W-:Y:S05]  /*12950*/  BSYNC B0 ;  /* 0x0000000000007941 */ /* 0x000fea0003800000 */
.L_x_1498:
[----:B------:R-:W-:-:S04]  /*12960*/  IMAD R0, R121, R3, -R0 ;  /* 0x0000000379007224 */ /* 0x000fc800078e0a00 */
[----:B------:R-:W-:-:S05]  /*12970*/  IMAD R0, R151, -0x2, R0 ;  /* 0xfffffffe97007824 */ /* 0x000fca00078e0200 */
[----:B------:R-:W-:Y:S02]  /*12980*/  VIADDMNMX R120, R0, R3, R120, PT ;  /* 0x0000000300787246 */ /* 0x000fe40003800178 */
[----:B------:R-:W-:-:S07]  /*12990*/  VIMNMX R15, R15, R0, !PT ;  /* 0x000000000f0f7248 */ /* 0x000fce0007fe0100 */
.L_x_1497:
[----:B------:R-:W-:Y:S01]  /*129a0*/  ISETP.GT.AND P3, PT, R15, 0x1, P2 ;  /* 0x000000010f00780c */ /* 0x000fe20001764270 */
[----:B------:R-:W-:Y:S01]  /*129b0*/  UMOV UR41, UR5 ;  /* 0x0000000500297c82 */ /* 0x000fe20008000000 */
[----:B------:R-:W-:Y:S02]  /*129c0*/  FMNMX.FTZ R0, R24, R20, !PT ;  /* 0x0000001418007209 */ /* 0x000fe40007810000 */
[----:B------:R-:W-:Y:S02]  /*129d0*/  ISETP.LT.OR P3, PT, R120, 0x2, P3 ;  /* 0x000000027800780c */ /* 0x000fe40001f61670 */
[----:B------:R-:W-:Y:S02]  /*129e0*/  FMNMX.FTZ R3, R25, R0, !PT ;  /* 0x0000000019037209 */ /* 0x000fe40007810000 */
[----:B------:R-:W-:Y:S02]  /*129f0*/  FSEL R27, R27, -INF , !P3 ;  /* 0xff8000001b1b7808 */ /* 0x000fe40005800000 */
[----:B------:R-:W-:-:S02]  /*12a00*/  ISETP.GT.AND P3, PT, R15, 0x8, P2 ;  /* 0x000000080f00780c */ /* 0x000fc40001764270 */
[----:B------:R-:W-:Y:S02]  /*12a10*/  FMNMX.FTZ R0, R28, R3, !PT ;  /* 0x000000031c007209 */ /* 0x000fe40007810000 */
[----:B------:R-:W-:Y:S02]  /*12a20*/  ISETP.LT.OR P3, PT, R120, 0x9, P3 ;  /* 0x000000097800780c */ /* 0x000fe40001f61670 */
[----:B------:R-:W-:Y:S02]  /*12a30*/  FMNMX.FTZ R3, R29, R0, !PT ;  /* 0x000000001d037209 */ /* 0x000fe40007810000 */
[----:B------:R-:W-:Y:S02]  /*12a40*/  FSEL R30, R30, -INF , !P3 ;  /* 0xff8000001e1e7808 */ /* 0x000fe40005800000 */
[----:B------:R-:W-:Y:S02]  /*12a50*/  ISETP.GT.AND P3, PT, R15, 0x9, P2 ;  /* 0x000000090f00780c */ /* 0x000fe40001764270 */
[----:B------:R-:W-:-:S02]  /*12a60*/  FMNMX.FTZ R0, R32, R3, !PT ;  /* 0x0000000320007209 */ /* 0x000fc40007810000 */
[----:B------:R-:W-:Y:S02]  /*12a70*/  ISETP.LT.OR P3, PT, R120, 0xa, P3 ;  /* 0x0000000a7800780c */ /* 0x000fe40001f61670 */
[----:B------:R-:W-:Y:S02]  /*12a80*/  FMNMX.FTZ R3, R33, R0, !PT ;  /* 0x0000000021037209 */ /* 0x000fe40007810000 */
        /* <DEDUP_REMOVED lines=8> */
[----:B------:R-:W-:Y:S02]  /*12b10*/  ISETP.LT.OR P3, PT, R120, 0x12, P3 ;  /* 0x000000127800780c */ /* 0x000fe40001f61670 */
[----:B------:R-:W-:-:S02]  /*12b20*/  FMNMX.FTZ R3, R41, R0, !PT ;  /* 0x0000000029037209 */ /* 0x000fc40007810000 */
[----:B------:R-:W-:Y:S02]  /*12b30*/  FSEL R35, R35, -INF , !P3 ;  /* 0xff80000023237808 */ /* 0x000fe40005800000 */
[----:B------:R-:W-:Y:S02]  /*12b40*/  ISETP.GT.AND P3, PT, R15, 0x18, P2 ;  /* 0x000000180f00780c */ /* 0x000fe40001764270 */
[----:B------:R-:W-:Y:S02]  /*12b50*/  FMNMX.FTZ R0, R44, R3, !PT ;  /* 0x000000032c007209 */ /* 0x000fe40007810000 */
[----:B------:R-:W-:Y:S02]  /*12b60*/  ISETP.LT.OR P3, PT, R120, 0x19, P3 ;  /* 0x000000197800780c */ /* 0x000fe40001f61670 */
[----:B------:R-:W-:Y:S02]  /*12b70*/  FMNMX.FTZ R3, R45, R0, !PT ;  /* 0x000000002d037209 */ /* 0x000fe40007810000 */
[----:B------:R-:W-:-:S02]  /*12b80*/  FSEL R38, R38, -INF , !P3 ;  /* 0xff80000026267808 */ /* 0x000fc40005800000 */
[----:B------:R-:W-:Y:S02]  /*12b90*/  ISETP.GT.AND P3, PT, R15, 0x19, P2 ;  /* 0x000000190f00780c */ /* 0x000fe40001764270 */
        /* <DEDUP_REMOVED lines=49> */
[----:B------:R-:W-:Y:S01]  /*12eb0*/  ISETP.GT.AND P3, PT, R15, 0x41, P2 ;  /* 0x000000410f00780c */ /* 0x000fe20001764270 */
[----:B------:R-:W0:Y:S03]  /*12ec0*/  SHFL.BFLY PT, R0, R3, 0x2, 0x1f ;  /* 0x0c401f0003007f89 */ /* 0x000e2600000e0000 */
[----:B------:R-:W-:-:S04]  /*12ed0*/  ISETP.LT.OR P3, PT, R120, 0x42, P3 ;  /* 0x000000427800780c */ /* 0x000fc80001f61670 */
[----:B------:R-:W-:Y:S02]  /*12ee0*/  FSEL R59, R59, -INF , !P3 ;  /* 0xff8000003b3b7808 */ /* 0x000fe40005800000 */
[----:B------:R-:W-:-:S04]  /*12ef0*/  ISETP.GT.AND P3, PT, R15, 0x48, P2 ;  /* 0x000000480f00780c */ /* 0x000fc80001764270 */
[----:B------:R-:W-:-:S04]  /*12f00*/  ISETP.LT.OR P3, PT, R120, 0x49, P3 ;  /* 0x000000497800780c */ /* 0x000fc80001f61670 */
[----:B------:R-:W-:Y:S02]  /*12f10*/  FSEL R62, R62, -INF , !P3 ;  /* 0xff8000003e3e7808 */ /* 0x000fe40005800000 */
[----:B------:R-:W-:-:S04]  /*12f20*/  ISETP.GT.AND P3, PT, R15, 0x49, P2 ;  /* 0x000000490f00780c */ /* 0x000fc80001764270 */
[C---:B------:R-:W-:Y:S02]  /*12f30*/  ISETP.LT.OR P3, PT, R120.reuse, 0x4a, P3 ;  /* 0x0000004a7800780c */ /* 0x040fe40001f61670 */
[----:B0-----:R-:W-:Y:S02]  /*12f40*/  FMNMX.FTZ R0, R3, R0, !PT ;  /* 0x0000000003007209 */ /* 0x001fe40007810000 */
        /* <DEDUP_REMOVED lines=9> */
[----:B------:R-:W-:Y:S02]  /*12fe0*/  ISETP.LT.OR P3, PT, R120, 0x59, P3 ;  /* 0x000000597800780c */ /* 0x000fe40001f61670 */
[----:B0-----:R-:W-:Y:S02]  /*12ff0*/  FMNMX.FTZ R3, R0, R3, !PT ;  /* 0x0000000300037209 */ /* 0x001fe40007810000 */
[----:B------:R-:W-:Y:S02]  /*13000*/  FSEL R70, R70, -INF , !P3 ;  /* 0xff80000046467808 */ /* 0x000fe40005800000 */
[----:B------:R-:W-:Y:S01]  /*13010*/  ISETP.GT.AND P3, PT, R15, 0x59, P2 ;  /* 0x000000590f00780c */ /* 0x000fe20001764270 */
[----:B------:R-:W-:-:S03]  /*13020*/  FMUL.FTZ R0, R3, UR41 ;  /* 0x0000002903007c20 */ /* 0x000fc60008410000 */
        /* <DEDUP_REMOVED lines=23> */
[C---:B------:R-:W-:Y:S02]  /*131a0*/  ISETP.GT.AND P3, PT, R15.reuse, RZ, P2 ;  /* 0x000000ff0f00720c */ /* 0x040fe40001764270 */
[----:B------:R-:W-:Y:S02]  /*131b0*/  ISETP.GT.AND P2, PT, R15, 0x79, P2 ;  /* 0x000000790f00780c */ /* 0x000fe40001744270 */
[C---:B------:R-:W-:Y:S02]  /*131c0*/  ISETP.LT.OR P3, PT, R120.reuse, 0x1, P3 ;  /* 0x000000017800780c */ /* 0x040fe40001f61670 */
[----:B------:R-:W-:Y:S02]  /*131d0*/  ISETP.LT.OR P2, PT, R120, 0x7a, P2 ;  /* 0x0000007a7800780c */ /* 0x000fe40001741670 */
[----:B------:R-:W-:-:S02]  /*131e0*/  FSEL R26, R26, -INF , !P3 ;  /* 0xff8000001a1a7808 */ /* 0x000fc40005800000 */
[----:B------:R-:W-:Y:S02]  /*131f0*/  FSETP.NEU.FTZ.AND P3, PT, R3, -INF , PT ;  /* 0xff8000000300780b */ /* 0x000fe40003f7d000 */
[----:B------:R-:W-:Y:S02]  /*13200*/  FMNMX.FTZ R14, R26, R7, !PT ;  /* 0x000000071a0e7209 */ /* 0x000fe40007810000 */
[----:B------:R-:W-:Y:S02]  /*13210*/  FSEL R0, R0, RZ, P3 ;  /* 0x000000ff00007208 */ /* 0x000fe40001800000 */
[----:B------:R-:W-:-:S03]  /*13220*/  FMNMX.FTZ R15, R27, R14, !PT ;  /* 0x0000000e1b0f7209 */ /* 0x000fc60007810000 */
        /* <DEDUP_REMOVED lines=12> */
[--C-:B------:R-:W-:Y:S01]  /*132f0*/  FFMA.FTZ R45, R45, UR41, -R0.reuse ;  /* 0x000000292d2d7c23 */ /* 0x100fe20008010800 */
[----:B------:R-:W-:Y:S01]  /*13300*/  FMNMX.FTZ R15, R35, R24, !PT ;  /* 0x00000018230f7209 */ /* 0x000fe20007810000 */
[--C-:B------:R-:W-:Y:S01]  /*13310*/  FFMA.FTZ R136, R48, UR41, -R0.reuse ;  /* 0x0000002930887c23 */ /* 0x100fe20008010800 */
[--C-:B------:R-:W-:Y:S01]  /*13320*/  FFMA.FTZ R37, R37, UR41, -R0.reuse ;  /* 0x0000002925257c23 */ /* 0x100fe20008010800 */
[--C-:B------:R-:W-:Y:S01]  /*13330*/  FFMA.FTZ R142, R44, UR41, -R0.reuse ;  /* 0x000000292c8e7c23 */ /* 0x100fe20008010800 */
[----:B------:R-:W-:Y:S01]  /*13340*/  FMNMX.FTZ R24, R38, R15, !PT ;  /* 0x0000000f26187209 */ /* 0x000fe20007810000 */
[----:B------:R-:W-:Y:S01]  /*13350*/  FFMA.FTZ R138, R52, UR41, -R0 ;  /* 0x00000029348a7c23 */ /* 0x000fe20008010800 */
[----:B------:R0:W-:Y:S02]  /*13360*/  MUFU.EX2 R15, R37 ;  /* 0x00000025000f7308 */ /* 0x0001e40000000800 */
[----:B------:R-:W-:-:S04]  /*13370*/  FMNMX.FTZ R25, R39, R24, !PT ;  /* 0x0000001827197209 */ /* 0x000fc80007810000 */
        /* <DEDUP_REMOVED lines=10> */
[--C-:B0-----:R-:W-:Y:S01]  /*13420*/  FFMA.FTZ R37, R69, UR41, -R0.reuse ;  /* 0x0000002945257c23 */ /* 0x101fe20008010800 */
        /* <DEDUP_REMOVED lines=10> */
[----:B------:R-:W-:Y:S03]  /*134d0*/  MUFU.EX2 R148, R148 ;  /* 0x0000009400947308 */ /* 0x000fe60000000800 */
[----:B------:R-:W-:-:S04]  /*134e0*/  FMNMX.FTZ R28, R54, R25, !PT ;  /* 0x00000019361c7209 */ /* 0x000fc80007810000 */
[----:B------:R-:W-:Y:S01]  /*134f0*/  FMNMX.FTZ R29, R55, R28, !PT ;  /* 0x0000001c371d7209 */ /* 0x000fe20007810000 */
[----:B------:R0:W-:Y:S03]  /*13500*/  MUFU.EX2 R25, R45 ;  /* 0x0000002d00197308 */ /* 0x0001e60000000800 */
[----:B------:R-:W-:-:S04]  /*13510*/  FMNMX.FTZ R28, R58, R29, !PT ;  /* 0x0000001d3a1c7209 */ /* 0x000fc80007810000 */
[----:B------:R-:W-:Y:S01]  /*13520*/  FMNMX.FTZ R29, R59, R28, !PT ;  /* 0x0000001c3b1d7209 */ /* 0x000fe20007810000 */
[----:B------:R-:W-:Y:S01]  /*13530*/  FFMA.FTZ R28, R49, UR41, -R0 ;  /* 0x00000029311c7c23 */ /* 0x000fe20008010800 */
[----:B------:R-:W-:Y:S01]  /*13540*/  MUFU.EX2 R10, R10 ;  /* 0x0000000a000a7308 */ /* 0x000fe20000000800 */
[----:B------:R-:W2:Y:S01]  /*13550*/  LDL R49, [R1+0x30] ;  /* 0x0000300001317983 */ /* 0x000ea20000100800 */
        /* <DEDUP_REMOVED lines=21> */
[----:B------:R-:W0:Y:S05]  /*136b0*/  SHFL.BFLY PT, R41, R40, 0x2, 0x1f ;  /* 0x0c401f0028297f89 */ /* 0x000e2a00000e0000 */
[----:B------:R-:W-:Y:S08]  /*136c0*/  MUFU.EX2 R142, R142 ;  /* 0x0000008e008e7308 */ /* 0x000ff00000000800 */
[----:B------:R-:W-:Y:S01]  /*136d0*/  MUFU.EX2 R136, R136 ;  /* 0x0000008800887308 */ /* 0x000fe20000000800 */
[----:B0-----:R-:W-:-:S05]  /*136e0*/  FMNMX.FTZ R45, R40, R41, !PT ;  /* 0x00000029282d7209 */ /* 0x001fca0007810000 */
[----:B------:R-:W0:Y:S01]  /*136f0*/  SHFL.BFLY PT, R48, R45, 0x1, 0x1f ;  /* 0x0c201f002d307f89 */ /* 0x000e2200000e0000 */
[--C-:B------:R-:W-:Y:S01]  /*13700*/  FFMA.FTZ R32, R57, UR41, -R0.reuse ;  /* 0x0000002939207c23 */ /* 0x100fe20008010800 */
[--C-:B------:R-:W-:Y:S01]  /*13710*/  FFMA.FTZ R36, R65, UR41, -R0.reuse ;  /* 0x0000002941247c23 */ /* 0x100fe20008010800 */
[----:B------:R-:W-:Y:S01]  /*13720*/  FFMA.FTZ R41, R77, UR41, -R0 ;  /* 0x000000294d297c23 */ /* 0x000fe20008010800 */
[----:B0-----:R-:W-:Y:S02]  /*13730*/  FMNMX.FTZ R0, R45, R48, !PT ;  /* 0x000000302d007209 */ /* 0x001fe40007810000 */
[----:B------:R-:W-:-:S05]  /*13740*/  FSEL R45, R3, RZ, P3 ;  /* 0x000000ff032d7208 */ /* 0x000fca0001800000 */
[----:B------:R-:W-:-:S04]  /*13750*/  FADD.FTZ R20, -R45, R20 ;  /* 0x000000142d147221 */ /* 0x000fc80000010100 */
[----:B------:R-:W-:Y:S01]  /*13760*/  FMUL.FTZ R20, R20, UR41 ;  /* 0x0000002914147c20 */ /* 0x000fe20008410000 */
[C---:B------:R-:W-:Y:S01]  /*13770*/  FMUL.FTZ R48, R0.reuse, UR41 ;  /* 0x0000002900307c20 */ /* 0x040fe20008410000 */
[----:B------:R-:W-:-:S04]  /*13780*/  FSETP.NEU.FTZ.AND P2, PT, R0, -INF , PT ;  /* 0xff8000000000780b */ /* 0x000fc80003f5d000 */
[----:B------:R-:W0:Y:S01]  /*13790*/  MUFU.EX2 R20, R20 ;  /* 0x0000001400147308 */ /* 0x000e220000000800 */
[----:B------:R-:W-:-:S05]  /*137a0*/  FSEL R48, R48, RZ, P2 ;  /* 0x000000ff30307208 */ /* 0x000fca0001000000 */
[--C-:B------:R-:W-:Y:S01]  /*137b0*/  FFMA.FTZ R149, R26, UR41, -R48.reuse ;  /* 0x000000291a957c23 */ /* 0x100fe20008010830 */
[--C-:B------:R-:W-:Y:S01]  /*137c0*/  FFMA.FTZ R26, R27, UR41, -R48.reuse ;  /* 0x000000291b1a7c23 */ /* 0x100fe20008010830 */
[--C-:B------:R-:W-:Y:S01]  /*137d0*/  FFMA.FTZ R27, R31, UR41, -R48.reuse ;  /* 0x000000291f1b7c23 */ /* 0x100fe20008010830 */
[----:B------:R-:W-:Y:S01]  /*137e0*/  FFMA.FTZ R31, R39, UR41, -R48 ;  /* 0x00000029271f7c23 */ /* 0x000fe20008010830 */
[----:B0-----:R-:W-:-:S04]  /*137f0*/  FFMA.FTZ R39, R20, R6, R148 ;  /* 0x0000000614277223 */ /* 0x001fc80000010094 */
[----:B------:R-:W-:-:S04]  /*13800*/  FADD.FTZ R39, R10, R39 ;  /* 0x000000270a277221 */ /* 0x000fc80000010000 */
[----:B------:R-:W-:-:S04]  /*13810*/  FADD.FTZ R6, R150, R39 ;  /* 0x0000002796067221 */ /* 0x000fc80000010000 */
[----:B------:R-:W-:Y:S01]  /*13820*/  FADD.FTZ R39, R11, R6 ;  /* 0x000000060b277221 */ /* 0x000fe20000010000 */
[----:B------:R-:W-:-:S03]  /*13830*/  FSEL R6, R0, RZ, P2 ;  /* 0x000000ff00067208 */ /* 0x000fc60001000000 */
[----:B------:R-:W-:Y:S02]  /*13840*/  FADD.FTZ R39, R144, R39 ;  /* 0x0000002790277221 */ /* 0x000fe40000010000 */
[----:B------:R-:W-:Y:S02]  /*13850*/  FADD.FTZ R6, -R6, R7 ;  /* 0x0000000706067221 */ /* 0x000fe40000010100 */
[----:B------:R-:W-:Y:S01]  /*13860*/  FADD.FTZ R39, R14, R39 ;  /* 0x000000270e277221 */ /* 0x000fe20000010000 */
[--C-:B------:R-:W-:Y:S01]  /*13870*/  FFMA.FTZ R147, R38, UR41, -R48.reuse ;  /* 0x0000002926937c23 */ /* 0x100fe20008010830 */
[----:B------:R-:W-:Y:S02]  /*13880*/  FMUL.FTZ R6, R6, UR41 ;  /* 0x0000002906067c20 */ /* 0x000fe40008410000 */
[----:B------:R-:W-:Y:S01]  /*13890*/  FADD.FTZ R38, R146, R39 ;  /* 0x0000002792267221 */ /* 0x000fe20000010000 */
[----:B------:R-:W-:Y:S01]  /*138a0*/  MUFU.EX2 R149, R149 ;  /* 0x0000009500957308 */ /* 0x000fe20000000800 */
[----:B------:R-:W-:-:S02]  /*138b0*/  FFMA.FTZ R151, R30, UR41, -R48 ;  /* 0x000000291e977c23 */ /* 0x000fc40008010830 */
[----:B------:R-:W-:-:S05]  /*138c0*/  FADD.FTZ R39, R15, R38 ;  /* 0x000000260f277221 */ /* 0x000fca0000010000 */
[----:B------:R-:W0:Y:S01]  /*138d0*/  MUFU.EX2 R7, R6 ;  /* 0x0000000600077308 */ /* 0x000e220000000800 */
[----:B------:R-:W-:Y:S01]  /*138e0*/  FADD.FTZ R39, R140, R39 ;  /* 0x000000278c277221 */ /* 0x000fe20000010000 */
[----:B------:R-:W-:-:S06]  /*138f0*/  FFMA.FTZ R145, R34, UR41, -R48 ;  /* 0x0000002922917c23 */ /* 0x000fcc0008010830 */
[----:B------:R-:W1:Y:S01]  /*13900*/  MUFU.EX2 R26, R26 ;  /* 0x0000001a001a7308 */ /* 0x000e620000000800 */
[----:B------:R-:W-:Y:S01]  /*13910*/  FADD.FTZ R39, R24, R39 ;  /* 0x0000002718277221 */ /* 0x000fe20000010000 */
[----:B------:R-:W-:-:S06]  /*13920*/  F2FP.F16.F32.PACK_AB R144, R14, R144 ;  /* 0x000000900e90723e */ /* 0x000fcc00000000ff */
[----:B------:R-:W3:Y:S01]  /*13930*/  MUFU.EX2 R28, R28 ;  /* 0x0000001c001c7308 */ /* 0x000ee20000000800 */
[----:B------:R-:W-:Y:S01]  /*13940*/  FADD.FTZ R14, R142, R39 ;  /* 0x000000278e0e7221 */ /* 0x000fe20000010000 */
[----:B------:R-:W-:-:S06]  /*13950*/  FFMA.FTZ R30, R35, UR41, -R48 ;  /* 0x00000029231e7c23 */ /* 0x000fcc0008010830 */
[----:B------:R-:W4:Y:S01]  /*13960*/  MUFU.EX2 R151, R151 ;  /* 0x0000009700977308 */ /* 0x000f220000000800 */
[----:B------:R-:W-:Y:S01]  /*13970*/  FADD.FTZ R39, R25, R14 ;  /* 0x0000000e19277221 */ /* 0x000fe20000010000 */
[----:B0-----:R-:W-:-:S06]  /*13980*/  FFMA.FTZ R5, R7, R5, R149 ;  /* 0x0000000507057223 */ /* 0x001fcc0000010095 */
[----:B------:R-:W0:Y:S08]  /*13990*/  MUFU.EX2 R138, R138 ;  /* 0x0000008a008a7308 */ /* 0x000e300000000800 */
[----:B------:R-:W5:Y:S01]  /*139a0*/  MUFU.EX2 R27, R27 ;  /* 0x0000001b001b7308 */ /* 0x000f620000000800 */
[----:B------:R-:W-:Y:S01]  /*139b0*/  FADD.FTZ R39, R136, R39 ;  /* 0x0000002788277221 */ /* 0x000fe20000010000 */
[----:B-1----:R-:W-:-:S06]  /*139c0*/  FADD.FTZ R6, R26, R5 ;  /* 0x000000051a067221 */ /* 0x002fcc0000010000 */
[----:B------:R-:W1:Y:S08]  /*139d0*/  MUFU.EX2 R29, R53 ;  /* 0x00000035001d7308 */ /* 0x000e700000000800 */
[----:B------:R-:W1:Y:S01]  /*139e0*/  MUFU.EX2 R145, R145 ;  /* 0x0000009100917308 */ /* 0x000e620000000800 */
[----:B------:R-:W-:Y:S02]  /*139f0*/  @!P1 IMAD R34, R21, 0x8, R2 ;  /* 0x0000000815229824 */ /* 0x000fe400078e0202 */
[----:B---3--:R-:W-:-:S05]  /*13a00*/  FADD.FTZ R39, R28, R39 ;  /* 0x000000271c277221 */ /* 0x008fca0000010000 */
[----:B------:R-:W3:Y:S01]  /*13a10*/  MUFU.EX2 R132, R132 ;  /* 0x0000008400847308 */ /* 0x000ee20000000800 */
[----:B----4-:R-:W-:Y:S01]  /*13a20*/  FADD.FTZ R6, R151, R6 ;  /* 0x0000000697067221 */ /* 0x010fe20000010000 */
[----:B------:R-:W-:-:S06]  /*13a30*/  FFMA.FTZ R141, R42, UR41, -R48 ;  /* 0x000000292a8d7c23 */ /* 0x000fcc0008010830 */
[----:B------:R-:W4:Y:S01]  /*13a40*/  MUFU.EX2 R30, R30 ;  /* 0x0000001e001e7308 */ /* 0x000f220000000800 */
[----:B------:R-:W-:Y:S02]  /*13a50*/  @!P1 VIADD R34, R34, 0x16860 ;  /* 0x0001686022229836 */ /* 0x000fe40000000000 */
[----:B0-----:R-:W-:-:S05]  /*13a60*/  FADD.FTZ R38, R138, R39 ;  /* 0x000000278a267221 */ /* 0x001fca0000010000 */
[----:B------:R-:W0:Y:S01]  /*13a70*/  MUFU.EX2 R32, R32 ;  /* 0x0000002000207308 */ /* 0x000e220000000800 */
[----:B-----5:R-:W-:Y:S01]  /*13a80*/  FADD.FTZ R6, R27, R6 ;  /* 0x000000061b067221 */ /* 0x020fe20000010000 */
[----:B------:R-:W-:-:S06]  /*13a90*/  FFMA.FTZ R21, R43, UR41, -R48 ;  /* 0x000000292b157c23 */ /* 0x000fcc0008010830 */
[----:B------:R-:W5:Y:S01]  /*13aa0*/  MUFU.EX2 R147, R147 ;  /* 0x0000009300937308 */ /* 0x000f620000000800 */
[----:B-1----:R-:W-:Y:S01]  /*13ab0*/  FADD.FTZ R39, R29, R38 ;  /* 0x000000261d277221 */ /* 0x002fe20000010000 */
[----:B------:R-:W-:-:S06]  /*13ac0*/  @!P1 PRMT R34, RZ, 0x654, R34 ;  /* 0x00000654ff229816 */ /* 0x000fcc0000000022 */
[----:B------:R-:W1:Y:S01]  /*13ad0*/  MUFU.EX2 R134, R134 ;  /* 0x0000008600867308 */ /* 0x000e620000000800 */
[----:B------:R-:W-:Y:S01]  /*13ae0*/  FADD.FTZ R5, R145, R6 ;  /* 0x0000000691057221 */ /* 0x000fe20000010000 */
[----:B------:R-:W-:-:S06]  /*13af0*/  FFMA.FTZ R143, R46, UR41, -R48 ;  /* 0x000000292e8f7c23 */ /* 0x000fcc0008010830 */
[----:B------:R-:W1:Y:S01]  /*13b00*/  MUFU.EX2 R31, R31 ;  /* 0x0000001f001f7308 */ /* 0x000e620000000800 */
[----:B---3--:R-:W-:Y:S01]  /*13b10*/  FADD.FTZ R39, R132, R39 ;  /* 0x0000002784277221 */ /* 0x008fe20000010000 */
[----:B------:R3:W-:Y:S06]  /*13b20*/  @!P1 SYNCS.ARRIVE.TRANS64.RED.A1T0 RZ, [R34+URZ], RZ ;  /* 0x000000ff22ff99a7 */ /* 0x0007ec000810043f */
[----:B------:R-:W2:Y:S01]  /*13b30*/  MUFU.EX2 R33, R61 ;  /* 0x0000003d00217308 */ /* 0x000ea20000000800 */
[----:B----4-:R-:W-:Y:S01]  /*13b40*/  FADD.FTZ R6, R30, R5 ;  /* 0x000000051e067221 */ /* 0x010fe20000010000 */
[----:B---3--:R-:W-:-:S06]  /*13b50*/  FFMA.FTZ R34, R47, UR41, -R48 ;  /* 0x000000292f227c23 */ /* 0x008fcc0008010830 */
[----:B------:R-:W3:Y:S01]  /*13b60*/  MUFU.EX2 R141, R141 ;  /* 0x0000008d008d7308 */ /* 0x000ee20000000800 */
[----:B0-----:R-:W-:Y:S01]  /*13b70*/  FADD.FTZ R39, R32, R39 ;  /* 0x0000002720277221 */ /* 0x001fe20000010000 */
[----:B-----5:R-:W-:-:S06]  /*13b80*/  FADD.FTZ R6, R147, R6 ;  /* 0x0000000693067221 */ /* 0x020fcc0000010000 */
[----:B------:R-:W0:Y:S01]  /*13b90*/  MUFU.EX2 R128, R128 ;  /* 0x0000008000807308 */ /* 0x000e220000000800 */
[----:B------:R-:W-:-:S07]  /*13ba0*/  FFMA.FTZ R137, R50, UR41, -R48 ;  /* 0x0000002932897c23 */ /* 0x000fce0008010830 */
[----:B------:R-:W4:Y:S01]  /*13bb0*/  MUFU.EX2 R21, R21 ;  /* 0x0000001500157308 */ /* 0x000f220000000800 */
[----:B-1----:R-:W-:Y:S01]  /*13bc0*/  FADD.FTZ R38, R134, R39 ;  /* 0x0000002786267221 */ /* 0x002fe20000010000 */
[----:B------:R-:W-:-:S06]  /*13bd0*/  FADD.FTZ R6, R31, R6 ;  /* 0x000000061f067221 */ /* 0x000fcc0000010000 */
[----:B------:R-:W1:Y:S01]  /*13be0*/  MUFU.EX2 R36, R36 ;  /* 0x0000002400247308 */ /* 0x000e620000000800 */
[----:B------:R-:W-:-:S07]  /*13bf0*/  FFMA.FTZ R35, R51, UR41, -R48 ;  /* 0x0000002933237c23 */ /* 0x000fce0008010830 */
[----:B------:R-:W5:Y:S01]  /*13c00*/  MUFU.EX2 R143, R143 ;  /* 0x0000008f008f7308 */ /* 0x000f620000000800 */
[----:B--2---:R-:W-:Y:S01]  /*13c10*/  FADD.FTZ R39, R33, R38 ;  /* 0x0000002621277221 */ /* 0x004fe20000010000 */
[----:B---3--:R-:W-:-:S06]  /*13c20*/  FADD.FTZ R6, R141, R6 ;  /* 0x000000068d067221 */ /* 0x008fcc0000010000 */
[----:B------:R-:W2:Y:S01]  /*13c30*/  MUFU.EX2 R130, R130 ;  /* 0x0000008200827308 */ /* 0x000ea20000000800 */
[----:B------:R-:W-:-:S07]  /*13c40*/  FFMA.FTZ R139, R54, UR41, -R48 ;  /* 0x00000029368b7c23 */ /* 0x000fce0008010830 */
[----:B------:R-:W3:Y:S01]  /*13c50*/  MUFU.EX2 R34, R34 ;  /* 0x0000002200227308 */ /* 0x000ee20000000800 */
[----:B0-----:R-:W-:Y:S01]  /*13c60*/  FADD.FTZ R39, R128, R39 ;  /* 0x0000002780277221 */ /* 0x001fe20000010000 */
[----:B----4-:R-:W-:-:S06]  /*13c70*/  FADD.FTZ R6, R21, R6 ;  /* 0x0000000615067221 */ /* 0x010fcc0000010000 */
[----:B------:R-:W0:Y:S08]  /*13c80*/  MUFU.EX2 R37, R37 ;  /* 0x0000002500257308 */ /* 0x000e300000000800 */
[----:B------:R-:W4:Y:S01]  /*13c90*/  MUFU.EX2 R137, R137 ;  /* 0x0000008900897308 */ /* 0x000f220000000800 */
[----:B------:R-:W-:Y:S01]  /*13ca0*/  FFMA.FTZ R55, R55, UR41, -R48 ;  /* 0x0000002937377c23 */ /* 0x000fe20008010830 */
[----:B-1----:R-:W-:Y:S01]  /*13cb0*/  FADD.FTZ R39, R36, R39 ;  /* 0x0000002724277221 */ /* 0x002fe20000010000 */
[----:B------:R-:W-:-:S05]  /*13cc0*/  F2FP.F16.F32.PACK_AB R146, R15, R146 ;  /* 0x000000920f92723e */ /* 0x000fca00000000ff */
[----:B------:R-:W1:Y:S01]  /*13cd0*/  MUFU.EX2 R124, R124 ;  /* 0x0000007c007c7308 */ /* 0x000e620000000800 */
[----:B-----5:R-:W-:Y:S01]  /*13ce0*/  FADD.FTZ R15, R143, R6 ;  /* 0x000000068f0f7221 */ /* 0x020fe20000010000 */
[----:B------:R-:W-:-:S06]  /*13cf0*/  FFMA.FTZ R133, R58, UR41, -R48 ;  /* 0x000000293a857c23 */ /* 0x000fcc0008010830 */
[----:B------:R-:W5:Y:S01]  /*13d00*/  MUFU.EX2 R35, R35 ;  /* 0x0000002300237308 */ /* 0x000f620000000800 */
[----:B------:R-:W-:Y:S01]  /*13d10*/  F2FP.F16.F32.PACK_AB R148, R10, R148 ;  /* 0x000000940a94723e */ /* 0x000fe200000000ff */
[----:B--2---:R-:W-:-:S06]  /*13d20*/  FADD.FTZ R38, R130, R39 ;  /* 0x0000002782267221 */ /* 0x004fcc0000010000 */
[----:B------:R-:W2:Y:S01]  /*13d30*/  MUFU.EX2 R40, R73 ;  /* 0x0000004900287308 */ /* 0x000ea20000000800 */
[----:B---3--:R-:W-:-:S07]  /*13d40*/  FADD.FTZ R6, R34, R15 ;  /* 0x0000000f22067221 */ /* 0x008fce0000010000 */
[----:B------:R-:W3:Y:S01]  /*13d50*/  MUFU.EX2 R139, R139 ;  /* 0x0000008b008b7308 */ /* 0x000ee20000000800 */
[----:B------:R-:W-:Y:S01]  /*13d60*/  FFMA.FTZ R59, R59, UR41, -R48 ;  /* 0x000000293b3b7c23 */ /* 0x000fe20008010830 */
[----:B0-----:R-:W-:-:S06]  /*13d70*/  FADD.FTZ R15, R37, R38 ;  /* 0x00000026250f7221 */ /* 0x001fcc0000010000 */
[----:B------:R-:W0:Y:S01]  /*13d80*/  MUFU.EX2 R126, R126 ;  /* 0x0000007e007e7308 */ /* 0x000e220000000800 */
[----:B----4-:R-:W-:Y:S01]  /*13d90*/  FADD.FTZ R6, R137, R6 ;  /* 0x0000000689067221 */ /* 0x010fe20000010000 */
[----:B------:R-:W-:-:S06]  /*13da0*/  FFMA.FTZ R135, R62, UR41, -R48 ;  /* 0x000000293e877c23 */ /* 0x000fcc0008010830 */
[----:B------:R-:W4:Y:S01]  /*13db0*/  MUFU.EX2 R10, R55 ;  /* 0x00000037000a7308 */ /* 0x000f220000000800 */
[----:B------:R-:W-:Y:S01]  /*13dc0*/  F2FP.F16.F32.PACK_AB R150, R11, R150 ;  /* 0x000000960b96723e */ /* 0x000fe200000000ff */
[----:B-1----:R-:W-:-:S06]  /*13dd0*/  FADD.FTZ R15, R124, R15 ;  /* 0x0000000f7c0f7221 */ /* 0x002fcc0000010000 */
[----:B------:R-:W1:Y:S01]  /*13de0*/  MUFU.EX2 R41, R41 ;  /* 0x0000002900297308 */ /* 0x000e620000000800 */
[----:B-----5:R-:W-:-:S07]  /*13df0*/  FADD.FTZ R6, R35, R6 ;  /* 0x0000000623067221 */ /* 0x020fce0000010000 */
[----:B------:R-:W5:Y:S01]  /*13e00*/  MUFU.EX2 R133, R133 ;  /* 0x0000008500857308 */ /* 0x000f620000000800 */
[----:B------:R-:W-:Y:S01]  /*13e10*/  F2FP.F16.F32.PACK_AB R142, R25, R142 ;  /* 0x0000008e198e723e */ /* 0x000fe200000000ff */
[----:B------:R-:W-:Y:S01]  /*13e20*/  FFMA.FTZ R63, R63, UR41, -R48 ;  /* 0x000000293f3f7c23 */ /* 0x000fe20008010830 */
[----:B--2---:R-:W-:-:S05]  /*13e30*/  FADD.FTZ R25, R40, R15 ;  /* 0x0000000f28197221 */ /* 0x004fca0000010000 */
[----:B------:R-:W2:Y:S01]  /*13e40*/  MUFU.EX2 R120, R120 ;  /* 0x0000007800787308 */ /* 0x000ea20000000800 */
[----:B---3--:R-:W-:Y:S01]  /*13e50*/  FADD.FTZ R15, R139, R6 ;  /* 0x000000068b0f7221 */ /* 0x008fe20000010000 */
[----:B------:R-:W-:-:S06]  /*13e60*/  FFMA.FTZ R129, R66, UR41, -R48 ;  /* 0x0000002942817c23 */ /* 0x000fcc0008010830 */
[----:B------:R-:W3:Y:S01]  /*13e70*/  MUFU.EX2 R11, R59 ;  /* 0x0000003b000b7308 */ /* 0x000ee20000000800 */
[----:B------:R-:W-:Y:S01]  /*13e80*/  F2FP.F16.F32.PACK_AB R140, R24, R140 ;  /* 0x0000008c188c723e */ /* 0x000fe200000000ff */
[----:B0-----:R-:W-:-:S06]  /*13e90*/  FADD.FTZ R24, R126, R25 ;  /* 0x000000197e187221 */ /* 0x001fcc0000010000 */
[----:B------:R-:W0:Y:S01]  /*13ea0*/  MUFU.EX2 R44, R44 ;  /* 0x0000002c002c7308 */ /* 0x000e220000000800 */
[----:B----4-:R-:W-:-:S07]  /*13eb0*/  FADD.FTZ R6, R10, R15 ;  /* 0x0000000f0a067221 */ /* 0x010fce0000010000 */
[----:B------:R-:W4:Y:S01]  /*13ec0*/  MUFU.EX2 R135, R135 ;  /* 0x0000008700877308 */ /* 0x000f220000000800 */
[----:B------:R-:W-:Y:S01]  /*13ed0*/  FFMA.FTZ R67, R67, UR41, -R48 ;  /* 0x0000002943437c23 */ /* 0x000fe20008010830 */
[----:B-1----:R-:W-:Y:S01]  /*13ee0*/  FADD.FTZ R15, R41, R24 ;  /* 0x00000018290f7221 */ /* 0x002fe20000010000 */
[----:B-----5:R-:W-:-:S05]  /*13ef0*/  FADD.FTZ R6, R133, R6 ;  /* 0x0000000685067221 */ /* 0x020fca0000010000 */
[----:B------:R-:W1:Y:S01]  /*13f00*/  MUFU.EX2 R14, R63 ;  /* 0x0000003f000e7308 */ /* 0x000e620000000800 */
[----:B------:R-:W-:Y:S01]  /*13f10*/  FFMA.FTZ R131, R70, UR41, -R48 ;  /* 0x0000002946837c23 */ /* 0x000fe20008010830 */
[----:B--2---:R-:W-:Y:S01]  /*13f20*/  FADD.FTZ R15, R120, R15 ;  /* 0x0000000f780f7221 */ /* 0x004fe20000010000 */
[----:B---3--:R-:W-:-:S05]  /*13f30*/  FADD.FTZ R6, R11, R6 ;  /* 0x000000060b067221 */ /* 0x008fca0000010000 */
[----:B------:R-:W2:Y:S01]  /*13f40*/  MUFU.EX2 R129, R129 ;  /* 0x0000008100817308 */ /* 0x000ea20000000800 */
[----:B------:R-:W-:Y:S01]  /*13f50*/  FFMA.FTZ R71, R71, UR41, -R48 ;  /* 0x0000002947477c23 */ /* 0x000fe20008010830 */
[----:B0-----:R-:W-:Y:S01]  /*13f60*/  FADD.FTZ R25, R44, R15 ;  /* 0x0000000f2c197221 */ /* 0x001fe20000010000 */
[----:B----4-:R-:W-:-:S05]  /*13f70*/  FADD.FTZ R15, R135, R6 ;  /* 0x00000006870f7221 */ /* 0x010fca0000010000 */
[----:B------:R-:W0:Y:S01]  /*13f80*/  MUFU.EX2 R5, R67 ;  /* 0x0000004300057308 */ /* 0x000e220000000800 */
[----:B------:R-:W-:Y:S01]  /*13f90*/  FFMA.FTZ R74, R74, UR41, -R48 ;  /* 0x000000294a4a7c23 */ /* 0x000fe20008010830 */
[----:B-1----:R-:W-:-:S06]  /*13fa0*/  FADD.FTZ R24, R14, R15 ;  /* 0x0000000f0e187221 */ /* 0x002fcc0000010000 */
[----:B------:R-:W1:Y:S01]  /*13fb0*/  MUFU.EX2 R131, R131 ;  /* 0x0000008300837308 */ /* 0x000e620000000800 */
[----:B------:R-:W-:Y:S01]  /*13fc0*/  FFMA.FTZ R75, R75, UR41, -R48 ;  /* 0x000000294b4b7c23 */ /* 0x000fe20008010830 */
[----:B--2---:R-:W-:-:S06]  /*13fd0*/  FADD.FTZ R24, R129, R24 ;  /* 0x0000001881187221 */ /* 0x004fcc0000010000 */
[----:B------:R-:W2:Y:S01]  /*13fe0*/  MUFU.EX2 R71, R71 ;  /* 0x0000004700477308 */ /* 0x000ea20000000800 */
[----:B------:R-:W-:Y:S01]  /*13ff0*/  FFMA.FTZ R78, R78, UR41, -R48 ;  /* 0x000000294e4e7c23 */ /* 0x000fe20008010830 */
[----:B0-----:R-:W-:-:S06]  /*14000*/  FADD.FTZ R24, R5, R24 ;  /* 0x0000001805187221 */ /* 0x001fcc0000010000 */
        /* <DEDUP_REMOVED lines=14> */
[-C--:B------:R-:W-:Y:S01]  /*140f0*/  FMUL.FTZ R88, R88, R20.reuse ;  /* 0x0000001458587220 */ /* 0x080fe20000410000 */
[-C--:B------:R-:W-:Y:S01]  /*14100*/  FMUL.FTZ R89, R89, R20.reuse ;  /* 0x0000001459597220 */ /* 0x080fe20000410000 */
[----:B------:R-:W-:-:S04]  /*14110*/  FMUL.FTZ R92, R92, R20 ;  /* 0x000000145c5c7220 */ /* 0x000fc80000410000 */
[----:B------:R-:W3:Y:S01]  /*14120*/  MUFU.EX2 R83, R83 ;  /* 0x0000005300537308 */ /* 0x000ee20000000800 */
[-C--:B------:R-:W-:Y:S01]  /*14130*/  FMUL.FTZ R93, R93, R20.reuse ;  /* 0x000000145d5d7220 */ /* 0x080fe20000410000 */
[-C--:B------:R-:W-:Y:S01]  /*14140*/  FMUL.FTZ R96, R96, R20.reuse ;  /* 0x0000001460607220 */ /* 0x080fe20000410000 */
[-C--:B------:R-:W-:Y:S01]  /*14150*/  FMUL.FTZ R97, R97, R20.reuse ;  /* 0x0000001461617220 */ /* 0x080fe20000410000 */
[-C--:B------:R-:W-:Y:S01]  /*14160*/  FMUL.FTZ R100, R100, R20.reuse ;  /* 0x0000001464647220 */ /* 0x080fe20000410000 */
[-C--:B------:R-:W-:Y:S01]  /*14170*/  FMUL.FTZ R101, R101, R20.reuse ;  /* 0x0000001465657220 */ /* 0x080fe20000410000 */
[-C--:B------:R-:W-:Y:S01]  /*14180*/  FMUL.FTZ R104, R104, R20.reuse ;  /* 0x0000001468687220 */ /* 0x080fe20000410000 */
[-C--:B------:R-:W-:Y:S01]  /*14190*/  FMUL.FTZ R105, R105, R20.reuse ;  /* 0x0000001469697220 */ /* 0x080fe20000410000 */
[----:B------:R-:W4:Y:S01]  /*141a0*/  MUFU.EX2 R122, R122 ;  /* 0x0000007a007a7308 */ /* 0x000f220000000800 */
[-C--:B------:R-:W-:Y:S01]  /*141b0*/  FMUL.FTZ R108, R108, R20.reuse ;  /* 0x000000146c6c7220 */ /* 0x080fe20000410000 */
[-C--:B------:R-:W-:Y:S01]  /*141c0*/  FMUL.FTZ R109, R109, R20.reuse ;  /* 0x000000146d6d7220 */ /* 0x080fe20000410000 */
[-C--:B------:R-:W-:Y:S01]  /*141d0*/  FMUL.FTZ R112, R112, R20.reuse ;  /* 0x0000001470707220 */ /* 0x080fe20000410000 */
[-C--:B------:R-:W-:Y:S01]  /*141e0*/  FMUL.FTZ R113, R113, R20.reuse ;  /* 0x0000001471717220 */ /* 0x080fe20000410000 */
[-C--:B------:R-:W-:Y:S01]  /*141f0*/  FMUL.FTZ R116, R116, R20.reuse ;  /* 0x0000001474747220 */ /* 0x080fe20000410000 */
[----:B------:R-:W-:Y:S01]  /*14200*/  FMUL.FTZ R117, R117, R20 ;  /* 0x0000001475757220 */ /* 0x000fe20000410000 */
[----:B--2---:R-:W-:Y:S01]  /*14210*/  FADD.FTZ R20, R78, R15 ;  /* 0x0000000f4e147221 */ /* 0x004fe20000010000 */
[----:B------:R-:W2:Y:S01]  /*14220*/  MUFU.EX2 R86, R86 ;  /* 0x0000005600567308 */ /* 0x000ea20000000800 */
[----:B------:R-:W-:-:S02]  /*14230*/  ISETP.GT.AND P2, PT, R4, R49, PT ;  /* 0x000000310400720c */ /* 0x000fc40003f44270 */
[----:B0-----:R-:W-:-:S05]  /*14240*/  FADD.FTZ R15, R79, R20 ;  /* 0x000000144f0f7221 */ /* 0x001fca0000010000 */
[----:B------:R-:W0:Y:S01]  /*14250*/  MUFU.EX2 R45, R85 ;  /* 0x00000055002d7308 */ /* 0x000e220000000800 */
[----:B-1----:R-:W-:-:S07]  /*14260*/  FADD.FTZ R20, R82, R15 ;  /* 0x0000000f52147221 */ /* 0x002fce0000010000 */
[----:B------:R-:W1:Y:S01]  /*14270*/  MUFU.EX2 R48, R48 ;  /* 0x0000003000307308 */ /* 0x000e620000000800 */
[----:B------:R-:W-:Y:S01]  /*14280*/  F2FP.F16.F32.PACK_AB R133, R11, R133 ;  /* 0x000000850b85723e */ /* 0x000fe200000000ff */
[----:B---3--:R-:W-:Y:S01]  /*14290*/  FADD.FTZ R11, R83, R20 ;  /* 0x00000014530b7221 */ /* 0x008fe20000010000 */
[----:B----4-:R-:W-:-:S03]  /*142a0*/  FADD.FTZ R6, R122, R25 ;  /* 0x000000197a067221 */ /* 0x010fc60000010000 */
[----:B--2---:R-:W-:Y:S01]  /*142b0*/  FADD.FTZ R11, R86, R11 ;  /* 0x0000000b560b7221 */ /* 0x004fe20000010000 */
[----:B------:R-:W-:Y:S01]  /*142c0*/  F2FP.F16.F32.PACK_AB R141, R21, R141 ;  /* 0x0000008d158d723e */ /* 0x000fe200000000ff */
[----:B------:R-:W-:Y:S01]  /*142d0*/  FMUL.FTZ R90, R90, R7 ;  /* 0x000000075a5a7220 */ /* 0x000fe20000410000 */
[----:B------:R-:W-:Y:S01]  /*142e0*/  F2FP.F16.F32.PACK_AB R139, R10, R139 ;  /* 0x0000008b0a8b723e */ /* 0x000fe200000000ff */
[----:B------:R-:W-:Y:S01]  /*142f0*/  FMUL.FTZ R91, R91, R7 ;  /* 0x000000075b5b7220 */ /* 0x000fe20000410000 */
[----:B------:R-:W-:Y:S01]  /*14300*/  F2FP.F16.F32.PACK_AB R129, R5, R129 ;  /* 0x000000810581723e */ /* 0x000fe200000000ff */
        /* <DEDUP_REMOVED lines=15> */
[----:B0-----:R-:W-:Y:S01]  /*14400*/  FADD.FTZ R6, R45, R6 ;  /* 0x000000062d067221 */ /* 0x001fe20000010000 */
[----:B------:R-:W-:Y:S01]  /*14410*/  F2FP.F16.F32.PACK_AB R138, R29, R138 ;  /* 0x0000008a1d8a723e */ /* 0x000fe200000000ff */
[----:B-1----:R-:W-:Y:S01]  /*14420*/  FADD.FTZ R5, R48, R11 ;  /* 0x0000000b30057221 */ /* 0x002fe20000010000 */
[----:B------:R-:W-:Y:S01]  /*14430*/  F2FP.F16.F32.PACK_AB R132, R32, R132 ;  /* 0x000000842084723e */ /* 0x000fe200000000ff */
[----:B------:R-:W-:Y:S01]  /*14440*/  VIADD R4, R4, 0xffffffff ;  /* 0xffffffff04047836 */ /* 0x000fe20000000000 */
[----:B------:R-:W-:Y:S01]  /*14450*/  F2FP.F16.F32.PACK_AB R134, R33, R134 ;  /* 0x000000862186723e */ /* 0x000fe200000000ff */
[----:B------:R-:W-:Y:S01]  /*14460*/  IMAD.MOV.U32 R10, RZ, RZ, R23 ;  /* 0x000000ffff0a7224 */ /* 0x000fe200078e0017 */
[----:B------:R-:W-:Y:S01]  /*14470*/  F2FP.F16.F32.PACK_AB R128, R36, R128 ;  /* 0x000000802480723e */ /* 0x000fe200000000ff */
[----:B------:R-:W-:Y:S01]  /*14480*/  IMAD.MOV.U32 R21, RZ, RZ, R16 ;  /* 0x000000ffff157224 */ /* 0x000fe200078e0010 */
[----:B------:R-:W-:Y:S01]  /*14490*/  F2FP.F16.F32.PACK_AB R130, R37, R130 ;  /* 0x000000822582723e */ /* 0x000fe200000000ff */
[----:B------:R-:W-:Y:S01]  /*144a0*/  IMAD.MOV.U32 R20, RZ, RZ, R3 ;  /* 0x000000ffff147224 */ /* 0x000fe200078e0003 */
[----:B------:R-:W-:Y:S01]  /*144b0*/  F2FP.F16.F32.PACK_AB R124, R40, R124 ;  /* 0x0000007c287c723e */ /* 0x000fe200000000ff */
[----:B------:R-:W-:Y:S01]  /*144c0*/  IMAD.MOV.U32 R7, RZ, RZ, R0 ;  /* 0x000000ffff077224 */ /* 0x000fe200078e0000 */
        /* <DEDUP_REMOVED lines=14> */
[----:B------:R-:W-:Y:S01]  /*145b0*/  F2FP.F16.F32.PACK_AB R123, R48, R86 ;  /* 0x00000056307b723e */ /* 0x000fe200000000ff */
[----:B------:R-:W-:Y:S06]  /*145c0*/  @P2 BRA `(.L_x_1501) ;  /* 0xffffffd000202947 */ /* 0x000fec000383ffff */
.L_x_1483:
[----:B------:R-:W-:Y:S05]  /*145d0*/  WARPSYNC.ALL ;  /* 0x0000000000007948 */ /* 0x000fea0003800000 */
[----:B------:R-:W-:Y:S06]  /*145e0*/  BAR.ARV 0x8, 0x200 ;  /* 0x0208000000007b1d */ /* 0x000fec0000002000 */
[----:B------:R-:W-:Y:S05]  /*145f0*/  @!P0 BRA `(.L_x_1502) ;  /* 0x0000000000048947 */ /* 0x000fea0003800000 */
[----:B------:R-:W-:Y:S01]  /*14600*/  BPT.TRAP 0x1 ;  /* 0x000000040000795c */ /* 0x000fe20000300000 */
.L_x_1502:
[----:B------:R-:W-:Y:S01]  /*14610*/  IMAD R11, R16, 0x8, R2 ;  /* 0x00000008100b7824 */ /* 0x000fe200078e0202 */
[----:B------:R-:W-:-:S04]  /*14620*/  SHF.L.U32 R4, R23, 0x1f, RZ ;  /* 0x0000001f17047819 */ /* 0x000fc800000006ff */
[----:B------:R0:W1:Y:S01]  /*14630*/  SYNCS.PHASECHK.TRANS64.TRYWAIT P2, [R11+URZ+0x16850], R4 ;  /* 0x016850040b0075a7 */ /* 0x000062000804017f */
[----:B------:R-:W-:Y:S05]  /*14640*/  @!P0 BRA `(.L_x_1503) ;  /* 0x0000000000048947 */ /* 0x000fea0003800000 */
[----:B------:R-:W-:Y:S01]  /*14650*/  BPT.TRAP 0x1 ;  /* 0x000000040000795c */ /* 0x000fe20000300000 */
.L_x_1503:
[----:B------:R-:W-:-:S05]  /*14660*/  VIADD R2, R2, 0x400 ;  /* 0x0000040002027836 */ /* 0x000fca0000000000 */
[----:B------:R-:W-:-:S04]  /*14670*/  SHF.R.U32.HI R2, RZ, 0x4, R2 ;  /* 0x00000004ff027819 */ /* 0x000fc80000011602 */
[----:B------:R-:W-:Y:S01]  /*14680*/  LOP3.LUT R9, R2, 0x3fff, RZ, 0xc0, !PT ;  /* 0x00003fff02097812 */ /* 0x000fe200078ec0ff */
[----:B-1----:R-:W-:Y:S06]  /*14690*/  @P2 BRA `(.L_x_1504) ;  /* 0x0000000000082947 */ /* 0x002fec0003800000 */
[----:B------:R-:W1:Y:S02]  /*146a0*/  SYNCS.PHASECHK.TRANS64.TRYWAIT P0, [R11+URZ+0x16850], R4 ;  /* 0x016850040b0075a7 */ /* 0x000e64000800017f */
[----:B-1----:R-:W-:Y:S05]  /*146b0*/  @!P0 BRA `(.L_x_1505) ;  /* 0x0000009c002c8947 */ /* 0x002fea0003800000 */
.L_x_1504:
[----:B------:R-:W-:Y:S01]  /*146c0*/  IMAD R8, R16, 0x400, R9 ;  /* 0x0000040010087824 */ /* 0x000fe200078e0209 */
[----:B------:R-:W2:Y:S01]  /*146d0*/  LDL.LU R24, [R1+0x48] ;  /* 0x0000480001187983 */ /* 0x000ea20000300800 */
[----:B------:R-:W-:Y:S01]  /*146e0*/  IMAD.MOV.U32 R9, RZ, RZ, 0x40000040 ;  /* 0x40000040ff097424 */ /* 0x000fe200078e00ff */
[----:B------:R-:W-:Y:S05]  /*146f0*/  WARPSYNC.ALL ;  /* 0x0000000000007948 */ /* 0x000fea0003800000 */
[C---:B------:R-:W-:Y:S01]  /*14700*/  R2UR UR6, R8.reuse ;  /* 0x00000000080672ca */ /* 0x040fe200000e0000 */
[----:B------:R-:W-:Y:S01]  /*14710*/  WARPGROUP.ARRIVE ;  /* 0x00000000000079c5 */ /* 0x000fe20000000000 */
[----:B------:R-:W-:Y:S01]  /*14720*/  R2UR UR7, R9 ;  /* 0x00000000090772ca */ /* 0x000fe200000e0000 */
[----:B------:R-:W-:Y:S01]  /*14730*/  VIADD R12, R8, 0x80 ;  /* 0x00000080080c7836 */ /* 0x000fe20000000000 */
[----:B------:R-:W0:Y:S01]  /*14740*/  SHFL.BFLY PT, R2, R5, 0x2, 0x1f ;  /* 0x0c401f0005027f89 */ /* 0x000e2200000e0000 */
[----:B------:R-:W-:Y:S01]  /*14750*/  IMAD.MOV.U32 R13, RZ, RZ, 0x40000040 ;  /* 0x40000040ff0d7424 */ /* 0x000fe200078e00ff */
[----:B------:R-:W-:Y:S01]  /*14760*/  CS2R R14, SRZ ;  /* 0x00000000000e7805 */ /* 0x000fe2000001ff00 */
[----:B------:R-:W-:Y:S01]  /*14770*/  IMAD.MOV.U32 R9, RZ, RZ, 0x40000040 ;  /* 0x40000040ff097424 */ /* 0x000fe200078e00ff */
[----:B------:R-:W3:Y:S01]  /*14780*/  SHFL.BFLY PT, R7, R6, 0x2, 0x1f ;  /* 0x0c401f0006077f89 */ /* 0x000ee200000e0000 */
[----:B------:R-:W-:-:S02]  /*14790*/  VIADD R16, R16, 0x1 ;  /* 0x0000000110107836 */ /* 0x000fc40000000000 */
[----:B------:R-:W-:Y:S02]  /*147a0*/  IMAD.U32 R10, RZ, RZ, UR41 ;  /* 0x00000029ff0a7e24 */ /* 0x000fe4000f8e00ff */
[----:B------:R-:W-:Y:S01]  /*147b0*/  IMAD.MOV.U32 R20, RZ, RZ, -0x800000 ;  /* 0xff800000ff147424 */ /* 0x000fe200078e00ff */
[----:B------:R-:W-:Y:S01]  /*147c0*/  ISETP.NE.AND P2, PT, R16, 0x2, PT ;  /* 0x000000021000780c */ /* 0x000fe20003f45270 */
[----:B------:R-:W-:Y:S01]  /*147d0*/  HGMMA.64x64x16.F32 R88, R148, gdesc[UR4].tnspB, R88, gsb0 ;  /* 0x40e0000494587df0 */ /* 0x000fe20008000858 */
[----:B------:R-:W-:Y:S01]  /*147e0*/  R2UR UR6, R12 ;  /* 0x000000000c0672ca */ /* 0x000fe200000e0000 */
[----:B------:R-:W-:Y:S01]  /*147f0*/  VIADD R12, R8, 0x100 ;  /* 0x00000100080c7836 */ /* 0x000fe20000000000 */
[----:B------:R-:W-:Y:S01]  /*14800*/  R2UR UR7, R13 ;  /* 0x000000000d0772ca */ /* 0x000fe200000e0000 */
[----:B------:R-:W-:Y:S01]  /*14810*/  IMAD.MOV.U32 R13, RZ, RZ, 0x40000040 ;  /* 0x40000040ff0d7424 */ /* 0x000fe200078e00ff */
[----:B------:R-:W-:Y:S01]  /*14820*/  SEL R16, R16, RZ, P2 ;  /* 0x000000ff10107207 */ /* 0x000fe20001000000 */
[----:B------:R-:W-:-:S02]  /*14830*/  IMAD.MOV.U32 R21, RZ, RZ, -0x800000 ;  /* 0xff800000ff157424 */ /* 0x000fc400078e00ff */
[----:B01----:R-:W-:Y:S01]  /*14840*/  FADD.FTZ R4, R2, R5 ;  /* 0x0000000502047221 */ /* 0x003fe20000010000 */
[----:B---3--:R-:W-:-:S05]  /*14850*/  FADD.FTZ R7, R7, R6 ;  /* 0x0000000607077221 */ /* 0x008fca0000010000 */
[----:B------:R-:W0:Y:S01]  /*14860*/  SHFL.BFLY PT, R2, R7, 0x1, 0x1f ;  /* 0x0c201f0007027f89 */ /* 0x000e2200000e0000 */
[----:B------:R-:W-:Y:S02]  /*14870*/  WARPGROUP.DEPBAR.LE gsb0, 0x0 ;  /* 0x00008000000079c5 */ /* 0x000fe40000010000 */
[----:B------:R-:W-:-:S06]  /*14880*/  WARPGROUP.ARRIVE ;  /* 0x00000000000079c5 */ /* 0x000fcc0000000000 */
[----:B------:R-:W-:Y:S01]  /*14890*/  HGMMA.64x64x16.F32 R88, R144, gdesc[UR4].tnspB, R88, gsb0 ;  /* 0x40e0000490587df0 */ /* 0x000fe20008000858 */
[----:B------:R-:W-:Y:S01]  /*148a0*/  R2UR UR6, R12 ;  /* 0x000000000c0672ca */ /* 0x000fe200000e0000 */
[----:B------:R-:W-:Y:S01]  /*148b0*/  VIADD R12, R8, 0x180 ;  /* 0x00000180080c7836 */ /* 0x000fe20000000000 */
[----:B------:R-:W-:Y:S01]  /*148c0*/  R2UR UR7, R13 ;  /* 0x000000000d0772ca */ /* 0x000fe200000e0000 */
[----:B------:R-:W-:Y:S01]  /*148d0*/  IMAD.MOV.U32 R13, RZ, RZ, 0x40000040 ;  /* 0x40000040ff0d7424 */ /* 0x000fe200078e00ff */
[----:B------:R-:W-:Y:S02]  /*148e0*/  WARPGROUP.DEPBAR.LE gsb0, 0x0 ;  /* 0x00008000000079c5 */ /* 0x000fe40000010000 */
[----:B------:R-:W-:-:S09]  /*148f0*/  WARPGROUP.ARRIVE ;  /* 0x00000000000079c5 */ /* 0x000fd20000000000 */
        /* <DEDUP_REMOVED lines=11> */
[----:B------:R-:W-:Y:S02]  /*149b0*/  IMAD.MOV.U32 R13, RZ, RZ, 0x40000040 ;  /* 0x40000040ff0d7424 */ /* 0x000fe400078e00ff */
[----:B--2---:R-:W-:-:S05]  /*149c0*/  VIADD R24, R24, 0x1 ;  /* 0x0000000118187836 */ /* 0x004fca0000000000 */
[----:B------:R-:W-:Y:S01]  /*149d0*/  STL [R1+0x48], R24 ;  /* 0x0000481801007387 */ /* 0x000fe20000100800 */
[----:B------:R-:W-:Y:S02]  /*149e0*/  WARPGROUP.DEPBAR.LE gsb0, 0x0 ;  /* 0x00008000000079c5 */ /* 0x000fe40000010000 */
[----:B------:R-:W-:-:S06]  /*149f0*/  WARPGROUP.ARRIVE ;  /* 0x00000000000079c5 */ /* 0x000fcc0000000000 */
[----:B------:R-:W-:Y:S01]  /*14a00*/  HGMMA.64x64x16.F32 R88, R132, gdesc[UR4].tnspB, R88, gsb0 ;  /* 0x40e0000484587df0 */ /* 0x000fe20008000858 */
[----:B------:R-:W-:Y:S01]  /*14a10*/  R2UR UR6, R12 ;  /* 0x000000000c0672ca */ /* 0x000fe200000e0000 */
[C---:B------:R-:W-:Y:S01]  /*14a20*/  VIADD R12, R8.reuse, 0x300 ;  /* 0x00000300080c7836 */ /* 0x040fe20000000000 */
[----:B------:R-:W-:Y:S01]  /*14a30*/  R2UR UR7, R13 ;  /* 0x000000000d0772ca */ /* 0x000fe200000e0000 */
[----:B------:R-:W-:Y:S02]  /*14a40*/  IMAD.MOV.U32 R13, RZ, RZ, 0x40000040 ;  /* 0x40000040ff0d7424 */ /* 0x000fe400078e00ff */
[----:B------:R-:W-:Y:S01]  /*14a50*/  VIADD R8, R8, 0x380 ;  /* 0x0000038008087836 */ /* 0x000fe20000000000 */
[----:B------:R-:W-:Y:S02]  /*14a60*/  WARPGROUP.DEPBAR.LE gsb0, 0x0 ;  /* 0x00008000000079c5 */ /* 0x000fe40000010000 */
[----:B------:R-:W-:-:S07]  /*14a70*/  WARPGROUP.ARRIVE ;  /* 0x00000000000079c5 */ /* 0x000fce0000000000 */
[----:B------:R-:W-:Y:S01]  /*14a80*/  HGMMA.64x64x16.F32 R88, R128, gdesc[UR4].tnspB, R88, gsb0 ;  /* 0x40e0000480587df0 */ /* 0x000fe20008000858 */
[----:B------:R-:W-:Y:S02]  /*14a90*/  R2UR UR6, R12 ;  /* 0x000000000c0672ca */ /* 0x000fe400000e0000 */
[----:B------:R-:W-:Y:S01]  /*14aa0*/  R2UR UR7, R13 ;  /* 0x000000000d0772ca */ /* 0x000fe200000e0000 */
[----:B------:R-:W-:Y:S02]  /*14ab0*/  WARPGROUP.DEPBAR.LE gsb0, 0x0 ;  /* 0x00008000000079c5 */ /* 0x000fe40000010000 */
[----:B------:R-:W-:-:S10]  /*14ac0*/  WARPGROUP.ARRIVE ;  /* 0x00000000000079c5 */ /* 0x000fd40000000000 */
[----:B------:R-:W-:Y:S01]  /*14ad0*/  HGMMA.64x64x16.F32 R88, R124, gdesc[UR4].tnspB, R88, gsb0 ;  /* 0x40e000047c587df0 */ /* 0x000fe20008000858 */
[----:B------:R-:W-:Y:S01]  /*14ae0*/  R2UR UR6, R8 ;  /* 0x00000000080672ca */ /* 0x000fe200000e0000 */
[----:B0-----:R-:W-:Y:S01]  /*14af0*/  FADD.FTZ R8, R7, R2 ;  /* 0x0000000207087221 */ /* 0x001fe20000010000 */
[----:B------:R-:W-:Y:S02]  /*14b00*/  R2UR UR7, R9 ;  /* 0x00000000090772ca */ /* 0x000fe400000e0000 */
[----:B------:R-:W0:Y:S01]  /*14b10*/  SHFL.BFLY PT, R9, R4, 0x1, 0x1f ;  /* 0x0c201f0004097f89 */ /* 0x000e2200000e0000 */
[----:B------:R-:W-:Y:S02]  /*14b20*/  SEL R2, RZ, 0x1, P2 ;  /* 0x00000001ff027807 */ /* 0x000fe40001000000 */
[----:B------:R-:W-:Y:S02]  /*14b30*/  FSETP.NE.FTZ.AND P0, PT, R8, RZ, PT ;  /* 0x000000ff0800720b */ /* 0x000fe40003f15000 */
[----:B------:R-:W-:Y:S01]  /*14b40*/  LOP3.LUT R23, R23, R2, RZ, 0x3c, !PT ;  /* 0x0000000217177212 */ /* 0x000fe200078e3cff */
[----:B------:R-:W-:-:S10]  /*14b50*/  IMAD.U32 R2, RZ, RZ, UR41 ;  /* 0x00000029ff027e24 */ /* 0x000fd4000f8e00ff */
[----:B------:R-:W1:Y:S01]  /*14b60*/  @P0 MUFU.LG2 R5, R8 ;  /* 0x0000000800050308 */ /* 0x000e620000000c00 */
[----:B------:R-:W-:Y:S01]  /*14b70*/  @P0 FMUL.FTZ R2, R2, 0.69314718246459960938 ;  /* 0x3f31721802020820 */ /* 0x000fe20000410000 */
[----:B0-----:R-:W-:Y:S01]  /*14b80*/  FADD.FTZ R9, R4, R9 ;  /* 0x0000000904097221 */ /* 0x001fe20000010000 */
[----:B------:R-:W-:-:S05]  /*14b90*/  @!P1 VIADD R4, R11, 0x16860 ;  /* 0x000168600b049836 */ /* 0x000fca0000000000 */
[----:B------:R-:W-:Y:S01]  /*14ba0*/  @P0 MUFU.RCP R14, R8 ;  /* 0x00000008000e0308 */ /* 0x000fe20000001000 */
[----:B------:R-:W-:Y:S02]  /*14bb0*/  FSETP.NE.FTZ.AND P3, PT, R9, RZ, PT ;  /* 0x000000ff0900720b */ /* 0x000fe40003f75000 */
[----:B------:R-:W-:Y:S01]  /*14bc0*/  @!P1 PRMT R4, RZ, 0x654, R4 ;  /* 0x00000654ff049816 */ /* 0x000fe20000000004 */
[----:B-1----:R-:W-:-:S04]  /*14bd0*/  @P0 FMUL.FTZ R5, R5, 0.69314718246459960938 ;  /* 0x3f31721805050820 */ /* 0x002fc80000410000 */
[----:B------:R-:W-:Y:S01]  /*14be0*/  @P0 FFMA.FTZ R21, R2, R3, R5 ;  /* 0x0000000302150223 */ /* 0x000fe20000010005 */
[----:B------:R-:W-:-:S05]  /*14bf0*/  PLOP3.LUT P0, PT, PT, PT, PT, 0x8, 0x0 ;  /* 0x000000000000781c */ /* 0x000fca0003f0e170 */
[----:B------:R-:W0:Y:S01]  /*14c00*/  @P3 MUFU.LG2 R6, R9 ;  /* 0x0000000900063308 */ /* 0x000e220000000c00 */
[----:B------:R-:W-:-:S07]  /*14c10*/  @P3 FMUL.FTZ R10, R10, 0.69314718246459960938 ;  /* 0x3f3172180a0a3820 */ /* 0x000fce0000410000 */
[----:B------:R-:W1:Y:S01]  /*14c20*/  @P3 MUFU.RCP R15, R9 ;  /* 0x00000009000f3308 */ /* 0x000e620000001000 */
[----:B0-----:R-:W-:-:S04]  /*14c30*/  @P3 FMUL.FTZ R7, R6, 0.69314718246459960938 ;  /* 0x3f31721806073820 */ /* 0x001fc80000410000 */
[----:B------:R-:W-:Y:S01]  /*14c40*/  @P3 FFMA.FTZ R20, R10, R0, R7 ;  /* 0x000000000a143223 */ /* 0x000fe20000010007 */
[----:B------:R-:W-:Y:S02]  /*14c50*/  WARPGROUP.DEPBAR.LE gsb0, 0x0 ;  /* 0x00008000000079c5 */ /* 0x000fe40000010000 */
[----:B------:R-:W-:-:S06]  /*14c60*/  WARPGROUP.ARRIVE ;  /* 0x00000000000079c5 */ /* 0x000fcc0000000000 */
[----:B------:R-:W-:Y:S03]  /*14c70*/  HGMMA.64x64x16.F32 R88, R120, gdesc[UR4].tnspB, R88, gsb0 ;  /* 0x40e0000478587df0 */ /* 0x000fe60008000858 */
[----:B------:R-:W-:Y:S02]  /*14c80*/  WARPGROUP.DEPBAR.LE gsb0, 0x0 ;  /* 0x00008000000079c5 */ /* 0x000fe40000010000 */
[----:B------:R0:W-:Y:S01]  /*14c90*/  @!P1 SYNCS.ARRIVE.TRANS64.RED.A1T0 RZ, [R4+URZ], RZ ;  /* 0x000000ff04ff99a7 */ /* 0x0001e2000810043f */
        /* <DEDUP_REMOVED lines=31> */
[----:B0-----:R-:W-:-:S07]  /*14e90*/  FMUL.FTZ R15, R119, R15 ;  /* 0x0000000f770f7220 */ /* 0x001fce0000410000 */
.L_x_1398:
[----:B------:R-:W0:Y:S01]  /*14ea0*/  S2R R0, SR_TID.X ;  /* 0x0000000000007919 */ /* 0x000e220000002100 */
[----:B------:R-:W-:Y:S05]  /*14eb0*/  WARPSYNC.ALL ;  /* 0x0000000000007948 */ /* 0x000fea0003800000 */
[----:B------:R-:W1:Y:S08]  /*14ec0*/  S2UR UR5, SR_CgaCtaId ;  /* 0x00000000000579c3 */ /* 0x000e700000008800 */
[----:B------:R-:W-:Y:S06]  /*14ed0*/  BAR.SYNC.DEFER_BLOCKING 0x5, 0x200 ;  /* 0x0148000000007b1d */ /* 0x000fec0000010000 */
[----:B------:R-:W-:Y:S01]  /*14ee0*/  UMOV UR4, 0x400 ;  /* 0x0000040000047882 */ /* 0x000fe20000000000 */
[----:B------:R-:W-:Y:S01]  /*14ef0*/  BSSY B0, `(.L_x_1506) ;  /* 0x000018c000007945 */ /* 0x000fe20003800000 */
[----:B-1----:R-:W-:Y:S01]  /*14f00*/  ULEA UR4, UR5, UR4, 0x18 ;  /* 0x0000000405047291 */ /* 0x002fe2000f8ec03f */
[----:B0-----:R-:W-:-:S05]  /*14f10*/  VIADD R44, R0, 0xffffff80 ;  /* 0xffffff80002c7836 */ /* 0x001fca0000000000 */
[----:B------:R-:W-:Y:S01]  /*14f20*/  IMAD.U32 R2, RZ, RZ, UR4 ;  /* 0x00000004ff027e24 */ /* 0x000fe2000f8e00ff */
[----:B------:R-:W-:-:S04]  /*14f30*/  SHF.R.S32.HI R0, RZ, 0x1f, R44 ;  /* 0x0000001fff007819 */ /* 0x000fc8000001142c */
[----:B------:R-:W-:Y:S01]  /*14f40*/  LEA.HI R0, R0, R44, RZ, 0x3 ;  /* 0x0000002c00007211 */ /* 0x000fe200078f18ff */
[----:B------:R0:W1:Y:S03]  /*14f50*/  LDS.128 R32, [R2+0x168d0] ;  /* 0x0168d00002207984 */ /* 0x0000660000000c00 */
[----:B------:R-:W-:Y:S02]  /*14f60*/  LOP3.LUT R3, R0, 0xfffffff8, RZ, 0xc0, !PT ;  /* 0xfffffff800037812 */ /* 0x000fe400078ec0ff */
[----:B------:R-:W-:-:S03]  /*14f70*/  SHF.R.S32.HI R30, RZ, 0x3, R0 ;  /* 0x00000003ff1e7819 */ /* 0x000fc60000011400 */
[----:B------:R-:W-:-:S04]  /*14f80*/  IMAD.IADD R3, R44, 0x1, -R3 ;  /* 0x000000012c037824 */ /* 0x000fc800078e0a03 */
[----:B------:R-:W-:-:S05]  /*14f90*/  IMAD.SHL.U32 R29, R3, 0x8, RZ ;  /* 0x00000008031d7824 */ /* 0x000fca00078e00ff */
[----:B------:R-:W-:Y:S01]  /*14fa0*/  SHF.R.S32.HI R28, RZ, 0x1f, R29 ;  /* 0x0000001fff1c7819 */ /* 0x000fe2000001141d */
[----:B------:R-:W-:Y:S06]  /*14fb0*/  BAR.ARV 0x4, 0x200 ;  /* 0x0108000000007b1d */ /* 0x000fec0000002000 */
[----:B0-----:R-:W-:Y:S05]  /*14fc0*/  @P0 BRA `(.L_x_1507) ;  /* 0x0000000c00ac0947 */ /* 0x001fea0003800000 */
[----:B------:R-:W2:Y:S04]  /*14fd0*/  LDL R4, [R1+0x54] ;  /* 0x0000540001047983 */ /* 0x000ea80000100800 */
[----:B------:R-:W3:Y:S01]  /*14fe0*/  LDL R41, [R1+0x44] ;  /* 0x0000440001297983 */ /* 0x000ee20000100800 */
[----:B------:R-:W0:Y:S01]  /*14ff0*/  S2R R5, SR_SWINHI ;  /* 0x0000000000057919 */ /* 0x000e220000002f00 */
[----:B------:R-:W-:Y:S05]  /*15000*/  WARPSYNC.ALL ;  /* 0x0000000000007948 */ /* 0x000fea0003800000 */
[----:B------:R-:W-:Y:S01]  /*15010*/  F2FP.F16.F32.PACK_AB R10, R10, R27 ;  /* 0x0000001b0a0a723e */ /* 0x000fe200000000ff */
[----:B------:R-:W-:Y:S01]  /*15020*/  ULDC.64 UR4, c[0x0][0xc00] ;  /* 0x0003000000047ab9 */ /* 0x000fe20000000a00 */
[----:B------:R-:W3:Y:S01]  /*15030*/  LDC.64 R26, c[0x0][0xc00] ;  /* 0x00030000ff1a7b82 */ /* 0x000ee20000000a00 */
[----:B------:R-:W4:Y:S04]  /*15040*/  LDL R40, [R1+0x28] ;  /* 0x0000280001287983 */ /* 0x000f280000100800 */
[----:B------:R-:W4:Y:S01]  /*15050*/  LDL R44, [R1+0x18] ;  /* 0x00001800012c7983 */ /* 0x000f220000100800 */
[----:B-----5:R-:W-:-:S02]  /*15060*/  MOV R24, R2 ;  /* 0x0000000200187202 */ /* 0x020fc40000000f00 */
[----:B0-----:R-:W-:Y:S02]  /*15070*/  MOV R25, R5 ;  /* 0x0000000500197202 */ /* 0x001fe40000000f00 */
[----:B------:R-:W-:Y:S02]  /*15080*/  F2FP.F16.F32.PACK_AB R11, R11, R94 ;  /* 0x0000005e0b0b723e */ /* 0x000fe400000000ff */
[----:B------:R-:W-:Y:S02]  /*15090*/  F2FP.F16.F32.PACK_AB R14, R14, R31 ;  /* 0x0000001f0e0e723e */ /* 0x000fe400000000ff */
[----:B------:R-:W-:Y:S01]  /*150a0*/  F2FP.F16.F32.PACK_AB R15, R15, R118 ;  /* 0x000000760f0f723e */ /* 0x000fe200000000ff */
[----:B------:R-:W-:Y:S01]  /*150b0*/  IMAD.MOV.U32 R31, RZ, RZ, RZ ;  /* 0x000000ffff1f7224 */ /* 0x000fe200078e00ff */
[----:B------:R-:W-:Y:S01]  /*150c0*/  BAR.SYNC.DEFER_BLOCKING 0x1, 0x180 ;  /* 0x0046000000007b1d */ /* 0x000fe20000010000 */
[----:B--2---:R-:W-:-:S03]  /*150d0*/  IMAD.WIDE R8, R4, 0x2, R24 ;  /* 0x0000000204087825 */ /* 0x004fc600078e0218 */
[C---:B------:R-:W-:Y:S02]  /*150e0*/  LOP3.LUT R5, R8.reuse, 0x380, RZ, 0xc0, !PT ;  /* 0x0000038008057812 */ /* 0x040fe400078ec0ff */
[C---:B------:R-:W-:Y:S02]  /*150f0*/  IADD3 R7, P1, R8.reuse, 0x40, RZ ;  /* 0x0000004008077810 */ /* 0x040fe40007f3e0ff */
[C---:B------:R-:W-:Y:S02]  /*15100*/  IADD3 R37, P0, R8.reuse, 0x60, RZ ;  /* 0x0000006008257810 */ /* 0x040fe40007f1e0ff */
[----:B------:R-:W-:Y:S02]  /*15110*/  SHF.R.U64 R5, R5, 0x3, RZ ;  /* 0x0000000305057819 */ /* 0x000fe400000012ff */
[----:B------:R-:W-:Y:S02]  /*15120*/  IADD3 R13, P2, R8, 0x20, RZ ;  /* 0x00000020080d7810 */ /* 0x000fe40007f5e0ff */
[----:B------:R-:W-:-:S02]  /*15130*/  LOP3.LUT R6, R7, 0x380, RZ, 0xc0, !PT ;  /* 0x0000038007067812 */ /* 0x000fc400078ec0ff */
[----:B------:R-:W-:Y:S01]  /*15140*/  LOP3.LUT R8, R5, R8, RZ, 0x3c, !PT ;  /* 0x0000000805087212 */ /* 0x000fe200078e3cff */
[--C-:B------:R-:W-:Y:S01]  /*15150*/  IMAD.X R5, RZ, RZ, R9.reuse, P0 ;  /* 0x000000ffff057224 */ /* 0x100fe200000e0609 */
[----:B------:R-:W-:Y:S02]  /*15160*/  ISETP.NE.U32.AND P0, PT, RZ, UR4, PT ;  /* 0x00000004ff007c0c */ /* 0x000fe4000bf05070 */
[----:B------:R-:W-:Y:S02]  /*15170*/  SHF.R.U64 R6, R6, 0x3, RZ ;  /* 0x0000000306067819 */ /* 0x000fe400000012ff */
[----:B------:R-:W-:Y:S01]  /*15180*/  ISETP.NE.AND.EX P0, PT, RZ, UR5, PT, P0 ;  /* 0x00000005ff007c0c */ /* 0x000fe2000bf05300 */
[----:B------:R-:W-:Y:S01]  /*15190*/  ULDC.64 UR4, c[0x0][0xc08] ;  /* 0x0003020000047ab9 */ /* 0x000fe20000000a00 */
[----:B------:R-:W-:Y:S01]  /*151a0*/  LOP3.LUT R6, R6, R7, RZ, 0x3c, !PT ;  /* 0x0000000706067212 */ /* 0x000fe200078e3cff */
[----:B------:R-:W-:Y:S01]  /*151b0*/  IMAD.X R7, RZ, RZ, R9, P1 ;  /* 0x000000ffff077224 */ /* 0x000fe200008e0609 */
[----:B------:R-:W-:-:S02]  /*151c0*/  LOP3.LUT R12, R13, 0x380, RZ, 0xc0, !PT ;  /* 0x000003800d0c7812 */ /* 0x000fc400078ec0ff */
[----:B------:R-:W-:Y:S02]  /*151d0*/  ISETP.NE.U32.AND P1, PT, RZ, UR4, PT ;  /* 0x00000004ff007c0c */ /* 0x000fe4000bf25070 */
[----:B------:R-:W-:Y:S02]  /*151e0*/  LOP3.LUT R4, R37, 0x380, RZ, 0xc0, !PT ;  /* 0x0000038025047812 */ /* 0x000fe400078ec0ff */
[----:B------:R-:W-:Y:S02]  /*151f0*/  SHF.R.U64 R12, R12, 0x3, RZ ;  /* 0x000000030c0c7819 */ /* 0x000fe400000012ff */
[----:B------:R-:W-:Y:S02]  /*15200*/  ISETP.NE.AND.EX P1, PT, RZ, UR5, PT, P1 ;  /* 0x00000005ff007c0c */ /* 0x000fe4000bf25310 */
[----:B------:R-:W-:Y:S02]  /*15210*/  SHF.R.U64 R4, R4, 0x3, RZ ;  /* 0x0000000304047819 */ /* 0x000fe400000012ff */
[----:B------:R-:W-:Y:S01]  /*15220*/  LOP3.LUT R12, R12, R13, RZ, 0x3c, !PT ;  /* 0x0000000d0c0c7212 */ /* 0x000fe200078e3cff */
[----:B------:R-:W-:Y:S01]  /*15230*/  IMAD.X R13, RZ, RZ, R9, P2 ;  /* 0x000000ffff0d7224 */ /* 0x000fe200010e0609 */
[----:B------:R-:W-:-:S02]  /*15240*/  MOV R0, R8 ;  /* 0x0000000800007202 */ /* 0x000fc40000000f00 */
[----:B------:R-:W-:Y:S02]  /*15250*/  LOP3.LUT R4, R4, R37, RZ, 0x3c, !PT ;  /* 0x0000002504047212 */ /* 0x000fe400078e3cff */
[----:B------:R-:W-:Y:S02]  /*15260*/  F2FP.F16.F32.PACK_AB R8, R89, R88 ;  /* 0x000000585908723e */ /* 0x000fe400000000ff */
[----:B------:R-:W-:Y:S02]  /*15270*/  F2FP.F16.F32.PACK_AB R9, R91, R90 ;  /* 0x0000005a5b09723e */ /* 0x000fe400000000ff */
[----:B-1----:R-:W-:Y:S02]  /*15280*/  MOV R32, R4 ;  /* 0x0000000400207202 */ /* 0x002fe40000000f00 */
[----:B------:R-:W-:Y:S01]  /*15290*/  MOV R38, R6 ;  /* 0x0000000600267202 */ /* 0x000fe20000000f00 */
[----:B------:R0:W-:Y:S01]  /*152a0*/  STSM.16.M88.4 [R0], R8 ;  /* 0x0000000800007844 */ /* 0x0001e20000000200 */
[----:B------:R-:W-:-:S02]  /*152b0*/  MOV R39, R12 ;  /* 0x0000000c00277202 */ /* 0x000fc40000000f00 */
[----:B------:R-:W-:Y:S02]  /*152c0*/  F2FP.F16.F32.PACK_AB R4, R97, R96 ;  /* 0x000000606104723e */ /* 0x000fe400000000ff */
[----:B------:R-:W-:Y:S02]  /*152d0*/  F2FP.F16.F32.PACK_AB R5, R99, R98 ;  /* 0x000000626305723e */ /* 0x000fe400000000ff */
[----:B------:R-:W-:Y:S02]  /*152e0*/  F2FP.F16.F32.PACK_AB R6, R101, R100 ;  /* 0x000000646506723e */ /* 0x000fe400000000ff */
[----:B------:R-:W-:Y:S01]  /*152f0*/  F2FP.F16.F32.PACK_AB R7, R103, R102 ;  /* 0x000000666707723e */ /* 0x000fe200000000ff */
[----:B---3--:R-:W-:Y:S01]  /*15300*/  IMAD.WIDE R36, R41, 0x4, R26 ;  /* 0x0000000429247825 */ /* 0x008fe200078e021a */
[----:B------:R-:W-:Y:S01]  /*15310*/  F2FP.F16.F32.PACK_AB R12, R113, R112 ;  /* 0x00000070710c723e */ /* 0x000fe200000000ff */
[----:B------:R-:W1:Y:S01]  /*15320*/  @P1 LDC.64 R26, c[0x0][0xc08] ;  /* 0x00030200ff1a1b82 */ /* 0x000e620000000a00 */
[----:B------:R-:W-:-:S02]  /*15330*/  F2FP.F16.F32.PACK_AB R13, R115, R114 ;  /* 0x00000072730d723e */ /* 0x000fc400000000ff */
[----:B0-----:R-:W-:Y:S02]  /*15340*/  F2FP.F16.F32.PACK_AB R8, R105, R104 ;  /* 0x000000686908723e */ /* 0x001fe400000000ff */
[----:B------:R-:W-:Y:S02]  /*15350*/  F2FP.F16.F32.PACK_AB R9, R107, R106 ;  /* 0x0000006a6b09723e */ /* 0x000fe400000000ff */
[----:B------:R-:W-:Y:S02]  /*15360*/  F2FP.F16.F32.PACK_AB R10, R109, R108 ;  /* 0x0000006c6d0a723e */ /* 0x000fe400000000ff */
[----:B------:R-:W-:Y:S01]  /*15370*/  F2FP.F16.F32.PACK_AB R11, R111, R110 ;  /* 0x0000006e6f0b723e */ /* 0x000fe200000000ff */
[----:B------:R1:W-:Y:S01]  /*15380*/  STSM.16.M88.4 [R39], R4 ;  /* 0x0000000427007844 */ /* 0x0003e20000000200 */
[----:B------:R-:W-:Y:S01]  /*15390*/  ULDC UR4, c[0x0][0xa88] ;  /* 0x0002a20000047ab9 */ /* 0x000fe20000000800 */
[----:B------:R-:W0:Y:S02]  /*153a0*/  LDC R0, c[0x0][0xbe8] ;  /* 0x0002fa00ff007b82 */ /* 0x000e240000000800 */
[----:B------:R2:W-:Y:S04]  /*153b0*/  STSM.16.M88.4 [R38], R8 ;  /* 0x0000000826007844 */ /* 0x0005e80000000200 */
[----:B------:R4:W-:Y:S02]  /*153c0*/  STSM.16.M88.4 [R32], R12 ;  /* 0x0000000c20007844 */ /* 0x0009e40000000200 */
[----:B------:R-:W-:Y:S01]  /*153d0*/  BAR.SYNC.DEFER_BLOCKING 0x1, 0x180 ;  /* 0x0046000000007b1d */ /* 0x000fe20000010000 */
[----:B-1----:R-:W-:-:S04]  /*153e0*/  @P1 IMAD.WIDE R4, R41, 0x4, R26 ;  /* 0x0000000429041825 */ /* 0x002fc800078e021a */
[----:B--2---:R-:W-:Y:S01]  /*153f0*/  IMAD.U32 R9, RZ, RZ, UR4 ;  /* 0x00000004ff097e24 */ /* 0x004fe2000f8e00ff */
[----:B------:R1:W5:Y:S05]  /*15400*/  @P0 LDG.E R31, desc[UR38][R36.64] ;  /* 0x00000026241f0981 */ /* 0x00036a000c1e1900 */
[----:B------:R1:W5:Y:S01]  /*15410*/  @P1 LDG.E R9, desc[UR38][R4.64] ;  /* 0x0000002604091981 */ /* 0x000362000c1e1900 */
[----:B0-----:R-:W-:-:S13]  /*15420*/  ISETP.NE.AND P2, PT, R0, 0x1, PT ;  /* 0x000000010000780c */ /* 0x001fda0003f45270 */
[----:B------:R-:W0:Y:S08]  /*15430*/  @P2 LDC R6, c[0x0][0xbec] ;  /* 0x0002fb00ff062b82 */ /* 0x000e300000000800 */
[----:B------:R-:W2:Y:S01]  /*15440*/  @P2 LDC R11, c[0x0][0xbf0] ;  /* 0x0002fc00ff0b2b82 */ /* 0x000ea20000000800 */
[----:B----4-:R-:W-:Y:S01]  /*15450*/  IMAD.IADD R15, R40, 0x1, R44 ;  /* 0x00000001280f7824 */ /* 0x010fe200078e022c */
[----:B-1----:R-:W-:Y:S06]  /*15460*/  @P1 BRA `(.L_x_1508) ;  /* 0x0000000000101947 */ /* 0x002fec0003800000 */
[----:B------:R-:W-:Y:S05]  /*15470*/  @!P0 BRA `(.L_x_1508) ;  /* 0x00000000000c8947 */ /* 0x000fea0003800000 */
[----:B------:R-:W3:Y:S04]  /*15480*/  LDG.E R4, desc[UR38][R36.64] ;  /* 0x0000002624047981 */ /* 0x000ee8000c1e1900 */
[----:B-----5:R-:W3:Y:S02]  /*15490*/  LDG.E R9, desc[UR38][R36.64+0x4] ;  /* 0x0000042624097981 */ /* 0x020ee4000c1e1900 */
[----:B---3--:R-:W-:-:S07]  /*154a0*/  IMAD.IADD R9, R9, 0x1, -R4 ;  /* 0x0000000109097824 */ /* 0x008fce00078e0a04 */
.L_x_1508:
[----:B------:R-:W3:Y:S01]  /*154b0*/  LDL R12, [R1+0x50] ;  /* 0x00005000010c7983 */ /* 0x000ee20000100800 */
[----:B0-----:R-:W-:Y:S01]  /*154c0*/  @P2 IMAD.HI.U32 R4, R15, R6, RZ ;  /* 0x000000060f042227 */ /* 0x001fe200078e00ff */
[----:B------:R-:W-:Y:S02]  /*154d0*/  ULDC.64 UR4, c[0x0][0xb90] ;  /* 0x0002e40000047ab9 */ /* 0x000fe40000000a00 */
[----:B------:R-:W4:Y:S01]  /*154e0*/  LDL.LU R42, [R1+0x40] ;  /* 0x00004000012a7983 */ /* 0x000f220000300800 */
[----:B-----5:R-:W-:Y:S01]  /*154f0*/  SHF.R.S32.HI R37, RZ, 0x1f, R31 ;  /* 0x0000001fff257819 */ /* 0x020fe2000001141f */
[----:B------:R-:W-:Y:S01]  /*15500*/  IMAD.MOV.U32 R7, RZ, RZ, R15 ;  /* 0x000000ffff077224 */ /* 0x000fe200078e000f */
[----:B--2---:R-:W-:Y:S01]  /*15510*/  @P2 SHF.R.U32.HI R7, RZ, R11, R4 ;  /* 0x0000000bff072219 */ /* 0x004fe20000011604 */
[----:B------:R-:W0:Y:S01]  /*15520*/  S2R R14, SR_TID.X ;  /* 0x00000000000e7919 */ /* 0x000e220000002100 */
[----:B------:R-:W-:Y:S01]  /*15530*/  IMAD.MOV.U32 R36, RZ, RZ, R31 ;  /* 0x000000ffff247224 */ /* 0x000fe200078e001f */
[----:B------:R-:W-:Y:S01]  /*15540*/  SEL R43, R41, RZ, !P0 ;  /* 0x000000ff292b7207 */ /* 0x000fe20004000000 */
[----:B------:R-:W-:-:S02]  /*15550*/  IMAD R45, R9, R0, RZ ;  /* 0x00000000092d7224 */ /* 0x000fc400078e02ff */
[----:B------:R-:W-:Y:S02]  /*15560*/  IMAD.MOV R13, RZ, RZ, -R7 ;  /* 0x000000ffff0d7224 */ /* 0x000fe400078e0a07 */
[----:B0-----:R-:W-:-:S05]  /*15570*/  VIADD R26, R14, 0xffffff80 ;  /* 0xffffff800e1a7836 */ /* 0x001fca0000000000 */
[----:B------:R-:W-:-:S04]  /*15580*/  SHF.R.S32.HI R14, RZ, 0x1f, R26 ;  /* 0x0000001fff0e7819 */ /* 0x000fc8000001141a */
[----:B------:R-:W-:-:S04]  /*15590*/  LEA.HI R14, R14, R26, RZ, 0x7 ;  /* 0x0000001a0e0e7211 */ /* 0x000fc800078f38ff */
[----:B------:R-:W-:-:S05]  /*155a0*/  LOP3.LUT R14, R14, 0xffffff80, RZ, 0xc0, !PT ;  /* 0xffffff800e0e7812 */ /* 0x000fca00078ec0ff */
[----:B------:R-:W-:Y:S02]  /*155b0*/  IMAD.IADD R14, R26, 0x1, -R14 ;  /* 0x000000011a0e7824 */ /* 0x000fe400078e0a0e */
[----:B------:R-:W-:Y:S02]  /*155c0*/  IMAD R3, R3, 0x30, R30 ;  /* 0x0000003003037824 */ /* 0x000fe400078e021e */
[----:B---3--:R-:W-:Y:S01]  /*155d0*/  IMAD.IADD R12, R12, 0x1, R44 ;  /* 0x000000010c0c7824 */ /* 0x008fe200078e022c */
[----:B----4-:R-:W-:Y:S01]  /*155e0*/  SHF.R.S32.HI R40, RZ, 0x1f, R42 ;  /* 0x0000001fff287819 */ /* 0x010fe2000001142a */
[----:B------:R-:W-:-:S04]  /*155f0*/  IMAD.WIDE.U32 R4, R42, UR4, R36 ;  /* 0x000000042a047c25 */ /* 0x000fc8000f8e0024 */
[----:B------:R-:W-:-:S04]  /*15600*/  IMAD R6, R40, UR4, RZ ;  /* 0x0000000428067c24 */ /* 0x000fc8000f8e02ff */
[----:B------:R-:W-:Y:S01]  /*15610*/  IMAD R11, R42, UR5, R6 ;  /* 0x000000052a0b7c24 */ /* 0x000fe2000f8e0206 */
[----:B------:R-:W-:Y:S01]  /*15620*/  SHF.R.S32.HI R6, RZ, 0x1f, R41 ;  /* 0x0000001fff067819 */ /* 0x000fe20000011429 */
[----:B------:R-:W-:Y:S02]  /*15630*/  ULDC.64 UR4, c[0x0][0xb98] ;  /* 0x0002e60000047ab9 */ /* 0x000fe40000000a00 */
[----:B------:R-:W-:Y:S01]  /*15640*/  IMAD.IADD R5, R5, 0x1, R11 ;  /* 0x0000000105057824 */ /* 0x000fe200078e020b */
[----:B------:R-:W-:Y:S01]  /*15650*/  SEL R32, R6, RZ, !P0 ;  /* 0x000000ff06207207 */ /* 0x000fe20004000000 */
[----:B------:R-:W-:Y:S01]  /*15660*/  IMAD R11, R0, R13, R15 ;  /* 0x0000000d000b7224 */ /* 0x000fe200078e020f */
[----:B------:R-:W-:Y:S01]  /*15670*/  SHF.R.S32.HI R13, RZ, 0x1f, R7 ;  /* 0x0000001fff0d7819 */ /* 0x000fe20000011407 */
[----:B------:R-:W-:-:S03]  /*15680*/  IMAD.WIDE.U32 R4, R43, UR4, R4 ;  /* 0x000000042b047c25 */ /* 0x000fc6000f8e0004 */
[----:B------:R-:W-:Y:S01]  /*15690*/  SHF.R.S32.HI R6, RZ, 0x1f, R11 ;  /* 0x0000001fff067819 */ /* 0x000fe2000001140b */
[----:B------:R-:W-:Y:S01]  /*156a0*/  IMAD R8, R32, UR4, RZ ;  /* 0x0000000420087c24 */ /* 0x000fe2000f8e02ff */
[----:B------:R-:W-:-:S03]  /*156b0*/  IADD3 R4, P0, R7, R4, RZ ;  /* 0x0000000407047210 */ /* 0x000fc60007f1e0ff */
[----:B------:R-:W-:Y:S01]  /*156c0*/  IMAD R8, R43, UR5, R8 ;  /* 0x000000052b087c24 */ /* 0x000fe2000f8e0208 */
[----:B------:R-:W-:Y:S02]  /*156d0*/  ULDC.64 UR4, c[0x0][0xb88] ;  /* 0x0002e20000047ab9 */ /* 0x000fe40000000a00 */
[----:B------:R-:W-:Y:S02]  /*156e0*/  IMAD R6, R6, UR4, RZ ;  /* 0x0000000406067c24 */ /* 0x000fe4000f8e02ff */
[----:B------:R-:W-:Y:S01]  /*156f0*/  IADD3.X R5, R13, R5, R8, P0, !PT ;  /* 0x000000050d057210 */ /* 0x000fe200007fe408 */
[----:B------:R-:W-:Y:S02]  /*15700*/  VIADD R8, R12, 0x8 ;  /* 0x000000080c087836 */ /* 0x000fe40000000000 */
[C---:B------:R-:W-:Y:S02]  /*15710*/  IMAD R7, R11.reuse, UR5, R6 ;  /* 0x000000050b077c24 */ /* 0x040fe4000f8e0206 */
[----:B------:R-:W-:Y:S01]  /*15720*/  IMAD.WIDE.U32 R4, R11, UR4, R4 ;  /* 0x000000040b047c25 */ /* 0x000fe2000f8e0004 */
[----:B------:R-:W-:-:S03]  /*15730*/  ULDC.64 UR4, c[0x0][0xb50] ;  /* 0x0002d40000047ab9 */ /* 0x000fc60000000a00 */
[----:B------:R-:W-:Y:S01]  /*15740*/  IMAD.IADD R5, R5, 0x1, R7 ;  /* 0x0000000105057824 */ /* 0x000fe200078e0207 */
[----:B------:R-:W-:-:S04]  /*15750*/  LEA R10, P0, R4, UR4, 0x2 ;  /* 0x00000004040a7c11 */ /* 0x000fc8000f8010ff */
[----:B------:R-:W-:Y:S01]  /*15760*/  LEA.HI.X R11, R4, UR5, R5, 0x2, P0 ;  /* 0x00000005040b7c11 */ /* 0x000fe200080f1405 */
[----:B------:R-:W-:Y:S01]  /*15770*/  IMAD R5, R30, 0x40, R29 ;  /* 0x000000401e057824 */ /* 0x000fe200078e021d */
[----:B------:R-:W-:Y:S01]  /*15780*/  SHFL.IDX PT, R6, R10, RZ, 0x1c1f ;  /* 0x001c1fff0a067589 */ /* 0x000fe200000e0000 */
[----:B------:R-:W-:Y:S01]  /*15790*/  LOP3.LUT P0, RZ, R14, 0x3, RZ, 0xc0, !PT ;  /* 0x000000030eff7812 */ /* 0x000fe2000780c0ff */
[----:B------:R-:W-:Y:S01]  /*157a0*/  ULDC.64 UR4, c[0x0][0xaa0] ;  /* 0x0002a80000047ab9 */ /* 0x000fe20000000a00 */
[----:B------:R-:W-:Y:S01]  /*157b0*/  IMAD.WIDE R4, R5, 0x2, R24 ;  /* 0x0000000205047825 */ /* 0x000fe200078e0218 */
[----:B------:R-:W0:Y:S01]  /*157c0*/  SHFL.IDX PT, R7, R11, RZ, 0x1c1f ;  /* 0x001c1fff0b077589 */ /* 0x000e2200000e0000 */
[-C--:B------:R-:W-:Y:S02]  /*157d0*/  ISETP.GE.OR P1, PT, R12, R45.reuse, P0 ;  /* 0x0000002d0c00720c */ /* 0x080fe40000726670 */
[----:B------:R-:W-:Y:S01]  /*157e0*/  ISETP.GE.OR P0, PT, R8, R45, P0 ;  /* 0x0000002d0800720c */ /* 0x000fe20000706670 */
[----:B------:R-:W-:Y:S01]  /*157f0*/  SHFL.IDX PT, R38, R10, 0x1, 0x1c1f ;  /* 0x003c1f000a267f89 */ /* 0x000fe200000e0000 */
[----:B------:R-:W-:-:S02]  /*15800*/  IADD3 R13, P3, R4, 0x1800, RZ ;  /* 0x00001800040d7810 */ /* 0x000fc40007f7e0ff */
[C---:B------:R-:W-:Y:S01]  /*15810*/  IADD3 R25, P4, R4.reuse, 0x3000, RZ ;  /* 0x0000300004197810 */ /* 0x040fe20007f9e0ff */
[----:B------:R-:W1:Y:S01]  /*15820*/  SHFL.IDX PT, R39, R11, 0x1, 0x1c1f ;  /* 0x003c1f000b277f89 */ /* 0x000e6200000e0000 */
[----:B------:R-:W-:Y:S02]  /*15830*/  LOP3.LUT R9, R4, 0x380, RZ, 0xc0, !PT ;  /* 0x0000038004097812 */ /* 0x000fe400078ec0ff */
[----:B------:R-:W-:Y:S02]  /*15840*/  LOP3.LUT R12, R13, 0x380, RZ, 0xc0, !PT ;  /* 0x000003800d0c7812 */ /* 0x000fe400078ec0ff */
[----:B------:R-:W-:Y:S02]  /*15850*/  LOP3.LUT R24, R25, 0x380, RZ, 0xc0, !PT ;  /* 0x0000038019187812 */ /* 0x000fe400078ec0ff */
[----:B------:R-:W-:Y:S02]  /*15860*/  SHF.R.U64 R9, R9, 0x3, RZ ;  /* 0x0000000309097819 */ /* 0x000fe400000012ff */
[----:B------:R-:W-:-:S02]  /*15870*/  SHF.R.U64 R12, R12, 0x3, RZ ;  /* 0x000000030c0c7819 */ /* 0x000fc400000012ff */
[----:B------:R-:W-:Y:S02]  /*15880*/  SHF.R.U64 R24, R24, 0x3, RZ ;  /* 0x0000000318187819 */ /* 0x000fe400000012ff */
[----:B------:R-:W-:Y:S01]  /*15890*/  LOP3.LUT R8, R9, R4, RZ, 0x3c, !PT ;  /* 0x0000000409087212 */ /* 0x000fe200078e3cff */
[--C-:B------:R-:W-:Y:S01]  /*158a0*/  IMAD.MOV.U32 R9, RZ, RZ, R5.reuse ;  /* 0x000000ffff097224 */ /* 0x100fe200078e0005 */
[----:B------:R-:W-:Y:S01]  /*158b0*/  LOP3.LUT R12, R12, R13, RZ, 0x3c, !PT ;  /* 0x0000000d0c0c7212 */ /* 0x000fe200078e3cff */
[--C-:B------:R-:W-:Y:S01]  /*158c0*/  IMAD.X R13, RZ, RZ, R5.reuse, P3 ;  /* 0x000000ffff0d7224 */ /* 0x100fe200018e0605 */
[----:B------:R-:W-:Y:S01]  /*158d0*/  LOP3.LUT R24, R24, R25, RZ, 0x3c, !PT ;  /* 0x0000001918187212 */ /* 0x000fe200078e3cff */
[----:B------:R-:W-:Y:S01]  /*158e0*/  IMAD.X R25, RZ, RZ, R5, P4 ;  /* 0x000000ffff197224 */ /* 0x000fe200020e0605 */
[----:B0-----:R-:W-:Y:S04]  /*158f0*/  @!P1 ST.E desc[UR38][R6.64], R21 ;  /* 0x0000001506009985 */ /* 0x001fe8000c101926 */
[----:B-1----:R0:W-:Y:S04]  /*15900*/  @!P0 ST.E desc[UR38][R38.64], R20 ;  /* 0x0000001426008985 */ /* 0x0021e8000c101926 */
[----:B------:R-:W2:Y:S04]  /*15910*/  LD.E.128 R8, desc[UR38][R8.64] ;  /* 0x0000002608087980 */ /* 0x000ea8000c101d00 */
[----:B------:R-:W3:Y:S04]  /*15920*/  LD.E.128 R12, desc[UR38][R12.64] ;  /* 0x000000260c0c7980 */ /* 0x000ee8000c101d00 */
[----:B------:R-:W4:Y:S01]  /*15930*/  LD.E.128 R24, desc[UR38][R24.64] ;  /* 0x0000002618187980 */ /* 0x000f22000c101d00 */
[----:B0-----:R-:W0:Y:S01]  /*15940*/  @P2 LDC R39, c[0x0][0xbec] ;  /* 0x0002fb00ff272b82 */ /* 0x001e220000000800 */
[----:B------:R-:W-:Y:S01]  /*15950*/  IMAD R20, R37, UR4, RZ ;  /* 0x0000000425147c24 */ /* 0x000fe2000f8e02ff */
[----:B------:R-:W-:-:S06]  /*15960*/  IADD3 R41, P0, R4, 0x4800, RZ ;  /* 0x0000480004297810 */ /* 0x000fcc0007f1e0ff */
[----:B------:R-:W1:Y:S01]  /*15970*/  @P2 LDC R38, c[0x0][0xbf0] ;  /* 0x0002fc00ff262b82 */ /* 0x000e620000000800 */
[----:B------:R-:W-:Y:S01]  /*15980*/  IMAD R37, R31, UR5, R20 ;  /* 0x000000051f257c24 */ /* 0x000fe2000f8e0214 */
[----:B------:R-:W-:Y:S01]  /*15990*/  LOP3.LUT R4, R41, 0x380, RZ, 0xc0, !PT ;  /* 0x0000038029047812 */ /* 0x000fe200078ec0ff */
[----:B------:R-:W-:Y:S01]  /*159a0*/  IMAD.WIDE.U32 R20, R31, UR4, RZ ;  /* 0x000000041f147c25 */ /* 0x000fe2000f8e00ff */
[----:B------:R-:W-:Y:S02]  /*159b0*/  ULDC.64 UR4, c[0x0][0xae8] ;  /* 0x0002ba0000047ab9 */ /* 0x000fe40000000a00 */
[----:B------:R-:W-:Y:S01]  /*159c0*/  SHF.R.U64 R4, R4, 0x3, RZ ;  /* 0x0000000304047819 */ /* 0x000fe200000012ff */
[----:B------:R-:W-:Y:S02]  /*159d0*/  IMAD.IADD R21, R21, 0x1, R37 ;  /* 0x0000000115157824 */ /* 0x000fe400078e0225 */
[----:B------:R-:W-:Y:S01]  /*159e0*/  IMAD R31, R40, UR4, RZ ;  /* 0x00000004281f7c24 */ /* 0x000fe2000f8e02ff */
[----:B------:R-:W-:Y:S01]  /*159f0*/  LOP3.LUT R4, R4, R41, RZ, 0x3c, !PT ;  /* 0x0000002904047212 */ /* 0x000fe200078e3cff */
[----:B------:R-:W-:-:S02]  /*15a00*/  IMAD.IADD R36, R44, 0x1, R3 ;  /* 0x000000012c247824 */ /* 0x000fc400078e0203 */
[C---:B------:R-:W-:Y:S02]  /*15a10*/  IMAD R3, R42.reuse, UR5, R31 ;  /* 0x000000052a037c24 */ /* 0x040fe4000f8e021f */
[----:B------:R-:W-:Y:S01]  /*15a20*/  IMAD.WIDE.U32 R20, R42, UR4, R20 ;  /* 0x000000042a147c25 */ /* 0x000fe2000f8e0014 */
[----:B------:R-:W-:-:S03]  /*15a30*/  ULDC.64 UR4, c[0x0][0xaf0] ;  /* 0x0002bc0000047ab9 */ /* 0x000fc60000000a00 */
[----:B0-----:R-:W-:-:S04]  /*15a40*/  @P2 IMAD.HI.U32 R31, R36, R39, RZ ;  /* 0x00000027241f2227 */ /* 0x001fc800078e00ff */
[----:B------:R-:W-:Y:S02]  /*15a50*/  IMAD.IADD R21, R21, 0x1, R3 ;  /* 0x0000000115157824 */ /* 0x000fe400078e0203 */
[----:B------:R-:W-:Y:S01]  /*15a60*/  IMAD.MOV.U32 R3, RZ, RZ, R36 ;  /* 0x000000ffff037224 */ /* 0x000fe200078e0024 */
[----:B-1----:R-:W-:Y:S01]  /*15a70*/  @P2 SHF.R.U32.HI R3, RZ, R38, R31 ;  /* 0x00000026ff032219 */ /* 0x002fe2000001161f */
[----:B------:R-:W-:Y:S02]  /*15a80*/  IMAD R32, R32, UR4, RZ ;  /* 0x0000000420207c24 */ /* 0x000fe4000f8e02ff */
[----:B------:R-:W-:Y:S01]  /*15a90*/  IMAD.X R5, RZ, RZ, R5, P0 ;  /* 0x000000ffff057224 */ /* 0x000fe200000e0605 */
[----:B------:R-:W-:Y:S01]  /*15aa0*/  SHF.R.S32.HI R31, RZ, 0x1f, R3 ;  /* 0x0000001fff1f7819 */ /* 0x000fe20000011403 */
[C---:B------:R-:W-:Y:S02]  /*15ab0*/  IMAD R37, R43.reuse, UR5, R32 ;  /* 0x000000052b257c24 */ /* 0x040fe4000f8e0220 */
[----:B------:R-:W-:Y:S01]  /*15ac0*/  IMAD.WIDE.U32 R20, R43, UR4, R20 ;  /* 0x000000042b147c25 */ /* 0x000fe2000f8e0014 */
[----:B------:R-:W-:Y:S01]  /*15ad0*/  ULDC.64 UR4, c[0x0][0xae0] ;  /* 0x0002b80000047ab9 */ /* 0x000fe20000000a00 */
[----:B------:R-:W5:Y:S02]  /*15ae0*/  LD.E.128 R4, desc[UR38][R4.64] ;  /* 0x0000002604047980 */ /* 0x000f64000c101d00 */
[----:B------:R-:W-:-:S02]  /*15af0*/  IMAD.MOV R39, RZ, RZ, -R3 ;  /* 0x000000ffff277224 */ /* 0x000fc400078e0a03 */
[----:B------:R-:W-:Y:S01]  /*15b00*/  IMAD R32, R31, UR4, RZ ;  /* 0x000000041f207c24 */ /* 0x000fe2000f8e02ff */
[----:B------:R-:W-:Y:S01]  /*15b10*/  @!PT LDS RZ, [RZ] ;  /* 0x00000000fffff984 */ /* 0x000fe20000000800 */
[----:B------:R-:W-:Y:S01]  /*15b20*/  @!PT LDS RZ, [RZ] ;  /* 0x00000000fffff984 */ /* 0x000fe20000000800 */
[----:B------:R-:W-:Y:S01]  /*15b30*/  @!PT LDS RZ, [RZ] ;  /* 0x00000000fffff984 */ /* 0x000fe20000000800 */
[----:B------:R-:W-:Y:S01]  /*15b40*/  @!PT LDS RZ, [RZ] ;  /* 0x00000000fffff984 */ /* 0x000fe20000000800 */
[----:B------:R0:W-:Y:S06]  /*15b50*/  MEMBAR.ALL.CTA ;  /* 0x0000000000007992 */ /* 0x0001ec0000008000 */
[----:B0-----:R-:W0:Y:S01]  /*15b60*/  FENCE.VIEW.ASYNC.S ;  /* 0x00000000000073c6 */ /* 0x001e220000000000 */
[----:B------:R-:W-:Y:S02]  /*15b70*/  IMAD R31, R0, R39, R36 ;  /* 0x00000027001f7224 */ /* 0x000fe400078e0224 */
[----:B------:R-:W-:-:S02]  /*15b80*/  IMAD.IADD R21, R21, 0x1, R37 ;  /* 0x0000000115157824 */ /* 0x000fc400078e0225 */
        /* <DEDUP_REMOVED lines=9> */
[----:B------:R-:W-:Y:S01]  /*15c20*/  IMAD.IADD R40, R30, 0x1, R44 ;  /* 0x000000011e287824 */ /* 0x000fe200078e022c */
[----:B------:R-:W-:Y:S01]  /*15c30*/  LEA R32, P0, R20, UR4, 0x1 ;  /* 0x0000000414207c11 */ /* 0x000fe2000f8008ff */
[----:B------:R-:W-:Y:S01]  /*15c40*/  IMAD.IADD R3, R21, 0x1, R3 ;  /* 0x0000000115037824 */ /* 0x000fe200078e0203 */
[----:B------:R-:W-:Y:S01]  /*15c50*/  ULDC UR4, c[0x0][0xac8] ;  /* 0x0002b20000047ab9 */ /* 0x000fe20000000800 */
[----:B------:R-:W-:Y:S02]  /*15c60*/  VIADD R0, R40, 0x30 ;  /* 0x0000003028007836 */ /* 0x000fe40000000000 */
[----:B0-----:R-:W0:Y:S01]  /*15c70*/  SHFL.IDX PT, R36, R32, 0x1, 0x181f ;  /* 0x00381f0020247f89 */ /* 0x001e2200000e0000 */
[----:B------:R-:W-:Y:S01]  /*15c80*/  LEA.HI.X R38, R20, UR5, R3, 0x1, P0 ;  /* 0x0000000514267c11 */ /* 0x000fe200080f0c03 */
[C---:B------:R-:W-:Y:S01]  /*15c90*/  VIADD R3, R40.reuse, 0x60 ;  /* 0x0000006028037836 */ /* 0x040fe20000000000 */
[----:B------:R-:W-:Y:S01]  /*15ca0*/  ISETP.GE.AND P0, PT, R29, UR4, PT ;  /* 0x000000041d007c0c */ /* 0x000fe2000bf06270 */
[----:B------:R-:W1:Y:S03]  /*15cb0*/  SHFL.IDX PT, R20, R32, RZ, 0x181f ;  /* 0x00181fff20147589 */ /* 0x000e6600000e0000 */
[-C--:B------:R-:W-:Y:S01]  /*15cc0*/  ISETP.GE.OR P3, PT, R40, R45.reuse, P0 ;  /* 0x0000002d2800720c */ /* 0x080fe20000766670 */
[----:B------:R-:W1:Y:S01]  /*15cd0*/  SHFL.IDX PT, R21, R38, RZ, 0x181f ;  /* 0x00181fff26157589 */ /* 0x000e6200000e0000 */
[-C--:B------:R-:W-:Y:S01]  /*15ce0*/  ISETP.GE.OR P2, PT, R0, R45.reuse, P0 ;  /* 0x0000002d0000720c */ /* 0x080fe20000746670 */
[----:B------:R-:W-:Y:S01]  /*15cf0*/  VIADD R0, R2, 0x16820 ;  /* 0x0001682002007836 */ /* 0x000fe20000000000 */
[----:B------:R-:W-:Y:S01]  /*15d00*/  ISETP.GE.OR P1, PT, R3, R45, P0 ;  /* 0x0000002d0300720c */ /* 0x000fe20000726670 */
[----:B------:R-:W1:Y:S03]  /*15d10*/  SHFL.IDX PT, R42, R32, 0x2, 0x181f ;  /* 0x00581f00202a7f89 */ /* 0x000e6600000e0000 */
[----:B------:R-:W-:Y:S01]  /*15d20*/  PRMT R0, RZ, 0x654, R0 ;  /* 0x00000654ff007816 */ /* 0x000fe20000000000 */
[----:B------:R-:W1:Y:S03]  /*15d30*/  SHFL.IDX PT, R31, R38, 0x1, 0x181f ;  /* 0x00381f00261f7f89 */ /* 0x000e6600000e0000 */
[----:B------:R1:W-:Y:S01]  /*15d40*/  SYNCS.ARRIVE.TRANS64.RED.A1T0 RZ, [R0+URZ], RZ ;  /* 0x000000ff00ff79a7 */ /* 0x0003e2000810043f */
[----:B------:R-:W1:Y:S02]  /*15d50*/  SHFL.IDX PT, R37, R38, 0x2, 0x181f ;  /* 0x00581f0026257f89 */ /* 0x000e6400000e0000 */
[----:B0-----:R-:W-:-:S02]  /*15d60*/  @!P2 LEA R30, P4, R29, R36, 0x1 ;  /* 0x000000241d1ea211 */ /* 0x001fc400078808ff */
[----:B------:R-:W0:Y:S01]  /*15d70*/  SHFL.IDX PT, R32, R32, 0x3, 0x181f ;  /* 0x00781f0020207f89 */ /* 0x000e2200000e0000 */
[----:B-1----:R-:W-:Y:S01]  /*15d80*/  VIADD R0, R40, 0x90 ;  /* 0x0000009028007836 */ /* 0x002fe20000000000 */
[C---:B------:R-:W-:Y:S02]  /*15d90*/  @!P3 LEA R20, P5, R29.reuse, R20, 0x1 ;  /* 0x000000141d14b211 */ /* 0x040fe400078a08ff */
[----:B------:R-:W1:Y:S02]  /*15da0*/  SHFL.IDX PT, R38, R38, 0x3, 0x181f ;  /* 0x00781f0026267f89 */ /* 0x000e6400000e0000 */
[C---:B------:R-:W-:Y:S02]  /*15db0*/  @!P3 LEA.HI.X R21, R29.reuse, R21, R28, 0x1, P5 ;  /* 0x000000151d15b211 */ /* 0x040fe400028f0c1c */
[----:B------:R-:W-:Y:S02]  /*15dc0*/  ISETP.GE.OR P0, PT, R0, R45, P0 ;  /* 0x0000002d0000720c */ /* 0x000fe40000706670 */
[----:B------:R-:W-:-:S02]  /*15dd0*/  @!P1 LEA R36, P5, R29, R42, 0x1 ;  /* 0x0000002a1d249211 */ /* 0x000fc400078a08ff */
        /* <DEDUP_REMOVED lines=10> */
.L_x_1507:
[----:B------:R-:W2:Y:S01]  /*15e80*/  LDL R10, [R1+0x44] ;  /* 0x00004400010a7983 */ /* 0x000ea20000100800 */
[----:B------:R-:W-:Y:S01]  /*15e90*/  ULDC.64 UR4, c[0x0][0xc00] ;  /* 0x0003000000047ab9 */ /* 0x000fe20000000a00 */
[----:B------:R-:W2:Y:S01]  /*15ea0*/  LDC.64 R4, c[0x0][0xc00] ;  /* 0x00030000ff047b82 */ /* 0x000ea20000000a00 */
[----:B------:R-:W-:Y:S01]  /*15eb0*/  ISETP.NE.U32.AND P0, PT, RZ, UR4, PT ;  /* 0x00000004ff007c0c */ /* 0x000fe2000bf05070 */
[----:B------:R-:W-:-:S03]  /*15ec0*/  IMAD.MOV.U32 R0, RZ, RZ, RZ ;  /* 0x000000ffff007224 */ /* 0x000fc600078e00ff */
[----:B------:R-:W-:Y:S01]  /*15ed0*/  ISETP.NE.AND.EX P0, PT, RZ, UR5, PT, P0 ;  /* 0x00000005ff007c0c */ /* 0x000fe2000bf05300 */
[----:B------:R-:W-:Y:S02]  /*15ee0*/  ULDC.64 UR4, c[0x0][0xc08] ;  /* 0x0003020000047ab9 */ /* 0x000fe40000000a00 */
[----:B------:R-:W-:Y:S01]  /*15ef0*/  ISETP.NE.U32.AND P1, PT, RZ, UR4, PT ;  /* 0x00000004ff007c0c */ /* 0x000fe2000bf25070 */
[----:B------:R-:W0:Y:S03]  /*15f00*/  LDC R27, c[0x0][0xbe8] ;  /* 0x0002fa00ff1b7b82 */ /* 0x000e260000000800 */
[----:B------:R-:W-:-:S13]  /*15f10*/  ISETP.NE.AND.EX P1, PT, RZ, UR5, PT, P1 ;  /* 0x00000005ff007c0c */ /* 0x000fda000bf25310 */
[----:B------:R-:W3:Y:S01]  /*15f20*/  @P1 LDC.64 R6, c[0x0][0xc08] ;  /* 0x00030200ff061b82 */ /* 0x000ee20000000a00 */
[----:B------:R-:W-:Y:S02]  /*15f30*/  ULDC UR4, c[0x0][0xa88] ;  /* 0x0002a20000047ab9 */ /* 0x000fe40000000800 */
[----:B------:R-:W-:Y:S02]  /*15f40*/  IMAD.U32 R8, RZ, RZ, UR4 ;  /* 0x00000004ff087e24 */ /* 0x000fe4000f8e00ff */
[----:B--2---:R-:W-:-:S04]  /*15f50*/  IMAD.WIDE R4, R10, 0x4, R4 ;  /* 0x000000040a047825 */ /* 0x004fc800078e0204 */
[----:B---3--:R-:W-:Y:S01]  /*15f60*/  @P1 IMAD.WIDE R6, R10, 0x4, R6 ;  /* 0x000000040a061825 */ /* 0x008fe200078e0206 */
[----:B------:R2:W5:Y:S04]  /*15f70*/  @P0 LDG.E R0, desc[UR38][R4.64] ;  /* 0x0000002604000981 */ /* 0x000568000c1e1900 */
[----:B------:R2:W5:Y:S01]  /*15f80*/  @P1 LDG.E R8, desc[UR38][R6.64] ;  /* 0x0000002606081981 */ /* 0x000562000c1e1900 */
[----:B0-----:R-:W-:Y:S02]  /*15f90*/  ISETP.NE.AND P2, PT, R27, 0x1, PT ;  /* 0x000000011b00780c */ /* 0x001fe40003f45270 */
[----:B------:R-:W-:Y:S02]  /*15fa0*/  ISETP.GE.AND P3, PT, R44, 0xc0, PT ;  /* 0x000000c02c00780c */ /* 0x000fe40003f66270 */
[----:B------:R-:W-:-:S09]  /*15fb0*/  SHF.R.S32.HI R9, RZ, 0x1f, R10 ;  /* 0x0000001fff097819 */ /* 0x000fd2000001140a */
[----:B------:R-:W0:Y:S01]  /*15fc0*/  @P2 LDC R31, c[0x0][0xbec] ;  /* 0x0002fb00ff1f2b82 */ /* 0x000e220000000800 */
[----:B--2---:R-:W-:Y:S05]  /*15fd0*/  @P1 BRA `(.L_x_1510) ;  /* 0x0000000000101947 */ /* 0x004fea0003800000 */
[----:B------:R-:W-:Y:S05]  /*15fe0*/  @!P0 BRA `(.L_x_1510) ;  /* 0x00000000000c8947 */ /* 0x000fea0003800000 */
[----:B------:R-:W2:Y:S04]  /*15ff0*/  LDG.E R7, desc[UR38][R4.64] ;  /* 0x0000002604077981 */ /* 0x000ea8000c1e1900 */
[----:B-----5:R-:W2:Y:S02]  /*16000*/  LDG.E R8, desc[UR38][R4.64+0x4] ;  /* 0x0000042604087981 */ /* 0x020ea4000c1e1900 */
[----:B--2---:R-:W-:-:S07]  /*16010*/  IMAD.IADD R8, R8, 0x1, -R7 ;  /* 0x0000000108087824 */ /* 0x004fce00078e0a07 */
.L_x_1510:
[----:B------:R-:W2:Y:S04]  /*16020*/  LDL R20, [R1+0x40] ;  /* 0x0000400001147983 */ /* 0x000ea80000100800 */
[----:B------:R3:W5:Y:S01]  /*16030*/  LDL R26, [R1+0x18] ;  /* 0x00001800011a7983 */ /* 0x0007620000100800 */
[----:B------:R-:W-:Y:S01]  /*16040*/  BSSY B1, `(.L_x_1511) ;  /* 0x000002d000017945 */ /* 0x000fe20003800000 */
[----:B------:R-:W-:Y:S02]  /*16050*/  SEL R15, R10, RZ, !P0 ;  /* 0x000000ff0a0f7207 */ /* 0x000fe40004000000 */
[----:B------:R-:W-:Y:S02]  /*16060*/  SEL R14, R9, RZ, !P0 ;  /* 0x000000ff090e7207 */ /* 0x000fe40004000000 */
[----:B-----5:R-:W-:-:S02]  /*16070*/  SHF.R.S32.HI R13, RZ, 0x1f, R0 ;  /* 0x0000001fff0d7819 */ /* 0x020fc40000011400 */
[----:B--2---:R-:W-:Y:S01]  /*16080*/  SHF.R.S32.HI R12, RZ, 0x1f, R20 ;  /* 0x0000001fff0c7819 */ /* 0x004fe20000011414 */
[----:B---3--:R-:W-:Y:S06]  /*16090*/  @P3 BRA `(.L_x_1512) ;  /* 0x00000000009c3947 */ /* 0x008fec0003800000 */
[----:B------:R-:W2:Y:S01]  /*160a0*/  S2R R5, SR_TID.X ;  /* 0x0000000000057919 */ /* 0x000ea20000002100 */
[----:B------:R-:W3:Y:S02]  /*160b0*/  LDC R11, c[0x0][0xbe8] ;  /* 0x0002fa00ff0b7b82 */ /* 0x000ee40000000800 */
[----:B---3--:R-:W-:Y:S01]  /*160c0*/  IMAD R4, R8, R11, RZ ;  /* 0x0000000b08047224 */ /* 0x008fe200078e02ff */
[----:B--2---:R-:W-:-:S04]  /*160d0*/  IADD3 R10, R26, -0x80, R5 ;  /* 0xffffff801a0a7810 */ /* 0x004fc80007ffe005 */
[----:B------:R-:W-:-:S13]  /*160e0*/  ISETP.GE.AND P0, PT, R10, R4, PT ;  /* 0x000000040a00720c */ /* 0x000fda0003f06270 */
[----:B------:R-:W-:Y:S05]  /*160f0*/  @P0 BRA `(.L_x_1512) ;  /* 0x0000000000840947 */ /* 0x000fea0003800000 */
[----:B------:R-:W-:Y:S01]  /*16100*/  ISETP.NE.AND P0, PT, R11, 0x1, PT ;  /* 0x000000010b00780c */ /* 0x000fe20003f05270 */
[----:B------:R-:W-:Y:S01]  /*16110*/  ULDC.64 UR4, c[0x0][0xb90] ;  /* 0x0002e40000047ab9 */ /* 0x000fe20000000a00 */
[----:B------:R-:W-:Y:S02]  /*16120*/  IMAD.MOV.U32 R4, RZ, RZ, R0 ;  /* 0x000000ffff047224 */ /* 0x000fe400078e0000 */
[----:B------:R-:W-:Y:S02]  /*16130*/  IMAD R9, R12, UR4, RZ ;  /* 0x000000040c097c24 */ /* 0x000fe4000f8e02ff */
[----:B------:R-:W-:Y:S02]  /*16140*/  IMAD.MOV.U32 R5, RZ, RZ, R13 ;  /* 0x000000ffff057224 */ /* 0x000fe400078e000d */
[----:B------:R-:W-:Y:S02]  /*16150*/  IMAD.MOV.U32 R7, RZ, RZ, R10 ;  /* 0x000000ffff077224 */ /* 0x000fe400078e000a */
[----:B------:R-:W-:-:S03]  /*16160*/  IMAD.WIDE.U32 R4, R20, UR4, R4 ;  /* 0x0000000414047c25 */ /* 0x000fc6000f8e0004 */
[----:B------:R-:W2:Y:S01]  /*16170*/  @P0 LDC R21, c[0x0][0xbec] ;  /* 0x0002fb00ff150b82 */ /* 0x000ea20000000800 */
[----:B------:R-:W-:Y:S01]  /*16180*/  IMAD R9, R20, UR5, R9 ;  /* 0x0000000514097c24 */ /* 0x000fe2000f8e0209 */
[----:B------:R-:W-:-:S03]  /*16190*/  ULDC.64 UR4, c[0x0][0xb98] ;  /* 0x0002e60000047ab9 */ /* 0x000fc60000000a00 */
[----:B------:R-:W-:-:S03]  /*161a0*/  IMAD.IADD R5, R5, 0x1, R9 ;  /* 0x0000000105057824 */ /* 0x000fc600078e0209 */
[----:B------:R-:W3:Y:S01]  /*161b0*/  @P0 LDC R25, c[0x0][0xbf0] ;  /* 0x0002fc00ff190b82 */ /* 0x000ee20000000800 */
[----:B------:R-:W-:-:S04]  /*161c0*/  IMAD.WIDE.U32 R4, R15, UR4, R4 ;  /* 0x000000040f047c25 */ /* 0x000fc8000f8e0004 */
[----:B--2---:R-:W-:-:S05]  /*161d0*/  @P0 IMAD.HI.U32 R6, R10, R21, RZ ;  /* 0x000000150a060227 */ /* 0x004fca00078e00ff */
[----:B---3--:R-:W-:Y:S01]  /*161e0*/  @P0 SHF.R.U32.HI R7, RZ, R25, R6 ;  /* 0x00000019ff070219 */ /* 0x008fe20000011606 */
        /* <DEDUP_REMOVED lines=18> */
.L_x_1512:
[----:B------:R-:W-:Y:S05]  /*16310*/  BSYNC B1 ;  /* 0x0000000000017941 */ /* 0x000fea0003800000 */
.L_x_1511:
[----:B------:R-:W3:Y:S01]  /*16320*/  @P2 LDC R9, c[0x0][0xbf0] ;  /* 0x0002fc00ff092b82 */ /* 0x000ee20000000800 */
[----:B------:R-:W-:Y:S01]  /*16330*/  ULDC.64 UR4, c[0x0][0xaa0] ;  /* 0x0002a80000047ab9 */ /* 0x000fe20000000a00 */
[----:B------:R-:W-:Y:S01]  /*16340*/  IMAD R3, R3, 0x30, R30 ;  /* 0x0000003003037824 */ /* 0x000fe200078e021e */
[----:B------:R-:W-:Y:S01]  /*16350*/  ULDC.64 UR6, c[0x0][0xa80] ;  /* 0x0002a00000067ab9 */ /* 0x000fe20000000a00 */
[----:B--2---:R-:W-:Y:S02]  /*16360*/  IMAD R5, R13, UR4, RZ ;  /* 0x000000040d057c24 */ /* 0x004fe4000f8e02ff */
[----:B------:R-:W-:Y:S02]  /*16370*/  IMAD.IADD R10, R26, 0x1, R3 ;  /* 0x000000011a0a7824 */ /* 0x000fe400078e0203 */
[C---:B------:R-:W-:Y:S02]  /*16380*/  IMAD R7, R0.reuse, UR5, R5 ;  /* 0x0000000500077c24 */ /* 0x040fe4000f8e0205 */
[----:B------:R-:W-:Y:S01]  /*16390*/  IMAD.WIDE.U32 R4, R0, UR4, RZ ;  /* 0x0000000400047c25 */ /* 0x000fe2000f8e00ff */
[----:B------:R-:W-:-:S03]  /*163a0*/  ULDC.64 UR4, c[0x0][0xae8] ;  /* 0x0002ba0000047ab9 */ /* 0x000fc60000000a00 */
[----:B------:R-:W-:Y:S02]  /*163b0*/  IMAD R0, R12, UR4, RZ ;  /* 0x000000040c007c24 */ /* 0x000fe4000f8e02ff */
[----:B------:R-:W-:Y:S02]  /*163c0*/  IMAD.IADD R5, R5, 0x1, R7 ;  /* 0x0000000105057824 */ /* 0x000fe400078e0207 */
[----:B------:R-:W-:Y:S02]  /*163d0*/  IMAD R7, R20, UR5, R0 ;  /* 0x0000000514077c24 */ /* 0x000fe4000f8e0200 */
[----:B0-----:R-:W-:-:S04]  /*163e0*/  @P2 IMAD.HI.U32 R0, R10, R31, RZ ;  /* 0x0000001f0a002227 */ /* 0x001fc800078e00ff */
[----:B------:R-:W-:Y:S01]  /*163f0*/  IMAD.MOV.U32 R3, RZ, RZ, R10 ;  /* 0x000000ffff037224 */ /* 0x000fe200078e000a */
[----:B---3--:R-:W-:Y:S01]  /*16400*/  @P2 SHF.R.U32.HI R3, RZ, R9, R0 ;  /* 0x00000009ff032219 */ /* 0x008fe20000011600 */
[----:B------:R-:W-:Y:S01]  /*16410*/  IMAD.WIDE.U32 R4, R20, UR4, R4 ;  /* 0x0000000414047c25 */ /* 0x000fe2000f8e0004 */
[----:B------:R-:W-:Y:S02]  /*16420*/  ULDC.64 UR4, c[0x0][0xaf0] ;  /* 0x0002bc0000047ab9 */ /* 0x000fe40000000a00 */
[----:B------:R-:W-:Y:S01]  /*16430*/  SHF.R.S32.HI R0, RZ, 0x1f, R3 ;  /* 0x0000001fff007819 */ /* 0x000fe20000011403 */
[----:B------:R-:W-:Y:S02]  /*16440*/  IMAD.IADD R5, R5, 0x1, R7 ;  /* 0x0000000105057824 */ /* 0x000fe400078e0207 */
[----:B------:R-:W-:Y:S02]  /*16450*/  IMAD R6, R14, UR4, RZ ;  /* 0x000000040e067c24 */ /* 0x000fe4000f8e02ff */
[----:B------:R-:W-:-:S02]  /*16460*/  IMAD.MOV R21, RZ, RZ, -R3 ;  /* 0x000000ffff157224 */ /* 0x000fc400078e0a03 */
[C---:B------:R-:W-:Y:S02]  /*16470*/  IMAD R7, R15.reuse, UR5, R6 ;  /* 0x000000050f077c24 */ /* 0x040fe4000f8e0206 */
        /* <DEDUP_REMOVED lines=22> */
[----:B------:R-:W-:Y:S01]  /*165e0*/  IMAD.IADD R24, R30, 0x1, R26 ;  /* 0x000000011e187824 */ /* 0x000fe200078e021a */
[----:B------:R-:W2:Y:S03]  /*165f0*/  SHFL.IDX PT, R0, R20, RZ, 0x181f ;  /* 0x00181fff14007589 */ /* 0x000ea600000e0000 */
[C---:B------:R-:W-:Y:S01]  /*16600*/  VIADD R8, R24.reuse, 0x30 ;  /* 0x0000003018087836 */ /* 0x040fe20000000000 */
[----:B------:R-:W3:Y:S01]  /*16610*/  SHFL.IDX PT, R5, R7, 0x1, 0x181f ;  /* 0x00381f0007057f89 */ /* 0x000ee200000e0000 */
[C---:B------:R-:W-:Y:S01]  /*16620*/  ISETP.GE.OR P2, PT, R24.reuse, R21, P0 ;  /* 0x000000151800720c */ /* 0x040fe20000746670 */
[----:B------:R-:W-:-:S02]  /*16630*/  VIADD R10, R24, 0x60 ;  /* 0x00000060180a7836 */ /* 0x000fc40000000000 */
[----:B------:R-:W4:Y:S01]  /*16640*/  SHFL.IDX PT, R14, R7, 0x2, 0x181f ;  /* 0x00581f00070e7f89 */ /* 0x000f2200000e0000 */
[-C--:B------:R-:W-:Y:S02]  /*16650*/  ISETP.GE.OR P3, PT, R8, R21.reuse, P0 ;  /* 0x000000150800720c */ /* 0x080fe40000766670 */
[----:B------:R-:W-:Y:S01]  /*16660*/  ISETP.GE.OR P4, PT, R10, R21, P0 ;  /* 0x000000150a00720c */ /* 0x000fe20000786670 */
[----:B------:R-:W5:Y:S04]  /*16670*/  SHFL.IDX PT, R4, R20, 0x1, 0x181f ;  /* 0x00381f0014047f89 */ /* 0x000f6800000e0000 */
[----:B------:R-:W1:Y:S02]  /*16680*/  SHFL.IDX PT, R6, R20, 0x2, 0x181f ;  /* 0x00581f0014067f89 */ /* 0x000e6400000e0000 */
[----:B0-----:R-:W-:-:S04]  /*16690*/  @!P2 LEA R10, P5, R29, R3, 0x1 ;  /* 0x000000031d0aa211 */ /* 0x001fc800078a08ff */
[C---:B--2---:R-:W-:Y:S02]  /*166a0*/  @!P2 LEA.HI.X R3, R29.reuse, R0, R28, 0x1, P5 ;  /* 0x000000001d03a211 */ /* 0x044fe400028f0c1c */
[----:B------:R0:W2:Y:S01]  /*166b0*/  SHFL.IDX PT, R0, R20, 0x3, 0x181f ;  /* 0x00781f0014007f89 */ /* 0x0000a200000e0000 */
[C---:B---3--:R-:W-:Y:S02]  /*166c0*/  @!P3 LEA R8, P1, R29.reuse, R5, 0x1 ;  /* 0x000000051d08b211 */ /* 0x048fe400078208ff */
[----:B------:R-:W-:Y:S01]  /*166d0*/  @!P2 IMAD.MOV.U32 R11, RZ, RZ, R3 ;  /* 0x000000ffff0ba224 */ /* 0x000fe200078e0003 */
[----:B----4-:R-:W-:-:S04]  /*166e0*/  @!P4 LEA R25, P5, R29, R14, 0x1 ;  /* 0x0000000e1d19c211 */ /* 0x010fc800078a08ff */
[----:B------:R0:W-:Y:S01]  /*166f0*/  @!P2 ST.E.128 desc[UR38][R10.64], RZ ;  /* 0x000000ff0a00a985 */ /* 0x0001e2000c101d26 */
[C-C-:B-----5:R-:W-:Y:S01]  /*16700*/  @!P3 LEA.HI.X R9, R29.reuse, R4, R28.reuse, 0x1, P1 ;  /* 0x000000041d09b211 */ /* 0x160fe200008f0c1c */
[----:B------:R-:W-:Y:S02]  /*16710*/  @!P4 IMAD.MOV.U32 R4, RZ, RZ, R25 ;  /* 0x000000ffff04c224 */ /* 0x000fe400078e0019 */
[----:B------:R0:W3:Y:S01]  /*16720*/  SHFL.IDX PT, R14, R7, 0x3, 0x181f ;  /* 0x00781f00070e7f89 */ /* 0x0000e200000e0000 */
[----:B-1----:R-:W-:-:S03]  /*16730*/  @!P4 LEA.HI.X R5, R29, R6, R28, 0x1, P5 ;  /* 0x000000061d05c211 */ /* 0x002fc600028f0c1c */
[----:B------:R0:W-:Y:S04]  /*16740*/  @!P3 ST.E.128 desc[UR38][R8.64], RZ ;  /* 0x000000ff0800b985 */ /* 0x0001e8000c101d26 */
[----:B------:R0:W-:Y:S02]  /*16750*/  @!P4 ST.E.128 desc[UR38][R4.64], RZ ;  /* 0x000000ff0400c985 */ /* 0x0001e4000c101d26 */
.L_x_1712:
[----:B------:R-:W-:-:S05]  /*16760*/  VIADD R24, R24, 0x90 ;  /* 0x0000009018187836 */ /* 0x000fca0000000000 */
[----:B------:R-:W-:-:S13]  /*16770*/  ISETP.GE.OR P0, PT, R24, R21, P0 ;  /* 0x000000151800720c */ /* 0x000fda0000706670 */
[----:B---3--:R-:W-:-:S04]  /*16780*/  @!P0 LEA R14, P1, R29, R14, 0x1 ;  /* 0x0000000e1d0e8211 */ /* 0x008fc800078208ff */
[----:B--2---:R-:W-:-:S05]  /*16790*/  @!P0 LEA.HI.X R15, R29, R0, R28, 0x1, P1 ;  /* 0x000000001d0f8211 */ /* 0x004fca00008f0c1c */
[----:B------:R1:W-:Y:S04]  /*167a0*/  @!P0 ST.E.128 desc[UR38][R14.64], RZ ;  /* 0x000000ff0e008985 */ /* 0x0003e8000c101d26 */
.L_x_1509:
[----:B------:R-:W-:Y:S05]  /*167b0*/  BSYNC B0 ;  /* 0x0000000000007941 */ /* 0x000fea0003800000 */
.L_x_1506:
[----:B------:R-:W-:Y:S02]  /*167c0*/  ULDC UR4, c[0x0][0xc3c] ;  /* 0x00030f0000047ab9 */ /* 0x000fe40000000800 */
[----:B------:R-:W-:-:S13]  /*167d0*/  ISETP.GE.AND P0, PT, R35, UR4, PT ;  /* 0x0000000423007c0c */ /* 0x000fda000bf06270 */
[----:B------:R-:W-:Y:S05]  /*167e0*/  @!P0 BRA `(.L_x_1514) ;  /* 0xfffffea800048947 */ /* 0x000fea000383ffff */
[----:B------:R-:W-:Y:S05]  /*167f0*/  BRA `(.L_x_1322) ;  /* 0x0000006c00447947 */ /* 0x000fea0003800000 */
.L_x_1320:
        /* <DEDUP_REMOVED lines=18> */
.L_x_1515:
        /* <DEDUP_REMOVED lines=42> */
.L_x_1521:
        /* <DEDUP_REMOVED lines=12> */
.L_x_1520:
[----:B------:R-:W-:Y:S05]  /*16c80*/  BSYNC B0 ;  /* 0x0000000000007941 */ /* 0x000fea0003800000 */
.L_x_1519:
        /* <DEDUP_REMOVED lines=21> */
.L_x_1517:
        /* <DEDUP_REMOVED lines=21> */
.L_x_1522:
        /* <DEDUP_REMOVED lines=58> */
.L_x_1518:
[----:B------:R-:W-:Y:S02]  /*172d0*/  IMAD.MOV.U32 R17, RZ, RZ, RZ ;  /* 0x000000ffff117224 */ /* 0x000fe400078e00ff */
[----:B------:R-:W-:Y:S02]  /*172e0*/  IMAD.U32 R16, RZ, RZ, UR6 ;  /* 0x00000006ff107e24 */ /* 0x000fe4000f8e00ff */
[----:B------:R-:W-:-:S07]  /*172f0*/  IMAD.MOV.U32 R18, RZ, RZ, RZ ;  /* 0x000000ffff127224 */ /* 0x000fce00078e00ff */
.L_x_1523:
[----:B------:R-:W-:-:S13]  /*17300*/  ISETP.NE.AND P0, PT, R5, RZ, PT ;  /* 0x000000ff0500720c */ /* 0x000fda0003f05270 */
[----:B------:R-:W0:Y:S01]  /*17310*/  @!P0 S2R R3, SR_CgaCtaId ;  /* 0x0000000000038919 */ /* 0x000e220000008800 */
[----:B------:R-:W-:-:S04]  /*17320*/  @!P0 MOV R0, 0x400 ;  /* 0x0000040000008802 */ /* 0x000fc80000000f00 */
[----:B0-----:R-:W-:-:S05]  /*17330*/  @!P0 LEA R0, R3, R0, 0x18 ;  /* 0x0000000003008211 */ /* 0x001fca00078ec0ff */
[----:B------:R2:W-:Y:S01]  /*17340*/  @!P0 STS.128 [R0+0x168d0], R16 ;  /* 0x0168d01000008388 */ /* 0x0005e20000000c00 */
[----:B------:R-:W-:Y:S06]  /*17350*/  BAR.ARV 0x5, 0x200 ;  /* 0x0148000000007b1d */ /* 0x000fec0000002000 */
.L_x_1516:
[----:B------:R3:W-:Y:S01]  /*17360*/  STL [R1+0x24], RZ ;  /* 0x000024ff01007387 */ /* 0x0007e20000100800 */
[----:B------:R-:W-:Y:S01]  /*17370*/  ULDC UR4, c[0x0][0xc3c] ;  /* 0x00030f0000047ab9 */ /* 0x000fe20000000800 */
[----:B------:R-:W-:Y:S01]  /*17380*/  IMAD.MOV.U32 R26, RZ, RZ, 0x1 ;  /* 0x00000001ff1a7424 */ /* 0x000fe200078e00ff */
[----:B-1----:R-:W-:Y:S01]  /*17390*/  ISETP.GE.AND P0, PT, R19, UR4, PT ;  /* 0x0000000413007c0c */ /* 0x002fe2000bf06270 */
[----:B------:R-:W-:-:S12]  /*173a0*/  IMAD.MOV.U32 R23, RZ, RZ, RZ ;  /* 0x000000ffff177224 */ /* 0x000fd800078e00ff */
[----:B---3--:R-:W-:Y:S05]  /*173b0*/  @P0 BRA `(.L_x_1524) ;  /* 0x0000005c00780947 */ /* 0x008fea0003800000 */
[----:B------:R-:W1:Y:S01]  /*173c0*/  S2R R5, SR_TID.X ;  /* 0x0000000000057919 */ /* 0x000e620000002100 */
[----:B------:R-:W3:Y:S01]  /*173d0*/  S2UR UR5, SR_CgaCtaId ;  /* 0x00000000000579c3 */ /* 0x000ee20000008800 */
[----:B------:R-:W-:Y:S01]  /*173e0*/  UMOV UR4, 0x400 ;  /* 0x0000040000047882 */ /* 0x000fe20000000000 */
[----:B------:R-:W-:Y:S01]  /*173f0*/  BSSY B8, `(.L_x_1524) ;  /* 0x00005da000087945 */ /* 0x000fe20003800000 */
[----:B------:R4:W-:Y:S01]  /*17400*/  STL [R1+0x24], RZ ;  /* 0x000024ff01007387 */ /* 0x0009e20000100800 */
[----:B------:R-:W-:Y:S01]  /*17410*/  IMAD.MOV.U32 R29, RZ, RZ, 0x1 ;  /* 0x00000001ff1d7424 */ /* 0x000fe200078e00ff */
[----:B------:R-:W-:Y:S01]  /*17420*/  ULDC.64 UR40, c[0x0][0x198] ;  /* 0x0000660000287ab9 */ /* 0x000fe20000000a00 */
[----:B------:R-:W-:Y:S01]  /*17430*/  IMAD.MOV.U32 R27, RZ, RZ, RZ ;  /* 0x000000ffff1b7224 */ /* 0x000fe200078e00ff */
[----:B------:R-:W-:Y:S01]  /*17440*/  ULDC UR37, c[0x0][0xc] ;  /* 0x0000030000257ab9 */ /* 0x000fe20000000800 */
[----:B------:R-:W-:Y:S02]  /*17450*/  IMAD.MOV.U32 R23, RZ, RZ, RZ ;  /* 0x000000ffff177224 */ /* 0x000fe400078e00ff */
[----:B------:R-:W-:Y:S01]  /*17460*/  IMAD.MOV.U32 R26, RZ, RZ, 0x1 ;  /* 0x00000001ff1a7424 */ /* 0x000fe200078e00ff */
[----:B---3--:R-:W-:-:S06]  /*17470*/  ULEA UR4, UR5, UR4, 0x18 ;  /* 0x0000000405047291 */ /* 0x008fcc000f8ec03f */
[----:B------:R-:W-:Y:S01]  /*17480*/  IMAD.U32 R22, RZ, RZ, UR4 ;  /* 0x00000004ff167e24 */ /* 0x000fe2000f8e00ff */
[C---:B-1----:R-:W-:Y:S01]  /*17490*/  LOP3.LUT R4, R5.reuse, 0x7f, RZ, 0xc0, !PT ;  /* 0x0000007f05047812 */ /* 0x042fe200078ec0ff */
[----:B--2---:R-:W-:-:S04]  /*174a0*/  IMAD.SHL.U32 R0, R5, 0x8, RZ ;  /* 0x0000000805007824 */ /* 0x004fc800078e00ff */
[----:B------:R-:W-:Y:S01]  /*174b0*/  IMAD.SHL.U32 R3, R4, 0x8, RZ ;  /* 0x0000000804037824 */ /* 0x000fe200078e00ff */
[----:B0-----:R-:W-:Y:S02]  /*174c0*/  LOP3.LUT R2, R0, 0x1f8, RZ, 0xc0, !PT ;  /* 0x000001f800027812 */ /* 0x001fe400078ec0ff */
[----:B------:R-:W-:Y:S02]  /*174d0*/  SHF.R.U32.HI R4, RZ, 0x3, R4 ;  /* 0x00000003ff047819 */ /* 0x000fe40000011604 */
[----:B------:R-:W-:-:S04]  /*174e0*/  LOP3.LUT R2, R2, 0x38, R5, 0x78, !PT ;  /* 0x0000003802027812 */ /* 0x000fc800078e7805 */
[----:B------:R-:W-:Y:S01]  /*174f0*/  LOP3.LUT R3, R2, 0x200, R3, 0xf8, !PT ;  /* 0x0000020002037812 */ /* 0x000fe200078ef803 */
[----:B------:R-:W-:-:S04]  /*17500*/  IMAD.SHL.U32 R2, R5, 0x10, RZ ;  /* 0x0000001005027824 */ /* 0x000fc800078e00ff */
[----:B------:R-:W-:Y:S01]  /*17510*/  IMAD R0, R3, 0x2, R22 ;  /* 0x0000000203007824 */ /* 0x000fe200078e0216 */
[----:B------:R-:W-:-:S04]  /*17520*/  LOP3.LUT R2, R4, 0x70, R2, 0xf8, !PT ;  /* 0x0000007004027812 */ /* 0x000fc800078ef802 */
[----:B------:R4:W-:Y:S03]  /*17530*/  STL [R1+0xc], R0 ;  /* 0x00000c0001007387 */ /* 0x0009e60000100800 */
.L_x_1662:
[----:B------:R-:W-:Y:S05]  /*17540*/  YIELD ;  /* 0x0000000000007946 */ /* 0x000fea0003800000 */
[----:B------:R-:W-:Y:S01]  /*17550*/  ULDC.64 UR4, c[0x0][0xa28] ;  /* 0x00028a0000047ab9 */ /* 0x000fe20000000a00 */
[----:B------:R-:W-:Y:S02]  /*17560*/  CS2R R6, SRZ ;  /* 0x0000000000067805 */ /* 0x000fe4000001ff00 */
[----:B------:R-:W-:Y:S01]  /*17570*/  ISETP.NE.U32.AND P0, PT, RZ, UR4, PT ;  /* 0x00000004ff007c0c */ /* 0x000fe2000bf05070 */
[----:B0-----:R-:W0:Y:S01]  /*17580*/  LDC.64 R8, c[0x0][0xa00] ;  /* 0x00028000ff087b82 */ /* 0x001e220000000a00 */
[----:B------:R-:W-:Y:S01]  /*17590*/  ULDC.64 UR6, c[0x0][0xa08] ;  /* 0x0002820000067ab9 */ /* 0x000fe20000000a00 */
[----:B------:R-:W-:Y:S01]  /*175a0*/  ULDC.64 UR8, c[0x0][0xa10] ;  /* 0x0002840000087ab9 */ /* 0x000fe20000000a00 */
[----:B------:R-:W-:Y:S01]  /*175b0*/  ISETP.NE.AND.EX P0, PT, RZ, UR5, PT, P0 ;  /* 0x00000005ff007c0c */ /* 0x000fe2000bf05300 */
[----:B------:R-:W-:-:S04]  /*175c0*/  ULDC.64 UR4, c[0x0][0xa18] ;  /* 0x0002860000047ab9 */ /* 0x000fc80000000a00 */
[----:B-1----:R-:W1:Y:S08]  /*175d0*/  LDC.64 R4, c[0x0][0xa08] ;  /* 0x00028200ff047b82 */ /* 0x002e700000000a00 */
[----:B--2---:R-:W2:Y:S02]  /*175e0*/  @P0 LDC.64 R2, c[0x0][0xa28] ;  /* 0x00028a00ff020b82 */ /* 0x004ea40000000a00 */
[----:B--2---:R-:W-:-:S05]  /*175f0*/  @P0 IMAD.WIDE R2, R19, 0x4, R2 ;  /* 0x0000000413020825 */ /* 0x004fca00078e0202 */
[----:B------:R2:W5:Y:S01]  /*17600*/  @P0 LDG.E R7, desc[UR38][R2.64] ;  /* 0x0000002602070981 */ /* 0x000562000c1e1900 */
[----:B------:R-:W-:Y:S01]  /*17610*/  ISETP.NE.U32.AND P0, PT, RZ, UR4, PT ;  /* 0x00000004ff007c0c */ /* 0x000fe2000bf05070 */
[----:B0-----:R-:W-:Y:S01]  /*17620*/  IMAD.WIDE R8, R19, 0x4, R8 ;  /* 0x0000000413087825 */ /* 0x001fe200078e0208 */
[----:B------:R-:W-:Y:S02]  /*17630*/  ISETP.NE.U32.AND P2, PT, RZ, UR6, PT ;  /* 0x00000006ff007c0c */ /* 0x000fe4000bf45070 */
[----:B------:R-:W-:Y:S01]  /*17640*/  ISETP.NE.AND.EX P0, PT, RZ, UR5, PT, P0 ;  /* 0x00000005ff007c0c */ /* 0x000fe2000bf05300 */
[----:B------:R-:W-:Y:S01]  /*17650*/  ULDC.64 UR4, c[0x0][0xa00] ;  /* 0x0002800000047ab9 */ /* 0x000fe20000000a00 */
[----:B------:R-:W-:Y:S01]  /*17660*/  ISETP.NE.U32.AND P4, PT, RZ, UR8, PT ;  /* 0x00000008ff007c0c */ /* 0x000fe2000bf85070 */
[----:B------:R-:W-:Y:S01]  /*17670*/  IMAD.MOV.U32 R28, RZ, RZ, RZ ;  /* 0x000000ffff1c7224 */ /* 0x000fe200078e00ff */
[----:B------:R-:W-:Y:S01]  /*17680*/  ISETP.NE.U32.AND P1, PT, RZ, UR4, PT ;  /* 0x00000004ff007c0c */ /* 0x000fe2000bf25070 */
[----:B--2---:R-:W0:Y:S01]  /*17690*/  LDC.64 R2, c[0x0][0xa10] ;  /* 0x00028400ff027b82 */ /* 0x004e220000000a00 */
[----:B----4-:R-:W-:-:S02]  /*176a0*/  IMAD.MOV.U32 R0, RZ, RZ, RZ ;  /* 0x000000ffff007224 */ /* 0x010fc400078e00ff */
[----:B------:R-:W-:Y:S01]  /*176b0*/  ISETP.NE.AND.EX P3, PT, RZ, UR5, PT, P1 ;  /* 0x00000005ff007c0c */ /* 0x000fe2000bf65310 */
[----:B-1----:R-:W-:-:S04]  /*176c0*/  IMAD.WIDE R4, R19, 0x4, R4 ;  /* 0x0000000413047825 */ /* 0x002fc800078e0204 */
[----:B------:R-:W1:Y:S01]  /*176d0*/  @P0 LDC.64 R10, c[0x0][0xa18] ;  /* 0x00028600ff0a0b82 */ /* 0x000e620000000a00 */
[----:B------:R-:W-:Y:S01]  /*176e0*/  ULDC UR4, c[0x0][0x288] ;  /* 0x0000a20000047ab9 */ /* 0x000fe20000000800 */
[----:B------:R-:W-:Y:S02]  /*176f0*/  ISETP.NE.AND.EX P1, PT, RZ, UR7, PT, P2 ;  /* 0x00000007ff007c0c */ /* 0x000fe4000bf25320 */
[----:B------:R-:W-:-:S04]  /*17700*/  ISETP.NE.AND.EX P2, PT, RZ, UR9, PT, P4 ;  /* 0x00000009ff007c0c */ /* 0x000fc8000bf45340 */
[----:B------:R-:W2:Y:S07]  /*17710*/  @P3 LDG.E R6, desc[UR38][R8.64] ;  /* 0x0000002608063981 */ /* 0x000eae000c1e1900 */
[----:B------:R-:W5:Y:S01]  /*17720*/  @P1 LDG.E R28, desc[UR38][R4.64] ;  /* 0x00000026041c1981 */ /* 0x000f62000c1e1900 */
[----:B0-----:R-:W-:-:S05]  /*17730*/  IMAD.WIDE R2, R19, 0x4, R2 ;  /* 0x0000000413027825 */ /* 0x001fca00078e0202 */
[----:B------:R-:W5:Y:S01]  /*17740*/  @P2 LDG.E R0, desc[UR38][R2.64] ;  /* 0x0000002602002981 */ /* 0x000f62000c1e1900 */
[----:B-1----:R-:W-:-:S03]  /*17750*/  @P0 IMAD.WIDE R10, R19, 0x4, R10 ;  /* 0x00000004130a0825 */ /* 0x002fc600078e020a */
        /* <DEDUP_REMOVED lines=12> */
[----:B--2---:R0:W-:Y:S01]  /*17820*/  STL [R1+0x1c], R6 ;  /* 0x00001c0601007387 */ /* 0x0041e20000100800 */
[----:B------:R-:W-:Y:S02]  /*17830*/  IMAD.MOV.U32 R12, RZ, RZ, R6 ;  /* 0x000000ffff0c7224 */ /* 0x000fe400078e0006 */
[----:B0-----:R-:W-:Y:S01]  /*17840*/  IMAD.U32 R6, RZ, RZ, UR5 ;  /* 0x00000005ff067e24 */ /* 0x001fe2000f8e00ff */
[----:B------:R-:W-:Y:S06]  /*17850*/  @P0 BRA `(.L_x_1525) ;  /* 0x0000000000140947 */ /* 0x000fec0003800000 */
[----:B------:R-:W-:Y:S05]  /*17860*/  @!P3 BRA `(.L_x_1525) ;  /* 0x000000000010b947 */ /* 0x000fea0003800000 */
[----:B------:R-:W2:Y:S04]  /*17870*/  LDG.E R11, desc[UR38][R8.64] ;  /* 0x00000026080b7981 */ /* 0x000ea8000c1e1900 */
[----:B------:R-:W2:Y:S02]  /*17880*/  LDG.E R8, desc[UR38][R8.64+0x4] ;  /* 0x0000042608087981 */ /* 0x000ea4000c1e1900 */
[----:B--2---:R-:W-:-:S05]  /*17890*/  IMAD.IADD R12, R8, 0x1, -R11 ;  /* 0x00000001080c7824 */ /* 0x004fca00078e0a0b */
[----:B------:R0:W-:Y:S02]  /*178a0*/  STL [R1+0x1c], R12 ;  /* 0x00001c0c01007387 */ /* 0x0001e40000100800 */
.L_x_1525:
[----:B------:R-:W-:Y:S01]  /*178b0*/  ULDC.64 UR4, c[0x0][0xa20] ;  /* 0x0002880000047ab9 */ /* 0x000fe20000000a00 */
[----:B-----5:R-:W-:Y:S01]  /*178c0*/  IMAD.IADD R28, R28, 0x1, R7 ;  /* 0x000000011c1c7824 */ /* 0x020fe200078e0207 */
[----:B------:R-:W-:-:S04]  /*178d0*/  ISETP.NE.U32.AND P0, PT, RZ, UR4, PT ;  /* 0x00000004ff007c0c */ /* 0x000fc8000bf05070 */
[----:B------:R-:W-:-:S13]  /*178e0*/  ISETP.NE.AND.EX P0, PT, RZ, UR5, PT, P0 ;  /* 0x00000005ff007c0c */ /* 0x000fda000bf05300 */
[----:B------:R-:W-:Y:S05]  /*178f0*/  @!P0 BRA `(.L_x_1526) ;  /* 0x0000000000108947 */ /* 0x000fea0003800000 */
[----:B------:R-:W1:Y:S02]  /*17900*/  LDC.64 R4, c[0x0][0xa20] ;  /* 0x00028800ff047b82 */ /* 0x000e640000000a00 */
[----:B-1----:R-:W-:-:S05]  /*17910*/  IMAD.WIDE R4, R19, 0x4, R4 ;  /* 0x0000000413047825 */ /* 0x002fca00078e0204 */
[----:B------:R1:W5:Y:S01]  /*17920*/  LDG.E R10, desc[UR38][R4.64] ;  /* 0x00000026040a7981 */ /* 0x000362000c1e1900 */
[----:B------:R-:W-:Y:S05]  /*17930*/  BRA `(.L_x_1527) ;  /* 0x0000000000107947 */ /* 0x000fea0003800000 */
.L_x_1526:
[----:B------:R-:W-:Y:S05]  /*17940*/  @!P1 BRA `(.L_x_1527) ;  /* 0x00000000000c9947 */ /* 0x000fea0003800000 */
[----:B------:R-:W2:Y:S04]  /*17950*/  LDG.E R10, desc[UR38][R4.64] ;  /* 0x00000026040a7981 */ /* 0x000ea8000c1e1900 */
[----:B------:R-:W2:Y:S02]  /*17960*/  LDG.E R9, desc[UR38][R4.64+0x4] ;  /* 0x0000042604097981 */ /* 0x000ea4000c1e1900 */
[----:B--2---:R-:W-:-:S07]  /*17970*/  IMAD.IADD R10, R9, 0x1, -R10 ;  /* 0x00000001090a7824 */ /* 0x004fce00078e0a0a */
.L_x_1527:
[----:B-1----:R-:W2:Y:S01]  /*17980*/  @P2 LDG.E R4, desc[UR38][R2.64] ;  /* 0x0000002602042981 */ /* 0x002ea2000c1e1900 */
[----:B------:R-:W1:Y:S03]  /*17990*/  LDC R8, c[0x0][0x448] ;  /* 0x00011200ff087b82 */ /* 0x000e660000000800 */
[----:B------:R3:W2:Y:S01]  /*179a0*/  @P2 LDG.E R5, desc[UR38][R2.64+0x4] ;  /* 0x0000042602052981 */ /* 0x0006a2000c1e1900 */
[----:B------:R-:W-:Y:S02]  /*179b0*/  IMAD R13, R17, 0xc0, RZ ;  /* 0x000000c0110d7824 */ /* 0x000fe400078e02ff */
[----:B-----5:R-:W-:Y:S02]  /*179c0*/  IMAD.IADD R7, R10, 0x1, -R7 ;  /* 0x000000010a077824 */ /* 0x020fe400078e0a07 */
[----:B------:R-:W-:Y:S01]  /*179d0*/  VIADD R10, R13, 0xbf ;  /* 0x000000bf0d0a7836 */ /* 0x000fe20000000000 */
[----:B------:R4:W-:Y:S01]  /*179e0*/  STL [R1+0x10], R13 ;  /* 0x0000100d01007387 */ /* 0x0009e20000100800 */
[----:B-1----:R-:W-:-:S13]  /*179f0*/  ISETP.NE.AND P1, PT, R8, 0x1, PT ;  /* 0x000000010800780c */ /* 0x002fda0003f25270 */
[----:B---3--:R-:W1:Y:S08]  /*17a00*/  @P1 LDC R3, c[0x0][0x44c] ;  /* 0x00011300ff031b82 */ /* 0x008e700000000800 */
[----:B------:R-:W3:Y:S01]  /*17a10*/  @P1 LDC R2, c[0x0][0x450] ;  /* 0x00011400ff021b82 */ /* 0x000ee20000000800 */
[----:B--2---:R-:W-:Y:S02]  /*17a20*/  @P2 IMAD.IADD R6, R5, 0x1, -R4 ;  /* 0x0000000105062824 */ /* 0x004fe400078e0a04 */
[----:B-1----:R-:W-:-:S04]  /*17a30*/  @P1 IMAD.HI.U32 R5, R10, R3, RZ ;  /* 0x000000030a051227 */ /* 0x002fc800078e00ff */
[----:B------:R-:W-:Y:S01]  /*17a40*/  IMAD.IADD R8, R7, 0x1, R6 ;  /* 0x0000000107087824 */ /* 0x000fe200078e0206 */
[----:B---3--:R-:W-:-:S03]  /*17a50*/  @P1 SHF.R.U32.HI R10, RZ, R2, R5 ;  /* 0x00000002ff0a1219 */ /* 0x008fc60000011605 */
[C---:B------:R-:W-:Y:S01]  /*17a60*/  VIADD R17, R8.reuse, 0x7f ;  /* 0x0000007f08117836 */ /* 0x040fe20000000000 */
[----:B------:R-:W-:-:S04]  /*17a70*/  IADD3 R9, R8, 0x1, -R12 ;  /* 0x0000000108097810 */ /* 0x000fc80007ffe80c */
[----:B------:R-:W-:Y:S01]  /*17a80*/  SHF.R.S32.HI R2, RZ, 0x1f, R17 ;  /* 0x0000001fff027819 */ /* 0x000fe20000011411 */
[----:B------:R-:W-:-:S03]  /*17a90*/  IMAD.IADD R10, R9, 0x1, R10 ;  /* 0x00000001090a7824 */ /* 0x000fc600078e020a */
[----:B------:R-:W-:Y:S02]  /*17aa0*/  LEA.HI R17, R2, R17, RZ, 0x7 ;  /* 0x0000001102117211 */ /* 0x000fe400078f38ff */
[----:B------:R-:W1:Y:S02]  /*17ab0*/  LDC.64 R2, c[0x0][0x9e0] ;  /* 0x00027800ff027b82 */ /* 0x000e640000000a00 */
[----:B------:R-:W-:Y:S02]  /*17ac0*/  SHF.R.S32.HI R17, RZ, 0x7, R17 ;  /* 0x00000007ff117819 */ /* 0x000fe40000011411 */
[----:B-1----:R-:W-:Y:S01]  /*17ad0*/  ISETP.GE.AND P3, PT, R3, 0x1, PT ;  /* 0x000000010300780c */ /* 0x002fe20003f66270 */
[----:B------:R-:W-:-:S12]  /*17ae0*/  IMAD.IADD R2, R10, 0x1, R2 ;  /* 0x000000010a027824 */ /* 0x000fd800078e0202 */
[----:B----4-:R-:W-:Y:S05]  /*17af0*/  @!P3 BRA `(.L_x_1528) ;  /* 0x000000000048b947 */ /* 0x010fea0003800000 */
        /* <DEDUP_REMOVED lines=11> */
.L_x_1530:
[----:B------:R-:W-:-:S13]  /*17bb0*/  ISETP.NE.AND P0, PT, R3, 0x1, PT ;  /* 0x000000010300780c */ /* 0x000fda0003f05270 */
[----:B------:R-:W1:Y:S02]  /*17bc0*/  @P0 LDC.64 R4, c[0x0][0x9e8] ;  /* 0x00027a00ff040b82 */ /* 0x000e640000000a00 */
[----:B-1----:R-:W-:-:S05]  /*17bd0*/  @P0 IMAD.HI.U32 R4, R11, R4, RZ ;  /* 0x000000040b040227 */ /* 0x002fca00078e00ff */
[----:B------:R-:W-:-:S07]  /*17be0*/  @P0 SHF.R.U32.HI R11, RZ, R5, R4 ;  /* 0x00000005ff0b0219 */ /* 0x000fce0000011604 */
.L_x_1531:
[----:B------:R-:W-:Y:S05]  /*17bf0*/  BSYNC B0 ;  /* 0x0000000000007941 */ /* 0x000fea0003800000 */
.L_x_1529:
[----:B------:R-:W-:-:S05]  /*17c00*/  IMAD R11, R11, R3, R3 ;  /* 0x000000030b0b7224 */ /* 0x000fca00078e0203 */
[----:B------:R-:W-:-:S07]  /*17c10*/  VIMNMX R2, R2, R11, PT ;  /* 0x0000000b02027248 */ /* 0x000fce0003fe0100 */
.L_x_1528:
        /* <DEDUP_REMOVED lines=20> */
.L_x_1534:
[----:B------:R-:W-:-:S13]  /*17d60*/  ISETP.NE.AND P0, PT, R3, 0x1, PT ;  /* 0x000000010300780c */ /* 0x000fda0003f05270 */
[----:B------:R-:W1:Y:S02]  /*17d70*/  @P0 LDC.64 R4, c[0x0][0x9e8] ;  /* 0x00027a00ff040b82 */ /* 0x000e640000000a00 */
[----:B-1----:R-:W-:-:S05]  /*17d80*/  @P0 IMAD.HI.U32 R4, R11, R4, RZ ;  /* 0x000000040b040227 */ /* 0x002fca00078e00ff */
[----:B------:R-:W-:-:S07]  /*17d90*/  @P0 SHF.R.U32.HI R11, RZ, R5, R4 ;  /* 0x00000005ff0b0219 */ /* 0x000fce0000011604 */
.L_x_1535:
[----:B------:R-:W-:Y:S05]  /*17da0*/  BSYNC B0 ;  /* 0x0000000000007941 */ /* 0x000fea0003800000 */
.L_x_1533:
[----:B------:R-:W-:-:S05]  /*17db0*/  IMAD R3, R11, R3, RZ ;  /* 0x000000030b037224 */ /* 0x000fca00078e02ff */
[----:B------:R-:W-:-:S07]  /*17dc0*/  VIMNMX R10, R10, R3, !PT ;  /* 0x000000030a0a7248 */ /* 0x000fce0007fe0100 */
.L_x_1532:
[----:B------:R-:W-:Y:S01]  /*17dd0*/  VIADD R2, R2, 0x7f ;  /* 0x0000007f02027836 */ /* 0x000fe20000000000 */
[----:B------:R-:W-:Y:S04]  /*17de0*/  BSSY B0, `(.L_x_1536) ;  /* 0x00000dd000007945 */ /* 0x000fe80003800000 */
[----:B------:R-:W-:-:S04]  /*17df0*/  SHF.R.S32.HI R3, RZ, 0x1f, R2 ;  /* 0x0000001fff037819 */ /* 0x000fc80000011402 */
[----:B------:R-:W-:Y:S02]  /*17e00*/  LEA.HI R3, R3, R2, RZ, 0x7 ;  /* 0x0000000203037211 */ /* 0x000fe400078f38ff */
[----:B------:R-:W-:Y:S02]  /*17e10*/  SHF.R.S32.HI R2, RZ, 0x1f, R10 ;  /* 0x0000001fff027819 */ /* 0x000fe4000001140a */
[----:B------:R-:W-:Y:S02]  /*17e20*/  SHF.R.S32.HI R4, RZ, 0x7, R3 ;  /* 0x00000007ff047819 */ /* 0x000fe40000011403 */
[----:B------:R-:W-:Y:S02]  /*17e30*/  LEA.HI R2, R2, R10, RZ, 0x7 ;  /* 0x0000000a02027211 */ /* 0x000fe400078f38ff */
[----:B------:R-:W-:Y:S02]  /*17e40*/  VIMNMX R4, R17, R4, PT ;  /* 0x0000000411047248 */ /* 0x000fe40003fe0100 */
[----:B------:R-:W-:-:S04]  /*17e50*/  SHF.R.S32.HI R2, RZ, 0x7, R2 ;  /* 0x00000007ff027819 */ /* 0x000fc80000011402 */
[----:B------:R-:W-:-:S05]  /*17e60*/  VIMNMX R2, RZ, R2, !PT ;  /* 0x00000002ff027248 */ /* 0x000fca0007fe0100 */
[--C-:B------:R-:W-:Y:S02]  /*17e70*/  IMAD R2, R2, 0x80, -R7.reuse ;  /* 0x0000008002027824 */ /* 0x100fe400078e0a07 */
[----:B------:R-:W-:-:S03]  /*17e80*/  IMAD R7, R4, 0x80, -R7 ;  /* 0x0000008004077824 */ /* 0x000fc600078e0a07 */
[----:B------:R-:W-:Y:S02]  /*17e90*/  VIMNMX R2, RZ, R2, !PT ;  /* 0x00000002ff027248 */ /* 0x000fe40007fe0100 */
[----:B------:R-:W-:Y:S02]  /*17ea0*/  VIMNMX R7, R7, R6, PT ;  /* 0x0000000607077248 */ /* 0x000fe40003fe0100 */
[----:B------:R-:W-:Y:S02]  /*17eb0*/  SHF.R.U32.HI R4, RZ, 0x7, R2 ;  /* 0x00000007ff047819 */ /* 0x000fe40000011602 */
[----:B------:R-:W-:-:S13]  /*17ec0*/  ISETP.GT.AND P0, PT, R7, R2, PT ;  /* 0x000000020700720c */ /* 0x000fda0003f04270 */
[----:B------:R-:W-:-:S05]  /*17ed0*/  @P0 VIADD R3, R7, 0x7f ;  /* 0x0000007f07030836 */ /* 0x000fca0000000000 */
[----:B------:R-:W-:-:S04]  /*17ee0*/  @P0 SHF.R.S32.HI R2, RZ, 0x1f, R3 ;  /* 0x0000001fff020819 */ /* 0x000fc80000011403 */
[----:B------:R-:W-:Y:S01]  /*17ef0*/  @P0 LEA.HI R2, R2, R3, RZ, 0x7 ;  /* 0x0000000302020211 */ /* 0x000fe200078f38ff */
[----:B------:R-:W-:-:S03]  /*17f00*/  IMAD.MOV.U32 R3, RZ, RZ, R4 ;  /* 0x000000ffff037224 */ /* 0x000fc600078e0004 */
[----:B------:R-:W-:Y:S02]  /*17f10*/  @P0 SHF.R.S32.HI R3, RZ, 0x7, R2 ;  /* 0x00000007ff030819 */ /* 0x000fe40000011402 */
[----:B------:R-:W-:Y:S02]  /*17f20*/  PLOP3.LUT P0, PT, PT, PT, PT, 0x80, 0x0 ;  /* 0x000000000000781c */ /* 0x000fe40003f0f070 */
[----:B------:R-:W-:-:S13]  /*17f30*/  ISETP.GT.AND P1, PT, R3, R4, PT ;  /* 0x000000040300720c */ /* 0x000fda0003f24270 */
[----:B------:R-:W-:Y:S05]  /*17f40*/  @!P1 BRA `(.L_x_1537) ;  /* 0x0000000c00189947 */ /* 0x000fea0003800000 */
[----:B------:R-:W-:Y:S01]  /*17f50*/  UMOV UR4, 0xffffffff ;  /* 0xffffffff00047882 */ /* 0x000fe20000000000 */
[----:B------:R-:W-:Y:S02]  /*17f60*/  SEL R2, R19, RZ, !P2 ;  /* 0x000000ff13027207 */ /* 0x000fe40005000000 */
[----:B------:R-:W-:Y:S05]  /*17f70*/  BRA.DIV UR4, `(.L_x_1538) ;  /* 0x0000006a04107947 */ /* 0x000fea000b800000 */
[----:B------:R-:W1:Y:S02]  /*17f80*/  S2R R5, SR_TID.X ;  /* 0x0000000000057919 */ /* 0x000e640000002100 */
[----:B-1----:R-:W-:-:S04]  /*17f90*/  SHF.R.U32.HI R5, RZ, 0x5, R5 ;  /* 0x00000005ff057819 */ /* 0x002fc80000011605 */
[----:B------:R-:W-:-:S05]  /*17fa0*/  LOP3.LUT R5, R5, 0x3, RZ, 0xc0, !PT ;  /* 0x0000000305057812 */ /* 0x000fca00078ec0ff */
[----:B------:R1:W2:Y:S02]  /*17fb0*/  SHFL.IDX PT, R14, R5, RZ, 0x1f ;  /* 0x00001fff050e7589 */ /* 0x0002a400000e0000 */
.L_x_1715:
[----:B--2---:R-:W-:Y:S02]  /*17fc0*/  ISETP.NE.AND P0, PT, R14, RZ, PT ;  /* 0x000000ff0e00720c */ /* 0x004fe40003f05270 */
[----:B------:R-:W-:-:S11]  /*17fd0*/  PLOP3.LUT P6, PT, PT, PT, PT, 0x8, 0x0 ;  /* 0x000000000000781c */ /* 0x000fd60003fce170 */
[----:B------:R-:W-:Y:S05]  /*17fe0*/  @P0 BRA `(.L_x_1539) ;  /* 0x00000000000c0947 */ /* 0x000fea0003800000 */
[----:B------:R-:W-:-:S03]  /*17ff0*/  UMOV UR4, 0xffffffff ;  /* 0xffffffff00047882 */ /* 0x000fc60000000000 */
[----:B------:R-:W-:Y:S05]  /*18000*/  BRA.DIV UR4, `(.L_x_1540) ;  /* 0x0000006a04207947 */ /* 0x000fea000b800000 */
[----:B------:R-:W-:-:S13]  /*18010*/  ELECT P6, URZ, PT ;  /* 0x00000000003f782f */ /* 0x000fda00038c0000 */
.L_x_1539:
[----:B-1----:R-:W2:Y:S01]  /*18020*/  LDL R5, [R1+0x24] ;  /* 0x0000240001057983 */ /* 0x002ea20000100800 */
[----:B------:R-:W-:Y:S01]  /*18030*/  BSSY B1, `(.L_x_1541) ;  /* 0x0000008000017945 */ /* 0x000fe20003800000 */
[----:B--2---:R-:W-:-:S05]  /*18040*/  VIADD R5, R5, 0x1 ;  /* 0x0000000105057836 */ /* 0x004fca0000000000 */
[----:B------:R-:W-:-:S04]  /*18050*/  LEA.HI R6, R5, R5, RZ, 0x1 ;  /* 0x0000000505067211 */ /* 0x000fc800078f08ff */
[----:B------:R-:W-:-:S05]  /*18060*/  LOP3.LUT R6, R6, 0xfffffffe, RZ, 0xc0, !PT ;  /* 0xfffffffe06067812 */ /* 0x000fca00078ec0ff */
[----:B------:R-:W-:-:S05]  /*18070*/  IMAD.IADD R5, R5, 0x1, -R6 ;  /* 0x0000000105057824 */ /* 0x000fca00078e0a06 */
[----:B------:R-:W-:-:S04]  /*18080*/  SHF.L.U32 R5, R5, 0x1f, RZ ;  /* 0x0000001f05057819 */ /* 0x000fc800000006ff */
[----:B------:R-:W1:Y:S02]  /*18090*/  SYNCS.PHASECHK.TRANS64.TRYWAIT P0, [R22+URZ+0x16820], R5 ;  /* 0x01682005160075a7 */ /* 0x000e64000800017f */
[----:B-1----:R-:W-:Y:S05]  /*180a0*/  @!P0 BRA `(.L_x_1542) ;  /* 0x0000006800188947 */ /* 0x002fea0003800000 */
.L_x_1718:
[----:B------:R-:W-:Y:S05]  /*180b0*/  BSYNC B1 ;  /* 0x0000000000017941 */ /* 0x000fea0003800000 */
.L_x_1541:
[----:B------:R-:W-:Y:S04]  /*180c0*/  BSSY B1, `(.L_x_1543) ;  /* 0x000004f000017945 */ /* 0x000fe80003800000 */
[----:B------:R-:W-:Y:S05]  /*180d0*/  @!P6 BRA `(.L_x_1544) ;  /* 0x000000040034e947 */ /* 0x000fea0003800000 */
[----:B------:R-:W2:Y:S01]  /*180e0*/  S2R R6, SR_TID.X ;  /* 0x0000000000067919 */ /* 0x000ea20000002100 */
[----:B-1----:R-:W-:Y:S01]  /*180f0*/  IMAD R5, R27, 0x8, R22 ;  /* 0x000000081b057824 */ /* 0x002fe200078e0216 */
[----:B------:R-:W-:Y:S01]  /*18100*/  BSSY B2, `(.L_x_1545) ;  /* 0x0000006000027945 */ /* 0x000fe20003800000 */
[----:B--2---:R-:W-:Y:S02]  /*18110*/  LOP3.LUT R7, R6, 0x7f, RZ, 0xc0, !PT ;  /* 0x0000007f06077812 */ /* 0x004fe400078ec0ff */
[----:B------:R-:W-:Y:S02]  /*18120*/  SHF.L.U32 R6, R29, 0x1f, RZ ;  /* 0x0000001f1d067819 */ /* 0x000fe400000006ff */
[----:B------:R-:W-:Y:S02]  /*18130*/  ISETP.NE.AND P1, PT, R7, RZ, PT ;  /* 0x000000ff0700720c */ /* 0x000fe40003f25270 */
[----:B------:R-:W1:Y:S02]  /*18140*/  SYNCS.PHASECHK.TRANS64.TRYWAIT P0, [R5+URZ+0x168a0], R6 ;  /* 0x0168a006050075a7 */ /* 0x000e64000800017f */
[----:B-1----:R-:W-:Y:S09]  /*18150*/  @!P0 BRA `(.L_x_1546) ;  /* 0x0000006800008947 */ /* 0x002ff20003800000 */
.L_x_1719:
[----:B------:R-:W-:Y:S05]  /*18160*/  BSYNC B2 ;  /* 0x0000000000027941 */ /* 0x000fea0003800000 */
.L_x_1545:
[----:B------:R-:W-:Y:S04]  /*18170*/  BSSY B2, `(.L_x_1547) ;  /* 0x0000009000027945 */ /* 0x000fe80003800000 */
[----:B------:R-:W-:Y:S05]  /*18180*/  @P1 BRA `(.L_x_1548) ;  /* 0x00000000001c1947 */ /* 0x000fea0003800000 */
[----:B------:R-:W2:Y:S02]  /*18190*/  S2R R7, SR_TID.X ;  /* 0x0000000000077919 */ /* 0x000ea40000002100 */
[----:B--2---:R-:W-:Y:S01]  /*181a0*/  LOP3.LUT R10, R7, 0x1f, RZ, 0xc0, !PT ;  /* 0x0000001f070a7812 */ /* 0x004fe200078ec0ff */
[----:B------:R-:W-:-:S03]  /*181b0*/  IMAD.MOV.U32 R7, RZ, RZ, 0x4000 ;  /* 0x00004000ff077424 */ /* 0x000fc600078e00ff */
[----:B------:R-:W-:Y:S01]  /*181c0*/  ISETP.NE.AND P0, PT, R10, RZ, PT ;  /* 0x000000ff0a00720c */ /* 0x000fe20003f05270 */
[----:B------:R2:W-:-:S12]  /*181d0*/  SYNCS.ARRIVE.TRANS64 RZ, [R5+URZ+0x16890], R7 ;  /* 0x0168900705ff79a7 */ /* 0x0005d8000800003f */
[----:B--2---:R-:W-:Y:S05]  /*181e0*/  @!P0 BRA `(.L_x_1548) ;  /* 0x0000000000048947 */ /* 0x004fea0003800000 */
[----:B------:R-:W-:Y:S01]  /*181f0*/  BPT.TRAP 0x1 ;  /* 0x000000040000795c */ /* 0x000fe20000300000 */
.L_x_1548:
[----:B------:R-:W-:Y:S05]  /*18200*/  BSYNC B2 ;  /* 0x0000000000027941 */ /* 0x000fea0003800000 */
.L_x_1547:
        /* <DEDUP_REMOVED lines=11> */
[----:B------:R-:W-:Y:S01]  /*182c0*/  UMOV UR7, 0x12f00000 ;  /* 0x12f0000000077882 */ /* 0x000fe20000000000 */
[----:B0-----:R-:W-:-:S08]  /*182d0*/  VIADD R12, R5, 0x16890 ;  /* 0x00016890050c7836 */ /* 0x001fd00000000000 */
.L_x_1549:
        /* <DEDUP_REMOVED lines=13> */
.L_x_1720:
[----:B------:R-:W-:Y:S05]  /*183b0*/  BSYNC B2 ;  /* 0x0000000000027941 */ /* 0x000fea0003800000 */
.L_x_1550:
[----:B------:R-:W-:Y:S01]  /*183c0*/  BSSY B2, `(.L_x_1552) ;  /* 0x000000b000027945 */ /* 0x000fe20003800000 */
[----:B------:R-:W-:Y:S02]  /*183d0*/  IMAD.MOV.U32 R14, RZ, RZ, 0x0 ;  /* 0x00000000ff0e7424 */ /* 0x000fe400078e00ff */
[----:B------:R-:W-:Y:S01]  /*183e0*/  IMAD.MOV.U32 R15, RZ, RZ, 0x12f00000 ;  /* 0x12f00000ff0f7424 */ /* 0x000fe200078e00ff */
[----:B------:R-:W-:Y:S06]  /*183f0*/  @P1 BRA `(.L_x_1553) ;  /* 0x00000000001c1947 */ /* 0x000fec0003800000 */
[----:B------:R-:W2:Y:S01]  /*18400*/  S2R R10, SR_TID.X ;  /* 0x00000000000a7919 */ /* 0x000ea20000002100 */
[----:B01----:R-:W-:-:S04]  /*18410*/  IMAD.MOV.U32 R6, RZ, RZ, 0x4000 ;  /* 0x00004000ff067424 */ /* 0x003fc800078e00ff */
[----:B------:R3:W-:Y:S01]  /*18420*/  SYNCS.ARRIVE.TRANS64 RZ, [R5+URZ+0x168b0], R6 ;  /* 0x0168b00605ff79a7 */ /* 0x0007e2000800003f */
[----:B--2---:R-:W-:-:S04]  /*18430*/  LOP3.LUT R10, R10, 0x1f, RZ, 0xc0, !PT ;  /* 0x0000001f0a0a7812 */ /* 0x004fc800078ec0ff */
[----:B------:R-:W-:-:S13]  /*18440*/  ISETP.NE.AND P0, PT, R10, RZ, PT ;  /* 0x000000ff0a00720c */ /* 0x000fda0003f05270 */
[----:B---3--:R-:W-:Y:S05]  /*18450*/  @!P0 BRA `(.L_x_1553) ;  /* 0x0000000000048947 */ /* 0x008fea0003800000 */
[----:B------:R-:W-:Y:S01]  /*18460*/  BPT.TRAP 0x1 ;  /* 0x000000040000795c */ /* 0x000fe20000300000 */
.L_x_1553:
[----:B------:R-:W-:Y:S05]  /*18470*/  BSYNC B2 ;  /* 0x0000000000027941 */ /* 0x000fea0003800000 */
.L_x_1552:
[----:B------:R-:W-:Y:S01]  /*18480*/  R2UR UR10, R13 ;  /* 0x000000000d0a72ca */ /* 0x000fe200000e0000 */
[----:B------:R-:W-:Y:S01]  /*18490*/  IMAD R11, R11, 0x2, R22 ;  /* 0x000000020b0b7824 */ /* 0x000fe200078e0216 */
[----:B------:R-:W-:Y:S01]  /*184a0*/  R2UR UR6, R14 ;  /* 0x000000000e0672ca */ /* 0x000fe200000e0000 */
[----:B------:R-:W-:Y:S01]  /*184b0*/  UIADD3 UR4, UP0, UR40, 0x670, URZ ;  /* 0x0000067028047890 */ /* 0x000fe2000ff1e03f */
[----:B------:R-:W-:Y:S01]  /*184c0*/  R2UR UR7, R15 ;  /* 0x000000000f0772ca */ /* 0x000fe200000e0000 */
[----:B01----:R-:W-:Y:S01]  /*184d0*/  VIADD R5, R5, 0x168b0 ;  /* 0x000168b005057836 */ /* 0x003fe20000000000 */
[----:B------:R-:W-:Y:S01]  /*184e0*/  PLOP3.LUT P0, PT, PT, PT, PT, 0x80, 0x0 ;  /* 0x000000000000781c */ /* 0x000fe20003f0f070 */
[----:B------:R-:W-:Y:S01]  /*184f0*/  VIADD R11, R11, 0x400 ;  /* 0x000004000b0b7836 */ /* 0x000fe20000000000 */
[----:B------:R-:W-:-:S12]  /*18500*/  UIADD3.X UR5, URZ, UR41, URZ, UP0, !UPT ;  /* 0x000000293f057290 */ /* 0x000fd800087fe43f */
.L_x_1554:
        /* <DEDUP_REMOVED lines=9> */
[----:B--2---:R-:W-:Y:S05]  /*185a0*/  @P0 BRA.U.ANY `(.L_x_1554) ;  /* 0xfffffffd00d80947 */ /* 0x004fea000393ffff */
.L_x_1544:
[----:B------:R-:W-:Y:S05]  /*185b0*/  BSYNC B1 ;  /* 0x0000000000017941 */ /* 0x000fea0003800000 */
.L_x_1543:
[----:B------:R-:W-:Y:S01]  /*185c0*/  VIADD R3, R3, 0xfffffffe ;  /* 0xfffffffe03037836 */ /* 0x000fe20000000000 */
[----:B------:R-:W-:Y:S01]  /*185d0*/  PLOP3.LUT P0, PT, PT, PT, PT, 0x8, 0x0 ;  /* 0x000000000000781c */ /* 0x000fe20003f0e170 */
[----:B------:R-:W-:-:S03]  /*185e0*/  VIADD R27, R27, 0x1 ;  /* 0x000000011b1b7836 */ /* 0x000fc60000000000 */
[----:B------:R-:W-:Y:S02]  /*185f0*/  ISETP.GE.AND P2, PT, R3, R4, PT ;  /* 0x000000040300720c */ /* 0x000fe40003f46270 */
[----:B------:R-:W-:-:S04]  /*18600*/  ISETP.NE.AND P1, PT, R27, 0x2, PT ;  /* 0x000000021b00780c */ /* 0x000fc80003f25270 */
[----:B------:R-:W-:Y:S02]  /*18610*/  SEL R6, RZ, 0x1, P1 ;  /* 0x00000001ff067807 */ /* 0x000fe40000800000 */
[----:B------:R-:W-:Y:S02]  /*18620*/  SEL R27, R27, RZ, P1 ;  /* 0x000000ff1b1b7207 */ /* 0x000fe40000800000 */
[----:B------:R-:W-:-:S03]  /*18630*/  LOP3.LUT R29, R29, R6, RZ, 0x3c, !PT ;  /* 0x000000061d1d7212 */ /* 0x000fc600078e3cff */
[----:B------:R-:W-:Y:S05]  /*18640*/  @!P2 BRA `(.L_x_1537) ;  /* 0x000000040058a947 */ /* 0x000fea0003800000 */
.L_x_1567:
[----:B------:R-:W-:Y:S05]  /*18650*/  YIELD ;  /* 0x0000000000007946 */ /* 0x000fea0003800000 */
[----:B------:R-:W-:Y:S04]  /*18660*/  BSSY B1, `(.L_x_1555) ;  /* 0x000004c000017945 */ /* 0x000fe80003800000 */
[----:B------:R-:W-:Y:S05]  /*18670*/  @!P6 BRA `(.L_x_1556) ;  /* 0x000000040028e947 */ /* 0x000fea0003800000 */
[----:B-1----:R-:W1:Y:S01]  /*18680*/  S2R R5, SR_TID.X ;  /* 0x0000000000057919 */ /* 0x002e620000002100 */
[----:B------:R-:W-:Y:S01]  /*18690*/  SHF.L.U32 R6, R29, 0x1f, RZ ;  /* 0x0000001f1d067819 */ /* 0x000fe200000006ff */
[----:B------:R-:W-:Y:S01]  /*186a0*/  BSSY B2, `(.L_x_1557) ;  /* 0x0000006000027945 */ /* 0x000fe20003800000 */
[----:B-1----:R-:W-:Y:S01]  /*186b0*/  LOP3.LUT R7, R5, 0x7f, RZ, 0xc0, !PT ;  /* 0x0000007f05077812 */ /* 0x002fe200078ec0ff */
[----:B------:R-:W-:-:S03]  /*186c0*/  IMAD R5, R27, 0x8, R22 ;  /* 0x000000081b057824 */ /* 0x000fc600078e0216 */
[----:B------:R-:W-:Y:S01]  /*186d0*/  ISETP.NE.AND P2, PT, R7, RZ, PT ;  /* 0x000000ff0700720c */ /* 0x000fe20003f45270 */
[----:B------:R-:W1:Y:S02]  /*186e0*/  SYNCS.PHASECHK.TRANS64.TRYWAIT P1, [R5+URZ+0x168a0], R6 ;  /* 0x0168a006050075a7 */ /* 0x000e64000802017f */
[----:B-1----:R-:W-:Y:S10]  /*186f0*/  @!P1 BRA `(.L_x_1558) ;  /* 0x0000006000c09947 */ /* 0x002ff40003800000 */
.L_x_1721:
[----:B------:R-:W-:Y:S05]  /*18700*/  BSYNC B2 ;  /* 0x0000000000027941 */ /* 0x000fea0003800000 */
.L_x_1557:
        /* <DEDUP_REMOVED lines=9> */
.L_x_1560:
[----:B------:R-:W-:Y:S05]  /*187a0*/  BSYNC B2 ;  /* 0x0000000000027941 */ /* 0x000fea0003800000 */
.L_x_1559:
        /* <DEDUP_REMOVED lines=8> */
[----:B0-----:R-:W-:Y:S01]  /*18830*/  VIADD R12, R7, 0xe400 ;  /* 0x0000e400070c7836 */ /* 0x001fe20000000000 */
[----:B------:R-:W-:Y:S01]  /*18840*/  UMOV UR6, 0x0 ;  /* 0x0000000000067882 */ /* 0x000fe20000000000 */
[----:B------:R-:W-:-:S10]  /*18850*/  UMOV UR7, 0x12f00000 ;  /* 0x12f0000000077882 */ /* 0x000fd40000000000 */
.L_x_1561:
        /* <DEDUP_REMOVED lines=13> */
.L_x_1722:
[----:B------:R-:W-:Y:S05]  /*18930*/  BSYNC B2 ;  /* 0x0000000000027941 */ /* 0x000fea0003800000 */
.L_x_1562:
        /* <DEDUP_REMOVED lines=11> */
.L_x_1565:
[----:B------:R-:W-:Y:S05]  /*189f0*/  BSYNC B2 ;  /* 0x0000000000027941 */ /* 0x000fea0003800000 */
.L_x_1564:
        /* <DEDUP_REMOVED lines=8> */
.L_x_1566:
        /* <DEDUP_REMOVED lines=10> */
.L_x_1556:
[----:B------:R-:W-:Y:S05]  /*18b20*/  BSYNC B1 ;  /* 0x0000000000017941 */ /* 0x000fea0003800000 */
.L_x_1555:
[----:B------:R-:W-:Y:S01]  /*18b30*/  ISETP.GT.AND P2, PT, R3, R4, PT ;  /* 0x000000040300720c */ /* 0x000fe20003f44270 */
[----:B------:R-:W-:Y:S02]  /*18b40*/  VIADD R27, R27, 0x1 ;  /* 0x000000011b1b7836 */ /* 0x000fe40000000000 */
[----:B------:R-:W-:-:S03]  /*18b50*/  VIADD R3, R3, 0xffffffff ;  /* 0xffffffff03037836 */ /* 0x000fc60000000000 */
[----:B------:R-:W-:-:S04]  /*18b60*/  ISETP.NE.AND P1, PT, R27, 0x2, PT ;  /* 0x000000021b00780c */ /* 0x000fc80003f25270 */
[----:B------:R-:W-:Y:S02]  /*18b70*/  SEL R6, RZ, 0x1, P1 ;  /* 0x00000001ff067807 */ /* 0x000fe40000800000 */
[----:B------:R-:W-:Y:S02]  /*18b80*/  SEL R27, R27, RZ, P1 ;  /* 0x000000ff1b1b7207 */ /* 0x000fe40000800000 */
[----:B------:R-:W-:Y:S01]  /*18b90*/  LOP3.LUT R29, R29, R6, RZ, 0x3c, !PT ;  /* 0x000000061d1d7212 */ /* 0x000fe200078e3cff */
[----:B------:R-:W-:Y:S06]  /*18ba0*/  @P2 BRA `(.L_x_1567) ;  /* 0xfffffff800a82947 */ /* 0x000fec000383ffff */
.L_x_1537:
[----:B------:R-:W-:Y:S05]  /*18bb0*/  BSYNC B0 ;  /* 0x0000000000007941 */ /* 0x000fea0003800000 */
.L_x_1536:
[----:B------:R-:W2:Y:S01]  /*18bc0*/  LDL R6, [R1+0x10] ;  /* 0x0000100001067983 */ /* 0x000ea20000100800 */
[----:B------:R-:W3:Y:S01]  /*18bd0*/  LDC R0, c[0x0][0x448] ;  /* 0x00011200ff007b82 */ /* 0x000ee20000000800 */
[----:B------:R-:W-:Y:S07]  /*18be0*/  @!P0 WARPSYNC.ALL ;  /* 0x0000000000008948 */ /* 0x000fee0003800000 */
[----:B------:R-:W-:Y:S01]  /*18bf0*/  @!P0 BAR.SYNC.DEFER_BLOCKING 0xc, 0x200 ;  /* 0x0308000000008b1d */ /* 0x000fe20000010000 */
[----:B---3--:R-:W-:-:S13]  /*18c00*/  ISETP.NE.AND P1, PT, R0, 0x1, PT ;  /* 0x000000010000780c */ /* 0x008fda0003f25270 */
[----:B------:R-:W3:Y:S08]  /*18c10*/  @P1 LDC R3, c[0x0][0x44c] ;  /* 0x00011300ff031b82 */ /* 0x000ef00000000800 */
[----:B------:R-:W4:Y:S01]  /*18c20*/  @P1 LDC R2, c[0x0][0x450] ;  /* 0x00011400ff021b82 */ /* 0x000f220000000800 */
[----:B--2---:R-:W-:-:S04]  /*18c30*/  VIADD R0, R6, 0xbf ;  /* 0x000000bf06007836 */ /* 0x004fc80000000000 */
[----:B---3--:R-:W-:-:S05]  /*18c40*/  @P1 IMAD.HI.U32 R3, R0, R3, RZ ;  /* 0x0000000300031227 */ /* 0x008fca00078e00ff */
[----:B----4-:R-:W-:Y:S02]  /*18c50*/  @P1 SHF.R.U32.HI R0, RZ, R2, R3 ;  /* 0x00000002ff001219 */ /* 0x010fe40000011603 */
[----:B------:R-:W2:Y:S03]  /*18c60*/  LDC.64 R2, c[0x0][0x9e0] ;  /* 0x00027800ff027b82 */ /* 0x000ea60000000a00 */
[----:B------:R-:W-:Y:S01]  /*18c70*/  IMAD.IADD R9, R9, 0x1, R0 ;  /* 0x0000000109097824 */ /* 0x000fe200078e0200 */
[----:B--2---:R-:W-:-:S03]  /*18c80*/  ISETP.GE.AND P2, PT, R3, 0x1, PT ;  /* 0x000000010300780c */ /* 0x004fc60003f46270 */
[----:B------:R-:W-:-:S10]  /*18c90*/  IMAD.IADD R2, R9, 0x1, R2 ;  /* 0x0000000109027824 */ /* 0x000fd400078e0202 */
[----:B------:R-:W-:Y:S05]  /*18ca0*/  @!P2 BRA `(.L_x_1568) ;  /* 0x000000000048a947 */ /* 0x000fea0003800000 */
[C---:B------:R-:W-:Y:S01]  /*18cb0*/  ISETP.GT.AND P0, PT, R9.reuse, RZ, PT ;  /* 0x000000ff0900720c */ /* 0x040fe20003f04270 */
[----:B------:R-:W-:Y:S01]  /*18cc0*/  BSSY B0, `(.L_x_1569) ;  /* 0x000000e000007945 */ /* 0x000fe20003800000 */
[----:B------:R-:W-:-:S11]  /*18cd0*/  VIADD R0, R9, 0xffffffff ;  /* 0xffffffff09007836 */ /* 0x000fd60000000000 */
[----:B------:R-:W-:Y:S05]  /*18ce0*/  @P0 BRA `(.L_x_1570) ;  /* 0x00000000001c0947 */ /* 0x000fea0003800000 */
[----:B------:R-:W-:Y:S01]  /*18cf0*/  ISETP.NE.AND P0, PT, R3, 0x1, PT ;  /* 0x000000010300780c */ /* 0x000fe20003f05270 */
[----:B------:R-:W-:-:S12]  /*18d00*/  IMAD.MOV R9, RZ, RZ, -R9 ;  /* 0x000000ffff097224 */ /* 0x000fd800078e0a09 */
[----:B-1----:R-:W1:Y:S02]  /*18d10*/  @P0 LDC.64 R4, c[0x0][0x9e8] ;  /* 0x00027a00ff040b82 */ /* 0x002e640000000a00 */
[----:B-1----:R-:W-:-:S05]  /*18d20*/  @P0 IMAD.HI.U32 R4, R9, R4, RZ ;  /* 0x0000000409040227 */ /* 0x002fca00078e00ff */
[----:B------:R-:W-:-:S04]  /*18d30*/  @P0 SHF.R.U32.HI R9, RZ, R5, R4 ;  /* 0x00000005ff090219 */ /* 0x000fc80000011604 */
[----:B------:R-:W-:Y:S01]  /*18d40*/  LOP3.LUT R0, RZ, R9, RZ, 0x33, !PT ;  /* 0x00000009ff007212 */ /* 0x000fe200078e33ff */
[----:B------:R-:W-:Y:S06]  /*18d50*/  BRA `(.L_x_1571) ;  /* 0x0000000000107947 */ /* 0x000fec0003800000 */
.L_x_1570:
[----:B------:R-:W-:-:S13]  /*18d60*/  ISETP.NE.AND P0, PT, R3, 0x1, PT ;  /* 0x000000010300780c */ /* 0x000fda0003f05270 */
[----:B-1----:R-:W1:Y:S02]  /*18d70*/  @P0 LDC.64 R4, c[0x0][0x9e8] ;  /* 0x00027a00ff040b82 */ /* 0x002e640000000a00 */
[----:B-1----:R-:W-:-:S05]  /*18d80*/  @P0 IMAD.HI.U32 R4, R0, R4, RZ ;  /* 0x0000000400040227 */ /* 0x002fca00078e00ff */
[----:B------:R-:W-:-:S07]  /*18d90*/  @P0 SHF.R.U32.HI R0, RZ, R5, R4 ;  /* 0x00000005ff000219 */ /* 0x000fce0000011604 */
.L_x_1571:
[----:B------:R-:W-:Y:S05]  /*18da0*/  BSYNC B0 ;  /* 0x0000000000007941 */ /* 0x000fea0003800000 */
.L_x_1569:
[----:B------:R-:W-:-:S05]  /*18db0*/  IMAD R5, R0, R3, R3 ;  /* 0x0000000300057224 */ /* 0x000fca00078e0203 */
[----:B------:R-:W-:-:S07]  /*18dc0*/  VIMNMX R2, R2, R5, PT ;  /* 0x0000000502027248 */ /* 0x000fce0003fe0100 */
.L_x_1568:
[----:B------:R-:W-:Y:S01]  /*18dd0*/  VIADD R2, R2, 0x7f ;  /* 0x0000007f02027836 */ /* 0x000fe20000000000 */
[----:B------:R-:W2:Y:S01]  /*18de0*/  @P1 LDC R0, c[0x0][0x44c] ;  /* 0x00011300ff001b82 */ /* 0x000ea20000000800 */
[----:B------:R-:W-:-:S03]  /*18df0*/  ULDC UR4, c[0x0][0x9dc] ;  /* 0x0002770000047ab9 */ /* 0x000fc60000000800 */
[----:B-1----:R-:W-:-:S04]  /*18e00*/  SHF.R.S32.HI R5, RZ, 0x1f, R2 ;  /* 0x0000001fff057819 */ /* 0x002fc80000011402 */
[----:B------:R-:W-:Y:S02]  /*18e10*/  LEA.HI R5, R5, R2, RZ, 0x7 ;  /* 0x0000000205057211 */ /* 0x000fe400078f38ff */
[----:B------:R-:W1:Y:S02]  /*18e20*/  @P1 LDC R2, c[0x0][0x450] ;  /* 0x00011400ff021b82 */ /* 0x000e640000000800 */
[----:B------:R-:W-:Y:S01]  /*18e30*/  SHF.R.S32.HI R4, RZ, 0x7, R5 ;  /* 0x00000007ff047819 */ /* 0x000fe20000011405 */
[----:B------:R-:W-:-:S03]  /*18e40*/  IMAD.MOV.U32 R5, RZ, RZ, R6 ;  /* 0x000000ffff057224 */ /* 0x000fc600078e0006 */
[----:B------:R-:W-:-:S05]  /*18e50*/  VIMNMX R24, R17, R4, PT ;  /* 0x0000000411187248 */ /* 0x000fca0003fe0100 */
[----:B------:R3:W-:Y:S01]  /*18e60*/  STL [R1+0x14], R24 ;  /* 0x0000141801007387 */ /* 0x0007e20000100800 */
[----:B--2---:R-:W-:-:S05]  /*18e70*/  @P1 IMAD.HI.U32 R7, R6, R0, RZ ;  /* 0x0000000006071227 */ /* 0x004fca00078e00ff */
[----:B-1----:R-:W-:-:S05]  /*18e80*/  @P1 SHF.R.U32.HI R5, RZ, R2, R7 ;  /* 0x00000002ff051219 */ /* 0x002fca0000011607 */
[----:B------:R-:W-:-:S04]  /*18e90*/  IMAD.IADD R2, R8, 0x1, R5 ;  /* 0x0000000108027824 */ /* 0x000fc800078e0205 */
[----:B------:R-:W-:Y:S01]  /*18ea0*/  VIADD R0, R2, -UR4 ;  /* 0x8000000402007c36 */ /* 0x000fe20008000000 */
[----:B---3--:R-:W-:Y:S06]  /*18eb0*/  @!P2 BRA `(.L_x_1572) ;  /* 0x000000000044a947 */ /* 0x008fec0003800000 */
        /* <DEDUP_REMOVED lines=10> */
.L_x_1574:
[----:B------:R-:W-:-:S13]  /*18f60*/  ISETP.NE.AND P0, PT, R3, 0x1, PT ;  /* 0x000000010300780c */ /* 0x000fda0003f05270 */
[----:B------:R-:W1:Y:S02]  /*18f70*/  @P0 LDC.64 R4, c[0x0][0x9e8] ;  /* 0x00027a00ff040b82 */ /* 0x000e640000000a00 */
[----:B-1----:R-:W-:-:S05]  /*18f80*/  @P0 IMAD.HI.U32 R4, R2, R4, RZ ;  /* 0x0000000402040227 */ /* 0x002fca00078e00ff */
[----:B------:R-:W-:-:S07]  /*18f90*/  @P0 SHF.R.U32.HI R2, RZ, R5, R4 ;  /* 0x00000005ff020219 */ /* 0x000fce0000011604 */
.L_x_1575:
[----:B------:R-:W-:Y:S05]  /*18fa0*/  BSYNC B0 ;  /* 0x0000000000007941 */ /* 0x000fea0003800000 */
.L_x_1573:
[----:B------:R-:W-:-:S05]  /*18fb0*/  IMAD R3, R2, R3, RZ ;  /* 0x0000000302037224 */ /* 0x000fca00078e02ff */
[----:B------:R-:W-:-:S07]  /*18fc0*/  VIMNMX R0, R0, R3, !PT ;  /* 0x0000000300007248 */ /* 0x000fce0007fe0100 */
.L_x_1572:
[----:B------:R-:W-:Y:S01]  /*18fd0*/  SHF.R.S32.HI R3, RZ, 0x1f, R0 ;  /* 0x0000001fff037819 */ /* 0x000fe20000011400 */
[----:B------:R-:W-:Y:S03]  /*18fe0*/  BSSY B7, `(.L_x_1576) ;  /* 0x0000358000077945 */ /* 0x000fe60003800000 */
[----:B------:R-:W-:-:S04]  /*18ff0*/  LEA.HI R3, R3, R0, RZ, 0x7 ;  /* 0x0000000003037211 */ /* 0x000fc800078f38ff */
[----:B------:R-:W-:-:S04]  /*19000*/  SHF.R.S32.HI R3, RZ, 0x7, R3 ;  /* 0x00000007ff037819 */ /* 0x000fc80000011403 */
[----:B------:R-:W-:-:S04]  /*19010*/  VIMNMX R2, RZ, R3, !PT ;  /* 0x00000003ff027248 */ /* 0x000fc80007fe0100 */
[----:B------:R-:W-:Y:S01]  /*19020*/  ISETP.GT.AND P0, PT, R24, R2, PT ;  /* 0x000000021800720c */ /* 0x000fe20003f04270 */
[----:B------:R1:W-:-:S12]  /*19030*/  STL [R1+0x8], R2 ;  /* 0x0000080201007387 */ /* 0x0003d80000100800 */
[----:B-1----:R-:W-:Y:S05]  /*19040*/  @P0 BRA `(.L_x_1577) ;  /* 0x0000000000440947 */ /* 0x002fea0003800000 */
[----:B------:R-:W1:Y:S02]  /*19050*/  S2R R2, SR_TID.X ;  /* 0x0000000000027919 */ /* 0x000e640000002100 */
        /* <DEDUP_REMOVED lines=16> */
.L_x_1577:
        /* <DEDUP_REMOVED lines=16> */
[----:B0-----:R-:W-:Y:S02]  /*19260*/  IMAD.MOV.U32 R12, RZ, RZ, 0x1 ;  /* 0x00000001ff0c7424 */ /* 0x001fe400078e00ff */
[----:B------:R-:W-:-:S07]  /*19270*/  IMAD.MOV.U32 R13, RZ, RZ, RZ ;  /* 0x000000ffff0d7224 */ /* 0x000fce00078e00ff */
[----:B------:R-:W-:-:S07]  /*19280*/  LEPC R20, `(.L_x_1580) ;  /* 0x000000001014794e */ /* 0x000fce0000000000 */
[----:B-1----:R-:W-:Y:S05]  /*19290*/  CALL.ABS.NOINC R2 ;  /* 0x0000000002007343 */ /* 0x002fea0003c00000 */
.L_x_1580:
[----:B------:R-:W-:Y:S05]  /*192a0*/  BSYNC B6 ;  /* 0x0000000000067941 */ /* 0x000fea0003800000 */
.L_x_1579:
        /* <DEDUP_REMOVED lines=15> */
[----:B------:R-:W-:Y:S02]  /*193a0*/  IMAD.MOV.U32 R8, RZ, RZ, 0x70 ;  /* 0x00000070ff087424 */ /* 0x000fe400078e00ff */
[----:B0-----:R-:W-:Y:S02]  /*193b0*/  IMAD.MOV.U32 R12, RZ, RZ, 0x1 ;  /* 0x00000001ff0c7424 */ /* 0x001fe400078e00ff */
[----:B-1----:R-:W-:-:S07]  /*193c0*/  IMAD.MOV.U32 R13, RZ, RZ, RZ ;  /* 0x000000ffff0d7224 */ /* 0x002fce00078e00ff */
[----:B------:R-:W-:-:S07]  /*193d0*/  LEPC R20, `(.L_x_1583) ;  /* 0x000000001014794e */ /* 0x000fce0000000000 */
[----:B--2---:R-:W-:Y:S05]  /*193e0*/  CALL.ABS.NOINC R2 ;  /* 0x0000000002007343 */ /* 0x004fea0003c00000 */
.L_x_1583:
        /* <DEDUP_REMOVED lines=15> */
.L_x_1582:
[----:B------:R-:W-:Y:S05]  /*194e0*/  BSYNC B6 ;  /* 0x0000000000067941 */ /* 0x000fea0003800000 */
.L_x_1581:
[----:B------:R-:W-:Y:S01]  /*194f0*/  ULDC.64 UR4, c[0x0][0x9f8] ;  /* 0x00027e0000047ab9 */ /* 0x000fe20000000a00 */
[----:B------:R-:W-:Y:S01]  /*19500*/  IMAD.MOV.U32 R25, RZ, RZ, R19 ;  /* 0x000000ffff197224 */ /* 0x000fe200078e0013 */
[----:B------:R-:W-:-:S04]  /*19510*/  ISETP.NE.U32.AND P0, PT, RZ, UR4, PT ;  /* 0x00000004ff007c0c */ /* 0x000fc8000bf05070 */
[----:B------:R-:W-:Y:S01]  /*19520*/  ISETP.NE.AND.EX P0, PT, RZ, UR5, PT, P0 ;  /* 0x00000005ff007c0c */ /* 0x000fe2000bf05300 */
[----:B------:R-:W-:-:S12]  /*19530*/  ULDC.64 UR4, c[0x0][0xa08] ;  /* 0x0002820000047ab9 */ /* 0x000fd80000000a00 */
[----:B------:R-:W1:Y:S02]  /*19540*/  @P0 LDC.64 R2, c[0x0][0x9f8] ;  /* 0x00027e00ff020b82 */ /* 0x000e640000000a00 */
[----:B-1----:R-:W-:-:S05]  /*19550*/  @P0 IMAD.WIDE R2, R19, 0x4, R2 ;  /* 0x0000000413020825 */ /* 0x002fca00078e0202 */
[----:B------:R1:W2:Y:S01]  /*19560*/  @P0 LDG.E R25, desc[UR38][R2.64] ;  /* 0x0000002602190981 */ /* 0x0002a2000c1e1900 */
[----:B------:R-:W-:Y:S01]  /*19570*/  VIADD R24, R24, 0xffffffff ;  /* 0xffffffff18187836 */ /* 0x000fe20000000000 */
[----:B-1----:R-:W1:Y:S02]  /*19580*/  LDC.64 R2, c[0x0][0x418] ;  /* 0x00010600ff027b82 */ /* 0x002e640000000a00 */
[----:B-1----:R-:W-:Y:S01]  /*19590*/  LOP3.LUT P0, RZ, R2, UR4, RZ, 0xfc, !PT ;  /* 0x0000000402ff7c12 */ /* 0x002fe2000f80fcff */
[----:B------:R-:W-:-:S03]  /*195a0*/  UMOV UR4, 0xffffffff ;  /* 0xffffffff00047882 */ /* 0x000fc60000000000 */
[----:B------:R-:W-:Y:S02]  /*195b0*/  LOP3.LUT P0, RZ, R3, UR5, RZ, 0xfc, P0 ;  /* 0x0000000503ff7c12 */ /* 0x000fe4000800fcff */
[----:B--2---:R-:W-:Y:S02]  /*195c0*/  SHF.R.S32.HI R7, RZ, 0x1f, R25 ;  /* 0x0000001fff077819 */ /* 0x004fe40000011419 */
[----:B------:R-:W-:-:S03]  /*195d0*/  SEL R17, R25, RZ, !P0 ;  /* 0x000000ff19117207 */ /* 0x000fc60004000000 */
[----:B------:R1:W-:Y:S01]  /*195e0*/  STL [R1+0x4], R7 ;  /* 0x0000040701007387 */ /* 0x0003e20000100800 */
[----:B------:R-:W-:Y:S05]  /*195f0*/  BRA.DIV UR4, `(.L_x_1584) ;  /* 0x0000005604287947 */ /* 0x000fea000b800000 */
[----:B------:R-:W2:Y:S02]  /*19600*/  S2R R0, SR_TID.X ;  /* 0x0000000000007919 */ /* 0x000ea40000002100 */
[----:B--2---:R-:W-:-:S04]  /*19610*/  SHF.R.U32.HI R0, RZ, 0x5, R0 ;  /* 0x00000005ff007819 */ /* 0x004fc80000011600 */
[----:B------:R-:W-:-:S05]  /*19620*/  LOP3.LUT R0, R0, 0x3, RZ, 0xc0, !PT ;  /* 0x0000000300007812 */ /* 0x000fca00078ec0ff */
[----:B------:R2:W3:Y:S02]  /*19630*/  SHFL.IDX PT, R14, R0, RZ, 0x1f ;  /* 0x00001fff000e7589 */ /* 0x0004e400000e0000 */
.L_x_1725:
        /* <DEDUP_REMOVED lines=10> */
.L_x_1728:
[----:B------:R-:W-:Y:S05]  /*196e0*/  @!P6 BRA `(.L_x_1585) ;  /* 0x0000000000e4e947 */ /* 0x000fea0003800000 */
[----:B------:R-:W-:-:S04]  /*196f0*/  ISETP.NE.U32.AND P0, PT, R2, RZ, PT ;  /* 0x000000ff0200720c */ /* 0x000fc80003f05070 */
[----:B------:R-:W-:-:S13]  /*19700*/  ISETP.NE.AND.EX P0, PT, R3, RZ, PT, P0 ;  /* 0x000000ff0300720c */ /* 0x000fda0003f05300 */
[----:B------:R-:W-:Y:S05]  /*19710*/  @!P0 BRA `(.L_x_1587) ;  /* 0x0000000000448947 */ /* 0x000fea0003800000 */
[----:B------:R-:W3:Y:S01]  /*19720*/  LDC R6, c[0x0][0x43c] ;  /* 0x00010f00ff067b82 */ /* 0x000ee20000000800 */
[----:B------:R-:W-:Y:S01]  /*19730*/  ULDC.64 UR4, c[0x0][0x428] ;  /* 0x00010a0000047ab9 */ /* 0x000fe20000000a00 */
[----:B---3--:R-:W-:-:S13]  /*19740*/  ISETP.NE.AND P0, PT, R6, 0x1, PT ;  /* 0x000000010600780c */ /* 0x008fda0003f05270 */
[----:B------:R-:W2:Y:S02]  /*19750*/  @P0 LDC.64 R4, c[0x0][0x440] ;  /* 0x00011000ff040b82 */ /* 0x000ea40000000a00 */
[----:B--2---:R-:W-:-:S04]  /*19760*/  @P0 IMAD.HI.U32 R0, R24, R4, RZ ;  /* 0x0000000418000227 */ /* 0x004fc800078e00ff */
        /* <DEDUP_REMOVED lines=12> */
.L_x_1587:
[----:B--2---:R-:W-:Y:S01]  /*19830*/  IMAD R0, R23, 0x8, R22 ;  /* 0x0000000817007824 */ /* 0x004fe200078e0216 */
[----:B---3--:R-:W-:-:S04]  /*19840*/  SHF.L.U32 R3, R26, 0x1f, RZ ;  /* 0x0000001f1a037819 */ /* 0x008fc800000006ff */
[----:B------:R-:W2:Y:S02]  /*19850*/  SYNCS.PHASECHK.TRANS64.TRYWAIT P0, [R0+URZ+0x16840], R3 ;  /* 0x01684003000075a7 */ /* 0x000ea4000800017f */
[----:B--2---:R-:W-:Y:S05]  /*19860*/  @!P0 BRA `(.L_x_1588) ;  /* 0x0000005000e08947 */ /* 0x004fea0003800000 */
.L_x_1729:
        /* <DEDUP_REMOVED lines=11> */
.L_x_1589:
[----:B------:R-:W3:Y:S01]  /*19920*/  LDL.LU R2, [R1] ;  /* 0x0000000001027983 */ /* 0x000ee20000300800 */
[----:B------:R-:W-:Y:S01]  /*19930*/  R2UR UR9, R0 ;  /* 0x00000000000972ca */ /* 0x000fe200000e0000 */
[----:B--2---:R-:W-:Y:S01]  /*19940*/  IMAD R0, R23, 0x4000, R22 ;  /* 0x0000400017007824 */ /* 0x004fe200078e0216 */
        /* <DEDUP_REMOVED lines=11> */
[----:B------:R-:W-:Y:S02]  /*19a00*/  ULEA UR11, UR11, UR4, 0x7 ;  /* 0x000000040b0b7291 */ /* 0x000fe4000f8e383f */
[----:B------:R-:W-:Y:S01]  /*19a10*/  UIADD3 UR8, UR8, 0xe400, URZ ;  /* 0x0000e40008087890 */ /* 0x000fe2000fffe03f */
[----:B------:R-:W-:-:S08]  /*19a20*/  UMOV UR4, 0x0 ;  /* 0x0000000000047882 */ /* 0x000fd00000000000 */
[----:B------:R4:W-:Y:S01]  /*19a30*/  UTMALDG.4D [UR8], [UR6], desc[UR4] ;  /* 0x00000408060075b4 */ /* 0x0009e20008019000 */
[----:B---3--:R-:W-:-:S04]  /*19a40*/  LOP3.LUT R2, R2, 0xfffffffe, RZ, 0xc0, !PT ;  /* 0xfffffffe02027812 */ /* 0x008fc800078ec0ff */
[----:B------:R-:W-:-:S05]  /*19a50*/  @P0 LOP3.LUT R2, R2, 0x1, RZ, 0xfc, !PT ;  /* 0x0000000102020812 */ /* 0x000fca00078efcff */
[----:B------:R4:W-:Y:S01]  /*19a60*/  STL [R1], R2 ;  /* 0x0000000201007387 */ /* 0x0009e20000100800 */
[----:B------:R-:W-:Y:S01]  /*19a70*/  NOP ;  /* 0x0000000000007918 */ /* 0x000fe20000000000 */
.L_x_1585:
[----:B------:R-:W2:Y:S01]  /*19a80*/  LDL.LU R3, [R1+0x20] ;  /* 0x0000200001037983 */ /* 0x000ea20000300800 */
[----:B------:R-:W-:Y:S05]  /*19a90*/  WARPSYNC.ALL ;  /* 0x0000000000007948 */ /* 0x000fea0003800000 */
[----:B----4-:R-:W-:Y:S01]  /*19aa0*/  ULDC.64 UR4, c[0x0][0x298] ;  /* 0x0000a60000047ab9 */ /* 0x010fe20000000a00 */
[----:B------:R-:W-:Y:S01]  /*19ab0*/  ULDC.64 UR6, c[0x0][0xa00] ;  /* 0x0002800000067ab9 */ /* 0x000fe20000000a00 */
[----:B------:R-:W-:Y:S01]  /*19ac0*/  VIADD R2, R22, 0x8400 ;  /* 0x0000840016027836 */ /* 0x000fe20000000000 */
[----:B------:R-:W-:Y:S01]  /*19ad0*/  BAR.SYNC.DEFER_BLOCKING 0x8, 0x200 ;  /* 0x0208000000007b1d */ /* 0x000fe20000010000 */
[----:B------:R-:W-:-:S03]  /*19ae0*/  ISETP.NE.U32.AND P0, PT, RZ, UR6, PT ;  /* 0x00000006ff007c0c */ /* 0x000fc6000bf05070 */
[----:B------:R-:W-:Y:S02]  /*19af0*/  LOP3.LUT P1, RZ, R2, 0x3ff, RZ, 0xc0, !PT ;  /* 0x000003ff02ff7812 */ /* 0x000fe4000782c0ff */
[----:B------:R-:W-:Y:S01]  /*19b00*/  ISETP.NE.AND.EX P0, PT, RZ, UR7, PT, P0 ;  /* 0x00000007ff007c0c */ /* 0x000fe2000bf05300 */
[----:B------:R-:W-:Y:S01]  /*19b10*/  BSSY B6, `(.L_x_1590) ;  /* 0x0000020000067945 */ /* 0x000fe20003800000 */
[----:B------:R-:W-:Y:S02]  /*19b20*/  SHF.R.S32.HI R2, RZ, 0x1f, R19 ;  /* 0x0000001fff027819 */ /* 0x000fe40000011413 */
[----:B--2---:R-:W-:Y:S01]  /*19b30*/  SHF.R.S32.HI R0, RZ, 0x1f, R3 ;  /* 0x0000001fff007819 */ /* 0x004fe20000011403 */
[----:B------:R-:W-:-:S04]  /*19b40*/  IMAD.WIDE.U32 R4, R3, UR4, RZ ;  /* 0x0000000403047c25 */ /* 0x000fc8000f8e00ff */
[----:B------:R-:W-:Y:S01]  /*19b50*/  IMAD R0, R0, UR4, RZ ;  /* 0x0000000400007c24 */ /* 0x000fe2000f8e02ff */
[----:B------:R-:W-:Y:S03]  /*19b60*/  STL.64 [R1+0x28], R4 ;  /* 0x0000280401007387 */ /* 0x000fe60000100a00 */
[----:B------:R-:W-:Y:S01]  /*19b70*/  IMAD R0, R3, UR5, R0 ;  /* 0x0000000503007c24 */ /* 0x000fe2000f8e0200 */
[----:B------:R-:W-:Y:S02]  /*19b80*/  SEL R3, R2, RZ, !P0 ;  /* 0x000000ff02037207 */ /* 0x000fe40004000000 */
[----:B------:R-:W-:Y:S01]  /*19b90*/  SHF.R.S32.HI R2, RZ, 0x1f, R18 ;  /* 0x0000001fff027819 */ /* 0x000fe20000011412 */
[----:B------:R-:W-:-:S05]  /*19ba0*/  IMAD.IADD R0, R5, 0x1, R0 ;  /* 0x0000000105007824 */ /* 0x000fca00078e0200 */
[----:B------:R2:W-:Y:S04]  /*19bb0*/  STL [R1+0x30], R0 ;  /* 0x0000300001007387 */ /* 0x0005e80000100800 */
[----:B------:R3:W-:Y:S01]  /*19bc0*/  STL [R1+0x38], R3 ;  /* 0x0000380301007387 */ /* 0x0007e20000100800 */
[----:B--2---:R-:W-:-:S05]  /*19bd0*/  SEL R0, R19, RZ, !P0 ;  /* 0x000000ff13007207 */ /* 0x004fca0004000000 */
[----:B------:R3:W-:Y:S04]  /*19be0*/  STL [R1+0x20], R0 ;  /* 0x0000200001007387 */ /* 0x0007e80000100800 */
[----:B------:R3:W-:Y:S01]  /*19bf0*/  STL [R1+0x34], R2 ;  /* 0x0000340201007387 */ /* 0x0007e20000100800 */
[----:B------:R-:W-:Y:S05]  /*19c00*/  @!P1 BRA `(.L_x_1591) ;  /* 0x0000000000409947 */ /* 0x000fea0003800000 */
[----:B---3--:R-:W-:Y:S01]  /*19c10*/  MOV R2, 0x0 ;  /* 0x0000000000027802 */ /* 0x008fe20000000f00 */
[----:B------:R-:W-:Y:S01]  /*19c20*/  ULDC.64 UR4, c[0x4][0xa8] ;  /* 0x01002a0000047ab9 */ /* 0x000fe20000000a00 */
[----:B------:R-:W-:Y:S01]  /*19c30*/  ULDC.64 UR6, c[0x4][0xb0] ;  /* 0x01002c0000067ab9 */ /* 0x000fe20000000a00 */
[----:B------:R-:W-:Y:S01]  /*19c40*/  ULDC.64 UR8, c[0x4][0x20] ;  /* 0x0100080000087ab9 */ /* 0x000fe20000000a00 */
[----:B------:R-:W-:Y:S02]  /*19c50*/  IMAD.U32 R4, RZ, RZ, UR4 ;  /* 0x00000004ff047e24 */ /* 0x000fe4000f8e00ff */
[----:B------:R-:W2:Y:S01]  /*19c60*/  LDC.64 R2, c[0x4][R2] ;  /* 0x0100000002027b82 */ /* 0x000ea20000000a00 */
[----:B------:R-:W-:Y:S02]  /*19c70*/  IMAD.U32 R5, RZ, RZ, UR5 ;  /* 0x00000005ff057e24 */ /* 0x000fe4000f8e00ff */
[----:B------:R-:W-:Y:S02]  /*19c80*/  IMAD.U32 R6, RZ, RZ, UR6 ;  /* 0x00000006ff067e24 */ /* 0x000fe4000f8e00ff */
[----:B-1----:R-:W-:-:S02]  /*19c90*/  IMAD.U32 R7, RZ, RZ, UR7 ;  /* 0x00000007ff077e24 */ /* 0x002fc4000f8e00ff */
[----:B------:R-:W-:Y:S02]  /*19ca0*/  IMAD.U32 R10, RZ, RZ, UR8 ;  /* 0x00000008ff0a7e24 */ /* 0x000fe4000f8e00ff */
[----:B------:R-:W-:Y:S02]  /*19cb0*/  IMAD.U32 R11, RZ, RZ, UR9 ;  /* 0x00000009ff0b7e24 */ /* 0x000fe4000f8e00ff */
[----:B------:R-:W-:Y:S02]  /*19cc0*/  IMAD.MOV.U32 R8, RZ, RZ, 0x70 ;  /* 0x00000070ff087424 */ /* 0x000fe400078e00ff */
[----:B0-----:R-:W-:Y:S02]  /*19cd0*/  IMAD.MOV.U32 R12, RZ, RZ, 0x1 ;  /* 0x00000001ff0c7424 */ /* 0x001fe400078e00ff */
[----:B------:R-:W-:-:S07]  /*19ce0*/  IMAD.MOV.U32 R13, RZ, RZ, RZ ;  /* 0x000000ffff0d7224 */ /* 0x000fce00078e00ff */
[----:B------:R-:W-:-:S07]  /*19cf0*/  LEPC R20, `(.L_x_1591) ;  /* 0x000000001014794e */ /* 0x000fce0000000000 */
[----:B--2---:R-:W-:Y:S05]  /*19d00*/  CALL.ABS.NOINC R2 ;  /* 0x0000000002007343 */ /* 0x004fea0003c00000 */
.L_x_1591:
[----:B------:R-:W-:Y:S05]  /*19d10*/  BSYNC B6 ;  /* 0x0000000000067941 */ /* 0x000fea0003800000 */
.L_x_1590:
[----:B---3--:R-:W2:Y:S01]  /*19d20*/  LDL.LU R0, [R1+0x30] ;  /* 0x0000300001007983 */ /* 0x008ea20000300800 */
[----:B------:R-:W-:Y:S01]  /*19d30*/  ULDC.64 UR4, c[0x0][0x2d8] ;  /* 0x0000b60000047ab9 */ /* 0x000fe20000000a00 */
[----:B------:R-:W3:Y:S01]  /*19d40*/  LDC R9, c[0x0][0x448] ;  /* 0x00011200ff097b82 */ /* 0x000ee20000000800 */
[----:B------:R-:W-:Y:S01]  /*19d50*/  ULDC.64 UR6, c[0x0][0x2c8] ;  /* 0x0000b20000067ab9 */ /* 0x000fe20000000a00 */
[----:B------:R-:W2:Y:S01]  /*19d60*/  LDL.LU.64 R2, [R1+0x28] ;  /* 0x0000280001027983 */ /* 0x000ea20000300a00 */
[----:B------:R-:W-:-:S03]  /*19d70*/  ULDC.64 UR8, c[0x0][0x280] ;  /* 0x0000a00000087ab9 */ /* 0x000fc60000000a00 */
[----:B------:R-:W4:Y:S04]  /*19d80*/  LDL.LU R20, [R1+0x34] ;  /* 0x0000340001147983 */ /* 0x000f280000300800 */
[----:B------:R-:W4:Y:S04]  /*19d90*/  LDL.LU R21, [R1+0x38] ;  /* 0x0000380001157983 */ /* 0x000f280000300800 */
[----:B------:R-:W4:Y:S04]  /*19da0*/  LDL.LU R4, [R1+0x20] ;  /* 0x0000200001047983 */ /* 0x000f280000300800 */
[----:B0-----:R-:W4:Y:S01]  /*19db0*/  LDL R12, [R1+0x10] ;  /* 0x00001000010c7983 */ /* 0x001f220000100800 */
[----:B---3--:R-:W-:-:S13]  /*19dc0*/  ISETP.NE.AND P1, PT, R9, 0x1, PT ;  /* 0x000000010900780c */ /* 0x008fda0003f25270 */
[----:B------:R-:W0:Y:S08]  /*19dd0*/  @P1 LDC R5, c[0x0][0x44c] ;  /* 0x00011300ff051b82 */ /* 0x000e300000000800 */
[----:B------:R-:W3:Y:S01]  /*19de0*/  @P1 LDC R8, c[0x0][0x450] ;  /* 0x00011400ff081b82 */ /* 0x000ee20000000800 */
[----:B--2---:R-:W-:Y:S02]  /*19df0*/  IMAD.MOV.U32 R3, RZ, RZ, R0 ;  /* 0x000000ffff037224 */ /* 0x004fe400078e0000 */
[----:B----4-:R-:W-:-:S02]  /*19e00*/  IMAD R0, R20, UR4, RZ ;  /* 0x0000000414007c24 */ /* 0x010fc4000f8e02ff */
[C---:B------:R-:W-:Y:S01]  /*19e10*/  IMAD.WIDE.U32 R2, R18.reuse, UR4, R2 ;  /* 0x0000000412027c25 */ /* 0x040fe2000f8e0002 */
[----:B------:R-:W2:Y:S03]  /*19e20*/  S2R R20, SR_TID.X ;  /* 0x0000000000147919 */ /* 0x000ea60000002100 */
[----:B------:R-:W-:Y:S01]  /*19e30*/  IMAD R0, R18, UR5, R0 ;  /* 0x0000000512007c24 */ /* 0x000fe2000f8e0200 */
[----:B------:R-:W-:-:S03]  /*19e40*/  ULDC.64 UR4, c[0x0][0x2e0] ;  /* 0x0000b80000047ab9 */ /* 0x000fc60000000a00 */
[----:B------:R-:W-:Y:S02]  /*19e50*/  IMAD.IADD R3, R3, 0x1, R0 ;  /* 0x0000000103037824 */ /* 0x000fe400078e0200 */
[----:B------:R-:W-:Y:S02]  /*19e60*/  IMAD R0, R21, UR4, RZ ;  /* 0x0000000415007c24 */ /* 0x000fe4000f8e02ff */
[----:B------:R-:W4:Y:S01]  /*19e70*/  S2R R21, SR_TID.X ;  /* 0x0000000000157919 */ /* 0x000f220000002100 */
[----:B--2---:R-:W-:-:S04]  /*19e80*/  LOP3.LUT R20, R20, 0x7f, RZ, 0xc0, !PT ;  /* 0x0000007f14147812 */ /* 0x004fc800078ec0ff */
[----:B------:R-:W-:Y:S01]  /*19e90*/  SHF.R.U32.HI R20, RZ, 0x3, R20 ;  /* 0x00000003ff147819 */ /* 0x000fe20000011614 */
[----:B----4-:R-:W-:-:S05]  /*19ea0*/  IMAD.SHL.U32 R6, R21, 0x10, RZ ;  /* 0x0000001015067824 */ /* 0x010fca00078e00ff */
[----:B------:R-:W-:Y:S02]  /*19eb0*/  LOP3.LUT R6, R20, 0x70, R6, 0xf8, !PT ;  /* 0x0000007014067812 */ /* 0x000fe400078ef806 */
[----:B------:R2:W5:Y:S01]  /*19ec0*/  LDL R20, [R1+0xc] ;  /* 0x00000c0001147983 */ /* 0x0005620000100800 */
[C---:B------:R-:W-:Y:S02]  /*19ed0*/  IMAD R0, R4.reuse, UR5, R0 ;  /* 0x0000000504007c24 */ /* 0x040fe4000f8e0200 */
[----:B------:R-:W-:Y:S01]  /*19ee0*/  IMAD.WIDE.U32 R2, R4, UR4, R2 ;  /* 0x0000000404027c25 */ /* 0x000fe2000f8e0002 */
[----:B------:R-:W-:Y:S01]  /*19ef0*/  ULDC.64 UR4, c[0x0][0x2d0] ;  /* 0x0000b40000047ab9 */ /* 0x000fe20000000a00 */
[----:B------:R-:W4:Y:S02]  /*19f00*/  @P1 LDC R4, c[0x0][0x450] ;  /* 0x00011400ff041b82 */ /* 0x000f240000000800 */
[----:B------:R-:W-:Y:S02]  /*19f10*/  IMAD.IADD R6, R6, 0x1, R12 ;  /* 0x0000000106067824 */ /* 0x000fe400078e020c */
[----:B------:R-:W-:-:S02]  /*19f20*/  IMAD.IADD R3, R3, 0x1, R0 ;  /* 0x0000000103037824 */ /* 0x000fc400078e0200 */
[----:B0-----:R-:W-:-:S04]  /*19f30*/  @P1 IMAD.HI.U32 R0, R6, R5, RZ ;  /* 0x0000000506001227 */ /* 0x001fc800078e00ff */
[----:B------:R-:W-:Y:S01]  /*19f40*/  IMAD.MOV.U32 R5, RZ, RZ, R6 ;  /* 0x000000ffff057224 */ /* 0x000fe200078e0006 */
[----:B----4-:R-:W-:-:S04]  /*19f50*/  @P1 SHF.R.U32.HI R5, RZ, R4, R0 ;  /* 0x00000004ff051219 */ /* 0x010fc80000011600 */
[----:B------:R-:W-:-:S05]  /*19f60*/  SHF.R.S32.HI R0, RZ, 0x1f, R5 ;  /* 0x0000001fff007819 */ /* 0x000fca0000011405 */
[----:B------:R-:W-:-:S04]  /*19f70*/  IMAD R0, R0, UR4, RZ ;  /* 0x0000000400007c24 */ /* 0x000fc8000f8e02ff */
[C---:B-1----:R-:W-:Y:S02]  /*19f80*/  IMAD R7, R5.reuse, UR5, R0 ;  /* 0x0000000505077c24 */ /* 0x042fe4000f8e0200 */
        /* <DEDUP_REMOVED lines=9> */
[----:B------:R-:W0:Y:S01]  /*1a020*/  @P1 LDC R7, c[0x0][0x44c] ;  /* 0x00011300ff071b82 */ /* 0x000e220000000800 */
[C---:B------:R-:W-:Y:S01]  /*1a030*/  LEA R0, P0, R4.reuse, UR8, 0x1 ;  /* 0x0000000804007c11 */ /* 0x040fe2000f8008ff */
[----:B------:R-:W1:Y:S03]  /*1a040*/  S2R R10, SR_TID.X ;  /* 0x00000000000a7919 */ /* 0x000e660000002100 */
[----:B------:R-:W-:Y:S01]  /*1a050*/  LEA.HI.X R4, R4, UR9, R5, 0x1, P0 ;  /* 0x0000000904047c11 */ /* 0x000fe200080f0c05 */
[----:B------:R-:W-:-:S04]  /*1a060*/  VIADD R5, R6, 0x80 ;  /* 0x0000008006057836 */ /* 0x000fc80000000000 */
[----:B------:R-:W-:Y:S02]  /*1a070*/  IMAD.MOV.U32 R6, RZ, RZ, R5 ;  /* 0x000000ffff067224 */ /* 0x000fe400078e0005 */
[----:B0-----:R-:W-:-:S05]  /*1a080*/  @P1 IMAD.HI.U32 R7, R5, R7, RZ ;  /* 0x0000000705071227 */ /* 0x001fca00078e00ff */
[----:B---3--:R-:W-:-:S05]  /*1a090*/  @P1 SHF.R.U32.HI R6, RZ, R8, R7 ;  /* 0x00000008ff061219 */ /* 0x008fca0000011607 */
[----:B------:R-:W-:-:S04]  /*1a0a0*/  IMAD.MOV R7, RZ, RZ, -R6 ;  /* 0x000000ffff077224 */ /* 0x000fc800078e0a06 */
[----:B------:R-:W-:Y:S01]  /*1a0b0*/  IMAD R5, R9, R7, R5 ;  /* 0x0000000709057224 */ /* 0x000fe200078e0205 */
[----:B------:R-:W-:Y:S01]  /*1a0c0*/  SHF.R.S32.HI R7, RZ, 0x1f, R6 ;  /* 0x0000001fff077819 */ /* 0x000fe20000011406 */
[----:B------:R-:W-:-:S04]  /*1a0d0*/  IMAD.WIDE.U32 R2, R6, UR4, R2 ;  /* 0x0000000406027c25 */ /* 0x000fc8000f8e0002 */
[----:B------:R-:W-:Y:S01]  /*1a0e0*/  IMAD R7, R7, UR4, RZ ;  /* 0x0000000407077c24 */ /* 0x000fe2000f8e02ff */
[----:B------:R-:W-:Y:S01]  /*1a0f0*/  SHF.R.S32.HI R8, RZ, 0x1f, R5 ;  /* 0x0000001fff087819 */ /* 0x000fe20000011405 */
[----:B-1----:R-:W-:Y:S01]  /*1a100*/  IMAD.SHL.U32 R21, R10, 0x8, RZ ;  /* 0x000000080a157824 */ /* 0x002fe200078e00ff */
[----:B------:R-:W-:Y:S01]  /*1a110*/  ULDC UR4, c[0x0][0x2b8] ;  /* 0x0000ae0000047ab9 */ /* 0x000fe20000000800 */
[----:B------:R-:W-:Y:S02]  /*1a120*/  IMAD R7, R6, UR5, R7 ;  /* 0x0000000506077c24 */ /* 0x000fe4000f8e0207 */
[----:B------:R-:W-:Y:S02]  /*1a130*/  IMAD R8, R8, UR6, RZ ;  /* 0x0000000608087c24 */ /* 0x000fe4000f8e02ff */
[----:B------:R-:W-:Y:S02]  /*1a140*/  IMAD.IADD R3, R3, 0x1, R7 ;  /* 0x0000000103037824 */ /* 0x000fe400078e0207 */
[----:B------:R-:W-:-:S02]  /*1a150*/  IMAD R8, R5, UR7, R8 ;  /* 0x0000000705087c24 */ /* 0x000fc4000f8e0208 */
[----:B------:R-:W-:Y:S01]  /*1a160*/  IMAD.WIDE.U32 R6, R5, UR6, R2 ;  /* 0x0000000605067c25 */ /* 0x000fe2000f8e0002 */
[----:B------:R-:W-:-:S03]  /*1a170*/  LOP3.LUT R21, R21, 0x38, RZ, 0xc0, !PT ;  /* 0x0000003815157812 */ /* 0x000fc600078ec0ff */
[----:B------:R-:W-:Y:S01]  /*1a180*/  IMAD.IADD R8, R7, 0x1, R8 ;  /* 0x0000000107087824 */ /* 0x000fe200078e0208 */
[C---:B------:R-:W-:Y:S02]  /*1a190*/  LEA R2, P1, R6.reuse, UR8, 0x1 ;  /* 0x0000000806027c11 */ /* 0x040fe4000f8208ff */
[----:B------:R-:W-:Y:S01]  /*1a1a0*/  ISETP.GE.AND P0, PT, R21, UR4, PT ;  /* 0x0000000415007c0c */ /* 0x000fe2000bf06270 */
[----:B------:R-:W-:Y:S01]  /*1a1b0*/  UMOV UR4, 0xffffffff ;  /* 0xffffffff00047882 */ /* 0x000fe20000000000 */
[----:B------:R-:W-:Y:S02]  /*1a1c0*/  LEA.HI.X R6, R6, UR9, R8, 0x1, P1 ;  /* 0x0000000906067c11 */ /* 0x000fe400088f0c08 */
[----:B--2---:R-:W-:Y:S09]  /*1a1d0*/  BRA.DIV UR4, `(.L_x_1592) ;  /* 0x0000004a04987947 */ /* 0x004ff2000b800000 */
[----:B------:R-:W0:Y:S02]  /*1a1e0*/  S2R R7, SR_TID.X ;  /* 0x0000000000077919 */ /* 0x000e240000002100 */
[----:B0-----:R-:W-:Y:S02]  /*1a1f0*/  LOP3.LUT R8, R7, 0x7f, RZ, 0xc0, !PT ;  /* 0x0000007f07087812 */ /* 0x001fe400078ec0ff */
[----:B------:R-:W2:Y:S04]  /*1a200*/  LDL.LU R7, [R1+0x1c] ;  /* 0x00001c0001077983 */ /* 0x000ea80000300800 */
[----:B------:R-:W3:Y:S01]  /*1a210*/  LDL.LU R11, [R1+0x10] ;  /* 0x00001000010b7983 */ /* 0x000ee20000300800 */
[----:B------:R-:W-:-:S03]  /*1a220*/  SHF.R.U32.HI R10, RZ, 0x3, R8 ;  /* 0x00000003ff0a7819 */ /* 0x000fc60000011608 */
        /* <DEDUP_REMOVED lines=58> */
[----:B------:R-:W-:Y:S04]  /*1a5d0*/  SHFL.IDX PT, R7, R2, RZ, 0x181f ;  /* 0x00181fff02077589 */ /* 0x000fe800000e0000 */
        /* <DEDUP_REMOVED lines=10> */
[----:B------:R1:W-:Y:S01]  /*1a680*/  @!P1 LDGSTS.E.BYPASS.LTC128B.128 [R20+0xbc00], desc[UR38][R8.64], !P0 ;  /* 0x0bc0000008149fae */ /* 0x0003e2000c101d66 */
[----:B------:R-:W-:-:S05]  /*1a690*/  @!P2 LEA R7, P1, R21, R7, 0x1 ;  /* 0x000000071507a211 */ /* 0x000fca00078208ff */
[----:B0-----:R-:W-:Y:S02]  /*1a6a0*/  @!P2 IMAD.X R0, RZ, RZ, R0, P1 ;  /* 0x000000ffff00a224 */ /* 0x001fe400008e0600 */
[----:B-1----:R-:W-:Y:S02]  /*1a6b0*/  @!P2 IMAD.MOV.U32 R8, RZ, RZ, R7 ;  /* 0x000000ffff08a224 */ /* 0x002fe400078e0007 */
        /* <DEDUP_REMOVED lines=17> */
[----:B------:R-:W-:-:S05]  /*1a7d0*/  @!P1 IMAD.MOV.U32 R9, RZ, RZ, R0 ;  /* 0x000000ffff099224 */ /* 0x000fca00078e0000 */
[----:B------:R0:W-:Y:S02]  /*1a7e0*/  @!P1 LDGSTS.E.BYPASS.LTC128B.128 [R20+0xd400], desc[UR38][R8.64], !P0 ;  /* 0x0d40000008149fae */ /* 0x0001e4000c101d66 */
.L_x_1754:
[----:B------:R-:W-:Y:S02]  /*1a7f0*/  VIADD R0, R5, 0xb0 ;  /* 0x000000b005007836 */ /* 0x000fe40000000000 */
[----:B0-----:R-:W-:-:S03]  /*1a800*/  VIADD R8, R22, 0x16800 ;  /* 0x0001680016087836 */ /* 0x001fc60000000000 */
[----:B------:R-:W-:-:S13]  /*1a810*/  ISETP.GE.AND P1, PT, R0, R3, PT ;  /* 0x000000030000720c */ /* 0x000fda0003f26270 */
[----:B------:R-:W-:-:S05]  /*1a820*/  @!P1 LEA R2, P2, R21, R14, 0x1 ;  /* 0x0000000e15029211 */ /* 0x000fca00078408ff */
[----:B------:R-:W-:-:S05]  /*1a830*/  @!P1 IMAD.X R3, RZ, RZ, R6, P2 ;  /* 0x000000ffff039224 */ /* 0x000fca00010e0606 */
[----:B------:R-:W-:Y:S01]  /*1a840*/  @!PT LDS RZ, [RZ] ;  /* 0x00000000fffff984 */ /* 0x000fe20000000800 */
[----:B------:R-:W-:Y:S01]  /*1a850*/  @!PT LDS RZ, [RZ] ;  /* 0x00000000fffff984 */ /* 0x000fe20000000800 */
[----:B------:R-:W-:Y:S01]  /*1a860*/  @!PT LDS RZ, [RZ] ;  /* 0x00000000fffff984 */ /* 0x000fe20000000800 */
[----:B------:R0:W-:Y:S01]  /*1a870*/  @!P1 LDGSTS.E.BYPASS.LTC128B.128 [R20+0xdc00], desc[UR38][R2.64], !P0 ;  /* 0x0dc0000002149fae */ /* 0x0001e2000c101d66 */
[----:B------:R-:W-:Y:S01]  /*1a880*/  PLOP3.LUT P0, PT, PT, PT, PT, 0x80, 0x0 ;  /* 0x000000000000781c */ /* 0x000fe20003f0f070 */
[----:B------:R-:W-:-:S12]  /*1a890*/  NOP ;  /* 0x0000000000007918 */ /* 0x000fd80000000000 */
.L_x_1593:
        /* <DEDUP_REMOVED lines=14> */
[----:B------:R-:W2:Y:S01]  /*1a980*/  LDL R4, [R1+0x14] ;  /* 0x0000140001047983 */ /* 0x000ea20000100800 */
[----:B------:R1:W-:Y:S03]  /*1a990*/  SYNCS.ARRIVE.TRANS64.A1T0 RZ, [R22+URZ+0x16800], RZ ;  /* 0x016800ff16ff79a7 */ /* 0x0003e6000810003f */
[----:B0-----:R-:W3:Y:S01]  /*1a9a0*/  LDL R2, [R1+0x8] ;  /* 0x0000080001027983 */ /* 0x001ee20000100800 */
[----:B------:R-:W-:Y:S01]  /*1a9b0*/  BSSY B0, `(.L_x_1594) ;  /* 0x0000005000007945 */ /* 0x000fe20003800000 */
[----:B------:R-:W0:Y:S01]  /*1a9c0*/  SYNCS.PHASECHK.TRANS64.TRYWAIT P0, [R22+URZ+0x16820], R3 ;  /* 0x01682003160075a7 */ /* 0x000e22000800017f */
[----:B--2---:R-:W-:-:S05]  /*1a9d0*/  VIADD R0, R4, 0xfffffffe ;  /* 0xfffffffe04007836 */ /* 0x004fca0000000000 */
[----:B---3--:R-:W-:Y:S01]  /*1a9e0*/  ISETP.GE.AND P1, PT, R0, R2, PT ;  /* 0x000000020000720c */ /* 0x008fe20003f26270 */
[----:B01----:R-:W-:-:S12]  /*1a9f0*/  @!P0 BRA `(.L_x_1595) ;  /* 0x00000050004c8947 */ /* 0x003fd80003800000 */
.L_x_1755:
[----:B------:R-:W-:Y:S05]  /*1aa00*/  BSYNC B0 ;  /* 0x0000000000007941 */ /* 0x000fea0003800000 */
.L_x_1594:
[----:B------:R-:W-:Y:S04]  /*1aa10*/  BSSY B0, `(.L_x_1596) ;  /* 0x0000173000007945 */ /* 0x000fe80003800000 */
[----:B------:R-:W-:Y:S05]  /*1aa20*/  @!P1 BRA `(.L_x_1597) ;  /* 0x0000001400c49947 */ /* 0x000fea0003800000 */
[----:B------:R-:W2:Y:S04]  /*1aa30*/  LDL R2, [R1+0x8] ;  /* 0x0000080001027983 */ /* 0x000ea80000100800 */
[----:B------:R-:W3:Y:S01]  /*1aa40*/  LDL R4, [R1+0x14] ;  /* 0x0000140001047983 */ /* 0x000ee20000100800 */
[----:B------:R-:W-:Y:S01]  /*1aa50*/  BSSY B2, `(.L_x_1598) ;  /* 0x000007f000027945 */ /* 0x000fe20003800000 */
[----:B--2---:R-:W-:Y:S01]  /*1aa60*/  LOP3.LUT R7, RZ, R2, RZ, 0x33, !PT ;  /* 0x00000002ff077212 */ /* 0x004fe200078e33ff */
[----:B---3--:R-:W-:-:S05]  /*1aa70*/  IMAD.MOV R2, RZ, RZ, -R4 ;  /* 0x000000ffff027224 */ /* 0x008fca00078e0a04 */
        /* <DEDUP_REMOVED lines=37> */
.L_x_1602:
[----:B------:R-:W-:Y:S01]  /*1acd0*/  IMAD R2, R6, 0x8, R22 ;  /* 0x0000000806027824 */ /* 0x000fe200078e0216 */
[----:B0-----:R-:W-:Y:S01]  /*1ace0*/  SHF.L.U32 R3, R9, 0x1f, RZ ;  /* 0x0000001f09037819 */ /* 0x001fe200000006ff */
[----:B------:R-:W-:Y:S03]  /*1acf0*/  BSSY B3, `(.L_x_1603) ;  /* 0x0000003000037945 */ /* 0x000fe60003800000 */
[----:B------:R-:W0:Y:S02]  /*1ad00*/  SYNCS.PHASECHK.TRANS64.TRYWAIT P0, [R2+URZ+0x16840], R3 ;  /* 0x01684003020075a7 */ /* 0x000e24000800017f */
[----:B0-----:R-:W-:Y:S05]  /*1ad10*/  @!P0 BRA `(.L_x_1604) ;  /* 0x0000004c00988947 */ /* 0x001fea0003800000 */
.L_x_1756:
[----:B------:R-:W-:Y:S05]  /*1ad20*/  BSYNC B3 ;  /* 0x0000000000037941 */ /* 0x000fea0003800000 */
.L_x_1603:
        /* <DEDUP_REMOVED lines=12> */
.L_x_1606:
[----:B------:R-:W-:Y:S05]  /*1adf0*/  BSYNC B3 ;  /* 0x0000000000037941 */ /* 0x000fea0003800000 */
.L_x_1605:
        /* <DEDUP_REMOVED lines=11> */
.L_x_1607:
        /* <DEDUP_REMOVED lines=15> */
.L_x_1757:
[----:B------:R-:W-:Y:S05]  /*1afa0*/  BSYNC B3 ;  /* 0x0000000000037941 */ /* 0x000fea0003800000 */
.L_x_1608:
        /* <DEDUP_REMOVED lines=12> */
.L_x_1611:
[----:B------:R-:W-:Y:S05]  /*1b070*/  BSYNC B3 ;  /* 0x0000000000037941 */ /* 0x000fea0003800000 */
.L_x_1610:
        /* <DEDUP_REMOVED lines=11> */
.L_x_1612:
        /* <DEDUP_REMOVED lines=12> */
.L_x_1601:
[----:B------:R-:W-:Y:S05]  /*1b1f0*/  BSYNC B1 ;  /* 0x0000000000017941 */ /* 0x000fea0003800000 */
.L_x_1600:
[----:B------:R-:W2:Y:S01]  /*1b200*/  LDL R0, [R1+0x14] ;  /* 0x0000140001007983 */ /* 0x000ea20000100800 */
[----:B------:R-:W-:Y:S02]  /*1b210*/  IMAD.MOV.U32 R23, RZ, RZ, R6 ;  /* 0x000000ffff177224 */ /* 0x000fe400078e0006 */
[----:B------:R-:W-:Y:S02]  /*1b220*/  IMAD.MOV.U32 R26, RZ, RZ, R9 ;  /* 0x000000ffff1a7224 */ /* 0x000fe400078e0009 */
[----:B--2---:R-:W-:-:S07]  /*1b230*/  VIADD R0, R0, 0xfffffffd ;  /* 0xfffffffd00007836 */ /* 0x004fce0000000000 */
.L_x_1599:
[----:B------:R-:W-:Y:S05]  /*1b240*/  BSYNC B2 ;  /* 0x0000000000027941 */ /* 0x000fea0003800000 */
.L_x_1598:
[----:B------:R-:W2:Y:S01]  /*1b250*/  LDL.LU R2, [R1+0x14] ;  /* 0x0000140001027983 */ /* 0x000ea20000300800 */
[----:B------:R-:W-:Y:S01]  /*1b260*/  VIADD R7, R7, 0xfffffffe ;  /* 0xfffffffe07077836 */ /* 0x000fe20000000000 */
[----:B--2---:R-:W-:-:S04]  /*1b270*/  LOP3.LUT R2, RZ, R2, RZ, 0x33, !PT ;  /* 0x00000002ff027212 */ /* 0x004fc800078e33ff */
[----:B------:R-:W-:-:S13]  /*1b280*/  ISETP.NE.AND P0, PT, R7, R2, PT ;  /* 0x000000020700720c */ /* 0x000fda0003f05270 */
[----:B------:R-:W-:Y:S05]  /*1b290*/  @!P0 BRA `(.L_x_1597) ;  /* 0x0000000c00a88947 */ /* 0x000fea0003800000 */
[----:B------:R-:W-:-:S07]  /*1b2a0*/  IMAD.MOV.U32 R4, RZ, RZ, R17 ;  /* 0x000000ffff047224 */ /* 0x000fce00078e0011 */
.L_x_1639:
        /* <DEDUP_REMOVED lines=33> */
.L_x_1615:
[----:B------:R-:W-:Y:S01]  /*1b4c0*/  IMAD R2, R6, 0x8, R22 ;  /* 0x0000000806027824 */ /* 0x000fe200078e0216 */
[----:B0-----:R-:W-:Y:S01]  /*1b4d0*/  SHF.L.U32 R3, R7, 0x1f, RZ ;  /* 0x0000001f07037819 */ /* 0x001fe200000006ff */
[----:B------:R-:W-:Y:S03]  /*1b4e0*/  BSSY B2, `(.L_x_1616) ;  /* 0x0000003000027945 */ /* 0x000fe60003800000 */
[----:B------:R-:W0:Y:S02]  /*1b4f0*/  SYNCS.PHASECHK.TRANS64.TRYWAIT P0, [R2+URZ+0x16840], R3 ;  /* 0x01684003020075a7 */ /* 0x000e24000800017f */
[----:B0-----:R-:W-:Y:S05]  /*1b500*/  @!P0 BRA `(.L_x_1617) ;  /* 0x0000004400c48947 */ /* 0x001fea0003800000 */
.L_x_1758:
[----:B------:R-:W-:Y:S05]  /*1b510*/  BSYNC B2 ;  /* 0x0000000000027941 */ /* 0x000fea0003800000 */
.L_x_1616:
        /* <DEDUP_REMOVED lines=12> */
.L_x_1619:
[----:B------:R-:W-:Y:S05]  /*1b5e0*/  BSYNC B2 ;  /* 0x0000000000027941 */ /* 0x000fea0003800000 */
.L_x_1618:
        /* <DEDUP_REMOVED lines=11> */
.L_x_1620:
        /* <DEDUP_REMOVED lines=15> */
.L_x_1759:
[----:B------:R-:W-:Y:S05]  /*1b790*/  BSYNC B2 ;  /* 0x0000000000027941 */ /* 0x000fea0003800000 */
.L_x_1621:
        /* <DEDUP_REMOVED lines=11> */
.L_x_1624:
[----:B------:R-:W-:Y:S05]  /*1b850*/  BSYNC B2 ;  /* 0x0000000000027941 */ /* 0x000fea0003800000 */
.L_x_1623:
        /* <DEDUP_REMOVED lines=10> */
.L_x_1625:
        /* <DEDUP_REMOVED lines=12> */
.L_x_1614:
[----:B------:R-:W-:Y:S05]  /*1b9c0*/  BSYNC B1 ;  /* 0x0000000000017941 */ /* 0x000fea0003800000 */
.L_x_1613:
        /* <DEDUP_REMOVED lines=33> */
.L_x_1628:
[----:B------:R-:W-:Y:S01]  /*1bbe0*/  IMAD R2, R23, 0x8, R22 ;  /* 0x0000000817027824 */ /* 0x000fe200078e0216 */
[----:B0-----:R-:W-:Y:S01]  /*1bbf0*/  SHF.L.U32 R3, R26, 0x1f, RZ ;  /* 0x0000001f1a037819 */ /* 0x001fe200000006ff */
[----:B------:R-:W-:Y:S03]  /*1bc00*/  BSSY B2, `(.L_x_1629) ;  /* 0x0000003000027945 */ /* 0x000fe60003800000 */
[----:B------:R-:W0:Y:S02]  /*1bc10*/  SYNCS.PHASECHK.TRANS64.TRYWAIT P0, [R2+URZ+0x16840], R3 ;  /* 0x01684003020075a7 */ /* 0x000e24000800017f */
[----:B0-----:R-:W-:Y:S05]  /*1bc20*/  @!P0 BRA `(.L_x_1630) ;  /* 0x0000004000248947 */ /* 0x001fea0003800000 */
.L_x_1760:
[----:B------:R-:W-:Y:S05]  /*1bc30*/  BSYNC B2 ;  /* 0x0000000000027941 */ /* 0x000fea0003800000 */
.L_x_1629:
        /* <DEDUP_REMOVED lines=12> */
.L_x_1632:
[----:B------:R-:W-:Y:S05]  /*1bd00*/  BSYNC B2 ;  /* 0x0000000000027941 */ /* 0x000fea0003800000 */
.L_x_1631:
        /* <DEDUP_REMOVED lines=12> */
.L_x_1633:
        /* <DEDUP_REMOVED lines=15> */
.L_x_1761:
[----:B------:R-:W-:Y:S05]  /*1bec0*/  BSYNC B2 ;  /* 0x0000000000027941 */ /* 0x000fea0003800000 */
.L_x_1634:
[----:B------:R-:W-:Y:S01]  /*1bed0*/  BSSY B2, `(.L_x_1636) ;  /* 0x000000b000027945 */ /* 0x000fe20003800000 */
[----:B------:R-:W-:Y:S02]  /*1bee0*/  IMAD.MOV.U32 R2, RZ, RZ, 0x0 ;  /* 0x00000000ff027424 */ /* 0x000fe400078e00ff */
[----:B------:R-:W-:Y:S01]  /*1bef0*/  IMAD.MOV.U32 R3, RZ, RZ, 0x14f00000 ;  /* 0x14f00000ff037424 */ /* 0x000fe200078e00ff */
[----:B------:R-:W-:Y:S06]  /*1bf00*/  @P1 BRA `(.L_x_1637) ;  /* 0x00000000001c1947 */ /* 0x000fec0003800000 */
[----:B------:R-:W1:Y:S01]  /*1bf10*/  S2R R12, SR_TID.X ;  /* 0x00000000000c7919 */ /* 0x000e620000002100 */
[----:B0-----:R-:W-:-:S04]  /*1bf20*/  IMAD.MOV.U32 R7, RZ, RZ, 0x4000 ;  /* 0x00004000ff077424 */ /* 0x001fc800078e00ff */
[----:B------:R2:W-:Y:S01]  /*1bf30*/  SYNCS.ARRIVE.TRANS64 RZ, [R5+URZ+0x50], R7 ;  /* 0x0000500705ff79a7 */ /* 0x0005e2000800003f */
[----:B-1----:R-:W-:-:S04]  /*1bf40*/  LOP3.LUT R12, R12, 0x1f, RZ, 0xc0, !PT ;  /* 0x0000001f0c0c7812 */ /* 0x002fc800078ec0ff */
[----:B------:R-:W-:-:S13]  /*1bf50*/  ISETP.NE.AND P0, PT, R12, RZ, PT ;  /* 0x000000ff0c00720c */ /* 0x000fda0003f05270 */
[----:B--2---:R-:W-:Y:S05]  /*1bf60*/  @!P0 BRA `(.L_x_1637) ;  /* 0x0000000000048947 */ /* 0x004fea0003800000 */
[----:B------:R-:W-:Y:S01]  /*1bf70*/  BPT.TRAP 0x1 ;  /* 0x000000040000795c */ /* 0x000fe20000300000 */
.L_x_1637:
[----:B------:R-:W-:Y:S05]  /*1bf80*/  BSYNC B2 ;  /* 0x0000000000027941 */ /* 0x000fea0003800000 */
.L_x_1636:
        /* <DEDUP_REMOVED lines=10> */
.L_x_1638:
        /* <DEDUP_REMOVED lines=12> */
.L_x_1627:
[----:B------:R-:W-:Y:S05]  /*1c0f0*/  BSYNC B1 ;  /* 0x0000000000017941 */ /* 0x000fea0003800000 */
.L_x_1626:
[----:B------:R-:W2:Y:S01]  /*1c100*/  LDL R2, [R1+0x8] ;  /* 0x0000080001027983 */ /* 0x000ea20000100800 */
[----:B------:R-:W-:Y:S01]  /*1c110*/  VIADD R0, R0, 0xfffffffe ;  /* 0xfffffffe00007836 */ /* 0x000fe20000000000 */
[----:B--2---:R-:W-:-:S13]  /*1c120*/  ISETP.GT.AND P0, PT, R9, R2, PT ;  /* 0x000000020900720c */ /* 0x004fda0003f04270 */
[----:B------:R-:W-:Y:S05]  /*1c130*/  @P0 BRA `(.L_x_1639) ;  /* 0xfffffff0005c0947 */ /* 0x000fea000383ffff */
.L_x_1597:
[----:B------:R-:W-:Y:S05]  /*1c140*/  BSYNC B0 ;  /* 0x0000000000007941 */ /* 0x000fea0003800000 */
.L_x_1596:
        /* <DEDUP_REMOVED lines=17> */
.L_x_1641:
[----:B------:R-:W-:Y:S05]  /*1c260*/  BSYNC B0 ;  /* 0x0000000000007941 */ /* 0x000fea0003800000 */
.L_x_1640:
        /* <DEDUP_REMOVED lines=10> */
.L_x_1762:
[----:B------:R-:W-:Y:S05]  /*1c310*/  BSYNC B1 ;  /* 0x0000000000017941 */ /* 0x000fea0003800000 */
.L_x_1644:
        /* <DEDUP_REMOVED lines=9> */
.L_x_1647:
[----:B------:R-:W-:Y:S05]  /*1c3b0*/  BSYNC B1 ;  /* 0x0000000000017941 */ /* 0x000fea0003800000 */
.L_x_1646:
        /* <DEDUP_REMOVED lines=10> */
.L_x_1648:
        /* <DEDUP_REMOVED lines=10> */
.L_x_1643:
[----:B------:R-:W-:Y:S05]  /*1c500*/  BSYNC B0 ;  /* 0x0000000000007941 */ /* 0x000fea0003800000 */
.L_x_1642:
[----:B------:R-:W-:-:S05]  /*1c510*/  VIADD R23, R23, 0x1 ;  /* 0x0000000117177836 */ /* 0x000fca0000000000 */
[----:B------:R-:W-:-:S04]  /*1c520*/  ISETP.NE.AND P0, PT, R23, 0x2, PT ;  /* 0x000000021700780c */ /* 0x000fc80003f05270 */
[----:B0-----:R-:W-:Y:S02]  /*1c530*/  SEL R3, RZ, 0x1, P0 ;  /* 0x00000001ff037807 */ /* 0x001fe40000000000 */
[----:B------:R-:W-:Y:S02]  /*1c540*/  SEL R23, R23, RZ, P0 ;  /* 0x000000ff17177207 */ /* 0x000fe40000000000 */
[----:B------:R-:W-:-:S07]  /*1c550*/  LOP3.LUT R26, R26, R3, RZ, 0x3c, !PT ;  /* 0x000000031a1a7212 */ /* 0x000fce00078e3cff */
.L_x_1578:
[----:B------:R-:W-:Y:S05]  /*1c560*/  BSYNC B7 ;  /* 0x0000000000077941 */ /* 0x000fea0003800000 */
.L_x_1576:
[----:B------:R-:W2:Y:S02]  /*1c570*/  LDL R0, [R1] ;  /* 0x0000000001007983 */ /* 0x000ea40000100800 */
[----:B--2---:R-:W-:-:S13]  /*1c580*/  LOP3.LUT P0, RZ, R0, 0x2, RZ, 0xc0, !PT ;  /* 0x0000000200ff7812 */ /* 0x004fda000780c0ff */
[----:B------:R-:W-:Y:S05]  /*1c590*/  @!P0 BRA `(.L_x_1649) ;  /* 0x0000000000248947 */ /* 0x000fea0003800000 */
[----:B------:R-:W-:Y:S05]  /*1c5a0*/  WARPSYNC.ALL ;  /* 0x0000000000007948 */ /* 0x000fea0003800000 */
[----:B------:R-:W1:Y:S08]  /*1c5b0*/  S2UR UR5, SR_CgaCtaId ;  /* 0x00000000000579c3 */ /* 0x000e700000008800 */
[----:B------:R-:W-:Y:S06]  /*1c5c0*/  BAR.SYNC.DEFER_BLOCKING 0x5, 0x200 ;  /* 0x0148000000007b1d */ /* 0x000fec0000010000 */
[----:B------:R-:W-:-:S02]  /*1c5d0*/  UMOV UR4, 0x400 ;  /* 0x0000040000047882 */ /* 0x000fc40000000000 */
[----:B-1----:R-:W-:-:S06]  /*1c5e0*/  ULEA UR4, UR5, UR4, 0x18 ;  /* 0x0000000405047291 */ /* 0x002fcc000f8ec03f */
[----:B------:R-:W-:-:S05]  /*1c5f0*/  IMAD.U32 R22, RZ, RZ, UR4 ;  /* 0x00000004ff167e24 */ /* 0x000fca000f8e00ff */
[----:B------:R2:W3:Y:S01]  /*1c600*/  LDS.128 R16, [R22+0x168d0] ;  /* 0x0168d00016107984 */ /* 0x0004e20000000c00 */
[----:B------:R-:W-:Y:S06]  /*1c610*/  BAR.ARV 0x4, 0x200 ;  /* 0x0108000000007b1d */ /* 0x000fec0000002000 */
[----:B------:R-:W-:Y:S05]  /*1c620*/  BRA `(.L_x_1650) ;  /* 0x0000000800cc7947 */ /* 0x000fea0003800000 */
.L_x_1649:
        /* <DEDUP_REMOVED lines=36> */
.L_x_1772:
[----:B------:R-:W-:Y:S02]  /*1c870*/  ULDC UR4, c[0x0][0xc38] ;  /* 0x00030e0000047ab9 */ /* 0x000fe40000000800 */
[----:B------:R-:W-:-:S04]  /*1c880*/  IMAD.U32 R4, RZ, RZ, UR4 ;  /* 0x00000004ff047e24 */ /* 0x000fc8000f8e00ff */
[----:B--2---:R-:W-:-:S04]  /*1c890*/  IMAD R14, R14, R4, RZ ;  /* 0x000000040e0e7224 */ /* 0x004fc800078e02ff */
[----:B------:R-:W-:-:S05]  /*1c8a0*/  IMAD.IADD R5, R5, 0x1, R14 ;  /* 0x0000000105057824 */ /* 0x000fca00078e020e */
[----:B------:R-:W-:-:S13]  /*1c8b0*/  ISETP.GT.AND P6, PT, R5, R0, PT ;  /* 0x000000000500720c */ /* 0x000fda0003fc4270 */
[----:B------:R-:W-:Y:S05]  /*1c8c0*/  @P6 BRA `(.L_x_1652) ;  /* 0x00000000009c6947 */ /* 0x000fea0003800000 */
.L_x_1657:
[----:B------:R-:W2:Y:S01]  /*1c8d0*/  LDC R2, c[0x0][0xc3c] ;  /* 0x00030f00ff027b82 */ /* 0x000ea20000000800 */
[----:B------:R-:W-:-:S05]  /*1c8e0*/  VIADD R19, R19, 0x1f ;  /* 0x0000001f13137836 */ /* 0x000fca0000000000 */
[----:B--2---:R-:W-:-:S13]  /*1c8f0*/  ISETP.GE.AND P6, PT, R19, R2, PT ;  /* 0x000000021300720c */ /* 0x004fda0003fc6270 */
[----:B------:R-:W-:Y:S05]  /*1c900*/  @P6 BRA `(.L_x_1653) ;  /* 0x0000000400d06947 */ /* 0x000fea0003800000 */
[----:B-1----:R-:W1:Y:S01]  /*1c910*/  S2R R3, SR_TID.X ;  /* 0x0000000000037919 */ /* 0x002e620000002100 */
        /* <DEDUP_REMOVED lines=9> */
.L_x_1655:
[----:B------:R-:W-:Y:S05]  /*1c9b0*/  BSYNC B0 ;  /* 0x0000000000007941 */ /* 0x000fea0003800000 */
.L_x_1654:
        /* <DEDUP_REMOVED lines=18> */
.L_x_1780:
[----:B------:R-:W-:Y:S02]  /*1cae0*/  ULDC UR4, c[0x0][0xc38] ;  /* 0x00030e0000047ab9 */ /* 0x000fe40000000800 */
[----:B------:R-:W-:-:S04]  /*1caf0*/  IMAD.U32 R4, RZ, RZ, UR4 ;  /* 0x00000004ff047e24 */ /* 0x000fc8000f8e00ff */
[----:B--2---:R-:W-:-:S04]  /*1cb00*/  IMAD R14, R14, R4, RZ ;  /* 0x000000040e0e7224 */ /* 0x004fc800078e02ff */
[----:B------:R-:W-:-:S05]  /*1cb10*/  IMAD.IADD R5, R14, 0x1, R5 ;  /* 0x000000010e057824 */ /* 0x000fca00078e0205 */
[----:B------:R-:W-:-:S13]  /*1cb20*/  ISETP.GT.AND P6, PT, R5, R0, PT ;  /* 0x000000000500720c */ /* 0x000fda0003fc4270 */
[----:B------:R-:W-:Y:S05]  /*1cb30*/  @!P6 BRA `(.L_x_1657) ;  /* 0xfffffffc0064e947 */ /* 0x000fea000383ffff */
.L_x_1652:
        /* <DEDUP_REMOVED lines=8> */
.L_x_1784:
[----:B------:R-:W-:Y:S01]  /*1cbc0*/  ISETP.NE.AND P0, PT, R2, RZ, PT ;  /* 0x000000ff0200720c */ /* 0x000fe20003f05270 */
[----:B------:R-:W-:-:S12]  /*1cbd0*/  IMAD.MOV.U32 R14, RZ, RZ, RZ ;  /* 0x000000ffff0e7224 */ /* 0x000fd800078e00ff */
[----:B------:R-:W-:Y:S05]  /*1cbe0*/  @!P0 BRA `(.L_x_1659) ;  /* 0x0000000000108947 */ /* 0x000fea0003800000 */
[----:B------:R-:W-:Y:S01]  /*1cbf0*/  UMOV UR4, 0xffffffff ;  /* 0xffffffff00047882 */ /* 0x000fe20000000000 */
[----:B0-----:R-:W-:Y:S02]  /*1cc00*/  VIADD R12, R6, 0xffffffff ;  /* 0xffffffff060c7836 */ /* 0x001fe40000000000 */
[----:B------:R-:W-:Y:S05]  /*1cc10*/  BRA.DIV UR4, `(.L_x_1660) ;  /* 0x0000003a048c7947 */ /* 0x000fea000b800000 */
[----:B------:R4:W0:Y:S02]  /*1cc20*/  SHFL.IDX PT, R14, R3, R12, 0x1f ;  /* 0x00001f0c030e7589 */ /* 0x00082400000e0000 */
.L_x_1659:
[----:B-1--4-:R-:W1:Y:S01]  /*1cc30*/  LDC.64 R2, c[0x0][0xc90] ;  /* 0x00032400ff027b82 */ /* 0x012e620000000a00 */
[----:B------:R-:W-:-:S04]  /*1cc40*/  IMAD.IADD R19, R6, 0x1, R19 ;  /* 0x0000000106137824 */ /* 0x000fc800078e0213 */
[----:B-1----:R-:W-:-:S05]  /*1cc50*/  IMAD.WIDE R2, R19, 0x4, R2 ;  /* 0x0000000413027825 */ /* 0x002fca00078e0202 */
[----:B--2---:R1:W3:Y:S01]  /*1cc60*/  LDG.E R6, desc[UR38][R2.64] ;  /* 0x0000002602067981 */ /* 0x0042e2000c1e1900 */
[----:B0-----:R-:W-:-:S04]  /*1cc70*/  IMAD R16, R14, R4, R16 ;  /* 0x000000040e107224 */ /* 0x001fc800078e0210 */
[----:B------:R-:W-:Y:S02]  /*1cc80*/  IMAD.IADD R0, R0, 0x1, -R16 ;  /* 0x0000000100007824 */ /* 0x000fe400078e0a10 */
[----:B-1----:R-:W-:Y:S02]  /*1cc90*/  IMAD.MOV.U32 R2, RZ, RZ, RZ ;  /* 0x000000ffff027224 */ /* 0x002fe400078e00ff */
[----:B---3--:R-:W-:-:S05]  /*1cca0*/  IMAD R5, R17, R6, RZ ;  /* 0x0000000611057224 */ /* 0x008fca00078e02ff */
[----:B------:R-:W-:-:S04]  /*1ccb0*/  IABS R7, R5 ;  /* 0x0000000500077213 */ /* 0x000fc80000000000 */
[----:B------:R-:W0:Y:S08]  /*1ccc0*/  I2F.RP R8, R7 ;  /* 0x0000000700087306 */ /* 0x000e300000209400 */
[----:B0-----:R-:W0:Y:S02]  /*1ccd0*/  MUFU.RCP R8, R8 ;  /* 0x0000000800087308 */ /* 0x001e240000001000 */
[----:B0-----:R-:W-:Y:S01]  /*1cce0*/  VIADD R9, R8, 0xffffffe ;  /* 0x0ffffffe08097836 */ /* 0x001fe20000000000 */
[----:B------:R-:W-:-:S05]  /*1ccf0*/  IABS R8, R5 ;  /* 0x0000000500087213 */ /* 0x000fca0000000000 */
[----:B------:R-:W0:Y:S01]  /*1cd00*/  F2I.FTZ.U32.TRUNC.NTZ R3, R9 ;  /* 0x0000000900037305 */ /* 0x000e22000021f000 */
[----:B------:R-:W-:Y:S02]  /*1cd10*/  IMAD.MOV R8, RZ, RZ, -R8 ;  /* 0x000000ffff087224 */ /* 0x000fe400078e0a08 */
[----:B0-----:R-:W-:-:S04]  /*1cd20*/  IMAD.MOV R10, RZ, RZ, -R3 ;  /* 0x000000ffff0a7224 */ /* 0x001fc800078e0a03 */
[----:B------:R-:W-:-:S04]  /*1cd30*/  IMAD R11, R10, R7, RZ ;  /* 0x000000070a0b7224 */ /* 0x000fc800078e02ff */
[----:B------:R-:W-:Y:S01]  /*1cd40*/  IMAD.HI.U32 R2, R3, R11, R2 ;  /* 0x0000000b03027227 */ /* 0x000fe200078e0002 */
[----:B------:R-:W-:-:S05]  /*1cd50*/  IABS R3, R0 ;  /* 0x0000000000037213 */ /* 0x000fca0000000000 */
        /* <DEDUP_REMOVED lines=15> */
[----:B------:R-:W-:-:S03]  /*1ce50*/  IMAD R0, R5, R9, R0 ;  /* 0x0000000905007224 */ /* 0x000fc600078e0200 */
[----:B------:R-:W-:-:S04]  /*1ce60*/  VIADDMNMX R4, R3, R4, R6, PT ;  /* 0x0000000403047246 */ /* 0x000fc80003800106 */
[----:B------:R-:W-:-:S04]  /*1ce70*/  IABS R6, R4 ;  /* 0x0000000400067213 */ /* 0x000fc80000000000 */
[----:B------:R-:W0:Y:S08]  /*1ce80*/  I2F.RP R8, R6 ;  /* 0x0000000600087306 */ /* 0x000e300000209400 */
[----:B0-----:R-:W0:Y:S02]  /*1ce90*/  MUFU.RCP R8, R8 ;  /* 0x0000000800087308 */ /* 0x001e240000001000 */
[----:B0-----:R-:W-:Y:S01]  /*1cea0*/  VIADD R2, R8, 0xffffffe ;  /* 0x0ffffffe08027836 */ /* 0x001fe20000000000 */
[----:B------:R-:W-:-:S05]  /*1ceb0*/  IABS R8, R0 ;  /* 0x0000000000087213 */ /* 0x000fca0000000000 */
[----:B------:R0:W1:Y:S02]  /*1cec0*/  F2I.FTZ.U32.TRUNC.NTZ R3, R2 ;  /* 0x0000000200037305 */ /* 0x000064000021f000 */
[----:B0-----:R-:W-:Y:S02]  /*1ced0*/  IMAD.MOV.U32 R2, RZ, RZ, RZ ;  /* 0x000000ffff027224 */ /* 0x001fe400078e00ff */
[----:B-1----:R-:W-:-:S04]  /*1cee0*/  IMAD.MOV R5, RZ, RZ, -R3 ;  /* 0x000000ffff057224 */ /* 0x002fc800078e0a03 */
[----:B------:R-:W-:-:S04]  /*1cef0*/  IMAD R5, R5, R6, RZ ;  /* 0x0000000605057224 */ /* 0x000fc800078e02ff */
[----:B------:R-:W-:Y:S01]  /*1cf00*/  IMAD.HI.U32 R3, R3, R5, R2 ;  /* 0x0000000503037227 */ /* 0x000fe200078e0002 */
[-C--:B------:R-:W-:Y:S02]  /*1cf10*/  IABS R5, R4.reuse ;  /* 0x0000000400057213 */ /* 0x080fe40000000000 */
[C---:B------:R-:W-:Y:S01]  /*1cf20*/  LOP3.LUT R2, R0.reuse, R4, RZ, 0x3c, !PT ;  /* 0x0000000400027212 */ /* 0x040fe200078e3cff */
[----:B------:R-:W-:Y:S02]  /*1cf30*/  IMAD.IADD R0, R0, 0x1, R7 ;  /* 0x0000000100007824 */ /* 0x000fe400078e0207 */
[----:B------:R-:W-:Y:S01]  /*1cf40*/  IMAD.MOV R5, RZ, RZ, -R5 ;  /* 0x000000ffff057224 */ /* 0x000fe200078e0a05 */
[----:B------:R-:W-:Y:S01]  /*1cf50*/  ISETP.GE.AND P2, PT, R2, RZ, PT ;  /* 0x000000ff0200720c */ /* 0x000fe20003f46270 */
[----:B------:R-:W-:-:S04]  /*1cf60*/  IMAD.HI.U32 R3, R3, R8, RZ ;  /* 0x0000000803037227 */ /* 0x000fc800078e00ff */
        /* <DEDUP_REMOVED lines=14> */
.L_x_1653:
[----:B------:R-:W-:Y:S01]  /*1d050*/  UMOV UR4, URZ ;  /* 0x0000003f00047c82 */ /* 0x000fe20008000000 */
[----:B------:R-:W-:Y:S01]  /*1d060*/  UMOV UR5, URZ ;  /* 0x0000003f00057c82 */ /* 0x000fe20008000000 */
[----:B------:R-:W-:Y:S01]  /*1d070*/  ULDC UR6, c[0x0][0xc3c] ;  /* 0x00030f0000067ab9 */ /* 0x000fe20000000800 */
[----:B------:R-:W-:Y:S02]  /*1d080*/  IMAD.MOV.U32 R16, RZ, RZ, R0 ;  /* 0x000000ffff107224 */ /* 0x000fe400078e0000 */
[----:B------:R-:W-:Y:S02]  /*1d090*/  IMAD.U32 R17, RZ, RZ, UR4 ;  /* 0x00000004ff117e24 */ /* 0x000fe4000f8e00ff */
[----:B------:R-:W-:Y:S02]  /*1d0a0*/  IMAD.U32 R18, RZ, RZ, UR5 ;  /* 0x00000005ff127e24 */ /* 0x000fe4000f8e00ff */
[----:B------:R-:W-:-:S07]  /*1d0b0*/  IMAD.U32 R19, RZ, RZ, UR6 ;  /* 0x00000006ff137e24 */ /* 0x000fce000f8e00ff */
.L_x_1661:
[----:B------:R-:W2:Y:S01]  /*1d0c0*/  S2R R0, SR_TID.X ;  /* 0x0000000000007919 */ /* 0x000ea20000002100 */
[----:B------:R-:W-:Y:S05]  /*1d0d0*/  WARPSYNC.ALL ;  /* 0x0000000000007948 */ /* 0x000fea0003800000 */
[----:B------:R-:W-:Y:S01]  /*1d0e0*/  BAR.SYNC.DEFER_BLOCKING 0x4, 0x200 ;  /* 0x0108000000007b1d */ /* 0x000fe20000010000 */
[----:B--2---:R-:W-:-:S04]  /*1d0f0*/  LOP3.LUT R0, R0, 0x1f, RZ, 0xc0, !PT ;  /* 0x0000001f00007812 */ /* 0x004fc800078ec0ff */
[----:B------:R-:W-:-:S13]  /*1d100*/  ISETP.NE.AND P0, PT, R0, RZ, PT ;  /* 0x000000ff0000720c */ /* 0x000fda0003f05270 */
[----:B-1----:R-:W1:Y:S01]  /*1d110*/  @!P0 S2R R3, SR_CgaCtaId ;  /* 0x0000000000038919 */ /* 0x002e620000008800 */
[----:B------:R-:W-:-:S04]  /*1d120*/  @!P0 MOV R0, 0x400 ;  /* 0x0000040000008802 */ /* 0x000fc80000000f00 */
[----:B-1----:R-:W-:-:S05]  /*1d130*/  @!P0 LEA R22, R3, R0, 0x18 ;  /* 0x0000000003168211 */ /* 0x002fca00078ec0ff */
[----:B------:R1:W-:Y:S01]  /*1d140*/  @!P0 STS.128 [R22+0x168d0], R16 ;  /* 0x0168d01016008388 */ /* 0x0003e20000000c00 */
[----:B------:R-:W-:Y:S06]  /*1d150*/  BAR.ARV 0x5, 0x200 ;  /* 0x0148000000007b1d */ /* 0x000fec0000002000 */
.L_x_1650:
[----:B------:R-:W-:Y:S02]  /*1d160*/  ULDC UR4, c[0x0][0xc3c] ;  /* 0x00030f0000047ab9 */ /* 0x000fe40000000800 */
[----:B---3--:R-:W-:-:S13]  /*1d170*/  ISETP.GE.AND P0, PT, R19, UR4, PT ;  /* 0x0000000413007c0c */ /* 0x008fda000bf06270 */
[----:B------:R-:W-:Y:S05]  /*1d180*/  @!P0 BRA `(.L_x_1662) ;  /* 0xffffffa000ec8947 */ /* 0x000fea000383ffff */
[----:B------:R-:W-:Y:S05]  /*1d190*/  BSYNC B8 ;  /* 0x0000000000087941 */ /* 0x000fea0003800000 */
.L_x_1524:
[----:B--2---:R-:W2:Y:S01]  /*1d1a0*/  LDL.LU R0, [R1+0x24] ;  /* 0x0000240001007983 */ /* 0x004ea20000300800 */
[----:B------:R-:W-:Y:S01]  /*1d1b0*/  BSSY B0, `(.L_x_1663) ;  /* 0x000000b000007945 */ /* 0x000fe20003800000 */
[----:B------:R-:W3:Y:S01]  /*1d1c0*/  S2R R5, SR_CgaCtaId ;  /* 0x0000000000057919 */ /* 0x000ee20000008800 */
[----:B--2---:R-:W-:-:S05]  /*1d1d0*/  VIADD R0, R0, 0x1 ;  /* 0x0000000100007836 */ /* 0x004fca0000000000 */
[----:B0-----:R-:W-:-:S04]  /*1d1e0*/  LEA.HI R2, R0, R0, RZ, 0x1 ;  /* 0x0000000000027211 */ /* 0x001fc800078f08ff */
[----:B------:R-:W-:Y:S02]  /*1d1f0*/  LOP3.LUT R3, R2, 0xfffffffe, RZ, 0xc0, !PT ;  /* 0xfffffffe02037812 */ /* 0x000fe400078ec0ff */
[----:B------:R-:W-:-:S03]  /*1d200*/  MOV R2, 0x400 ;  /* 0x0000040000027802 */ /* 0x000fc60000000f00 */
[----:B------:R-:W-:Y:S01]  /*1d210*/  IMAD.IADD R0, R0, 0x1, -R3 ;  /* 0x0000000100007824 */ /* 0x000fe200078e0a03 */
[----:B---3--:R-:W-:-:S04]  /*1d220*/  LEA R9, R5, R2, 0x18 ;  /* 0x0000000205097211 */ /* 0x008fc800078ec0ff */
[----:B------:R-:W-:-:S04]  /*1d230*/  SHF.L.U32 R0, R0, 0x1f, RZ ;  /* 0x0000001f00007819 */ /* 0x000fc800000006ff */
[----:B------:R-:W0:Y:S02]  /*1d240*/  SYNCS.PHASECHK.TRANS64.TRYWAIT P0, [R9+URZ+0x16820], R0 ;  /* 0x01682000090075a7 */ /* 0x000e24000800017f */
[----:B0-----:R-:W-:Y:S05]  /*1d250*/  @!P0 BRA `(.L_x_1664) ;  /* 0x0000003400208947 */ /* 0x001fea0003800000 */
.L_x_1787:
[----:B------:R-:W-:Y:S05]  /*1d260*/  BSYNC B0 ;  /* 0x0000000000007941 */ /* 0x000fea0003800000 */
.L_x_1663:
[----:B------:R-:W-:-:S03]  /*1d270*/  UMOV UR4, 0xffffffff ;  /* 0xffffffff00047882 */ /* 0x000fc60000000000 */
[----:B------:R-:W-:Y:S05]  /*1d280*/  BRA.DIV UR4, `(.L_x_1665) ;  /* 0x0000003604287947 */ /* 0x000fea000b800000 */
[----:B0-----:R-:W0:Y:S02]  /*1d290*/  S2R R0, SR_TID.X ;  /* 0x0000000000007919 */ /* 0x001e240000002100 */
[----:B0-----:R-:W-:-:S04]  /*1d2a0*/  SHF.R.U32.HI R0, RZ, 0x5, R0 ;  /* 0x00000005ff007819 */ /* 0x001fc80000011600 */
[----:B------:R-:W-:-:S05]  /*1d2b0*/  LOP3.LUT R0, R0, 0x3, RZ, 0xc0, !PT ;  /* 0x0000000300007812 */ /* 0x000fca00078ec0ff */
[----:B------:R0:W2:Y:S02]  /*1d2c0*/  SHFL.IDX PT, R14, R0, RZ, 0x1f ;  /* 0x00001fff000e7589 */ /* 0x0000a400000e0000 */
.L_x_1790:
[----:B--2---:R-:W-:-:S13]  /*1d2d0*/  ISETP.NE.AND P0, PT, R14, RZ, PT ;  /* 0x000000ff0e00720c */ /* 0x004fda0003f05270 */
[----:B------:R-:W-:Y:S05]  /*1d2e0*/  @P0 BRA `(.L_x_1322) ;  /* 0x0000000000880947 */ /* 0x000fea0003800000 */
[----:B------:R-:W-:-:S03]  /*1d2f0*/  UMOV UR4, 0xffffffff ;  /* 0xffffffff00047882 */ /* 0x000fc60000000000 */
[----:B------:R-:W-:Y:S05]  /*1d300*/  BRA.DIV UR4, `(.L_x_1666) ;  /* 0x00000036043c7947 */ /* 0x000fea000b800000 */
[----:B------:R-:W-:-:S13]  /*1d310*/  ELECT P6, URZ, PT ;  /* 0x00000000003f782f */ /* 0x000fda00038c0000 */
.L_x_1793:
[----:B------:R-:W-:Y:S05]  /*1d320*/  @!P6 BRA `(.L_x_1322) ;  /* 0x000000000078e947 */ /* 0x000fea0003800000 */
[----:B------:R-:W-:-:S06]  /*1d330*/  ULOP3.LUT UR4, UR36, 0x2, URZ, 0xfc, !UPT ;  /* 0x0000000224047892 */ /* 0x000fcc000f8efc3f */
[----:B0-----:R-:W-:-:S05]  /*1d340*/  IMAD.U32 R0, RZ, RZ, UR4 ;  /* 0x00000004ff007e24 */ /* 0x001fca000f8e00ff */
[----:B------:R-:W-:-:S13]  /*1d350*/  ISETP.NE.AND P2, PT, R0, 0x3, PT ;  /* 0x000000030000780c */ /* 0x000fda0003f45270 */
[----:B------:R-:W-:Y:S05]  /*1d360*/  @!P2 BRA `(.L_x_1667) ;  /* 0x000000000004a947 */ /* 0x000fea0003800000 */
[----:B------:R-:W-:Y:S01]  /*1d370*/  BPT.TRAP 0x1 ;  /* 0x000000040000795c */ /* 0x000fe20000300000 */
.L_x_1667:
        /* <DEDUP_REMOVED lines=12> */
.L_x_1794:
[----:B------:R-:W2:Y:S02]  /*1d440*/  SYNCS.PHASECHK.TRANS64.TRYWAIT P0, [R3+URZ], R2 ;  /* 0x00000002030075a7 */ /* 0x000ea4000800017f */
[----:B--2---:R-:W-:Y:S05]  /*1d450*/  @!P0 BRA `(.L_x_1669) ;  /* 0x00000034001c8947 */ /* 0x004fea0003800000 */
.L_x_1795:
[----:B------:R-:W-:Y:S05]  /*1d460*/  @!P2 BRA `(.L_x_1670) ;  /* 0x000000000004a947 */ /* 0x000fea0003800000 */
[----:B------:R-:W-:Y:S01]  /*1d470*/  BPT.TRAP 0x1 ;  /* 0x000000040000795c */ /* 0x000fe20000300000 */
.L_x_1670:
[----:B------:R-:W-:-:S04]  /*1d480*/  VIADD R0, R9, 0x16860 ;  /* 0x0001686009007836 */ /* 0x000fc80000000000 */
[----:B------:R-:W-:-:S04]  /*1d490*/  IMAD R23, R23, 0x8, R0 ;  /* 0x0000000817177824 */ /* 0x000fc800078e0200 */
[----:B------:R-:W3:Y:S02]  /*1d4a0*/  SYNCS.PHASECHK.TRANS64.TRYWAIT P0, [R23+URZ], R4 ;  /* 0x00000004170075a7 */ /* 0x000ee4000800017f */
[----:B---3--:R-:W-:Y:S05]  /*1d4b0*/  @!P0 BRA `(.L_x_1671) ;  /* 0x0000003400188947 */ /* 0x008fea0003800000 */
.L_x_1796:
[----:B------:R-:W-:-:S07]  /*1d4c0*/  IMAD R7, R7, 0x8, R0 ;  /* 0x0000000807077824 */ /* 0x000fce00078e0200 */
.L_x_1672:
[----:B----4-:R4:W0:Y:S02]  /*1d4d0*/  SYNCS.PHASECHK.TRANS64.TRYWAIT P0, [R7+URZ], R2 ;  /* 0x00000002070075a7 */ /* 0x010824000800017f */
[----:B0-----:R-:W-:Y:S05]  /*1d4e0*/  @!P0 NANOSLEEP.SYNCS 0x989680 ;  /* 0x009896800000895d */ /* 0x001fea0003900000 */
[----:B------:R-:W0:Y:S02]  /*1d4f0*/  @!P0 SYNCS.PHASECHK.TRANS64 P0, [R7+URZ], R2 ;  /* 0x00000002070085a7 */ /* 0x000e24000800007f */
[----:B0-----:R-:W-:Y:S05]  /*1d500*/  @!P0 BRA `(.L_x_1672) ;  /* 0xfffffffc00f08947 */ /* 0x001fea000383ffff */
.L_x_1322:
[----:B------:R-:W-:Y:S05]  /*1d510*/  BSYNC B9 ;  /* 0x0000000000097941 */ /* 0x000fea0003800000 */
.L_x_1319:
[----:B------:R-:W-:Y:S05]  /*1d520*/  EXIT ;  /* 0x000000000000794d */ /* 0x000fea0003800000 */
.L_x_1348:
[----:B0-----:R0:W1:Y:S02]  /*1d530*/  SYNCS.PHASECHK.TRANS64.TRYWAIT P6, [R79+URZ+0x16890], R91 ;  /* 0x0168905b4f0075a7 */ /* 0x00106400080c017f */
[----:B-1----:R-:W-:Y:S05]  /*1d540*/  @!P6 NANOSLEEP.SYNCS 0x989680 ;  /* 0x009896800000e95d */ /* 0x002fea0003900000 */
[----:B------:R-:W1:Y:S02]  /*1d550*/  @!P6 SYNCS.PHASECHK.TRANS64 P6, [R79+URZ+0x16890], R91 ;  /* 0x0168905b4f00e5a7 */ /* 0x000e6400080c007f */
[----:B-1----:R-:W-:Y:S05]  /*1d560*/  @!P6 BRA `(.L_x_1348) ;  /* 0xfffffffc00f0e947 */ /* 0x002fea000383ffff */
[----:B------:R-:W-:Y:S05]  /*1d570*/  BRA `(.L_x_1673) ;  /* 0xfffffe58005c7947 */ /* 0x000fea000383ffff */
.L_x_1368:
[----:B0-----:R0:W1:Y:S02]  /*1d580*/  SYNCS.PHASECHK.TRANS64.TRYWAIT P5, [R79+URZ+0x16890], R91 ;  /* 0x0168905b4f0075a7 */ /* 0x00106400080a017f */
[----:B-1----:R-:W-:Y:S05]  /*1d590*/  @!P5 NANOSLEEP.SYNCS 0x989680 ;  /* 0x009896800000d95d */ /* 0x002fea0003900000 */
[----:B------:R-:W1:Y:S02]  /*1d5a0*/  @!P5 SYNCS.PHASECHK.TRANS64 P5, [R79+URZ+0x16890], R91 ;  /* 0x0168905b4f00d5a7 */ /* 0x000e6400080a007f */
[----:B-1----:R-:W-:Y:S05]  /*1d5b0*/  @!P5 BRA `(.L_x_1368) ;  /* 0xfffffffc00f0d947 */ /* 0x002fea000383ffff */
[----:B------:R-:W-:Y:S05]  /*1d5c0*/  BRA `(.L_x_1674) ;  /* 0xfffffe6800dc7947 */ /* 0x000fea000383ffff */
.L_x_1377:
[----:B-1----:R1:W2:Y:S02]  /*1d5d0*/  SYNCS.PHASECHK.TRANS64.TRYWAIT P4, [R79+URZ+0x16890], R91 ;  /* 0x0168905b4f0075a7 */ /* 0x0022a4000808017f */
[----:B--2---:R-:W-:Y:S05]  /*1d5e0*/  @!P4 NANOSLEEP.SYNCS 0x989680 ;  /* 0x009896800000c95d */ /* 0x004fea0003900000 */
[----:B------:R-:W2:Y:S02]  /*1d5f0*/  @!P4 SYNCS.PHASECHK.TRANS64 P4, [R79+URZ+0x16890], R91 ;  /* 0x0168905b4f00c5a7 */ /* 0x000ea4000808007f */
[----:B--2---:R-:W-:Y:S05]  /*1d600*/  @!P4 BRA `(.L_x_1377) ;  /* 0xfffffffc00f0c947 */ /* 0x004fea000383ffff */
[----:B------:R-:W-:Y:S05]  /*1d610*/  BRA `(.L_x_1675) ;  /* 0xfffffe7c000c7947 */ /* 0x000fea000383ffff */
.L_x_1383:
[----:B--2---:R2:W3:Y:S02]  /*1d620*/  SYNCS.PHASECHK.TRANS64.TRYWAIT P3, [R79+URZ+0x168b0], R91 ;  /* 0x0168b05b4f0075a7 */ /* 0x0044e4000806017f */
[----:B---3--:R-:W-:Y:S05]  /*1d630*/  @!P3 NANOSLEEP.SYNCS 0x989680 ;  /* 0x009896800000b95d */ /* 0x008fea0003900000 */
[----:B------:R-:W3:Y:S02]  /*1d640*/  @!P3 SYNCS.PHASECHK.TRANS64 P3, [R79+URZ+0x168b0], R91 ;  /* 0x0168b05b4f00b5a7 */ /* 0x000ee4000806007f */
[----:B---3--:R-:W-:Y:S05]  /*1d650*/  @!P3 BRA `(.L_x_1383) ;  /* 0xfffffffc00f0b947 */ /* 0x008fea000383ffff */
[----:B------:R-:W-:Y:S05]  /*1d660*/  BRA `(.L_x_1676) ;  /* 0xfffffe7c00a07947 */ /* 0x000fea000383ffff */
.L_x_1399:
[----:B------:R-:W0:Y:S01]  /*1d670*/  S2R R4, SR_TID.X ;  /* 0x0000000000047919 */ /* 0x000e220000002100 */
[----:B------:R-:W-:Y:S01]  /*1d680*/  BSSY B0, `(.L_x_1677) ;  /* 0x000000c000007945 */ /* 0x000fe20003800000 */
[----:B------:R-:W-:Y:S02]  /*1d690*/  IMAD.MOV.U32 R12, RZ, RZ, RZ ;  /* 0x000000ffff0c7224 */ /* 0x000fe400078e00ff */
        /* <DEDUP_REMOVED lines=10> */
.L_x_1678:
[----:B------:R-:W-:Y:S05]  /*1d740*/  BSYNC B0 ;  /* 0x0000000000007941 */ /* 0x000fea0003800000 */
.L_x_1677:
[----:B------:R0:W-:Y:S01]  /*1d750*/  STL [R1+0x1c], R14 ;  /* 0x00001c0e01007387 */ /* 0x0001e20000100800 */
[----:B------:R-:W-:Y:S05]  /*1d760*/  BRA `(.L_x_1679) ;  /* 0xfffffe8400fc7947 */ /* 0x000fea000383ffff */
.L_x_1411:
[----:B------:R-:W-:Y:S01]  /*1d770*/  BSSY B1, `(.L_x_1680) ;  /* 0x0000008000017945 */ /* 0x000fe20003800000 */
[----:B------:R-:W-:Y:S02]  /*1d780*/  IMAD.MOV.U32 R13, RZ, RZ, R6 ;  /* 0x000000ffff0d7224 */ /* 0x000fe400078e0006 */
[----:B------:R-:W-:Y:S02]  /*1d790*/  IMAD.MOV.U32 R12, RZ, RZ, RZ ;  /* 0x000000ffff0c7224 */ /* 0x000fe400078e00ff */
[----:B------:R-:W-:Y:S02]  /*1d7a0*/  IMAD.MOV.U32 R11, RZ, RZ, 0x1c1f ;  /* 0x00001c1fff0b7424 */ /* 0x000fe400078e00ff */
[----:B------:R-:W-:-:S07]  /*1d7b0*/  IMAD.MOV.U32 R15, RZ, RZ, -0x1 ;  /* 0xffffffffff0f7424 */ /* 0x000fce00078e00ff */
[----:B0-----:R-:W-:Y:S05]  /*1d7c0*/  WARPSYNC.COLLECTIVE R15, `(.L_x_1681) ;  /* 0x000000000f087348 */ /* 0x001fea0003c00000 */
[----:B0-----:R0:W1:Y:S02]  /*1d7d0*/  SHFL.IDX P6, R14, R13, R12, R11 ;  /* 0x0000000c0d0e7389 */ /* 0x00106400000c000b */
[----:B01----:R-:W-:Y:S01]  /*1d7e0*/  ENDCOLLECTIVE ;  /* 0x000000000000791b */ /* 0x003fe20003800000 */
.L_x_1681:
[----:B------:R-:W-:Y:S05]  /*1d7f0*/  BSYNC B1 ;  /* 0x0000000000017941 */ /* 0x000fea0003800000 */
.L_x_1680:
        /* <DEDUP_REMOVED lines=8> */
.L_x_1682:
[----:B------:R-:W-:Y:S02]  /*1d880*/  IMAD.MOV.U32 R13, RZ, RZ, R8 ;  /* 0x000000ffff0d7224 */ /* 0x000fe400078e0008 */
[----:B------:R-:W-:-:S07]  /*1d890*/  IMAD.MOV.U32 R0, RZ, RZ, R14 ;  /* 0x000000ffff007224 */ /* 0x000fce00078e000e */
[----:B------:R-:W-:Y:S05]  /*1d8a0*/  WARPSYNC.COLLECTIVE R15, `(.L_x_1683) ;  /* 0x000000000f087348 */ /* 0x000fea0003c00000 */
[----:B------:R0:W1:Y:S02]  /*1d8b0*/  SHFL.IDX P6, R14, R13, R12, R11 ;  /* 0x0000000c0d0e7389 */ /* 0x00006400000c000b */
[----:B01----:R-:W-:Y:S01]  /*1d8c0*/  ENDCOLLECTIVE ;  /* 0x000000000000791b */ /* 0x003fe20003800000 */
.L_x_1683:
[----:B------:R-:W-:Y:S02]  /*1d8d0*/  IMAD.MOV.U32 R13, RZ, RZ, R7 ;  /* 0x000000ffff0d7224 */ /* 0x000fe400078e0007 */
[----:B------:R-:W-:-:S07]  /*1d8e0*/  IMAD.MOV.U32 R5, RZ, RZ, R14 ;  /* 0x000000ffff057224 */ /* 0x000fce00078e000e */
[----:B------:R-:W-:Y:S05]  /*1d8f0*/  WARPSYNC.COLLECTIVE R15, `(.L_x_1684) ;  /* 0x000000000f087348 */ /* 0x000fea0003c00000 */
[----:B------:R0:W1:Y:S02]  /*1d900*/  SHFL.IDX P6, R14, R13, R12, R11 ;  /* 0x0000000c0d0e7389 */ /* 0x00006400000c000b */
[----:B01----:R-:W-:Y:S01]  /*1d910*/  ENDCOLLECTIVE ;  /* 0x000000000000791b */ /* 0x003fe20003800000 */
.L_x_1684:
[----:B------:R-:W-:Y:S05]  /*1d920*/  BRA `(.L_x_1685) ;  /* 0xfffffe8c00887947 */ /* 0x000fea000383ffff */
.L_x_1414:
[----:B------:R-:W-:Y:S01]  /*1d930*/  BSSY B1, `(.L_x_1686) ;  /* 0x0000008000017945 */ /* 0x000fe20003800000 */
[----:B------:R-:W-:Y:S02]  /*1d940*/  IMAD.MOV.U32 R13, RZ, RZ, R6 ;  /* 0x000000ffff0d7224 */ /* 0x000fe400078e0006 */
[----:B------:R-:W-:Y:S02]  /*1d950*/  IMAD.MOV.U32 R12, RZ, RZ, 0x1 ;  /* 0x00000001ff0c7424 */ /* 0x000fe400078e00ff */
[----:B------:R-:W-:Y:S02]  /*1d960*/  IMAD.MOV.U32 R11, RZ, RZ, 0x1c1f ;  /* 0x00001c1fff0b7424 */ /* 0x000fe400078e00ff */
[----:B------:R-:W-:-:S07]  /*1d970*/  IMAD.MOV.U32 R15, RZ, RZ, -0x1 ;  /* 0xffffffffff0f7424 */ /* 0x000fce00078e00ff */
[----:B-1----:R-:W-:Y:S05]  /*1d980*/  WARPSYNC.COLLECTIVE R15, `(.L_x_1687) ;  /* 0x000000000f087348 */ /* 0x002fea0003c00000 */
[----:B------:R0:W2:Y:S02]  /*1d990*/  SHFL.IDX P6, R14, R13, R12, R11 ;  /* 0x0000000c0d0e7389 */ /* 0x0000a400000c000b */
[----:B012---:R-:W-:Y:S01]  /*1d9a0*/  ENDCOLLECTIVE ;  /* 0x000000000000791b */ /* 0x007fe20003800000 */
.L_x_1687:
[----:B------:R-:W-:Y:S05]  /*1d9b0*/  BSYNC B1 ;  /* 0x0000000000017941 */ /* 0x000fea0003800000 */
.L_x_1686:
[----:B------:R-:W-:Y:S02]  /*1d9c0*/  IMAD.MOV.U32 R13, RZ, RZ, R4 ;  /* 0x000000ffff0d7224 */ /* 0x000fe400078e0004 */
[----:B------:R-:W-:Y:S02]  /*1d9d0*/  IMAD.MOV.U32 R12, RZ, RZ, 0x1 ;  /* 0x00000001ff0c7424 */ /* 0x000fe400078e00ff */
[----:B------:R-:W-:Y:S02]  /*1d9e0*/  IMAD.MOV.U32 R11, RZ, RZ, 0x1c1f ;  /* 0x00001c1fff0b7424 */ /* 0x000fe400078e00ff */
[----:B------:R-:W-:Y:S02]  /*1d9f0*/  IMAD.MOV.U32 R15, RZ, RZ, -0x1 ;  /* 0xffffffffff0f7424 */ /* 0x000fe400078e00ff */
[----:B------:R-:W-:-:S07]  /*1da00*/  IMAD.MOV.U32 R3, RZ, RZ, R14 ;  /* 0x000000ffff037224 */ /* 0x000fce00078e000e */
[----:B------:R-:W-:Y:S05]  /*1da10*/  WARPSYNC.COLLECTIVE R15, `(.L_x_1688) ;  /* 0x000000000f087348 */ /* 0x000fea0003c00000 */
[----:B------:R0:W1:Y:S02]  /*1da20*/  SHFL.IDX P6, R14, R13, R12, R11 ;  /* 0x0000000c0d0e7389 */ /* 0x00006400000c000b */
[----:B01----:R-:W-:Y:S01]  /*1da30*/  ENDCOLLECTIVE ;  /* 0x000000000000791b */ /* 0x003fe20003800000 */
.L_x_1688:
[----:B------:R-:W-:Y:S02]  /*1da40*/  IMAD.MOV.U32 R13, RZ, RZ, R8 ;  /* 0x000000ffff0d7224 */ /* 0x000fe400078e0008 */
[----:B------:R-:W-:-:S07]  /*1da50*/  IMAD.MOV.U32 R0, RZ, RZ, R14 ;  /* 0x000000ffff007224 */ /* 0x000fce00078e000e */
[----:B------:R-:W-:Y:S05]  /*1da60*/  WARPSYNC.COLLECTIVE R15, `(.L_x_1689) ;  /* 0x000000000f087348 */ /* 0x000fea0003c00000 */
[----:B------:R0:W1:Y:S02]  /*1da70*/  SHFL.IDX P6, R14, R13, R12, R11 ;  /* 0x0000000c0d0e7389 */ /* 0x00006400000c000b */
[----:B01----:R-:W-:Y:S01]  /*1da80*/  ENDCOLLECTIVE ;  /* 0x000000000000791b */ /* 0x003fe20003800000 */
.L_x_1689:
[----:B------:R-:W-:Y:S02]  /*1da90*/  IMAD.MOV.U32 R13, RZ, RZ, R7 ;  /* 0x000000ffff0d7224 */ /* 0x000fe400078e0007 */
[----:B------:R-:W-:-:S07]  /*1daa0*/  IMAD.MOV.U32 R5, RZ, RZ, R14 ;  /* 0x000000ffff057224 */ /* 0x000fce00078e000e */
[----:B------:R-:W-:Y:S05]  /*1dab0*/  WARPSYNC.COLLECTIVE R15, `(.L_x_1690) ;  /* 0x000000000f087348 */ /* 0x000fea0003c00000 */
[----:B------:R0:W1:Y:S02]  /*1dac0*/  SHFL.IDX P6, R14, R13, R12, R11 ;  /* 0x0000000c0d0e7389 */ /* 0x00006400000c000b */
[----:B01----:R-:W-:Y:S01]  /*1dad0*/  ENDCOLLECTIVE ;  /* 0x000000000000791b */ /* 0x003fe20003800000 */
.L_x_1690:
[----:B------:R-:W-:Y:S05]  /*1dae0*/  BRA `(.L_x_1691) ;  /* 0xfffffe8c00ec7947 */ /* 0x000fea000383ffff */
.L_x_1418:
[----:B0-----:R0:W1:Y:S02]  /*1daf0*/  SYNCS.PHASECHK.TRANS64.TRYWAIT P0, [R2+URZ+0x16800], R41 ;  /* 0x01680029020075a7 */ /* 0x001064000800017f */
[----:B-1----:R-:W-:Y:S05]  /*1db00*/  @!P0 NANOSLEEP.SYNCS 0x989680 ;  /* 0x009896800000895d */ /* 0x002fea0003900000 */
[----:B------:R-:W1:Y:S02]  /*1db10*/  @!P0 SYNCS.PHASECHK.TRANS64 P0, [R2+URZ+0x16800], R41 ;  /* 0x01680029020085a7 */ /* 0x000e64000800007f */
[----:B-1----:R-:W-:Y:S05]  /*1db20*/  @!P0 BRA `(.L_x_1418) ;  /* 0xfffffffc00f08947 */ /* 0x002fea000383ffff */
[----:B------:R-:W-:Y:S05]  /*1db30*/  BRA `(.L_x_1692) ;  /* 0xfffffe9000f47947 */ /* 0x000fea000383ffff */
.L_x_1426:
[----:B------:R-:W1:Y:S01]  /*1db40*/  LDC R41, c[0x0][0x3f4] ;  /* 0x0000fd00ff297b82 */ /* 0x000e620000000800 */
[----:B------:R-:W-:Y:S01]  /*1db50*/  BSSY B1, `(.L_x_1693) ;  /* 0x0000008000017945 */ /* 0x000fe20003800000 */
[----:B------:R-:W-:Y:S02]  /*1db60*/  IMAD.MOV.U32 R13, RZ, RZ, R26 ;  /* 0x000000ffff0d7224 */ /* 0x000fe400078e001a */
[----:B------:R-:W-:Y:S02]  /*1db70*/  IMAD.MOV.U32 R12, RZ, RZ, RZ ;  /* 0x000000ffff0c7224 */ /* 0x000fe400078e00ff */
[----:B------:R-:W-:Y:S02]  /*1db80*/  IMAD.MOV.U32 R11, RZ, RZ, 0x1c1f ;  /* 0x00001c1fff0b7424 */ /* 0x000fe400078e00ff */
[----:B------:R-:W-:-:S07]  /*1db90*/  IMAD.MOV.U32 R15, RZ, RZ, -0x1 ;  /* 0xffffffffff0f7424 */ /* 0x000fce00078e00ff */
[----:B01----:R-:W-:Y:S05]  /*1dba0*/  WARPSYNC.COLLECTIVE R15, `(.L_x_1694) ;  /* 0x000000000f087348 */ /* 0x003fea0003c00000 */
[----:B0-----:R0:W2:Y:S02]  /*1dbb0*/  SHFL.IDX P6, R14, R13, R12, R11 ;  /* 0x0000000c0d0e7389 */ /* 0x0010a400000c000b */
[----:B012---:R-:W-:Y:S01]  /*1dbc0*/  ENDCOLLECTIVE ;  /* 0x000000000000791b */ /* 0x007fe20003800000 */
.L_x_1694:
[----:B------:R-:W-:Y:S05]  /*1dbd0*/  BSYNC B1 ;  /* 0x0000000000017941 */ /* 0x000fea0003800000 */
.L_x_1693:
[----:B------:R0:W5:Y:S01]  /*1dbe0*/  LDL R8, [R1+0x4] ;  /* 0x0000040001087983 */ /* 0x0001620000100800 */
[----:B------:R-:W-:Y:S01]  /*1dbf0*/  IMAD.MOV.U32 R13, RZ, RZ, R25 ;  /* 0x000000ffff0d7224 */ /* 0x000fe200078e0019 */
[----:B------:R-:W-:Y:S01]  /*1dc00*/  ISETP.GE.AND P0, PT, R18, R41, PT ;  /* 0x000000291200720c */ /* 0x000fe20003f06270 */
[----:B------:R-:W-:Y:S02]  /*1dc10*/  IMAD.MOV.U32 R12, RZ, RZ, RZ ;  /* 0x000000ffff0c7224 */ /* 0x000fe400078e00ff */
[----:B------:R-:W-:Y:S02]  /*1dc20*/  IMAD.MOV.U32 R11, RZ, RZ, 0x1c1f ;  /* 0x00001c1fff0b7424 */ /* 0x000fe400078e00ff */
[----:B------:R-:W-:Y:S02]  /*1dc30*/  IMAD.MOV.U32 R15, RZ, RZ, -0x1 ;  /* 0xffffffffff0f7424 */ /* 0x000fe400078e00ff */
[----:B0-----:R-:W-:-:S07]  /*1dc40*/  IMAD.MOV.U32 R0, RZ, RZ, R14 ;  /* 0x000000ffff007224 */ /* 0x001fce00078e000e */
[----:B-----5:R-:W-:Y:S05]  /*1dc50*/  WARPSYNC.COLLECTIVE R15, `(.L_x_1695) ;  /* 0x000000000f087348 */ /* 0x020fea0003c00000 */
[----:B------:R0:W1:Y:S02]  /*1dc60*/  SHFL.IDX P6, R14, R13, R12, R11 ;  /* 0x0000000c0d0e7389 */ /* 0x00006400000c000b */
[----:B01---5:R-:W-:Y:S01]  /*1dc70*/  ENDCOLLECTIVE ;  /* 0x000000000000791b */ /* 0x023fe20003800000 */
.L_x_1695:
[----:B------:R-:W-:Y:S02]  /*1dc80*/  IMAD.MOV.U32 R13, RZ, RZ, R24 ;  /* 0x000000ffff0d7224 */ /* 0x000fe400078e0018 */
[----:B------:R-:W-:-:S07]  /*1dc90*/  IMAD.MOV.U32 R3, RZ, RZ, R14 ;  /* 0x000000ffff037224 */ /* 0x000fce00078e000e */
[----:B------:R-:W-:Y:S05]  /*1dca0*/  WARPSYNC.COLLECTIVE R15, `(.L_x_1696) ;  /* 0x000000000f087348 */ /* 0x000fea0003c00000 */
[----:B------:R0:W1:Y:S02]  /*1dcb0*/  SHFL.IDX P6, R14, R13, R12, R11 ;  /* 0x0000000c0d0e7389 */ /* 0x00006400000c000b */
[----:B01----:R-:W-:Y:S01]  /*1dcc0*/  ENDCOLLECTIVE ;  /* 0x000000000000791b */ /* 0x003fe20003800000 */
.L_x_1696:
[----:B------:R-:W-:Y:S02]  /*1dcd0*/  IMAD.MOV.U32 R13, RZ, RZ, R27 ;  /* 0x000000ffff0d7224 */ /* 0x000fe400078e001b */
[----:B------:R-:W-:-:S07]  /*1dce0*/  IMAD.MOV.U32 R4, RZ, RZ, R14 ;  /* 0x000000ffff047224 */ /* 0x000fce00078e000e */
[----:B------:R-:W-:Y:S05]  /*1dcf0*/  WARPSYNC.COLLECTIVE R15, `(.L_x_1697) ;  /* 0x000000000f087348 */ /* 0x000fea0003c00000 */
[----:B------:R0:W1:Y:S02]  /*1dd00*/  SHFL.IDX P6, R14, R13, R12, R11 ;  /* 0x0000000c0d0e7389 */ /* 0x00006400000c000b */
[----:B01----:R-:W-:Y:S01]  /*1dd10*/  ENDCOLLECTIVE ;  /* 0x000000000000791b */ /* 0x003fe20003800000 */
.L_x_1697:
[----:B------:R-:W-:-:S05]  /*1dd20*/  IMAD R32, R8, R32, RZ ;  /* 0x0000002008207224 */ /* 0x000fca00078e02ff */
[----:B------:R-:W-:-:S13]  /*1dd30*/  ISETP.GE.OR P1, PT, R39, R32, P0 ;  /* 0x000000202700720c */ /* 0x000fda0000726670 */
[C---:B------:R-:W-:Y:S01]  /*1dd40*/  @!P1 IMAD.SHL.U32 R5, R18.reuse, 0x2, RZ ;  /* 0x0000000212059824 */ /* 0x040fe200078e00ff */
[----:B------:R-:W-:-:S04]  /*1dd50*/  @!P1 SHF.L.U64.HI R21, R18, 0x1, R43 ;  /* 0x0000000112159819 */ /* 0x000fc8000001022b */
[----:B------:R-:W-:-:S05]  /*1dd60*/  @!P1 IADD3 R6, P2, R3, R5, RZ ;  /* 0x0000000503069210 */ /* 0x000fca0007f5e0ff */
[----:B------:R-:W-:-:S05]  /*1dd70*/  @!P1 IMAD.X R7, R0, 0x1, R21, P2 ;  /* 0x0000000100079824 */ /* 0x000fca00010e0615 */
[----:B------:R-:W2:Y:S01]  /*1dd80*/  @!P1 LD.E.128 R8, desc[UR38][R6.64] ;  /* 0x0000002606089980 */ /* 0x000ea2000c101d00 */
[----:B------:R-:W-:-:S05]  /*1dd90*/  @!P1 IADD3 R14, P2, R14, R5, RZ ;  /* 0x000000050e0e9210 */ /* 0x000fca0007f5e0ff */
[----:B------:R-:W-:-:S04]  /*1dda0*/  @!P1 IMAD.X R3, R4, 0x1, R21, P2 ;  /* 0x0000000104039824 */ /* 0x000fc800010e0615 */
[----:B------:R-:W-:-:S05]  /*1ddb0*/  @!P1 IMAD.MOV.U32 R15, RZ, RZ, R3 ;  /* 0x000000ffff0f9224 */ /* 0x000fca00078e0003 */
[----:B------:R0:W5:Y:S01]  /*1ddc0*/  @!P1 LD.E.128 R4, desc[UR38][R14.64] ;  /* 0x000000260e049980 */ /* 0x000162000c101d00 */
[----:B------:R-:W-:Y:S01]  /*1ddd0*/  CS2R R36, SRZ ;  /* 0x0000000000247805 */ /* 0x000fe2000001ff00 */
[----:B------:R-:W-:Y:S01]  /*1dde0*/  IMAD.MOV.U32 R13, RZ, RZ, R26 ;  /* 0x000000ffff0d7224 */ /* 0x000fe200078e001a */
[----:B------:R-:W-:Y:S01]  /*1ddf0*/  CS2R R34, SRZ ;  /* 0x0000000000227805 */ /* 0x000fe2000001ff00 */
[----:B------:R-:W-:Y:S01]  /*1de00*/  IMAD.MOV.U32 R12, RZ, RZ, 0x1 ;  /* 0x00000001ff0c7424 */ /* 0x000fe200078e00ff */
[----:B------:R-:W-:Y:S02]  /*1de10*/  CS2R R20, SRZ ;  /* 0x0000000000147805 */ /* 0x000fe4000001ff00 */
[----:B------:R-:W-:Y:S01]  /*1de20*/  CS2R R28, SRZ ;  /* 0x00000000001c7805 */ /* 0x000fe2000001ff00 */
[----:B0-----:R-:W-:Y:S02]  /*1de30*/  IMAD.MOV.U32 R15, RZ, RZ, -0x1 ;  /* 0xffffffffff0f7424 */ /* 0x001fe400078e00ff */
[----:B--2---:R-:W-:-:S02]  /*1de40*/  @!P1 IMAD.MOV.U32 R37, RZ, RZ, R11 ;  /* 0x000000ffff259224 */ /* 0x004fc400078e000b */
[----:B------:R-:W-:Y:S02]  /*1de50*/  IMAD.MOV.U32 R11, RZ, RZ, 0x1c1f ;  /* 0x00001c1fff0b7424 */ /* 0x000fe400078e00ff */
[----:B------:R-:W-:Y:S02]  /*1de60*/  @!P1 IMAD.MOV.U32 R34, RZ, RZ, R8 ;  /* 0x000000ffff229224 */ /* 0x000fe400078e0008 */
[----:B------:R-:W-:-:S07]  /*1de70*/  @!P1 IMAD.MOV.U32 R35, RZ, RZ, R9 ;  /* 0x000000ffff239224 */ /* 0x000fce00078e0009 */
[----:B-----5:R-:W-:Y:S05]  /*1de80*/  WARPSYNC.COLLECTIVE R15, `(.L_x_1698) ;  /* 0x000000000f087348 */ /* 0x020fea0003c00000 */
[----:B------:R0:W1:Y:S02]  /*1de90*/  SHFL.IDX P6, R14, R13, R12, R11 ;  /* 0x0000000c0d0e7389 */ /* 0x00006400000c000b */
[----:B01---5:R-:W-:Y:S01]  /*1dea0*/  ENDCOLLECTIVE ;  /* 0x000000000000791b */ /* 0x023fe20003800000 */
.L_x_1698:
[----:B------:R-:W-:Y:S02]  /*1deb0*/  IMAD.MOV.U32 R0, RZ, RZ, R34 ;  /* 0x000000ffff007224 */ /* 0x000fe400078e0022 */
[----:B------:R-:W-:Y:S02]  /*1dec0*/  IMAD.MOV.U32 R3, RZ, RZ, R35 ;  /* 0x000000ffff037224 */ /* 0x000fe400078e0023 */
[----:B------:R-:W-:Y:S01]  /*1ded0*/  @!P1 IMAD.MOV.U32 R36, RZ, RZ, R10 ;  /* 0x000000ffff249224 */ /* 0x000fe200078e000a */
[----:B------:R-:W-:Y:S01]  /*1dee0*/  PRMT R42, R0, 0x7610, R42 ;  /* 0x00007610002a7816 */ /* 0x000fe2000000002a */
[----:B------:R-:W-:Y:S01]  /*1def0*/  IMAD.MOV.U32 R9, RZ, RZ, R37 ;  /* 0x000000ffff097224 */ /* 0x000fe200078e0025 */
[----:B------:R-:W-:Y:S01]  /*1df00*/  PRMT R45, R45, 0x5410, R3 ;  /* 0x000054102d2d7816 */ /* 0x000fe20000000003 */
[----:B------:R-:W-:Y:S02]  /*1df10*/  @!P1 IMAD.MOV.U32 R20, RZ, RZ, R4 ;  /* 0x000000ffff149224 */ /* 0x000fe400078e0004 */
[----:B------:R-:W-:-:S02]  /*1df20*/  @!P1 IMAD.MOV.U32 R21, RZ, RZ, R5 ;  /* 0x000000ffff159224 */ /* 0x000fc400078e0005 */
[----:B------:R-:W-:Y:S02]  /*1df30*/  @!P1 IMAD.MOV.U32 R28, RZ, RZ, R6 ;  /* 0x000000ffff1c9224 */ /* 0x000fe400078e0006 */
[----:B------:R-:W-:Y:S02]  /*1df40*/  IMAD.MOV.U32 R13, RZ, RZ, R25 ;  /* 0x000000ffff0d7224 */ /* 0x000fe400078e0019 */
[----:B------:R-:W-:Y:S02]  /*1df50*/  @!P1 IMAD.MOV.U32 R29, RZ, RZ, R7 ;  /* 0x000000ffff1d9224 */ /* 0x000fe400078e0007 */
[----:B------:R-:W-:Y:S02]  /*1df60*/  IMAD.MOV.U32 R4, RZ, RZ, R20 ;  /* 0x000000ffff047224 */ /* 0x000fe400078e0014 */
[----:B------:R-:W-:Y:S02]  /*1df70*/  IMAD.MOV.U32 R5, RZ, RZ, R21 ;  /* 0x000000ffff057224 */ /* 0x000fe400078e0015 */
[----:B------:R-:W-:-:S02]  /*1df80*/  IMAD.MOV.U32 R6, RZ, RZ, R28 ;  /* 0x000000ffff067224 */ /* 0x000fc400078e001c */
[----:B------:R-:W-:Y:S01]  /*1df90*/  IMAD.MOV.U32 R0, RZ, RZ, R14 ;  /* 0x000000ffff007224 */ /* 0x000fe200078e000e */
[----:B------:R-:W-:-:S07]  /*1dfa0*/  PRMT R45, R5, 0x7610, R45 ;  /* 0x00007610052d7816 */ /* 0x000fce000000002d */
[----:B------:R-:W-:Y:S05]  /*1dfb0*/  WARPSYNC.COLLECTIVE R15, `(.L_x_1699) ;  /* 0x000000000f087348 */ /* 0x000fea0003c00000 */
[----:B------:R0:W1:Y:S02]  /*1dfc0*/  SHFL.IDX P6, R14, R13, R12, R11 ;  /* 0x0000000c0d0e7389 */ /* 0x00006400000c000b */
[----:B01----:R-:W-:Y:S01]  /*1dfd0*/  ENDCOLLECTIVE ;  /* 0x000000000000791b */ /* 0x003fe20003800000 */
.L_x_1699:
[----:B------:R-:W-:Y:S01]  /*1dfe0*/  IMAD.MOV.U32 R8, RZ, RZ, R36 ;  /* 0x000000ffff087224 */ /* 0x000fe200078e0024 */
[----:B------:R-:W-:Y:S01]  /*1dff0*/  PRMT R56, R4, 0x5410, R6 ;  /* 0x0000541004387816 */ /* 0x000fe20000000006 */
[----:B------:R-:W-:Y:S01]  /*1e000*/  IMAD.MOV.U32 R7, RZ, RZ, R29 ;  /* 0x000000ffff077224 */ /* 0x000fe200078e001d */
[----:B------:R-:W-:Y:S02]  /*1e010*/  CS2R R4, SRZ ;  /* 0x0000000000047805 */ /* 0x000fe4000001ff00 */
[----:B------:R-:W-:Y:S02]  /*1e020*/  PRMT R31, R8, 0x5410, R9 ;  /* 0x00005410081f7816 */ /* 0x000fe40000000009 */
[----:B------:R-:W-:Y:S01]  /*1e030*/  PRMT R42, R42, 0x5410, R7 ;  /* 0x000054102a2a7816 */ /* 0x000fe20000000007 */
[----:B------:R-:W-:Y:S02]  /*1e040*/  IMAD.MOV.U32 R13, RZ, RZ, R24 ;  /* 0x000000ffff0d7224 */ /* 0x000fe400078e0018 */
[----:B------:R-:W-:-:S07]  /*1e050*/  IMAD.MOV.U32 R3, RZ, RZ, R14 ;  /* 0x000000ffff037224 */ /* 0x000fce00078e000e */
[----:B------:R-:W-:Y:S05]  /*1e060*/  WARPSYNC.COLLECTIVE R15, `(.L_x_1700) ;  /* 0x000000000f087348 */ /* 0x000fea0003c00000 */
[----:B------:R0:W1:Y:S02]  /*1e070*/  SHFL.IDX P6, R14, R13, R12, R11 ;  /* 0x0000000c0d0e7389 */ /* 0x00006400000c000b */
[----:B01----:R-:W-:Y:S01]  /*1e080*/  ENDCOLLECTIVE ;  /* 0x000000000000791b */ /* 0x003fe20003800000 */
.L_x_1700:
[----:B------:R-:W-:Y:S02]  /*1e090*/  IMAD.MOV.U32 R13, RZ, RZ, R27 ;  /* 0x000000ffff0d7224 */ /* 0x000fe400078e001b */
[----:B------:R-:W-:-:S07]  /*1e0a0*/  IMAD.MOV.U32 R24, RZ, RZ, R14 ;  /* 0x000000ffff187224 */ /* 0x000fce00078e000e */
[----:B------:R-:W-:Y:S05]  /*1e0b0*/  WARPSYNC.COLLECTIVE R15, `(.L_x_1701) ;  /* 0x000000000f087348 */ /* 0x000fea0003c00000 */
[----:B------:R0:W1:Y:S02]  /*1e0c0*/  SHFL.IDX P6, R14, R13, R12, R11 ;  /* 0x0000000c0d0e7389 */ /* 0x00006400000c000b */
[----:B01----:R-:W-:Y:S01]  /*1e0d0*/  ENDCOLLECTIVE ;  /* 0x000000000000791b */ /* 0x003fe20003800000 */
.L_x_1701:
[----:B------:R-:W-:Y:S05]  /*1e0e0*/  BRA `(.L_x_1702) ;  /* 0xfffffe9c00e47947 */ /* 0x000fea000383ffff */
.L_x_1430:
[----:B0-----:R0:W1:Y:S02]  /*1e0f0*/  SYNCS.PHASECHK.TRANS64.TRYWAIT P1, [R2+URZ+0x16800], R13 ;  /* 0x0168000d020075a7 */ /* 0x001064000802017f */
[----:B-1----:R-:W-:Y:S05]  /*1e100*/  @!P1 NANOSLEEP.SYNCS 0x989680 ;  /* 0x009896800000995d */ /* 0x002fea0003900000 */
[----:B------:R-:W1:Y:S02]  /*1e110*/  @!P1 SYNCS.PHASECHK.TRANS64 P1, [R2+URZ+0x16800], R13 ;  /* 0x0168000d020095a7 */ /* 0x000e64000802007f */
[----:B-1----:R-:W-:Y:S05]  /*1e120*/  @!P1 BRA `(.L_x_1430) ;  /* 0xfffffffc00f09947 */ /* 0x002fea000383ffff */
[----:B------:R-:W-:Y:S05]  /*1e130*/  BRA `(.L_x_1703) ;  /* 0xfffffea000847947 */ /* 0x000fea000383ffff */
.L_x_1436:
[----:B--2---:R2:W3:Y:S02]  /*1e140*/  SYNCS.PHASECHK.TRANS64.TRYWAIT P2, [R7+URZ+0x16830], R0 ;  /* 0x01683000070075a7 */ /* 0x0044e4000804017f */
[----:B---3--:R-:W-:Y:S05]  /*1e150*/  @!P2 NANOSLEEP.SYNCS 0x989680 ;  /* 0x009896800000a95d */ /* 0x008fea0003900000 */
[----:B------:R-:W3:Y:S02]  /*1e160*/  @!P2 SYNCS.PHASECHK.TRANS64 P2, [R7+URZ+0x16830], R0 ;  /* 0x016830000700a5a7 */ /* 0x000ee4000804007f */
[----:B---3--:R-:W-:Y:S05]  /*1e170*/  @!P2 BRA `(.L_x_1436) ;  /* 0xfffffffc00f0a947 */ /* 0x008fea000383ffff */
[----:B------:R-:W-:Y:S05]  /*1e180*/  BRA `(.L_x_1435) ;  /* 0xfffffeb000047947 */ /* 0x000fea000383ffff */
.L_x_1454:
[----:B-1----:R1:W2:Y:S02]  /*1e190*/  SYNCS.PHASECHK.TRANS64.TRYWAIT P4, [R11+URZ+0x16830], R10 ;  /* 0x0168300a0b0075a7 */ /* 0x0022a4000808017f */
[----:B--2---:R-:W-:Y:S05]  /*1e1a0*/  @!P4 NANOSLEEP.SYNCS 0x989680 ;  /* 0x009896800000c95d */ /* 0x004fea0003900000 */
[----:B------:R-:W2:Y:S02]  /*1e1b0*/  @!P4 SYNCS.PHASECHK.TRANS64 P4, [R11+URZ+0x16830], R10 ;  /* 0x0168300a0b00c5a7 */ /* 0x000ea4000808007f */
[----:B--2---:R-:W-:Y:S05]  /*1e1c0*/  @!P4 BRA `(.L_x_1454) ;  /* 0xfffffffc00f0c947 */ /* 0x004fea000383ffff */
[----:B------:R-:W-:Y:S05]  /*1e1d0*/  BRA `(.L_x_1453) ;  /* 0xfffffee000f07947 */ /* 0x000fea000383ffff */
.L_x_1458:
[----:B-1----:R1:W2:Y:S02]  /*1e1e0*/  SYNCS.PHASECHK.TRANS64.TRYWAIT P3, [R11+URZ+0x16850], R10 ;  /* 0x0168500a0b0075a7 */ /* 0x0022a4000806017f */
[----:B--2---:R-:W-:Y:S05]  /*1e1f0*/  @!P3 NANOSLEEP.SYNCS 0x989680 ;  /* 0x009896800000b95d */ /* 0x004fea0003900000 */
[----:B------:R-:W2:Y:S02]  /*1e200*/  @!P3 SYNCS.PHASECHK.TRANS64 P3, [R11+URZ+0x16850], R10 ;  /* 0x0168500a0b00b5a7 */ /* 0x000ea4000806007f */
[----:B--2---:R-:W-:Y:S05]  /*1e210*/  @!P3 BRA `(.L_x_1458) ;  /* 0xfffffffc00f0b947 */ /* 0x004fea000383ffff */
[----:B------:R-:W-:Y:S05]  /*1e220*/  BRA `(.L_x_1455) ;  /* 0xfffffee400b07947 */ /* 0x000fea000383ffff */
.L_x_1477:
[----:B-1----:R1:W2:Y:S02]  /*1e230*/  SYNCS.PHASECHK.TRANS64.TRYWAIT P3, [R0+URZ+0x16830], R3 ;  /* 0x01683003000075a7 */ /* 0x0022a4000806017f */
[----:B--2---:R-:W-:Y:S05]  /*1e240*/  @!P3 NANOSLEEP.SYNCS 0x989680 ;  /* 0x009896800000b95d */ /* 0x004fea0003900000 */
[----:B------:R-:W2:Y:S02]  /*1e250*/  @!P3 SYNCS.PHASECHK.TRANS64 P3, [R0+URZ+0x16830], R3 ;  /* 0x016830030000b5a7 */ /* 0x000ea4000806007f */
[----:B--2---:R-:W-:Y:S05]  /*1e260*/  @!P3 BRA `(.L_x_1477) ;  /* 0xfffffffc00f0b947 */ /* 0x004fea000383ffff */
[----:B------:R-:W-:Y:S05]  /*1e270*/  BRA `(.L_x_1476) ;  /* 0xffffff1400787947 */ /* 0x000fea000383ffff */
.L_x_1481:
[----:B-1----:R1:W2:Y:S02]  /*1e280*/  SYNCS.PHASECHK.TRANS64.TRYWAIT P2, [R3+URZ+0x16850], R0 ;  /* 0x01685000030075a7 */ /* 0x0022a4000804017f */
[----:B--2---:R-:W-:Y:S05]  /*1e290*/  @!P2 NANOSLEEP.SYNCS 0x989680 ;  /* 0x009896800000a95d */ /* 0x004fea0003900000 */
[----:B------:R-:W2:Y:S02]  /*1e2a0*/  @!P2 SYNCS.PHASECHK.TRANS64 P2, [R3+URZ+0x16850], R0 ;  /* 0x016850000300a5a7 */ /* 0x000ea4000804007f */
[----:B--2---:R-:W-:Y:S05]  /*1e2b0*/  @!P2 BRA `(.L_x_1481) ;  /* 0xfffffffc00f0a947 */ /* 0x004fea000383ffff */
[----:B------:R-:W-:Y:S05]  /*1e2c0*/  BRA `(.L_x_1478) ;  /* 0xffffff1800387947 */ /* 0x000fea000383ffff */
.L_x_1488:
[----:B-1----:R1:W2:Y:S02]  /*1e2d0*/  SYNCS.PHASECHK.TRANS64.TRYWAIT P3, [R0+URZ+0x16830], R3 ;  /* 0x01683003000075a7 */ /* 0x0022a4000806017f */
[----:B--2---:R-:W-:Y:S05]  /*1e2e0*/  @!P3 NANOSLEEP.SYNCS 0x989680 ;  /* 0x009896800000b95d */ /* 0x004fea0003900000 */
[----:B------:R-:W2:Y:S02]  /*1e2f0*/  @!P3 SYNCS.PHASECHK.TRANS64 P3, [R0+URZ+0x16830], R3 ;  /* 0x016830030000b5a7 */ /* 0x000ea4000806007f */
[----:B--2---:R-:W-:Y:S05]  /*1e300*/  @!P3 BRA `(.L_x_1488) ;  /* 0xfffffffc00f0b947 */ /* 0x004fea000383ffff */
[----:B------:R-:W-:Y:S05]  /*1e310*/  BRA `(.L_x_1487) ;  /* 0xffffff34001c7947 */ /* 0x000fea000383ffff */
.L_x_1492:
[----:B-1----:R1:W2:Y:S02]  /*1e320*/  SYNCS.PHASECHK.TRANS64.TRYWAIT P2, [R3+URZ+0x16850], R0 ;  /* 0x01685000030075a7 */ /* 0x0022a4000804017f */
[----:B--2---:R-:W-:Y:S05]  /*1e330*/  @!P2 NANOSLEEP.SYNCS 0x989680 ;  /* 0x009896800000a95d */ /* 0x004fea0003900000 */
[----:B------:R-:W2:Y:S02]  /*1e340*/  @!P2 SYNCS.PHASECHK.TRANS64 P2, [R3+URZ+0x16850], R0 ;  /* 0x016850000300a5a7 */ /* 0x000ea4000804007f */
[----:B--2---:R-:W-:Y:S05]  /*1e350*/  @!P2 BRA `(.L_x_1492) ;  /* 0xfffffffc00f0a947 */ /* 0x004fea000383ffff */
[----:B------:R-:W-:Y:S05]  /*1e360*/  BRA `(.L_x_1489) ;  /* 0xffffff3400dc7947 */ /* 0x000fea000383ffff */
.L_x_1505:
[----:B-1----:R1:W2:Y:S02]  /*1e370*/  SYNCS.PHASECHK.TRANS64.TRYWAIT P0, [R11+URZ+0x16850], R4 ;  /* 0x016850040b0075a7 */ /* 0x0022a4000800017f */
[----:B--2---:R-:W-:Y:S05]  /*1e380*/  @!P0 NANOSLEEP.SYNCS 0x989680 ;  /* 0x009896800000895d */ /* 0x004fea0003900000 */
[----:B------:R-:W2:Y:S02]  /*1e390*/  @!P0 SYNCS.PHASECHK.TRANS64 P0, [R11+URZ+0x16850], R4 ;  /* 0x016850040b0085a7 */ /* 0x000ea4000800007f */
[----:B--2---:R-:W-:Y:S05]  /*1e3a0*/  @!P0 BRA `(.L_x_1505) ;  /* 0xfffffffc00f08947 */ /* 0x004fea000383ffff */
[----:B------:R-:W-:Y:S05]  /*1e3b0*/  BRA `(.L_x_1504) ;  /* 0xffffff6000c07947 */ /* 0x000fea000383ffff */
.L_x_1513:
[----:B------:R-:W-:Y:S02]  /*1e3c0*/  IMAD.MOV.U32 R13, RZ, RZ, R20 ;  /* 0x000000ffff0d7224 */ /* 0x000fe400078e0014 */
[----:B------:R-:W-:Y:S02]  /*1e3d0*/  IMAD.MOV.U32 R12, RZ, RZ, RZ ;  /* 0x000000ffff0c7224 */ /* 0x000fe400078e00ff */
[----:B------:R-:W-:Y:S02]  /*1e3e0*/  IMAD.MOV.U32 R11, RZ, RZ, 0x181f ;  /* 0x0000181fff0b7424 */ /* 0x000fe400078e00ff */
[----:B------:R-:W-:Y:S02]  /*1e3f0*/  IMAD.MOV.U32 R15, RZ, RZ, -0x1 ;  /* 0xffffffffff0f7424 */ /* 0x000fe400078e00ff */
[----:B------:R-:W-:Y:S02]  /*1e400*/  IMAD R21, R8, R27, RZ ;  /* 0x0000001b08157224 */ /* 0x000fe400078e02ff */
[----:B------:R-:W-:-:S07]  /*1e410*/  IMAD.IADD R24, R30, 0x1, R26 ;  /* 0x000000011e187824 */ /* 0x000fce00078e021a */
[----:B-1----:R-:W-:Y:S05]  /*1e420*/  WARPSYNC.COLLECTIVE R15, `(.L_x_1704) ;  /* 0x000000000f087348 */ /* 0x002fea0003c00000 */
[----:B------:R0:W2:Y:S02]  /*1e430*/  SHFL.IDX P6, R14, R13, R12, R11 ;  /* 0x0000000c0d0e7389 */ /* 0x0000a400000c000b */
[----:B012---:R-:W-:Y:S01]  /*1e440*/  ENDCOLLECTIVE ;  /* 0x000000000000791b */ /* 0x007fe20003800000 */
.L_x_1704:
[C---:B------:R-:W-:Y:S01]  /*1e450*/  VIADD R8, R24.reuse, 0x30 ;  /* 0x0000003018087836 */ /* 0x040fe20000000000 */
[----:B------:R-:W-:-:S04]  /*1e460*/  ISETP.GE.OR P3, PT, R24, R21, P0 ;  /* 0x000000151800720c */ /* 0x000fc80000766670 */
[----:B------:R-:W-:Y:S01]  /*1e470*/  ISETP.GE.OR P4, PT, R8, R21, P0 ;  /* 0x000000150800720c */ /* 0x000fe20000786670 */
[----:B------:R-:W-:Y:S02]  /*1e480*/  VIADD R8, R24, 0x60 ;  /* 0x0000006018087836 */ /* 0x000fe40000000000 */
[----:B------:R-:W-:-:S03]  /*1e490*/  IMAD.MOV.U32 R13, RZ, RZ, R7 ;  /* 0x000000ffff0d7224 */ /* 0x000fc600078e0007 */
[----:B------:R-:W-:Y:S01]  /*1e4a0*/  ISETP.GE.OR P2, PT, R8, R21, P0 ;  /* 0x000000150800720c */ /* 0x000fe20000746670 */
[----:B------:R-:W-:-:S12]  /*1e4b0*/  IMAD.MOV.U32 R0, RZ, RZ, R14 ;  /* 0x000000ffff007224 */ /* 0x000fd800078e000e */
[----:B------:R-:W-:Y:S05]  /*1e4c0*/  WARPSYNC.COLLECTIVE R15, `(.L_x_1705) ;  /* 0x000000000f087348 */ /* 0x000fea0003c00000 */
[----:B------:R0:W1:Y:S02]  /*1e4d0*/  SHFL.IDX P6, R14, R13, R12, R11 ;  /* 0x0000000c0d0e7389 */ /* 0x00006400000c000b */
[----:B01----:R-:W-:Y:S01]  /*1e4e0*/  ENDCOLLECTIVE ;  /* 0x000000000000791b */ /* 0x003fe20003800000 */
.L_x_1705:
[----:B------:R-:W-:Y:S02]  /*1e4f0*/  IMAD.MOV.U32 R13, RZ, RZ, R20 ;  /* 0x000000ffff0d7224 */ /* 0x000fe400078e0014 */
[----:B------:R-:W-:Y:S02]  /*1e500*/  IMAD.MOV.U32 R12, RZ, RZ, 0x1 ;  /* 0x00000001ff0c7424 */ /* 0x000fe400078e00ff */
[----:B------:R-:W-:-:S07]  /*1e510*/  IMAD.MOV.U32 R3, RZ, RZ, R14 ;  /* 0x000000ffff037224 */ /* 0x000fce00078e000e */
[----:B------:R-:W-:Y:S05]  /*1e520*/  WARPSYNC.COLLECTIVE R15, `(.L_x_1706) ;  /* 0x000000000f087348 */ /* 0x000fea0003c00000 */
[----:B------:R0:W1:Y:S02]  /*1e530*/  SHFL.IDX P6, R14, R13, R12, R11 ;  /* 0x0000000c0d0e7389 */ /* 0x00006400000c000b */
[----:B01----:R-:W-:Y:S01]  /*1e540*/  ENDCOLLECTIVE ;  /* 0x000000000000791b */ /* 0x003fe20003800000 */
.L_x_1706:
[----:B------:R-:W-:-:S04]  /*1e550*/  @!P3 LEA R10, P5, R29, R3, 0x1 ;  /* 0x000000031d0ab211 */ /* 0x000fc800078a08ff */
[----:B------:R-:W-:Y:S01]  /*1e560*/  @!P3 LEA.HI.X R3, R29, R0, R28, 0x1, P5 ;  /* 0x000000001d03b211 */ /* 0x000fe200028f0c1c */
[----:B------:R-:W-:Y:S02]  /*1e570*/  IMAD.MOV.U32 R13, RZ, RZ, R7 ;  /* 0x000000ffff0d7224 */ /* 0x000fe400078e0007 */
[----:B------:R-:W-:-:S07]  /*1e580*/  IMAD.MOV.U32 R4, RZ, RZ, R14 ;  /* 0x000000ffff047224 */ /* 0x000fce00078e000e */
[----:B------:R-:W-:Y:S05]  /*1e590*/  WARPSYNC.COLLECTIVE R15, `(.L_x_1707) ;  /* 0x000000000f087348 */ /* 0x000fea0003c00000 */
[----:B------:R0:W1:Y:S02]  /*1e5a0*/  SHFL.IDX P6, R14, R13, R12, R11 ;  /* 0x0000000c0d0e7389 */ /* 0x00006400000c000b */
[----:B01----:R-:W-:Y:S01]  /*1e5b0*/  ENDCOLLECTIVE ;  /* 0x000000000000791b */ /* 0x003fe20003800000 */
.L_x_1707:
[----:B------:R-:W-:Y:S02]  /*1e5c0*/  IMAD.MOV.U32 R13, RZ, RZ, R20 ;  /* 0x000000ffff0d7224 */ /* 0x000fe400078e0014 */
[----:B------:R-:W-:Y:S02]  /*1e5d0*/  IMAD.MOV.U32 R12, RZ, RZ, 0x2 ;  /* 0x00000002ff0c7424 */ /* 0x000fe400078e00ff */
[----:B------:R-:W-:-:S07]  /*1e5e0*/  IMAD.MOV.U32 R5, RZ, RZ, R14 ;  /* 0x000000ffff057224 */ /* 0x000fce00078e000e */
[----:B------:R-:W-:Y:S05]  /*1e5f0*/  WARPSYNC.COLLECTIVE R15, `(.L_x_1708) ;  /* 0x000000000f087348 */ /* 0x000fea0003c00000 */
[----:B------:R0:W1:Y:S02]  /*1e600*/  SHFL.IDX P6, R14, R13, R12, R11 ;  /* 0x0000000c0d0e7389 */ /* 0x00006400000c000b */
[----:B01----:R-:W-:Y:S01]  /*1e610*/  ENDCOLLECTIVE ;  /* 0x000000000000791b */ /* 0x003fe20003800000 */
.L_x_1708:
[----:B------:R-:W-:-:S04]  /*1e620*/  @!P4 LEA R8, P1, R29, R5, 0x1 ;  /* 0x000000051d08c211 */ /* 0x000fc800078208ff */
[----:B------:R-:W-:Y:S01]  /*1e630*/  @!P4 LEA.HI.X R9, R29, R4, R28, 0x1, P1 ;  /* 0x000000041d09c211 */ /* 0x000fe200008f0c1c */
[----:B------:R-:W-:Y:S02]  /*1e640*/  IMAD.MOV.U32 R13, RZ, RZ, R7 ;  /* 0x000000ffff0d7224 */ /* 0x000fe400078e0007 */
[----:B------:R-:W-:-:S07]  /*1e650*/  IMAD.MOV.U32 R6, RZ, RZ, R14 ;  /* 0x000000ffff067224 */ /* 0x000fce00078e000e */
[----:B------:R-:W-:Y:S05]  /*1e660*/  WARPSYNC.COLLECTIVE R15, `(.L_x_1709) ;  /* 0x000000000f087348 */ /* 0x000fea0003c00000 */
[----:B------:R0:W1:Y:S02]  /*1e670*/  SHFL.IDX P6, R14, R13, R12, R11 ;  /* 0x0000000c0d0e7389 */ /* 0x00006400000c000b */
[----:B01----:R-:W-:Y:S01]  /*1e680*/  ENDCOLLECTIVE ;  /* 0x000000000000791b */ /* 0x003fe20003800000 */
.L_x_1709:
[----:B------:R-:W-:Y:S02]  /*1e690*/  @!P3 IMAD.MOV.U32 R11, RZ, RZ, R3 ;  /* 0x000000ffff0bb224 */ /* 0x000fe400078e0003 */
[----:B------:R-:W-:Y:S02]  /*1e6a0*/  IMAD.MOV.U32 R13, RZ, RZ, R20 ;  /* 0x000000ffff0d7224 */ /* 0x000fe400078e0014 */
[----:B------:R-:W-:Y:S01]  /*1e6b0*/  IMAD.MOV.U32 R12, RZ, RZ, 0x3 ;  /* 0x00000003ff0c7424 */ /* 0x000fe200078e00ff */
        /* <DEDUP_REMOVED lines=9> */
.L_x_1710:
[----:B------:R0:W-:Y:S01]  /*1e750*/  @!P2 ST.E.128 desc[UR38][R4.64], RZ ;  /* 0x000000ff0400a985 */ /* 0x0001e2000c101d26 */
[----:B------:R-:W-:Y:S02]  /*1e760*/  IMAD.MOV.U32 R13, RZ, RZ, R7 ;  /* 0x000000ffff0d7224 */ /* 0x000fe400078e0007 */
[----:B------:R-:W-:-:S07]  /*1e770*/  IMAD.MOV.U32 R0, RZ, RZ, R14 ;  /* 0x000000ffff007224 */ /* 0x000fce00078e000e */
[----:B0-----:R-:W-:Y:S05]  /*1e780*/  WARPSYNC.COLLECTIVE R15, `(.L_x_1711) ;  /* 0x000000000f087348 */ /* 0x001fea0003c00000 */
[----:B------:R1:W2:Y:S02]  /*1e790*/  SHFL.IDX P6, R14, R13, R12, R11 ;  /* 0x0000000c0d0e7389 */ /* 0x0002a400000c000b */
[----:B012---:R-:W-:Y:S01]  /*1e7a0*/  ENDCOLLECTIVE ;  /* 0x000000000000791b */ /* 0x007fe20003800000 */
.L_x_1711:
[----:B------:R-:W-:Y:S05]  /*1e7b0*/  BRA `(.L_x_1712) ;  /* 0xffffff7c00e87947 */ /* 0x000fea000383ffff */
.L_x_1538:
[----:B------:R-:W1:Y:S01]  /*1e7c0*/  S2R R5, SR_TID.X ;  /* 0x0000000000057919 */ /* 0x000e620000002100 */
[----:B------:R-:W-:Y:S01]  /*1e7d0*/  BSSY B1, `(.L_x_1713) ;  /* 0x000000a000017945 */ /* 0x000fe20003800000 */
[----:B0-----:R-:W-:Y:S02]  /*1e7e0*/  IMAD.MOV.U32 R12, RZ, RZ, RZ ;  /* 0x000000ffff0c7224 */ /* 0x001fe400078e00ff */
[----:B------:R-:W-:Y:S02]  /*1e7f0*/  IMAD.MOV.U32 R11, RZ, RZ, 0x1f ;  /* 0x0000001fff0b7424 */ /* 0x000fe400078e00ff */
[----:B------:R-:W-:Y:S01]  /*1e800*/  IMAD.MOV.U32 R15, RZ, RZ, -0x1 ;  /* 0xffffffffff0f7424 */ /* 0x000fe200078e00ff */
[----:B-1----:R-:W-:-:S04]  /*1e810*/  SHF.R.U32.HI R5, RZ, 0x5, R5 ;  /* 0x00000005ff057819 */ /* 0x002fc80000011605 */
[----:B------:R-:W-:-:S05]  /*1e820*/  LOP3.LUT R5, R5, 0x3, RZ, 0xc0, !PT ;  /* 0x0000000305057812 */ /* 0x000fca00078ec0ff */
[----:B------:R-:W-:-:S07]  /*1e830*/  IMAD.MOV.U32 R13, RZ, RZ, R5 ;  /* 0x000000ffff0d7224 */ /* 0x000fce00078e0005 */
[----:B------:R-:W-:Y:S05]  /*1e840*/  WARPSYNC.COLLECTIVE R15, `(.L_x_1714) ;  /* 0x000000000f087348 */ /* 0x000fea0003c00000 */
[----:B------:R0:W1:Y:S02]  /*1e850*/  SHFL.IDX P6, R14, R13, R12, R11 ;  /* 0x0000000c0d0e7389 */ /* 0x00006400000c000b */
[----:B01----:R-:W-:Y:S01]  /*1e860*/  ENDCOLLECTIVE ;  /* 0x000000000000791b */ /* 0x003fe20003800000 */
.L_x_1714:
[----:B------:R-:W-:Y:S05]  /*1e870*/  BSYNC B1 ;  /* 0x0000000000017941 */ /* 0x000fea0003800000 */
.L_x_1713:
[----:B------:R-:W-:Y:S05]  /*1e880*/  BRA `(.L_x_1715) ;  /* 0xffffff9400cc7947 */ /* 0x000fea000383ffff */
.L_x_1540:
[----:B------:R-:W-:Y:S01]  /*1e890*/  BSSY B1, `(.L_x_1716) ;  /* 0x0000006000017945 */ /* 0x000fe20003800000 */
[----:B------:R-:W-:-:S07]  /*1e8a0*/  IMAD.MOV.U32 R15, RZ, RZ, -0x1 ;  /* 0xffffffffff0f7424 */ /* 0x000fce00078e00ff */
[----:B01----:R-:W-:Y:S05]  /*1e8b0*/  WARPSYNC.COLLECTIVE R15, `(.L_x_1717) ;  /* 0x000000000f0c7348 */ /* 0x003fea0003c00000 */
[----:B------:R-:W-:Y:S02]  /*1e8c0*/  ELECT P6, UR62, PT ;  /* 0x00000000003e782f */ /* 0x000fe400038c0000 */
[----:B------:R-:W-:Y:S01]  /*1e8d0*/  MOV R14, UR62 ;  /* 0x0000003e000e7c02 */ /* 0x000fe20008000f00 */
[----:B01----:R-:W-:Y:S10]  /*1e8e0*/  ENDCOLLECTIVE ;  /* 0x000000000000791b */ /* 0x003ff40003800000 */
.L_x_1717:
[----:B------:R-:W-:Y:S05]  /*1e8f0*/  BSYNC B1 ;  /* 0x0000000000017941 */ /* 0x000fea0003800000 */
.L_x_1716:
[----:B------:R-:W-:Y:S05]  /*1e900*/  BRA `(.L_x_1539) ;  /* 0xffffff9400c47947 */ /* 0x000fea000383ffff */
.L_x_1542:
[----:B-1----:R1:W2:Y:S02]  /*1e910*/  SYNCS.PHASECHK.TRANS64.TRYWAIT P0, [R22+URZ+0x16820], R5 ;  /* 0x01682005160075a7 */ /* 0x0022a4000800017f */
[----:B--2---:R-:W-:Y:S05]  /*1e920*/  @!P0 NANOSLEEP.SYNCS 0x989680 ;  /* 0x009896800000895d */ /* 0x004fea0003900000 */
[----:B------:R-:W2:Y:S02]  /*1e930*/  @!P0 SYNCS.PHASECHK.TRANS64 P0, [R22+URZ+0x16820], R5 ;  /* 0x01682005160085a7 */ /* 0x000ea4000800007f */
[----:B--2---:R-:W-:Y:S05]  /*1e940*/  @!P0 BRA `(.L_x_1542) ;  /* 0xfffffffc00f08947 */ /* 0x004fea000383ffff */
[----:B------:R-:W-:Y:S05]  /*1e950*/  BRA `(.L_x_1718) ;  /* 0xffffff9400d47947 */ /* 0x000fea000383ffff */
.L_x_1546:
[----:B-1----:R1:W2:Y:S02]  /*1e960*/  SYNCS.PHASECHK.TRANS64.TRYWAIT P0, [R5+URZ+0x168a0], R6 ;  /* 0x0168a006050075a7 */ /* 0x0022a4000800017f */
[----:B--2---:R-:W-:Y:S05]  /*1e970*/  @!P0 NANOSLEEP.SYNCS 0x989680 ;  /* 0x009896800000895d */ /* 0x004fea0003900000 */
[----:B------:R-:W2:Y:S02]  /*1e980*/  @!P0 SYNCS.PHASECHK.TRANS64 P0, [R5+URZ+0x168a0], R6 ;  /* 0x0168a006050085a7 */ /* 0x000ea4000800007f */
[----:B--2---:R-:W-:Y:S05]  /*1e990*/  @!P0 BRA `(.L_x_1546) ;  /* 0xfffffffc00f08947 */ /* 0x004fea000383ffff */
[----:B------:R-:W-:Y:S05]  /*1e9a0*/  BRA `(.L_x_1719) ;  /* 0xffffff9400ec7947 */ /* 0x000fea000383ffff */
.L_x_1551:
[----:B0-----:R0:W2:Y:S02]  /*1e9b0*/  SYNCS.PHASECHK.TRANS64.TRYWAIT P0, [R5+URZ+0x168c0], R6 ;  /* 0x0168c006050075a7 */ /* 0x0010a4000800017f */
[----:B--2---:R-:W-:Y:S05]  /*1e9c0*/  @!P0 NANOSLEEP.SYNCS 0x989680 ;  /* 0x009896800000895d */ /* 0x004fea0003900000 */
[----:B------:R-:W2:Y:S02]  /*1e9d0*/  @!P0 SYNCS.PHASECHK.TRANS64 P0, [R5+URZ+0x168c0], R6 ;  /* 0x0168c006050085a7 */ /* 0x000ea4000800007f */
[----:B--2---:R-:W-:Y:S05]  /*1e9e0*/  @!P0 BRA `(.L_x_1551) ;  /* 0xfffffffc00f08947 */ /* 0x004fea000383ffff */
[----:B------:R-:W-:Y:S05]  /*1e9f0*/  BRA `(.L_x_1720) ;  /* 0xffffff98006c7947 */ /* 0x000fea000383ffff */
.L_x_1558:
[----:B-1----:R1:W2:Y:S02]  /*1ea00*/  SYNCS.PHASECHK.TRANS64.TRYWAIT P1, [R5+URZ+0x168a0], R6 ;  /* 0x0168a006050075a7 */ /* 0x0022a4000802017f */
[----:B--2---:R-:W-:Y:S05]  /*1ea10*/  @!P1 NANOSLEEP.SYNCS 0x989680 ;  /* 0x009896800000995d */ /* 0x004fea0003900000 */
[----:B------:R-:W2:Y:S02]  /*1ea20*/  @!P1 SYNCS.PHASECHK.TRANS64 P1, [R5+URZ+0x168a0], R6 ;  /* 0x0168a006050095a7 */ /* 0x000ea4000802007f */
[----:B--2---:R-:W-:Y:S05]  /*1ea30*/  @!P1 BRA `(.L_x_1558) ;  /* 0xfffffffc00f09947 */ /* 0x004fea000383ffff */
[----:B------:R-:W-:Y:S05]  /*1ea40*/  BRA `(.L_x_1721) ;  /* 0xffffff9c002c7947 */ /* 0x000fea000383ffff */
.L_x_1563:
[----:B0-----:R0:W2:Y:S02]  /*1ea50*/  SYNCS.PHASECHK.TRANS64.TRYWAIT P1, [R5+URZ+0x168c0], R6 ;  /* 0x0168c006050075a7 */ /* 0x0010a4000802017f */
[----:B--2---:R-:W-:Y:S05]  /*1ea60*/  @!P1 NANOSLEEP.SYNCS 0x989680 ;  /* 0x009896800000995d */ /* 0x004fea0003900000 */
[----:B------:R-:W2:Y:S02]  /*1ea70*/  @!P1 SYNCS.PHASECHK.TRANS64 P1, [R5+URZ+0x168c0], R6 ;  /* 0x0168c006050095a7 */ /* 0x000ea4000802007f */
[----:B--2---:R-:W-:Y:S05]  /*1ea80*/  @!P1 BRA `(.L_x_1563) ;  /* 0xfffffffc00f09947 */ /* 0x004fea000383ffff */
[----:B------:R-:W-:Y:S05]  /*1ea90*/  BRA `(.L_x_1722) ;  /* 0xffffff9c00a47947 */ /* 0x000fea000383ffff */
.L_x_1584:
[----:B------:R-:W2:Y:S01]  /*1eaa0*/  S2R R20, SR_TID.X ;  /* 0x0000000000147919 */ /* 0x000ea20000002100 */
[----:B------:R-:W-:Y:S01]  /*1eab0*/  BSSY B0, `(.L_x_1723) ;  /* 0x000000a000007945 */ /* 0x000fe20003800000 */
[----:B0-----:R-:W-:Y:S02]  /*1eac0*/  IMAD.MOV.U32 R12, RZ, RZ, RZ ;  /* 0x000000ffff0c7224 */ /* 0x001fe400078e00ff */
[----:B------:R-:W-:Y:S02]  /*1ead0*/  IMAD.MOV.U32 R11, RZ, RZ, 0x1f ;  /* 0x0000001fff0b7424 */ /* 0x000fe400078e00ff */
[----:B------:R-:W-:Y:S01]  /*1eae0*/  IMAD.MOV.U32 R15, RZ, RZ, -0x1 ;  /* 0xffffffffff0f7424 */ /* 0x000fe200078e00ff */
[----:B--2---:R-:W-:-:S04]  /*1eaf0*/  SHF.R.U32.HI R20, RZ, 0x5, R20 ;  /* 0x00000005ff147819 */ /* 0x004fc80000011614 */
[----:B------:R-:W-:-:S05]  /*1eb00*/  LOP3.LUT R20, R20, 0x3, RZ, 0xc0, !PT ;  /* 0x0000000314147812 */ /* 0x000fca00078ec0ff */
[----:B------:R-:W-:-:S07]  /*1eb10*/  IMAD.MOV.U32 R13, RZ, RZ, R20 ;  /* 0x000000ffff0d7224 */ /* 0x000fce00078e0014 */
[----:B-1----:R-:W-:Y:S05]  /*1eb20*/  WARPSYNC.COLLECTIVE R15, `(.L_x_1724) ;  /* 0x000000000f087348 */ /* 0x002fea0003c00000 */
[----:B------:R0:W2:Y:S02]  /*1eb30*/  SHFL.IDX P6, R14, R13, R12, R11 ;  /* 0x0000000c0d0e7389 */ /* 0x0000a400000c000b */
[----:B012---:R-:W-:Y:S01]  /*1eb40*/  ENDCOLLECTIVE ;  /* 0x000000000000791b */ /* 0x007fe20003800000 */
.L_x_1724:
[----:B------:R-:W-:Y:S05]  /*1eb50*/  BSYNC B0 ;  /* 0x0000000000007941 */ /* 0x000fea0003800000 */
.L_x_1723:
[----:B------:R-:W-:Y:S05]  /*1eb60*/  BRA `(.L_x_1725) ;  /* 0xffffffa800b47947 */ /* 0x000fea000383ffff */
.L_x_1586:
[----:B------:R-:W-:Y:S01]  /*1eb70*/  BSSY B0, `(.L_x_1726) ;  /* 0x0000006000007945 */ /* 0x000fe20003800000 */
[----:B------:R-:W-:-:S07]  /*1eb80*/  IMAD.MOV.U32 R15, RZ, RZ, -0x1 ;  /* 0xffffffffff0f7424 */ /* 0x000fce00078e00ff */
[----:B012---:R-:W-:Y:S05]  /*1eb90*/  WARPSYNC.COLLECTIVE R15, `(.L_x_1727) ;  /* 0x000000000f0c7348 */ /* 0x007fea0003c00000 */
[----:B------:R-:W-:Y:S02]  /*1eba0*/  ELECT P6, UR62, PT ;  /* 0x00000000003e782f */ /* 0x000fe400038c0000 */
[----:B------:R-:W-:Y:S01]  /*1ebb0*/  MOV R14, UR62 ;  /* 0x0000003e000e7c02 */ /* 0x000fe20008000f00 */
[----:B012---:R-:W-:Y:S10]  /*1ebc0*/  ENDCOLLECTIVE ;  /* 0x000000000000791b */ /* 0x007ff40003800000 */
.L_x_1727:
[----:B------:R-:W-:Y:S05]  /*1ebd0*/  BSYNC B0 ;  /* 0x0000000000007941 */ /* 0x000fea0003800000 */
.L_x_1726:
[----:B------:R-:W-:Y:S05]  /*1ebe0*/  BRA `(.L_x_1728) ;  /* 0xffffffa800bc7947 */ /* 0x000fea000383ffff */
.L_x_1588:
[----:B--2---:R2:W3:Y:S02]  /*1ebf0*/  SYNCS.PHASECHK.TRANS64.TRYWAIT P0, [R0+URZ+0x16840], R3 ;  /* 0x01684003000075a7 */ /* 0x0044e4000800017f */
[----:B---3--:R-:W-:Y:S05]  /*1ec00*/  @!P0 NANOSLEEP.SYNCS 0x989680 ;  /* 0x009896800000895d */ /* 0x008fea0003900000 */
[----:B------:R-:W3:Y:S02]  /*1ec10*/  @!P0 SYNCS.PHASECHK.TRANS64 P0, [R0+URZ+0x16840], R3 ;  /* 0x01684003000085a7 */ /* 0x000ee4000800007f */
[----:B---3--:R-:W-:Y:S05]  /*1ec20*/  @!P0 BRA `(.L_x_1588) ;  /* 0xfffffffc00f08947 */ /* 0x008fea000383ffff */
[----:B------:R-:W-:Y:S05]  /*1ec30*/  BRA `(.L_x_1729) ;  /* 0xffffffac000c7947 */ /* 0x000fea000383ffff */
.L_x_1592:
[----:B------:R-:W2:Y:S01]  /*1ec40*/  LDL.LU R11, [R1+0x1c] ;  /* 0x00001c00010b7983 */ /* 0x000ea20000300800 */
[----:B------:R-:W-:Y:S01]  /*1ec50*/  IMAD.MOV.U32 R5, RZ, RZ, R12 ;  /* 0x000000ffff057224 */ /* 0x000fe200078e000c */
[----:B------:R-:W-:Y:S01]  /*1ec60*/  LOP3.LUT R10, R10, 0x7f, RZ, 0xc0, !PT ;  /* 0x0000007f0a0a7812 */ /* 0x000fe200078ec0ff */
[----:B------:R-:W-:Y:S02]  /*1ec70*/  IMAD.MOV.U32 R13, RZ, RZ, R4 ;  /* 0x000000ffff0d7224 */ /* 0x000fe400078e0004 */
[----:B------:R-:W-:Y:S01]  /*1ec80*/  IMAD.MOV.U32 R12, RZ, RZ, RZ ;  /* 0x000000ffff0c7224 */ /* 0x000fe200078e00ff */
[----:B------:R-:W-:Y:S01]  /*1ec90*/  SHF.R.U32.HI R10, RZ, 0x3, R10 ;  /* 0x00000003ff0a7819 */ /* 0x000fe2000001160a */
[----:B------:R-:W-:-:S04]  /*1eca0*/  IMAD.MOV.U32 R15, RZ, RZ, -0x1 ;  /* 0xffffffffff0f7424 */ /* 0x000fc800078e00ff */
[----:B------:R-:W-:-:S04]  /*1ecb0*/  IMAD.IADD R5, R10, 0x1, R5 ;  /* 0x000000010a057824 */ /* 0x000fc800078e0205 */
[----:B------:R-:W-:Y:S02]  /*1ecc0*/  VIADD R10, R5, 0x10 ;  /* 0x00000010050a7836 */ /* 0x000fe40000000000 */
[----:B--2---:R-:W-:Y:S02]  /*1ecd0*/  IMAD R3, R11, R9, RZ ;  /* 0x000000090b037224 */ /* 0x004fe400078e02ff */
[----:B------:R-:W-:-:S03]  /*1ece0*/  IMAD.MOV.U32 R11, RZ, RZ, 0x181f ;  /* 0x0000181fff0b7424 */ /* 0x000fc600078e00ff */
[----:B------:R-:W-:-:S13]  /*1ecf0*/  ISETP.GE.AND P1, PT, R5, R3, PT ;  /* 0x000000030500720c */ /* 0x000fda0003f26270 */
[----:B-----5:R-:W-:Y:S05]  /*1ed00*/  WARPSYNC.COLLECTIVE R15, `(.L_x_1730) ;  /* 0x000000000f087348 */ /* 0x020fea0003c00000 */
[----:B------:R0:W1:Y:S02]  /*1ed10*/  SHFL.IDX P6, R14, R13, R12, R11 ;  /* 0x0000000c0d0e7389 */ /* 0x00006400000c000b */
[----:B01---5:R-:W-:Y:S01]  /*1ed20*/  ENDCOLLECTIVE ;  /* 0x000000000000791b */ /* 0x023fe20003800000 */
.L_x_1730:
[----:B------:R-:W-:Y:S02]  /*1ed30*/  IMAD.MOV.U32 R13, RZ, RZ, R0 ;  /* 0x000000ffff0d7224 */ /* 0x000fe400078e0000 */
[----:B------:R-:W-:-:S07]  /*1ed40*/  IMAD.MOV.U32 R7, RZ, RZ, R14 ;  /* 0x000000ffff077224 */ /* 0x000fce00078e000e */
[----:B------:R-:W-:Y:S05]  /*1ed50*/  WARPSYNC.COLLECTIVE R15, `(.L_x_1731) ;  /* 0x000000000f087348 */ /* 0x000fea0003c00000 */
[----:B------:R0:W1:Y:S02]  /*1ed60*/  SHFL.IDX P6, R14, R13, R12, R11 ;  /* 0x0000000c0d0e7389 */ /* 0x00006400000c000b */
[----:B01----:R-:W-:Y:S01]  /*1ed70*/  ENDCOLLECTIVE ;  /* 0x000000000000791b */ /* 0x003fe20003800000 */
.L_x_1731:
[----:B------:R-:W-:Y:S02]  /*1ed80*/  IMAD.MOV.U32 R13, RZ, RZ, R4 ;  /* 0x000000ffff0d7224 */ /* 0x000fe400078e0004 */
[----:B------:R-:W-:Y:S02]  /*1ed90*/  IMAD.MOV.U32 R12, RZ, RZ, 0x1 ;  /* 0x00000001ff0c7424 */ /* 0x000fe400078e00ff */
[----:B------:R-:W-:-:S07]  /*1eda0*/  IMAD.MOV.U32 R8, RZ, RZ, R14 ;  /* 0x000000ffff087224 */ /* 0x000fce00078e000e */
[----:B------:R-:W-:Y:S05]  /*1edb0*/  WARPSYNC.COLLECTIVE R15, `(.L_x_1732) ;  /* 0x000000000f087348 */ /* 0x000fea0003c00000 */
[----:B------:R0:W1:Y:S02]  /*1edc0*/  SHFL.IDX P6, R14, R13, R12, R11 ;  /* 0x0000000c0d0e7389 */ /* 0x00006400000c000b */
[----:B01----:R-:W-:Y:S01]  /*1edd0*/  ENDCOLLECTIVE ;  /* 0x000000000000791b */ /* 0x003fe20003800000 */
.L_x_1732:
        /* <DEDUP_REMOVED lines=13> */
.L_x_1733:
[----:B------:R-:W-:Y:S02]  /*1eeb0*/  IMAD.MOV.U32 R13, RZ, RZ, R4 ;  /* 0x000000ffff0d7224 */ /* 0x000fe400078e0004 */
[----:B------:R-:W-:Y:S02]  /*1eec0*/  IMAD.MOV.U32 R12, RZ, RZ, 0x2 ;  /* 0x00000002ff0c7424 */ /* 0x000fe400078e00ff */
[----:B------:R-:W-:-:S07]  /*1eed0*/  IMAD.MOV.U32 R8, RZ, RZ, R14 ;  /* 0x000000ffff087224 */ /* 0x000fce00078e000e */
[----:B------:R-:W-:Y:S05]  /*1eee0*/  WARPSYNC.COLLECTIVE R15, `(.L_x_1734) ;  /* 0x000000000f087348 */ /* 0x000fea0003c00000 */
[----:B------:R0:W1:Y:S02]  /*1eef0*/  SHFL.IDX P6, R14, R13, R12, R11 ;  /* 0x0000000c0d0e7389 */ /* 0x00006400000c000b */
[----:B01----:R-:W-:Y:S01]  /*1ef00*/  ENDCOLLECTIVE ;  /* 0x000000000000791b */ /* 0x003fe20003800000 */
.L_x_1734:
        /* <DEDUP_REMOVED lines=14> */
.L_x_1735:
[----:B------:R-:W-:Y:S02]  /*1eff0*/  IMAD.MOV.U32 R13, RZ, RZ, R4 ;  /* 0x000000ffff0d7224 */ /* 0x000fe400078e0004 */
[----:B------:R-:W-:Y:S02]  /*1f000*/  IMAD.MOV.U32 R12, RZ, RZ, 0x3 ;  /* 0x00000003ff0c7424 */ /* 0x000fe400078e00ff */
[----:B------:R-:W-:-:S07]  /*1f010*/  IMAD.MOV.U32 R8, RZ, RZ, R14 ;  /* 0x000000ffff087224 */ /* 0x000fce00078e000e */
[----:B------:R-:W-:Y:S05]  /*1f020*/  WARPSYNC.COLLECTIVE R15, `(.L_x_1736) ;  /* 0x000000000f087348 */ /* 0x000fea0003c00000 */
[----:B------:R0:W1:Y:S02]  /*1f030*/  SHFL.IDX P6, R14, R13, R12, R11 ;  /* 0x0000000c0d0e7389 */ /* 0x00006400000c000b */
[----:B01----:R-:W-:Y:S01]  /*1f040*/  ENDCOLLECTIVE ;  /* 0x000000000000791b */ /* 0x003fe20003800000 */
.L_x_1736:
        /* <DEDUP_REMOVED lines=14> */
.L_x_1737:
[----:B------:R-:W-:Y:S02]  /*1f130*/  IMAD.MOV.U32 R13, RZ, RZ, R4 ;  /* 0x000000ffff0d7224 */ /* 0x000fe400078e0004 */
[----:B------:R-:W-:Y:S02]  /*1f140*/  IMAD.MOV.U32 R12, RZ, RZ, 0x4 ;  /* 0x00000004ff0c7424 */ /* 0x000fe400078e00ff */
[----:B------:R-:W-:-:S07]  /*1f150*/  IMAD.MOV.U32 R8, RZ, RZ, R14 ;  /* 0x000000ffff087224 */ /* 0x000fce00078e000e */
[----:B------:R-:W-:Y:S05]  /*1f160*/  WARPSYNC.COLLECTIVE R15, `(.L_x_1738) ;  /* 0x000000000f087348 */ /* 0x000fea0003c00000 */
[----:B------:R0:W1:Y:S02]  /*1f170*/  SHFL.IDX P6, R14, R13, R12, R11 ;  /* 0x0000000c0d0e7389 */ /* 0x00006400000c000b */
[----:B01----:R-:W-:Y:S01]  /*1f180*/  ENDCOLLECTIVE ;  /* 0x000000000000791b */ /* 0x003fe20003800000 */
.L_x_1738:
        /* <DEDUP_REMOVED lines=14> */
.L_x_1739:
[----:B------:R-:W-:Y:S02]  /*1f270*/  IMAD.MOV.U32 R13, RZ, RZ, R4 ;  /* 0x000000ffff0d7224 */ /* 0x000fe400078e0004 */
[----:B------:R-:W-:Y:S02]  /*1f280*/  IMAD.MOV.U32 R12, RZ, RZ, 0x5 ;  /* 0x00000005ff0c7424 */ /* 0x000fe400078e00ff */
[----:B------:R-:W-:-:S07]  /*1f290*/  IMAD.MOV.U32 R8, RZ, RZ, R14 ;  /* 0x000000ffff087224 */ /* 0x000fce00078e000e */
[----:B------:R-:W-:Y:S05]  /*1f2a0*/  WARPSYNC.COLLECTIVE R15, `(.L_x_1740) ;  /* 0x000000000f087348 */ /* 0x000fea0003c00000 */
[----:B------:R0:W1:Y:S02]  /*1f2b0*/  SHFL.IDX P6, R14, R13, R12, R11 ;  /* 0x0000000c0d0e7389 */ /* 0x00006400000c000b */
[----:B01----:R-:W-:Y:S01]  /*1f2c0*/  ENDCOLLECTIVE ;  /* 0x000000000000791b */ /* 0x003fe20003800000 */
.L_x_1740:
        /* <DEDUP_REMOVED lines=14> */
.L_x_1741:
[----:B------:R-:W-:Y:S02]  /*1f3b0*/  IMAD.MOV.U32 R13, RZ, RZ, R4 ;  /* 0x000000ffff0d7224 */ /* 0x000fe400078e0004 */
[----:B------:R-:W-:Y:S02]  /*1f3c0*/  IMAD.MOV.U32 R12, RZ, RZ, 0x6 ;  /* 0x00000006ff0c7424 */ /* 0x000fe400078e00ff */
[----:B------:R-:W-:-:S07]  /*1f3d0*/  IMAD.MOV.U32 R8, RZ, RZ, R14 ;  /* 0x000000ffff087224 */ /* 0x000fce00078e000e */
[----:B------:R-:W-:Y:S05]  /*1f3e0*/  WARPSYNC.COLLECTIVE R15, `(.L_x_1742) ;  /* 0x000000000f087348 */ /* 0x000fea0003c00000 */
[----:B------:R0:W1:Y:S02]  /*1f3f0*/  SHFL.IDX P6, R14, R13, R12, R11 ;  /* 0x0000000c0d0e7389 */ /* 0x00006400000c000b */
[----:B01----:R-:W-:Y:S01]  /*1f400*/  ENDCOLLECTIVE ;  /* 0x000000000000791b */ /* 0x003fe20003800000 */
.L_x_1742:
        /* <DEDUP_REMOVED lines=14> */
.L_x_1743:
[----:B------:R-:W-:Y:S02]  /*1f4f0*/  IMAD.MOV.U32 R13, RZ, RZ, R4 ;  /* 0x000000ffff0d7224 */ /* 0x000fe400078e0004 */
[----:B------:R-:W-:Y:S02]  /*1f500*/  IMAD.MOV.U32 R12, RZ, RZ, 0x7 ;  /* 0x00000007ff0c7424 */ /* 0x000fe400078e00ff */
[----:B------:R-:W-:-:S07]  /*1f510*/  IMAD.MOV.U32 R8, RZ, RZ, R14 ;  /* 0x000000ffff087224 */ /* 0x000fce00078e000e */
[----:B------:R-:W-:Y:S05]  /*1f520*/  WARPSYNC.COLLECTIVE R15, `(.L_x_1744) ;  /* 0x000000000f087348 */ /* 0x000fea0003c00000 */
[----:B------:R0:W1:Y:S02]  /*1f530*/  SHFL.IDX P6, R14, R13, R12, R11 ;  /* 0x0000000c0d0e7389 */ /* 0x00006400000c000b */
[----:B01----:R-:W-:Y:S01]  /*1f540*/  ENDCOLLECTIVE ;  /* 0x000000000000791b */ /* 0x003fe20003800000 */
.L_x_1744:
[----:B------:R-:W-:-:S05]  /*1f550*/  @!P1 LEA R8, P2, R21, R8, 0x1 ;  /* 0x0000000815089211 */ /* 0x000fca00078408ff */
[----:B------:R-:W-:-:S04]  /*1f560*/  @!P1 IMAD.X R7, RZ, RZ, R7, P2 ;  /* 0x000000ffff079224 */ /* 0x000fc800010e0607 */
[----:B------:R-:W-:Y:S02]  /*1f570*/  @!P1 IMAD.MOV.U32 R9, RZ, RZ, R7 ;  /* 0x000000ffff099224 */ /* 0x000fe400078e0007 */
[----:B------:R-:W-:Y:S02]  /*1f580*/  IMAD.MOV.U32 R13, RZ, RZ, R0 ;  /* 0x000000ffff0d7224 */ /* 0x000fe400078e0000 */
[C---:B------:R-:W-:Y:S01]  /*1f590*/  VIADD R0, R5.reuse, 0x70 ;  /* 0x0000007005007836 */ /* 0x040fe20000000000 */
        /* <DEDUP_REMOVED lines=10> */
.L_x_1745:
[----:B------:R-:W-:Y:S01]  /*1f640*/  ISETP.GE.AND P2, PT, R0, R3, PT ;  /* 0x000000030000720c */ /* 0x000fe20003f46270 */
[----:B------:R-:W-:Y:S02]  /*1f650*/  IMAD.MOV.U32 R13, RZ, RZ, R6 ;  /* 0x000000ffff0d7224 */ /* 0x000fe400078e0006 */
[----:B------:R-:W-:Y:S02]  /*1f660*/  IMAD.MOV.U32 R12, RZ, RZ, RZ ;  /* 0x000000ffff0c7224 */ /* 0x000fe400078e00ff */
[----:B------:R-:W-:-:S08]  /*1f670*/  IMAD.MOV.U32 R8, RZ, RZ, R14 ;  /* 0x000000ffff087224 */ /* 0x000fd000078e000e */
[----:B------:R-:W-:Y:S05]  /*1f680*/  WARPSYNC.COLLECTIVE R15, `(.L_x_1746) ;  /* 0x000000000f087348 */ /* 0x000fea0003c00000 */
[----:B------:R0:W1:Y:S02]  /*1f690*/  SHFL.IDX P6, R14, R13, R12, R11 ;  /* 0x0000000c0d0e7389 */ /* 0x00006400000c000b */
[----:B01----:R-:W-:Y:S01]  /*1f6a0*/  ENDCOLLECTIVE ;  /* 0x000000000000791b */ /* 0x003fe20003800000 */
.L_x_1746:
        /* <DEDUP_REMOVED lines=13> */
.L_x_1747:
[----:B------:R-:W-:Y:S02]  /*1f780*/  IMAD.MOV.U32 R13, RZ, RZ, R6 ;  /* 0x000000ffff0d7224 */ /* 0x000fe400078e0006 */
[----:B------:R-:W-:Y:S02]  /*1f790*/  IMAD.MOV.U32 R12, RZ, RZ, 0x1 ;  /* 0x00000001ff0c7424 */ /* 0x000fe400078e00ff */
[----:B------:R-:W-:-:S07]  /*1f7a0*/  IMAD.MOV.U32 R7, RZ, RZ, R14 ;  /* 0x000000ffff077224 */ /* 0x000fce00078e000e */
[----:B------:R-:W-:Y:S05]  /*1f7b0*/  WARPSYNC.COLLECTIVE R15, `(.L_x_1748) ;  /* 0x000000000f087348 */ /* 0x000fea0003c00000 */
[----:B------:R0:W1:Y:S02]  /*1f7c0*/  SHFL.IDX P6, R14, R13, R12, R11 ;  /* 0x0000000c0d0e7389 */ /* 0x00006400000c000b */
[----:B01----:R-:W-:Y:S01]  /*1f7d0*/  ENDCOLLECTIVE ;  /* 0x000000000000791b */ /* 0x003fe20003800000 */
.L_x_1748:
[----:B------:R-:W-:-:S05]  /*1f7e0*/  @!P2 LEA R7, P1, R21, R7, 0x1 ;  /* 0x000000071507a211 */ /* 0x000fca00078208ff */
[----:B------:R-:W-:Y:S02]  /*1f7f0*/  @!P2 IMAD.X R0, RZ, RZ, R0, P1 ;  /* 0x000000ffff00a224 */ /* 0x000fe400008e0600 */
[----:B------:R-:W-:Y:S02]  /*1f800*/  @!P2 IMAD.MOV.U32 R8, RZ, RZ, R7 ;  /* 0x000000ffff08a224 */ /* 0x000fe400078e0007 */
        /* <DEDUP_REMOVED lines=12> */
.L_x_1749:
[----:B------:R-:W-:Y:S02]  /*1f8d0*/  IMAD.MOV.U32 R13, RZ, RZ, R6 ;  /* 0x000000ffff0d7224 */ /* 0x000fe400078e0006 */
[----:B------:R-:W-:Y:S02]  /*1f8e0*/  IMAD.MOV.U32 R12, RZ, RZ, 0x2 ;  /* 0x00000002ff0c7424 */ /* 0x000fe400078e00ff */
[----:B------:R-:W-:-:S07]  /*1f8f0*/  IMAD.MOV.U32 R8, RZ, RZ, R14 ;  /* 0x000000ffff087224 */ /* 0x000fce00078e000e */
[----:B------:R-:W-:Y:S05]  /*1f900*/  WARPSYNC.COLLECTIVE R15, `(.L_x_1750) ;  /* 0x000000000f087348 */ /* 0x000fea0003c00000 */
[----:B------:R0:W1:Y:S02]  /*1f910*/  SHFL.IDX P6, R14, R13, R12, R11 ;  /* 0x0000000c0d0e7389 */ /* 0x00006400000c000b */
[----:B01----:R-:W-:Y:S01]  /*1f920*/  ENDCOLLECTIVE ;  /* 0x000000000000791b */ /* 0x003fe20003800000 */
.L_x_1750:
        /* <DEDUP_REMOVED lines=13> */
.L_x_1751:
[----:B------:R-:W-:Y:S02]  /*1fa00*/  IMAD.MOV.U32 R13, RZ, RZ, R6 ;  /* 0x000000ffff0d7224 */ /* 0x000fe400078e0006 */
[----:B------:R-:W-:Y:S02]  /*1fa10*/  IMAD.MOV.U32 R12, RZ, RZ, 0x3 ;  /* 0x00000003ff0c7424 */ /* 0x000fe400078e00ff */
[----:B------:R-:W-:-:S07]  /*1fa20*/  IMAD.MOV.U32 R8, RZ, RZ, R14 ;  /* 0x000000ffff087224 */ /* 0x000fce00078e000e */
[----:B------:R-:W-:Y:S05]  /*1fa30*/  WARPSYNC.COLLECTIVE R15, `(.L_x_1752) ;  /* 0x000000000f087348 */ /* 0x000fea0003c00000 */
[----:B------:R0:W1:Y:S02]  /*1fa40*/  SHFL.IDX P6, R14, R13, R12, R11 ;  /* 0x0000000c0d0e7389 */ /* 0x00006400000c000b */
[----:B01----:R-:W-:Y:S01]  /*1fa50*/  ENDCOLLECTIVE ;  /* 0x000000000000791b */ /* 0x003fe20003800000 */
.L_x_1752:
        /* <DEDUP_REMOVED lines=12> */
.L_x_1753:
[----:B------:R-:W-:Y:S05]  /*1fb20*/  BRA `(.L_x_1754) ;  /* 0xffffffac00307947 */ /* 0x000fea000383ffff */
.L_x_1595:
[----:B0-----:R0:W1:Y:S02]  /*1fb30*/  SYNCS.PHASECHK.TRANS64.TRYWAIT P0, [R22+URZ+0x16820], R3 ;  /* 0x01682003160075a7 */ /* 0x001064000800017f */
[----:B-1----:R-:W-:Y:S05]  /*1fb40*/  @!P0 NANOSLEEP.SYNCS 0x989680 ;  /* 0x009896800000895d */ /* 0x002fea0003900000 */
[----:B------:R-:W1:Y:S02]  /*1fb50*/  @!P0 SYNCS.PHASECHK.TRANS64 P0, [R22+URZ+0x16820], R3 ;  /* 0x01682003160085a7 */ /* 0x000e64000800007f */
[----:B-1----:R-:W-:Y:S05]  /*1fb60*/  @!P0 BRA `(.L_x_1595) ;  /* 0xfffffffc00f08947 */ /* 0x002fea000383ffff */
[----:B------:R-:W-:Y:S05]  /*1fb70*/  BRA `(.L_x_1755) ;  /* 0xffffffac00a07947 */ /* 0x000fea000383ffff */
.L_x_1604:
[----:B0-----:R0:W2:Y:S02]  /*1fb80*/  SYNCS.PHASECHK.TRANS64.TRYWAIT P0, [R2+URZ+0x16840], R3 ;  /* 0x01684003020075a7 */ /* 0x0010a4000800017f */
[----:B--2---:R-:W-:Y:S05]  /*1fb90*/  @!P0 NANOSLEEP.SYNCS 0x989680 ;  /* 0x009896800000895d */ /* 0x004fea0003900000 */
[----:B------:R-:W2:Y:S02]  /*1fba0*/  @!P0 SYNCS.PHASECHK.TRANS64 P0, [R2+URZ+0x16840], R3 ;  /* 0x01684003020085a7 */ /* 0x000ea4000800007f */
[----:B--2---:R-:W-:Y:S05]  /*1fbb0*/  @!P0 BRA `(.L_x_1604) ;  /* 0xfffffffc00f08947 */ /* 0x004fea000383ffff */
[----:B------:R-:W-:Y:S05]  /*1fbc0*/  BRA `(.L_x_1756) ;  /* 0xffffffb000547947 */ /* 0x000fea000383ffff */
.L_x_1609:
[----:B0-----:R0:W1:Y:S02]  /*1fbd0*/  SYNCS.PHASECHK.TRANS64.TRYWAIT P0, [R3+URZ+0x60], R2 ;  /* 0x00006002030075a7 */ /* 0x001064000800017f */
[----:B-1----:R-:W-:Y:S05]  /*1fbe0*/  @!P0 NANOSLEEP.SYNCS 0x989680 ;  /* 0x009896800000895d */ /* 0x002fea0003900000 */
[----:B------:R-:W1:Y:S02]  /*1fbf0*/  @!P0 SYNCS.PHASECHK.TRANS64 P0, [R3+URZ+0x60], R2 ;  /* 0x00006002030085a7 */ /* 0x000e64000800007f */
[----:B-1----:R-:W-:Y:S05]  /*1fc00*/  @!P0 BRA `(.L_x_1609) ;  /* 0xfffffffc00f08947 */ /* 0x002fea000383ffff */
[----:B------:R-:W-:Y:S05]  /*1fc10*/  BRA `(.L_x_1757) ;  /* 0xffffffb000e07947 */ /* 0x000fea000383ffff */
.L_x_1617:
[----:B0-----:R0:W2:Y:S02]  /*1fc20*/  SYNCS.PHASECHK.TRANS64.TRYWAIT P0, [R2+URZ+0x16840], R3 ;  /* 0x01684003020075a7 */ /* 0x0010a4000800017f */
[----:B--2---:R-:W-:Y:S05]  /*1fc30*/  @!P0 NANOSLEEP.SYNCS 0x989680 ;  /* 0x009896800000895d */ /* 0x004fea0003900000 */
[----:B------:R-:W2:Y:S02]  /*1fc40*/  @!P0 SYNCS.PHASECHK.TRANS64 P0, [R2+URZ+0x16840], R3 ;  /* 0x01684003020085a7 */ /* 0x000ea4000800007f */
[----:B--2---:R-:W-:Y:S05]  /*1fc50*/  @!P0 BRA `(.L_x_1617) ;  /* 0xfffffffc00f08947 */ /* 0x004fea000383ffff */
[----:B------:R-:W-:Y:S05]  /*1fc60*/  BRA `(.L_x_1758) ;  /* 0xffffffb800287947 */ /* 0x000fea000383ffff */
.L_x_1622:
[----:B0-----:R0:W1:Y:S02]  /*1fc70*/  SYNCS.PHASECHK.TRANS64.TRYWAIT P0, [R10+URZ+0x60], R26 ;  /* 0x0000601a0a0075a7 */ /* 0x001064000800017f */
[----:B-1----:R-:W-:Y:S05]  /*1fc80*/  @!P0 NANOSLEEP.SYNCS 0x989680 ;  /* 0x009896800000895d */ /* 0x002fea0003900000 */
[----:B------:R-:W1:Y:S02]  /*1fc90*/  @!P0 SYNCS.PHASECHK.TRANS64 P0, [R10+URZ+0x60], R26 ;  /* 0x0000601a0a0085a7 */ /* 0x000e64000800007f */
[----:B-1----:R-:W-:Y:S05]  /*1fca0*/  @!P0 BRA `(.L_x_1622) ;  /* 0xfffffffc00f08947 */ /* 0x002fea000383ffff */
[----:B------:R-:W-:Y:S05]  /*1fcb0*/  BRA `(.L_x_1759) ;  /* 0xffffffb800b47947 */ /* 0x000fea000383ffff */
.L_x_1630:
[----:B0-----:R0:W2:Y:S02]  /*1fcc0*/  SYNCS.PHASECHK.TRANS64.TRYWAIT P0, [R2+URZ+0x16840], R3 ;  /* 0x01684003020075a7 */ /* 0x0010a4000800017f */
[----:B--2---:R-:W-:Y:S05]  /*1fcd0*/  @!P0 NANOSLEEP.SYNCS 0x989680 ;  /* 0x009896800000895d */ /* 0x004fea0003900000 */
[----:B------:R-:W2:Y:S02]  /*1fce0*/  @!P0 SYNCS.PHASECHK.TRANS64 P0, [R2+URZ+0x16840], R3 ;  /* 0x01684003020085a7 */ /* 0x000ea4000800007f */
[----:B--2---:R-:W-:Y:S05]  /*1fcf0*/  @!P0 BRA `(.L_x_1630) ;  /* 0xfffffffc00f08947 */ /* 0x004fea000383ffff */
[----:B------:R-:W-:Y:S05]  /*1fd00*/  BRA `(.L_x_1760) ;  /* 0xffffffbc00c87947 */ /* 0x000fea000383ffff */
.L_x_1635:
[----:B0-----:R0:W1:Y:S02]  /*1fd10*/  SYNCS.PHASECHK.TRANS64.TRYWAIT P0, [R5+URZ+0x60], R7 ;  /* 0x00006007050075a7 */ /* 0x001064000800017f */
[----:B-1----:R-:W-:Y:S05]  /*1fd20*/  @!P0 NANOSLEEP.SYNCS 0x989680 ;  /* 0x009896800000895d */ /* 0x002fea0003900000 */
[----:B------:R-:W1:Y:S02]  /*1fd30*/  @!P0 SYNCS.PHASECHK.TRANS64 P0, [R5+URZ+0x60], R7 ;  /* 0x00006007050085a7 */ /* 0x000e64000800007f */
[----:B-1----:R-:W-:Y:S05]  /*1fd40*/  @!P0 BRA `(.L_x_1635) ;  /* 0xfffffffc00f08947 */ /* 0x002fea000383ffff */
[----:B------:R-:W-:Y:S05]  /*1fd50*/  BRA `(.L_x_1761) ;  /* 0xffffffc000587947 */ /* 0x000fea000383ffff */
.L_x_1645:
[----:B0-----:R0:W1:Y:S02]  /*1fd60*/  SYNCS.PHASECHK.TRANS64.TRYWAIT P0, [R3+URZ+0x16860], R0 ;  /* 0x01686000030075a7 */ /* 0x001064000800017f */
[----:B-1----:R-:W-:Y:S05]  /*1fd70*/  @!P0 NANOSLEEP.SYNCS 0x989680 ;  /* 0x009896800000895d */ /* 0x002fea0003900000 */
[----:B------:R-:W1:Y:S02]  /*1fd80*/  @!P0 SYNCS.PHASECHK.TRANS64 P0, [R3+URZ+0x16860], R0 ;  /* 0x01686000030085a7 */ /* 0x000e64000800007f */
[----:B-1----:R-:W-:Y:S05]  /*1fd90*/  @!P0 BRA `(.L_x_1645) ;  /* 0xfffffffc00f08947 */ /* 0x002fea000383ffff */
[----:B------:R-:W-:Y:S05]  /*1fda0*/  BRA `(.L_x_1762) ;  /* 0xffffffc400587947 */ /* 0x000fea000383ffff */
.L_x_1651:
[----:B------:R-:W-:Y:S01]  /*1fdb0*/  BSSY B0, `(.L_x_1763) ;  /* 0x0000008000007945 */ /* 0x000fe20003800000 */
[----:B------:R-:W-:Y:S02]  /*1fdc0*/  IMAD.MOV.U32 R13, RZ, RZ, R16 ;  /* 0x000000ffff0d7224 */ /* 0x000fe400078e0010 */
[----:B0-----:R-:W-:Y:S02]  /*1fdd0*/  IMAD.MOV.U32 R12, RZ, RZ, RZ ;  /* 0x000000ffff0c7224 */ /* 0x001fe400078e00ff */
[----:B------:R-:W-:Y:S02]  /*1fde0*/  IMAD.MOV.U32 R11, RZ, RZ, 0x1f ;  /* 0x0000001fff0b7424 */ /* 0x000fe400078e00ff */
[----:B------:R-:W-:-:S07]  /*1fdf0*/  IMAD.MOV.U32 R15, RZ, RZ, -0x1 ;  /* 0xffffffffff0f7424 */ /* 0x000fce00078e00ff */
[----:B------:R-:W-:Y:S05]  /*1fe00*/  WARPSYNC.COLLECTIVE R15, `(.L_x_1764) ;  /* 0x000000000f087348 */ /* 0x000fea0003c00000 */
[----:B------:R0:W1:Y:S02]  /*1fe10*/  SHFL.IDX P6, R14, R13, R12, R11 ;  /* 0x0000000c0d0e7389 */ /* 0x00006400000c000b */
[----:B01----:R-:W-:Y:S01]  /*1fe20*/  ENDCOLLECTIVE ;  /* 0x000000000000791b */ /* 0x003fe20003800000 */
.L_x_1764:
[----:B------:R-:W-:Y:S05]  /*1fe30*/  BSYNC B0 ;  /* 0x0000000000007941 */ /* 0x000fea0003800000 */
.L_x_1763:
        /* <DEDUP_REMOVED lines=9> */
.L_x_1765:
        /* <DEDUP_REMOVED lines=18> */
.L_x_1766:
[----:B------:R-:W-:Y:S01]  /*1fff0*/  IMAD.MOV.U32 R12, RZ, RZ, 0x2 ;  /* 0x00000002ff0c7424 */ /* 0x000fe200078e00ff */
[----:B------:R-:W-:-:S05]  /*20000*/  SEL R4, R14, RZ, P1 ;  /* 0x000000ff0e047207 */ /* 0x000fca0000800000 */
[----:B------:R-:W-:-:S04]  /*20010*/  IMAD.IADD R4, R17, 0x1, R4 ;  /* 0x0000000111047824 */ /* 0x000fc800078e0204 */
[----:B------:R-:W-:-:S07]  /*20020*/  IMAD.MOV.U32 R13, RZ, RZ, R4 ;  /* 0x000000ffff0d7224 */ /* 0x000fce00078e0004 */
[----:B------:R-:W-:Y:S05]  /*20030*/  WARPSYNC.COLLECTIVE R15, `(.L_x_1767) ;  /* 0x000000000f087348 */ /* 0x000fea0003c00000 */
[----:B------:R0:W1:Y:S02]  /*20040*/  SHFL.UP P6, R14, R13, R12, R11 ;  /* 0x0400000c0d0e7389 */ /* 0x00006400000c000b */
[----:B01----:R-:W-:Y:S01]  /*20050*/  ENDCOLLECTIVE ;  /* 0x000000000000791b */ /* 0x003fe20003800000 */
.L_x_1767:
[----:B------:R-:W-:Y:S01]  /*20060*/  IMAD.MOV.U32 R12, RZ, RZ, 0x4 ;  /* 0x00000004ff0c7424 */ /* 0x000fe200078e00ff */
[----:B------:R-:W-:-:S05]  /*20070*/  SEL R3, R14, RZ, P2 ;  /* 0x000000ff0e037207 */ /* 0x000fca0001000000 */
[----:B------:R-:W-:-:S04]  /*20080*/  IMAD.IADD R6, R4, 0x1, R3 ;  /* 0x0000000104067824 */ /* 0x000fc800078e0203 */
[----:B------:R-:W-:-:S07]  /*20090*/  IMAD.MOV.U32 R13, RZ, RZ, R6 ;  /* 0x000000ffff0d7224 */ /* 0x000fce00078e0006 */
[----:B------:R-:W-:Y:S05]  /*200a0*/  WARPSYNC.COLLECTIVE R15, `(.L_x_1768) ;  /* 0x000000000f087348 */ /* 0x000fea0003c00000 */
[----:B------:R0:W1:Y:S02]  /*200b0*/  SHFL.UP P6, R14, R13, R12, R11 ;  /* 0x0400000c0d0e7389 */ /* 0x00006400000c000b */
[----:B01----:R-:W-:Y:S01]  /*200c0*/  ENDCOLLECTIVE ;  /* 0x000000000000791b */ /* 0x003fe20003800000 */
.L_x_1768:
[----:B------:R-:W-:Y:S01]  /*200d0*/  IMAD.MOV.U32 R12, RZ, RZ, 0x8 ;  /* 0x00000008ff0c7424 */ /* 0x000fe200078e00ff */
[----:B------:R-:W-:-:S05]  /*200e0*/  SEL R3, R14, RZ, P3 ;  /* 0x000000ff0e037207 */ /* 0x000fca0001800000 */
[----:B------:R-:W-:-:S04]  /*200f0*/  IMAD.IADD R2, R6, 0x1, R3 ;  /* 0x0000000106027824 */ /* 0x000fc800078e0203 */
[----:B------:R-:W-:-:S07]  /*20100*/  IMAD.MOV.U32 R13, RZ, RZ, R2 ;  /* 0x000000ffff0d7224 */ /* 0x000fce00078e0002 */
[----:B------:R-:W-:Y:S05]  /*20110*/  WARPSYNC.COLLECTIVE R15, `(.L_x_1769) ;  /* 0x000000000f087348 */ /* 0x000fea0003c00000 */
[----:B------:R0:W1:Y:S02]  /*20120*/  SHFL.UP P6, R14, R13, R12, R11 ;  /* 0x0400000c0d0e7389 */ /* 0x00006400000c000b */
[----:B01----:R-:W-:Y:S01]  /*20130*/  ENDCOLLECTIVE ;  /* 0x000000000000791b */ /* 0x003fe20003800000 */
.L_x_1769:
[----:B------:R-:W-:Y:S01]  /*20140*/  IMAD.MOV.U32 R12, RZ, RZ, 0x10 ;  /* 0x00000010ff0c7424 */ /* 0x000fe200078e00ff */
[----:B------:R-:W-:-:S05]  /*20150*/  SEL R3, R14, RZ, P4 ;  /* 0x000000ff0e037207 */ /* 0x000fca0002000000 */
[----:B------:R-:W-:-:S04]  /*20160*/  IMAD.IADD R3, R2, 0x1, R3 ;  /* 0x0000000102037824 */ /* 0x000fc800078e0203 */
[----:B------:R-:W-:-:S07]  /*20170*/  IMAD.MOV.U32 R13, RZ, RZ, R3 ;  /* 0x000000ffff0d7224 */ /* 0x000fce00078e0003 */
[----:B------:R-:W-:Y:S05]  /*20180*/  WARPSYNC.COLLECTIVE R15, `(.L_x_1770) ;  /* 0x000000000f087348 */ /* 0x000fea0003c00000 */
[----:B------:R0:W1:Y:S02]  /*20190*/  SHFL.UP P6, R14, R13, R12, R11 ;  /* 0x0400000c0d0e7389 */ /* 0x00006400000c000b */
[----:B01----:R-:W-:Y:S01]  /*201a0*/  ENDCOLLECTIVE ;  /* 0x000000000000791b */ /* 0x003fe20003800000 */
.L_x_1770:
        /* <DEDUP_REMOVED lines=8> */
.L_x_1771:
[----:B------:R-:W-:Y:S05]  /*20230*/  BRA `(.L_x_1772) ;  /* 0xffffffc4008c7947 */ /* 0x000fea000383ffff */
.L_x_1656:
[----:B------:R-:W-:Y:S01]  /*20240*/  BSSY B0, `(.L_x_1773) ;  /* 0x0000008000007945 */ /* 0x000fe20003800000 */
[----:B-----5:R-:W-:Y:S02]  /*20250*/  IMAD.MOV.U32 R13, RZ, RZ, R17 ;  /* 0x000000ffff0d7224 */ /* 0x020fe400078e0011 */
[----:B0-----:R-:W-:Y:S02]  /*20260*/  IMAD.MOV.U32 R12, RZ, RZ, 0x1 ;  /* 0x00000001ff0c7424 */ /* 0x001fe400078e00ff */
[----:B------:R-:W-:Y:S02]  /*20270*/  IMAD.MOV.U32 R11, RZ, RZ, RZ ;  /* 0x000000ffff0b7224 */ /* 0x000fe400078e00ff */
[----:B------:R-:W-:-:S07]  /*20280*/  IMAD.MOV.U32 R15, RZ, RZ, -0x1 ;  /* 0xffffffffff0f7424 */ /* 0x000fce00078e00ff */
[----:B-1----:R-:W-:Y:S05]  /*20290*/  WARPSYNC.COLLECTIVE R15, `(.L_x_1774) ;  /* 0x000000000f087348 */ /* 0x002fea0003c00000 */
[----:B------:R0:W2:Y:S02]  /*202a0*/  SHFL.UP P6, R14, R13, R12, R11 ;  /* 0x0400000c0d0e7389 */ /* 0x0000a400000c000b */
[----:B012---:R-:W-:Y:S01]  /*202b0*/  ENDCOLLECTIVE ;  /* 0x000000000000791b */ /* 0x007fe20003800000 */
.L_x_1774:
[----:B------:R-:W-:Y:S05]  /*202c0*/  BSYNC B0 ;  /* 0x0000000000007941 */ /* 0x000fea0003800000 */
.L_x_1773:
        /* <DEDUP_REMOVED lines=8> */
.L_x_1775:
[----:B------:R-:W-:Y:S01]  /*20350*/  IMAD.MOV.U32 R12, RZ, RZ, 0x4 ;  /* 0x00000004ff0c7424 */ /* 0x000fe200078e00ff */
[----:B------:R-:W-:-:S05]  /*20360*/  SEL R2, R14, RZ, P2 ;  /* 0x000000ff0e027207 */ /* 0x000fca0001000000 */
[----:B------:R-:W-:-:S04]  /*20370*/  IMAD.IADD R2, R13, 0x1, R2 ;  /* 0x000000010d027824 */ /* 0x000fc800078e0202 */
[----:B------:R-:W-:-:S07]  /*20380*/  IMAD.MOV.U32 R13, RZ, RZ, R2 ;  /* 0x000000ffff0d7224 */ /* 0x000fce00078e0002 */
[----:B------:R-:W-:Y:S05]  /*20390*/  WARPSYNC.COLLECTIVE R15, `(.L_x_1776) ;  /* 0x000000000f087348 */ /* 0x000fea0003c00000 */
[----:B------:R0:W1:Y:S02]  /*203a0*/  SHFL.UP P6, R14, R13, R12, R11 ;  /* 0x0400000c0d0e7389 */ /* 0x00006400000c000b */
[----:B01----:R-:W-:Y:S01]  /*203b0*/  ENDCOLLECTIVE ;  /* 0x000000000000791b */ /* 0x003fe20003800000 */
.L_x_1776:
[----:B------:R-:W-:Y:S01]  /*203c0*/  IMAD.MOV.U32 R12, RZ, RZ, 0x8 ;  /* 0x00000008ff0c7424 */ /* 0x000fe200078e00ff */
[----:B------:R-:W-:-:S05]  /*203d0*/  SEL R3, R14, RZ, P3 ;  /* 0x000000ff0e037207 */ /* 0x000fca0001800000 */
[----:B------:R-:W-:-:S04]  /*203e0*/  IMAD.IADD R3, R2, 0x1, R3 ;  /* 0x0000000102037824 */ /* 0x000fc800078e0203 */
[----:B------:R-:W-:-:S07]  /*203f0*/  IMAD.MOV.U32 R13, RZ, RZ, R3 ;  /* 0x000000ffff0d7224 */ /* 0x000fce00078e0003 */
[----:B------:R-:W-:Y:S05]  /*20400*/  WARPSYNC.COLLECTIVE R15, `(.L_x_1777) ;  /* 0x000000000f087348 */ /* 0x000fea0003c00000 */
[----:B------:R0:W1:Y:S02]  /*20410*/  SHFL.UP P6, R14, R13, R12, R11 ;  /* 0x0400000c0d0e7389 */ /* 0x00006400000c000b */
[----:B01----:R-:W-:Y:S01]  /*20420*/  ENDCOLLECTIVE ;  /* 0x000000000000791b */ /* 0x003fe20003800000 */
.L_x_1777:
[----:B------:R-:W-:Y:S01]  /*20430*/  IMAD.MOV.U32 R12, RZ, RZ, 0x10 ;  /* 0x00000010ff0c7424 */ /* 0x000fe200078e00ff */
[----:B------:R-:W-:-:S05]  /*20440*/  SEL R4, R14, RZ, P4 ;  /* 0x000000ff0e047207 */ /* 0x000fca0002000000 */
[----:B------:R-:W-:-:S04]  /*20450*/  IMAD.IADD R4, R3, 0x1, R4 ;  /* 0x0000000103047824 */ /* 0x000fc800078e0204 */
[----:B------:R-:W-:-:S07]  /*20460*/  IMAD.MOV.U32 R13, RZ, RZ, R4 ;  /* 0x000000ffff0d7224 */ /* 0x000fce00078e0004 */
[----:B------:R-:W-:Y:S05]  /*20470*/  WARPSYNC.COLLECTIVE R15, `(.L_x_1778) ;  /* 0x000000000f087348 */ /* 0x000fea0003c00000 */
[----:B------:R0:W1:Y:S02]  /*20480*/  SHFL.UP P6, R14, R13, R12, R11 ;  /* 0x0400000c0d0e7389 */ /* 0x00006400000c000b */
[----:B01----:R-:W-:Y:S01]  /*20490*/  ENDCOLLECTIVE ;  /* 0x000000000000791b */ /* 0x003fe20003800000 */
.L_x_1778:
        /* <DEDUP_REMOVED lines=8> */
.L_x_1779:
[----:B------:R-:W-:Y:S05]  /*20520*/  BRA `(.L_x_1780) ;  /* 0xffffffc4006c7947 */ /* 0x000fea000383ffff */
.L_x_1658:
[----:B------:R-:W-:Y:S01]  /*20530*/  BSSY B0, `(.L_x_1781) ;  /* 0x0000006000007945 */ /* 0x000fe20003800000 */
[----:B------:R-:W-:Y:S01]  /*20540*/  PLOP3.LUT P6, PT, P6, PT, PT, 0x8, 0x0 ;  /* 0x000000000000781c */ /* 0x000fe200037ce170 */
[----:B------:R-:W-:-:S12]  /*20550*/  IMAD.MOV.U32 R15, RZ, RZ, -0x1 ;  /* 0xffffffffff0f7424 */ /* 0x000fd800078e00ff */
[----:B01----:R-:W-:Y:S05]  /*20560*/  WARPSYNC.COLLECTIVE R15, `(.L_x_1782) ;  /* 0x000000000f087348 */ /* 0x003fea0003c00000 */
[----:B------:R-:W-:Y:S01]  /*20570*/  VOTE.ANY R14, PT, P6 ;  /* 0x00000000000e7806 */ /* 0x000fe200030e0100 */
[----:B01----:R-:W-:Y:S06]  /*20580*/  ENDCOLLECTIVE ;  /* 0x000000000000791b */ /* 0x003fec0003800000 */
.L_x_1782:
[----:B------:R-:W-:Y:S05]  /*20590*/  BSYNC B0 ;  /* 0x0000000000007941 */ /* 0x000fea0003800000 */
.L_x_1781:
        /* <DEDUP_REMOVED lines=9> */
.L_x_1783:
[----:B------:R-:W-:Y:S01]  /*20630*/  IMAD.MOV.U32 R17, RZ, RZ, R14 ;  /* 0x000000ffff117224 */ /* 0x000fe200078e000e */
[----:B------:R-:W-:Y:S06]  /*20640*/  BRA `(.L_x_1784) ;  /* 0xffffffc4005c7947 */ /* 0x000fec000383ffff */
.L_x_1660:
[----:B------:R-:W-:Y:S01]  /*20650*/  BSSY B0, `(.L_x_1785) ;  /* 0x0000007000007945 */ /* 0x000fe20003800000 */
[----:B------:R-:W-:Y:S02]  /*20660*/  IMAD.MOV.U32 R13, RZ, RZ, R3 ;  /* 0x000000ffff0d7224 */ /* 0x000fe400078e0003 */
[----:B------:R-:W-:Y:S02]  /*20670*/  IMAD.MOV.U32 R11, RZ, RZ, 0x1f ;  /* 0x0000001fff0b7424 */ /* 0x000fe400078e00ff */
[----:B------:R-:W-:-:S07]  /*20680*/  IMAD.MOV.U32 R15, RZ, RZ, -0x1 ;  /* 0xffffffffff0f7424 */ /* 0x000fce00078e00ff */
[----:B-123--:R-:W-:Y:S05]  /*20690*/  WARPSYNC.COLLECTIVE R15, `(.L_x_1786) ;  /* 0x000000000f087348 */ /* 0x00efea0003c00000 */
[----:B------:R0:W4:Y:S02]  /*206a0*/  SHFL.IDX P6, R14, R13, R12, R11 ;  /* 0x0000000c0d0e7389 */ /* 0x00012400000c000b */
[----:B01234-:R-:W-:Y:S01]  /*206b0*/  ENDCOLLECTIVE ;  /* 0x000000000000791b */ /* 0x01ffe20003800000 */
.L_x_1786:
[----:B------:R-:W-:Y:S05]  /*206c0*/  BSYNC B0 ;  /* 0x0000000000007941 */ /* 0x000fea0003800000 */
.L_x_1785:
[----:B------:R-:W-:Y:S05]  /*206d0*/  BRA `(.L_x_1659) ;  /* 0xffffffc400547947 */ /* 0x000fea000383ffff */
.L_x_1664:
[----:B0-----:R0:W2:Y:S02]  /*206e0*/  SYNCS.PHASECHK.TRANS64.TRYWAIT P0, [R9+URZ+0x16820], R0 ;  /* 0x01682000090075a7 */ /* 0x0010a4000800017f */
[----:B--2---:R-:W-:Y:S05]  /*206f0*/  @!P0 NANOSLEEP.SYNCS 0x989680 ;  /* 0x009896800000895d */ /* 0x004fea0003900000 */
[----:B------:R-:W2:Y:S02]  /*20700*/  @!P0 SYNCS.PHASECHK.TRANS64 P0, [R9+URZ+0x16820], R0 ;  /* 0x01682000090085a7 */ /* 0x000ea4000800007f */
[----:B--2---:R-:W-:Y:S05]  /*20710*/  @!P0 BRA `(.L_x_1664) ;  /* 0xfffffffc00f08947 */ /* 0x004fea000383ffff */
[----:B------:R-:W-:Y:S05]  /*20720*/  BRA `(.L_x_1787) ;  /* 0xffffffc800cc7947 */ /* 0x000fea000383ffff */
.L_x_1665:
        /* <DEDUP_REMOVED lines=11> */
.L_x_1789:
[----:B------:R-:W-:Y:S05]  /*207e0*/  BSYNC B0 ;  /* 0x0000000000007941 */ /* 0x000fea0003800000 */
.L_x_1788:
[----:B------:R-:W-:Y:S05]  /*207f0*/  BRA `(.L_x_1790) ;  /* 0xffffffc800b47947 */ /* 0x000fea000383ffff */
.L_x_1666:
[----:B------:R-:W-:Y:S01]  /*20800*/  BSSY B0, `(.L_x_1791) ;  /* 0x0000006000007945 */ /* 0x000fe20003800000 */
[----:B------:R-:W-:-:S07]  /*20810*/  IMAD.MOV.U32 R15, RZ, RZ, -0x1 ;  /* 0xffffffffff0f7424 */ /* 0x000fce00078e00ff */
[----:B01----:R-:W-:Y:S05]  /*20820*/  WARPSYNC.COLLECTIVE R15, `(.L_x_1792) ;  /* 0x000000000f0c7348 */ /* 0x003fea0003c00000 */
[----:B------:R-:W-:Y:S02]  /*20830*/  ELECT P6, UR62, PT ;  /* 0x00000000003e782f */ /* 0x000fe400038c0000 */
[----:B------:R-:W-:Y:S01]  /*20840*/  MOV R14, UR62 ;  /* 0x0000003e000e7c02 */ /* 0x000fe20008000f00 */
[----:B01----:R-:W-:Y:S10]  /*20850*/  ENDCOLLECTIVE ;  /* 0x000000000000791b */ /* 0x003ff40003800000 */
.L_x_1792:
[----:B------:R-:W-:Y:S05]  /*20860*/  BSYNC B0 ;  /* 0x0000000000007941 */ /* 0x000fea0003800000 */
.L_x_1791:
[----:B------:R-:W-:Y:S05]  /*20870*/  BRA `(.L_x_1793) ;  /* 0xffffffc800a87947 */ /* 0x000fea000383ffff */
.L_x_1668:
[----:B0-----:R0:W2:Y:S02]  /*20880*/  SYNCS.PHASECHK.TRANS64.TRYWAIT P0, [R5+URZ], R4 ;  /* 0x00000004050075a7 */ /* 0x0010a4000800017f */
[----:B--2---:R-:W-:Y:S05]  /*20890*/  @!P0 NANOSLEEP.SYNCS 0x989680 ;  /* 0x009896800000895d */ /* 0x004fea0003900000 */
[----:B------:R-:W2:Y:S02]  /*208a0*/  @!P0 SYNCS.PHASECHK.TRANS64 P0, [R5+URZ], R4 ;  /* 0x00000004050085a7 */ /* 0x000ea4000800007f */
[----:B--2---:R-:W-:Y:S05]  /*208b0*/  @!P0 BRA `(.L_x_1668) ;  /* 0xfffffffc00f08947 */ /* 0x004fea000383ffff */
[----:B------:R-:W-:Y:S05]  /*208c0*/  BRA `(.L_x_1794) ;  /* 0xffffffc800dc7947 */ /* 0x000fea000383ffff */
.L_x_1669:
[----:B--2---:R2:W3:Y:S02]  /*208d0*/  SYNCS.PHASECHK.TRANS64.TRYWAIT P0, [R3+URZ], R2 ;  /* 0x00000002030075a7 */ /* 0x0044e4000800017f */
[----:B---3--:R-:W-:Y:S05]  /*208e0*/  @!P0 NANOSLEEP.SYNCS 0x989680 ;  /* 0x009896800000895d */ /* 0x008fea0003900000 */
[----:B------:R-:W3:Y:S02]  /*208f0*/  @!P0 SYNCS.PHASECHK.TRANS64 P0, [R3+URZ], R2 ;  /* 0x00000002030085a7 */ /* 0x000ee4000800007f */
[----:B---3--:R-:W-:Y:S05]  /*20900*/  @!P0 BRA `(.L_x_1669) ;  /* 0xfffffffc00f08947 */ /* 0x008fea000383ffff */
[----:B------:R-:W-:Y:S05]  /*20910*/  BRA `(.L_x_1795) ;  /* 0xffffffc800d07947 */ /* 0x000fea000383ffff */
.L_x_1671:
[----:B---3--:R3:W4:Y:S02]  /*20920*/  SYNCS.PHASECHK.TRANS64.TRYWAIT P0, [R23+URZ], R4 ;  /* 0x00000004170075a7 */ /* 0x008724000800017f */
[----:B----4-:R-:W-:Y:S05]  /*20930*/  @!P0 NANOSLEEP.SYNCS 0x989680 ;  /* 0x009896800000895d */ /* 0x010fea0003900000 */
[----:B------:R-:W4:Y:S02]  /*20940*/  @!P0 SYNCS.PHASECHK.TRANS64 P0, [R23+URZ], R4 ;  /* 0x00000004170085a7 */ /* 0x000f24000800007f */
[----:B----4-:R-:W-:Y:S05]  /*20950*/  @!P0 BRA `(.L_x_1671) ;  /* 0xfffffffc00f08947 */ /* 0x010fea000383ffff */
[----:B------:R-:W-:Y:S05]  /*20960*/  BRA `(.L_x_1796) ;  /* 0xffffffc800d47947 */ /* 0x000fea000383ffff */
.L_x_1797:
        /* <DEDUP_REMOVED lines=9> */
.L_x_2646:


//--------------------- .text._ZN7cutlass13device_kernelIN5flash11enable_sm90INS1_16FlashAttnFwdSm90INS1_25CollectiveMainloopFwdSm90ILi2EN4cute5tupleIJNS5_1CILi1EEES8_S8_EEENS6_IJNS7_ILi192EEENS7_ILi128EEENS7_ILi64EEEEEELi64ENS_6half_tEfNS_4arch4Sm90ELb1ELb0ELb0ELb0ELb0ELb0ELb0ELb1ELb1ELb1ELb0ELb0EEENS1_21CollectiveEpilogueFwdINS6_IJSA_SC_SB_EEES9_SE_SG_Li384ELb0ELb1ELb0ELb0EEENS1_30DynamicPersistentTileSchedulerILi384ELi128ELb0ELb1ELb1EEEEEEEEEvNT_6ParamsE --------------------------
	.section	.text._ZN7cutlass13device_kernelIN5flash11enable_sm90INS1_16FlashAttnFwdSm90INS1_25CollectiveMainloopFwdSm90ILi2EN4cute5tupleIJNS5_1CILi1EEES8_S8_EEENS6_IJNS7_ILi192EEENS7_ILi128EEENS7_ILi64EEEEEELi64ENS_6half_tEfNS_4arch4Sm90ELb1ELb0ELb0ELb0ELb0ELb0ELb0ELb1ELb1ELb1ELb0ELb0EEENS1_21CollectiveEpilogueFwdINS6_IJSA_SC_SB_EEES9_SE_SG_Li384ELb0ELb1ELb0ELb0EEENS1_30DynamicPersistentTileSchedulerILi384ELi128ELb0ELb1ELb1EEEEEEEEEvNT_6ParamsE,"ax",@progbits
	.align	128
.text._ZN7cutlass13device_kernelIN5flash11enable_sm90INS1_16FlashAttnFwdSm90INS1_25CollectiveMainloopFwdSm90ILi2EN4cute5tupleIJNS5_1CILi1EEES8_S8_EEENS6_IJNS7_ILi192EEENS7_ILi128EEENS7_ILi64EEEEEELi64ENS_6half_tEfNS_4arch4Sm90ELb1ELb0ELb0ELb0ELb0ELb0ELb0ELb1ELb1ELb1ELb0ELb0EEENS1_21CollectiveEpilogueFwdINS6_IJSA_SC_SB_EEES9_SE_SG_Li384ELb0ELb1ELb0ELb0EEENS1_30DynamicPersistentTileSchedulerILi384ELi128ELb0ELb1ELb1EEEEEEEEEvNT_6ParamsE:
        .type           _ZN7cutlass13device_kernelIN5flash11enable_sm90INS1_16FlashAttnFwdSm90INS1_25CollectiveMainloopFwdSm90ILi2EN4cute5tupleIJNS5_1CILi1EEES8_S8_EEENS6_IJNS7_ILi192EEENS7_ILi128EEENS7_ILi64EEEEEELi64ENS_6half_tEfNS_4arch4Sm90ELb1ELb0ELb0ELb0ELb0ELb0ELb0ELb1ELb1ELb1ELb0ELb0EEENS1_21CollectiveEpilogueFwdINS6_IJSA_SC_SB_EEES9_SE_SG_Li384ELb0ELb1ELb0ELb0EEENS1_30DynamicPersistentTileSchedulerILi384ELi128ELb0ELb1ELb1EEEEEEEEEvNT_6ParamsE,@function
        .size           _ZN7cutlass13device_kernelIN5flash11enable_sm90INS1_16FlashAttnFwdSm90INS1_25CollectiveMainloopFwdSm90ILi2EN4cute5tupleIJNS5_1CILi1EEES8_S8_EEENS6_IJNS7_ILi192EEENS7_ILi128EEENS7_ILi64EEEEEELi64ENS_6half_tEfNS_4arch4Sm90ELb1ELb0ELb0ELb0ELb0ELb0ELb0ELb1ELb1ELb1ELb0ELb0EEENS1_21CollectiveEpilogueFwdINS6_IJSA_SC_SB_EEES9_SE_SG_Li384ELb0ELb1ELb0ELb0EEENS1_30DynamicPersistentTileSchedulerILi384ELi128ELb0ELb1ELb1EEEEEEEEEvNT_6ParamsE,(.L_x_2647 - _ZN7cutlass13device_kernelIN5flash11enable_sm90INS1_16FlashAttnFwdSm90INS1_25CollectiveMainloopFwdSm90ILi2EN4cute5tupleIJNS5_1CILi1EEES8_S8_EEENS6_IJNS7_ILi192EEENS7_ILi128EEENS7_ILi64EEEEEELi64ENS_6half_tEfNS_4arch4Sm90ELb1ELb0ELb0ELb0ELb0ELb0ELb0ELb1ELb1ELb1ELb0ELb0EEENS1_21CollectiveEpilogueFwdINS6_IJSA_SC_SB_EEES9_SE_SG_Li384ELb0ELb1ELb0ELb0EEENS1_30DynamicPersistentTileSchedulerILi384ELi128ELb0ELb1ELb1EEEEEEEEEvNT_6ParamsE)
        .other          _ZN7cutlass13device_kernelIN5flash11enable_sm90INS1_16FlashAttnFwdSm90INS1_25CollectiveMainloopFwdSm90ILi2EN4cute5tupleIJNS5_1CILi1EEES8_S8_EEENS6_IJNS7_ILi192EEENS7_ILi128EEENS7_ILi64EEEEEELi64ENS_6half_tEfNS_4arch4Sm90ELb1ELb0ELb0ELb0ELb0ELb0ELb0ELb1ELb1ELb1ELb0ELb0EEENS1_21CollectiveEpilogueFwdINS6_IJSA_SC_SB_EEES9_SE_SG_Li384ELb0ELb1ELb0ELb0EEENS1_30DynamicPersistentTileSchedulerILi384ELi128ELb0ELb1ELb1EEEEEEEEEvNT_6ParamsE,@"STO_CUDA_ENTRY STV_DEFAULT"
_ZN7cutlass13device_kernelIN5flash11enable_sm90INS1_16FlashAttnFwdSm90INS1_25CollectiveMainloopFwdSm90ILi2EN4cute5tupleIJNS5_1CILi1EEES8_S8_EEENS6_IJNS7_ILi192EEENS7_ILi128EEENS7_ILi64EEEEEELi64ENS_6half_tEfNS_4arch4Sm90ELb1ELb0ELb0ELb0ELb0ELb0ELb0ELb1ELb1ELb1ELb0ELb0EEENS1_21CollectiveEpilogueFwdINS6_IJSA_SC_SB_EEES9_SE_SG_Li384ELb0ELb1ELb0ELb0EEENS1_30DynamicPersistentTileSchedulerILi384ELi128ELb0ELb1ELb1EEEEEEEEEvNT_6ParamsE:
        /* <DEDUP_REMOVED lines=18> */
.L_x_1799:
[----:B------:R-:W-:Y:S05]  /*0120*/  BSYNC B0 ;  /* 0x0000000000007941 */ /* 0x000fea0003800000 */
.L_x_1798:
        /* <DEDUP_REMOVED lines=41> */
.L_x_1800:
        /* <DEDUP_REMOVED lines=22> */
.L_x_1801:
        /* <DEDUP_REMOVED lines=18> */
.L_x_1802:
        /* <DEDUP_REMOVED lines=22> */
.L_x_1803:
        /* <DEDUP_REMOVED lines=22> */
.L_x_1804:
[----:B------:R-:W-:Y:S01]  /*0900*/  PLOP3.LUT P0, PT, PT, PT, UP0, 0x80, 0x0 ;  /* 0x000000000000781c */ /* 0x000fe20003f0f008 */
[----:B------:R-:W-:Y:S01]  /*0910*/  UMOV UR38, 0x1 ;  /* 0x0000000100267882 */ /* 0x000fe20000000000 */
[----:B------:R-:W-:Y:S01]  /*0920*/  NOP ;  /* 0x0000000000007918 */ /* 0x000fe20000000000 */
[----:B------:R-:W-:Y:S01]  /*0930*/  USEL UR38, UR38, 0x2, !UP0 ;  /* 0x0000000226267887 */ /* 0x000fe2000c000000 */
[----:B------:R-:W-:Y:S01]  /*0940*/  ULDC.64 UR46, c[0x0][0x208] ;  /* 0x00008200002e7ab9 */ /* 0x000fe20000000a00 */
[----:B012-4-:R-:W-:Y:S08]  /*0950*/  BAR.SYNC.DEFER_BLOCKING 0x0 ;  /* 0x0000000000007b1d */ /* 0x017ff00000010000 */
[----:B------:R-:W-:Y:S05]  /*0960*/  @!P0 BRA `(.L_x_1805) ;  /* 0x0000008c00588947 */ /* 0x000fea0003800000 */
.L_x_1806:
        /* <DEDUP_REMOVED lines=26> */
[C---:B------:R-:W-:Y:S01]  /*0b10*/  LOP3.LUT R4, R2.reuse, 0x3fffff0, RZ, 0xc0, !PT ;  /* 0x03fffff002047812 */ /* 0x040fe200078ec0ff */
        /* <DEDUP_REMOVED lines=38> */
.L_x_1845:
        /* <DEDUP_REMOVED lines=21> */
.L_x_1807:
[----:B------:R-:W-:Y:S01]  /*0ed0*/  ULDC UR7, c[0x0][0xc54] ;  /* 0x0003150000077ab9 */ /* 0x000fe20000000800 */
[----:B------:R-:W-:Y:S01]  /*0ee0*/  UMOV UR6, UR9 ;  /* 0x0000000900067c82 */ /* 0x000fe20008000000 */
[----:B------:R-:W-:-:S11]  /*0ef0*/  UISETP.NE.AND UP0, UPT, UR7, 0x1, UPT ;  /* 0x000000010700788c */ /* 0x000fd6000bf05270 */
[----:B------:R-:W-:Y:S02]  /*0f00*/  @UP0 ULDC.64 UR10, c[0x0][0xc58] ;  /* 0x00031600000a0ab9 */ /* 0x000fe40000000a00 */
[----:B------:R-:W-:-:S04]  /*0f10*/  UIMAD.WIDE.U32 UR4, UR9, UR10, URZ ;  /* 0x0000000a090472a5 */ /* 0x000fc8000f8e003f */
[----:B------:R-:W-:-:S04]  /*0f20*/  @UP0 USHF.R.U32.HI UR6, URZ, UR11, UR5 ;  /* 0x0000000b3f060299 */ /* 0x000fc80008011605 */
[----:B------:R-:W-:-:S12]  /*0f30*/  UIMAD UR4, UR6, UR7, URZ ;  /* 0x00000007060472a4 */ /* 0x000fd8000f8e023f */
.L_x_1808:
[----:B------:R-:W-:Y:S01]  /*0f40*/  ULDC.64 UR10, c[0x0][0x418] ;  /* 0x00010600000a7ab9 */ /* 0x000fe20000000a00 */
[----:B------:R-:W-:Y:S01]  /*0f50*/  ULOP3.LUT UR6, URZ, UR6, URZ, 0x33, !UPT ;  /* 0x000000063f067292 */ /* 0x000fe2000f8e333f */
[----:B------:R-:W-:Y:S01]  /*0f60*/  PLOP3.LUT P0, PT, PT, PT, PT, 0x80, 0x0 ;  /* 0x000000000000781c */ /* 0x000fe20003f0f070 */
[----:B------:R-:W-:Y:S01]  /*0f70*/  UISETP.NE.U32.AND UP0, UPT, UR10, URZ, UPT ;  /* 0x0000003f0a00728c */ /* 0x000fe2000bf05070 */
[----:B------:R-:W-:Y:S01]  /*0f80*/  CS2R R26, SRZ ;  /* 0x00000000001a7805 */ /* 0x000fe2000001ff00 */
[----:B------:R-:W-:Y:S01]  /*0f90*/  ULDC UR5, c[0x0][0xc3c] ;  /* 0x00030f0000057ab9 */ /* 0x000fe20000000800 */
[----:B------:R-:W-:Y:S01]  /*0fa0*/  UIADD3 UR4, UR9, -UR4, URZ ;  /* 0x8000000409047290 */ /* 0x000fe2000fffe03f */
[----:B------:R-:W-:Y:S01]  /*0fb0*/  CS2R R118, SRZ ;  /* 0x0000000000767805 */ /* 0x000fe2000001ff00 */
[----:B------:R-:W-:Y:S01]  /*0fc0*/  UISETP.NE.AND.EX UP0, UPT, UR11, URZ, UPT, UP0 ;  /* 0x0000003f0b00728c */ /* 0x000fe2000bf05300 */
[----:B------:R-:W-:Y:S01]  /*0fd0*/  CS2R R116, SRZ ;  /* 0x0000000000747805 */ /* 0x000fe2000001ff00 */
[----:B------:R-:W-:Y:S01]  /*0fe0*/  UIADD3 UR6, UR6, UR5, URZ ;  /* 0x0000000506067290 */ /* 0x000fe2000fffe03f */
[----:B------:R-:W-:Y:S01]  /*0ff0*/  CS2R R114, SRZ ;  /* 0x0000000000727805 */ /* 0x000fe2000001ff00 */
[----:B------:R-:W-:Y:S01]  /*1000*/  ULDC UR11, c[0x0][0x448] ;  /* 0x00011200000b7ab9 */ /* 0x000fe20000000800 */
[----:B------:R-:W-:Y:S01]  /*1010*/  ULDC UR10, c[0x0][0xc54] ;  /* 0x00031500000a7ab9 */ /* 0x000fe20000000800 */
[----:B------:R-:W-:Y:S01]  /*1020*/  UISETP.NE.AND UP2, UPT, UR11, 0x1, UPT ;  /* 0x000000010b00788c */ /* 0x000fe2000bf45270 */
[----:B------:R-:W-:Y:S01]  /*1030*/  CS2R R112, SRZ ;  /* 0x0000000000707805 */ /* 0x000fe2000001ff00 */
[----:B------:R-:W-:Y:S01]  /*1040*/  UIMAD UR41, UR6, 0xc0, URZ ;  /* 0x000000c0062978a4 */ /* 0x000fe2000f8e023f */
[----:B------:R-:W-:Y:S01]  /*1050*/  CS2R R14, SRZ ;  /* 0x00000000000e7805 */ /* 0x000fe2000001ff00 */
[----:B------:R-:W-:Y:S01]  /*1060*/  UIMAD UR10, UR8, UR10, UR4 ;  /* 0x0000000a080a72a4 */ /* 0x000fe2000f8e0204 */
[----:B------:R-:W-:Y:S01]  /*1070*/  IMAD.MOV.U32 R110, RZ, RZ, RZ ;  /* 0x000000ffff6e7224 */ /* 0x000fe200078e00ff */
[----:B------:R-:W-:Y:S01]  /*1080*/  UIADD3 UR6, UR41, 0xbf, URZ ;  /* 0x000000bf29067890 */ /* 0x000fe2000fffe03f */
[----:B------:R-:W-:Y:S01]  /*1090*/  IMAD.MOV.U32 R21, RZ, RZ, RZ ;  /* 0x000000ffff157224 */ /* 0x000fe200078e00ff */
[----:B------:R-:W-:Y:S01]  /*10a0*/  ULDC UR48, c[0x0][0x424] ;  /* 0x0001090000307ab9 */ /* 0x000fe20000000800 */
[----:B------:R-:W-:Y:S01]  /*10b0*/  ULDC UR7, c[0x0][0x288] ;  /* 0x0000a20000077ab9 */ /* 0x000fe20000000800 */
[----:B------:R-:W-:Y:S01]  /*10c0*/  USEL UR48, UR48, 0x1, UP0 ;  /* 0x0000000130307887 */ /* 0x000fe20008000000 */
[----:B------:R-:W-:Y:S01]  /*10d0*/  CS2R R12, SRZ ;  /* 0x00000000000c7805 */ /* 0x000fe2000001ff00 */
[----:B------:R-:W-:Y:S01]  /*10e0*/  @UP2 ULDC UR4, c[0x0][0x44c] ;  /* 0x0001130000042ab9 */ /* 0x000fe20000000800 */
[----:B------:R-:W-:Y:S01]  /*10f0*/  UIADD3 UR7, -UR7, 0x80, URZ ;  /* 0x0000008007077890 */ /* 0x000fe2000fffe13f */
[----:B------:R-:W-:Y:S01]  /*1100*/  IMAD.MOV.U32 R106, RZ, RZ, RZ ;  /* 0x000000ffff6a7224 */ /* 0x000fe200078e00ff */
[----:B------:R-:W-:Y:S01]  /*1110*/  UIMAD.WIDE.U32 UR4, UR6, UR4, URZ ;  /* 0x00000004060472a5 */ /* 0x000fe2000f8e003f */
[----:B------:R-:W-:Y:S01]  /*1120*/  IMAD.MOV.U32 R25, RZ, RZ, RZ ;  /* 0x000000ffff197224 */ /* 0x000fe200078e00ff */
[----:B------:R-:W-:Y:S01]  /*1130*/  ULDC UR9, c[0x0][0x2f0] ;  /* 0x0000bc0000097ab9 */ /* 0x000fe20000000800 */
[----:B------:R-:W-:Y:S01]  /*1140*/  @UP2 ULDC UR11, c[0x0][0x450] ;  /* 0x00011400000b2ab9 */ /* 0x000fe20000000800 */
[----:B------:R-:W-:Y:S01]  /*1150*/  UIMAD UR7, UR48, UR9, UR7 ;  /* 0x00000009300772a4 */ /* 0x000fe2000f8e0207 */
[----:B------:R-:W-:Y:S01]  /*1160*/  CS2R R102, SRZ ;  /* 0x0000000000667805 */ /* 0x000fe2000001ff00 */
[----:B------:R-:W-:Y:S01]  /*1170*/  @UP2 USHF.R.U32.HI UR6, URZ, UR11, UR5 ;  /* 0x0000000b3f062299 */ /* 0x000fe20008011605 */
[----:B------:R-:W-:Y:S01]  /*1180*/  CS2R R100, SRZ ;  /* 0x0000000000647805 */ /* 0x000fe2000001ff00 */
[----:B------:R-:W-:Y:S01]  /*1190*/  UIMAD UR4, UR48, UR9, 0x7f ;  /* 0x0000007f300474a4 */ /* 0x000fe2000f8e0209 */
[----:B------:R-:W-:Y:S01]  /*11a0*/  CS2R R98, SRZ ;  /* 0x0000000000627805 */ /* 0x000fe2000001ff00 */
[----:B------:R-:W-:Y:S01]  /*11b0*/  UIADD3 UR6, UR7, UR6, URZ ;  /* 0x0000000607067290 */ /* 0x000fe2000fffe03f */
[----:B------:R-:W-:Y:S01]  /*11c0*/  CS2R R96, SRZ ;  /* 0x0000000000607805 */ /* 0x000fe2000001ff00 */
[----:B------:R-:W-:Y:S01]  /*11d0*/  USHF.R.S32.HI UR5, URZ, 0x1f, UR4 ;  /* 0x0000001f3f057899 */ /* 0x000fe20008011404 */
[----:B------:R-:W-:Y:S01]  /*11e0*/  CS2R R94, SRZ ;  /* 0x00000000005e7805 */ /* 0x000fe2000001ff00 */
[----:B------:R-:W-:Y:S01]  /*11f0*/  USHF.R.S32.HI UR7, URZ, 0x1f, UR6 ;  /* 0x0000001f3f077899 */ /* 0x000fe20008011406 */
[----:B------:R-:W-:Y:S01]  /*1200*/  CS2R R92, SRZ ;  /* 0x00000000005c7805 */ /* 0x000fe2000001ff00 */
[----:B------:R-:W-:Y:S01]  /*1210*/  ULEA.HI UR5, UR5, UR4, URZ, 0x7 ;  /* 0x0000000405057291 */ /* 0x000fe2000f8f383f */
[----:B------:R-:W-:Y:S01]  /*1220*/  CS2R R90, SRZ ;  /* 0x00000000005a7805 */ /* 0x000fe2000001ff00 */
[----:B------:R-:W-:Y:S01]  /*1230*/  ULEA.HI UR7, UR7, UR6, URZ, 0x7 ;  /* 0x0000000607077291 */ /* 0x000fe2000f8f383f */
[----:B------:R-:W-:Y:S01]  /*1240*/  CS2R R88, SRZ ;  /* 0x0000000000587805 */ /* 0x000fe2000001ff00 */
[----:B------:R-:W-:-:S02]  /*1250*/  USHF.R.S32.HI UR49, URZ, 0x7, UR5 ;  /* 0x000000073f317899 */ /* 0x000fc40008011405 */
[----:B------:R-:W-:Y:S01]  /*1260*/  USHF.R.S32.HI UR7, URZ, 0x7, UR7 ;  /* 0x000000073f077899 */ /* 0x000fe20008011407 */
[----:B------:R-:W-:Y:S01]  /*1270*/  ULDC UR43, c[0x0][0xc48] ;  /* 0x00031200002b7ab9 */ /* 0x000fe20000000800 */
[----:B------:R-:W-:Y:S02]  /*1280*/  UMOV UR42, UR10 ;  /* 0x0000000a002a7c82 */ /* 0x000fe40008000000 */
[----:B------:R-:W-:Y:S02]  /*1290*/  UISETP.LT.AND UP0, UPT, UR49, UR7, UPT ;  /* 0x000000073100728c */ /* 0x000fe4000bf01270 */
[----:B------:R-:W-:Y:S02]  /*12a0*/  UISETP.NE.AND UP1, UPT, UR43, 0x1, UPT ;  /* 0x000000012b00788c */ /* 0x000fe4000bf25270 */
[----:B------:R-:W-:-:S04]  /*12b0*/  USEL UR49, UR49, UR7, UP0 ;  /* 0x0000000731317287 */ /* 0x000fc80008000000 */
[----:B------:R-:W-:-:S05]  /*12c0*/  UISETP.GE.AND UP0, UPT, UR49, 0x1, UPT ;  /* 0x000000013100788c */ /* 0x000fca000bf06270 */
[----:B------:R-:W-:Y:S01]  /*12d0*/  @UP1 ULDC UR8, c[0x0][0xc4c] ;  /* 0x0003130000081ab9 */ /* 0x000fe20000000800 */
[----:B------:R-:W-:Y:S01]  /*12e0*/  PLOP3.LUT P1, PT, PT, PT, UP0, 0x80, 0x0 ;  /* 0x000000000000781c */ /* 0x000fe20003f2f008 */
[----:B------:R-:W-:Y:S01]  /*12f0*/  UIMAD.WIDE.U32 UR4, UR10, UR8, URZ ;  /* 0x000000080a0472a5 */ /* 0x000fe2000f8e003f */
[----:B------:R-:W-:-:S03]  /*1300*/  @UP1 ULDC UR6, c[0x0][0xc50] ;  /* 0x0003140000061ab9 */ /* 0x000fc60000000800 */
[----:B------:R-:W-:-:S04]  /*1310*/  @UP1 USHF.R.U32.HI UR42, URZ, UR6, UR5 ;  /* 0x000000063f2a1299 */ /* 0x000fc80008011605 */
[----:B------:R-:W-:-:S04]  /*1320*/  UIADD3 UR4, -UR42, URZ, URZ ;  /* 0x0000003f2a047290 */ /* 0x000fc8000fffe13f */
[----:B------:R-:W-:Y:S01]  /*1330*/  UIMAD UR43, UR43, UR4, UR10 ;  /* 0x000000042b2b72a4 */ /* 0x000fe2000f8e020a */
[----:B------:R-:W-:Y:S11]  /*1340*/  @!P1 BRA `(.L_x_1809) ;  /* 0x0000006c00b89947 */ /* 0x000ff60003800000 */
        /* <DEDUP_REMOVED lines=31> */
.L_x_1810:
        /* <DEDUP_REMOVED lines=9> */
.L_x_1937:
[----:B------:R-:W-:Y:S05]  /*15d0*/  @!P0 BRA `(.L_x_1812) ;  /* 0x0000000000048947 */ /* 0x000fea0003800000 */
[----:B------:R-:W-:Y:S01]  /*15e0*/  BPT.TRAP 0x1 ;  /* 0x000000040000795c */ /* 0x000fe20000300000 */
.L_x_1812:
[----:B------:R-:W-:Y:S02]  /*15f0*/  IMAD.U32 R2, RZ, RZ, UR39 ;  /* 0x00000027ff027e24 */ /* 0x000fe4000f8e00ff */
[----:B0-----:R-:W-:-:S03]  /*1600*/  IMAD.U32 R3, RZ, RZ, UR37 ;  /* 0x00000025ff037e24 */ /* 0x001fc6000f8e00ff */
[----:B------:R-:W-:Y:S02]  /*1610*/  LEA R2, R2, UR45, 0x3 ;  /* 0x0000002d02027c11 */ /* 0x000fe4000f8e18ff */
[----:B------:R-:W-:-:S04]  /*1620*/  SHF.L.U32 R3, R3, 0x1f, RZ ;  /* 0x0000001f03037819 */ /* 0x000fc800000006ff */
[----:B------:R0:W1:Y:S01]  /*1630*/  SYNCS.PHASECHK.TRANS64.TRYWAIT P2, [R2+URZ+0x16830], R3 ;  /* 0x01683003020075a7 */ /* 0x000062000804017f */
[----:B------:R-:W-:Y:S05]  /*1640*/  @!P0 BRA `(.L_x_1813) ;  /* 0x0000000000048947 */ /* 0x000fea0003800000 */
[----:B------:R-:W-:Y:S01]  /*1650*/  BPT.TRAP 0x1 ;  /* 0x000000040000795c */ /* 0x000fe20000300000 */
.L_x_1813:
[----:B------:R-:W2:Y:S02]  /*1660*/  S2R R0, SR_TID.X ;  /* 0x0000000000007919 */ /* 0x000ea40000002100 */
[----:B--2---:R-:W-:Y:S01]  /*1670*/  LOP3.LUT P1, RZ, R0, 0x7f, RZ, 0xc0, !PT ;  /* 0x0000007f00ff7812 */ /* 0x004fe2000782c0ff */
[----:B-1----:R-:W-:-:S12]  /*1680*/  @P2 BRA `(.L_x_1814) ;  /* 0x0000000000082947 */ /* 0x002fd80003800000 */
[----:B------:R-:W1:Y:S02]  /*1690*/  SYNCS.PHASECHK.TRANS64.TRYWAIT P2, [R2+URZ+0x16830], R3 ;  /* 0x01683003020075a7 */ /* 0x000e64000804017f */
[----:B-1----:R-:W-:Y:S05]  /*16a0*/  @!P2 BRA `(.L_x_1815) ;  /* 0x000000bc0068a947 */ /* 0x002fea0003800000 */
.L_x_1814:
[----:B------:R-:W-:Y:S05]  /*16b0*/  WARPSYNC.ALL ;  /* 0x0000000000007948 */ /* 0x000fea0003800000 */
[----:B------:R-:W-:Y:S01]  /*16c0*/  UIADD3 UR4, UR45, 0xe400, URZ ;  /* 0x0000e4002d047890 */ /* 0x000fe2000fffe03f */
[----:B------:R-:W-:Y:S01]  /*16d0*/  WARPGROUP.ARRIVE ;  /* 0x00000000000079c5 */ /* 0x000fe20000000000 */
[----:B------:R-:W-:Y:S01]  /*16e0*/  ULOP3.LUT UR16, UR50, 0x10000, URZ, 0xfc, !UPT ;  /* 0x0001000032107892 */ /* 0x000fe2000f8efc3f */
[----:B------:R-:W-:Y:S01]  /*16f0*/  VIADD R0, R17, UR41 ;  /* 0x0000002911007c36 */ /* 0x000fe20008000000 */
[----:B------:R-:W-:Y:S01]  /*1700*/  USHF.R.U32.HI UR4, URZ, 0x4, UR4 ;  /* 0x000000043f047899 */ /* 0x000fe20008011604 */
[----:B01----:R-:W-:Y:S01]  /*1710*/  @!P1 VIADD R2, R2, 0x16840 ;  /* 0x0001684002029836 */ /* 0x003fe20000000000 */
[----:B------:R-:W-:Y:S01]  /*1720*/  UMOV UR17, 0x40000040 ;  /* 0x4000004000117882 */ /* 0x000fe20000000000 */
[----:B------:R-:W-:Y:S01]  /*1730*/  UMOV UR19, 0x40000040 ;  /* 0x4000004000137882 */ /* 0x000fe20000000000 */
[----:B------:R-:W-:Y:S01]  /*1740*/  ULOP3.LUT UR4, UR4, 0x3fff, URZ, 0xc0, !UPT ;  /* 0x00003fff04047892 */ /* 0x000fe2000f8ec03f */
[----:B------:R-:W-:Y:S01]  /*1750*/  CS2R R118, SRZ ;  /* 0x0000000000767805 */ /* 0x000fe2000001ff00 */
[----:B------:R-:W-:Y:S01]  /*1760*/  UMOV UR5, 0x40000040 ;  /* 0x4000004000057882 */ /* 0x000fe20000000000 */
[----:B------:R-:W-:Y:S01]  /*1770*/  UMOV UR7, 0x40000040 ;  /* 0x4000004000077882 */ /* 0x000fe20000000000 */
[----:B------:R-:W-:Y:S01]  /*1780*/  ULOP3.LUT UR20, UR4, 0x10000, URZ, 0xfc, !UPT ;  /* 0x0001000004147892 */ /* 0x000fe2000f8efc3f */
[----:B------:R-:W-:Y:S01]  /*1790*/  @!P1 PRMT R2, RZ, 0x654, R2 ;  /* 0x00000654ff029816 */ /* 0x000fe20000000002 */
[----:B------:R-:W-:Y:S01]  /*17a0*/  UIADD3 UR4, UR16, 0x2, URZ ;  /* 0x0000000210047890 */ /* 0x000fe2000fffe03f */
[----:B------:R-:W-:Y:S01]  /*17b0*/  CS2R R116, SRZ ;  /* 0x0000000000747805 */ /* 0x000fe2000001ff00 */
[----:B------:R-:W-:Y:S01]  /*17c0*/  ULEA UR18, UR39, UR20, 0xa ;  /* 0x0000001427127291 */ /* 0x000fe2000f8e503f */
[----:B------:R-:W-:Y:S01]  /*17d0*/  CS2R R114, SRZ ;  /* 0x0000000000727805 */ /* 0x000fe2000001ff00 */
[----:B------:R-:W-:Y:S01]  /*17e0*/  UIADD3 UR8, UR16, 0x4, URZ ;  /* 0x0000000410087890 */ /* 0x000fe2000fffe03f */
[----:B------:R-:W-:Y:S01]  /*17f0*/  CS2R R112, SRZ ;  /* 0x0000000000707805 */ /* 0x000fe2000001ff00 */
[----:B------:R-:W-:Y:S01]  /*1800*/  UIADD3 UR6, UR18, 0x2, URZ ;  /* 0x0000000212067890 */ /* 0x000fe2000fffe03f */
[----:B------:R-:W-:Y:S01]  /*1810*/  CS2R R110, SRZ ;  /* 0x00000000006e7805 */ /* 0x000fe2000001ff00 */
[----:B------:R-:W-:Y:S01]  /*1820*/  UIADD3 UR10, UR18, 0x4, URZ ;  /* 0x00000004120a7890 */ /* 0x000fe2000fffe03f */
[----:B------:R-:W-:Y:S01]  /*1830*/  CS2R R108, SRZ ;  /* 0x00000000006c7805 */ /* 0x000fe2000001ff00 */
[----:B------:R-:W-:Y:S01]  /*1840*/  UMOV UR9, 0x40000040 ;  /* 0x4000004000097882 */ /* 0x000fe20000000000 */
[----:B------:R-:W-:Y:S01]  /*1850*/  HGMMA.64x128x16.F32 R24, gdesc[UR16], RZ, !UPT, gsb0 ;  /* 0x01e00000101879f0 */ /* 0x000fe2000c0008ff */
[----:B------:R-:W-:Y:S01]  /*1860*/  UMOV UR11, 0x40000040 ;  /* 0x40000040000b7882 */ /* 0x000fe20000000000 */
[----:B------:R-:W-:Y:S01]  /*1870*/  UIADD3 UR12, UR16, 0x6, URZ ;  /* 0x00000006100c7890 */ /* 0x000fe2000fffe03f */
[----:B------:R-:W-:Y:S01]  /*1880*/  CS2R R106, SRZ ;  /* 0x00000000006a7805 */ /* 0x000fe2000001ff00 */
[----:B------:R-:W-:Y:S01]  /*1890*/  UIADD3 UR14, UR18, 0x6, URZ ;  /* 0x00000006120e7890 */ /* 0x000fe2000fffe03f */
[----:B------:R-:W-:Y:S01]  /*18a0*/  CS2R R104, SRZ ;  /* 0x0000000000687805 */ /* 0x000fe2000001ff00 */
[----:B------:R-:W-:Y:S01]  /*18b0*/  UMOV UR13, 0x40000040 ;  /* 0x40000040000d7882 */ /* 0x000fe20000000000 */
[----:B------:R-:W-:Y:S01]  /*18c0*/  UMOV UR15, 0x40000040 ;  /* 0x40000040000f7882 */ /* 0x000fe20000000000 */
[----:B------:R-:W-:Y:S01]  /*18d0*/  ULDC UR23, c[0x0][0x988] ;  /* 0x0002620000177ab9 */ /* 0x000fe20000000800 */
[----:B------:R-:W-:Y:S01]  /*18e0*/  UIADD3 UR25, UR49, -0x2, URZ ;  /* 0xfffffffe31197890 */ /* 0x000fe2000fffe03f */
[----:B------:R-:W-:-:S02]  /*18f0*/  CS2R R102, SRZ ;  /* 0x0000000000667805 */ /* 0x000fc4000001ff00 */
[----:B------:R-:W-:Y:S02]  /*1900*/  CS2R R100, SRZ ;  /* 0x0000000000647805 */ /* 0x000fe4000001ff00 */
[----:B------:R-:W-:Y:S02]  /*1910*/  CS2R R98, SRZ ;  /* 0x0000000000627805 */ /* 0x000fe4000001ff00 */
[----:B------:R-:W-:Y:S02]  /*1920*/  CS2R R96, SRZ ;  /* 0x0000000000607805 */ /* 0x000fe4000001ff00 */
[----:B------:R-:W-:Y:S02]  /*1930*/  CS2R R94, SRZ ;  /* 0x00000000005e7805 */ /* 0x000fe4000001ff00 */
[----:B------:R-:W-:Y:S01]  /*1940*/  CS2R R92, SRZ ;  /* 0x00000000005c7805 */ /* 0x000fe2000001ff00 */
[----:B------:R-:W-:Y:S02]  /*1950*/  WARPGROUP.DEPBAR.LE gsb0, 0x0 ;  /* 0x00008000000079c5 */ /* 0x000fe40000010000 */
[----:B------:R-:W-:-:S06]  /*1960*/  WARPGROUP.ARRIVE ;  /* 0x00000000000079c5 */ /* 0x000fcc0000000000 */
[----:B------:R-:W-:Y:S01]  /*1970*/  HGMMA.64x128x16.F32 R24, gdesc[UR4], R24, gsb0 ;  /* 0x01e00000041879f0 */ /* 0x000fe20008000818 */
[----:B------:R-:W-:Y:S02]  /*1980*/  ULDC UR6, c[0x0][0x448] ;  /* 0x0001120000067ab9 */ /* 0x000fe40000000800 */
[----:B------:R-:W-:-:S06]  /*1990*/  UISETP.NE.AND UP0, UPT, UR6, 0x1, UPT ;  /* 0x000000010600788c */ /* 0x000fcc000bf05270 */
[----:B------:R-:W-:-:S05]  /*19a0*/  PLOP3.LUT P2, PT, PT, PT, UP0, 0x80, 0x0 ;  /* 0x000000000000781c */ /* 0x000fca0003f4f008 */
[----:B------:R-:W-:-:S08]  /*19b0*/  @UP0 ULDC UR6, c[0x0][0x44c] ;  /* 0x0001130000060ab9 */ /* 0x000fd00000000800 */
[----:B------:R-:W-:Y:S01]  /*19c0*/  @P2 IMAD.HI.U32 R3, R0, UR6, RZ ;  /* 0x0000000600032c27 */ /* 0x000fe2000f8e00ff */
[----:B------:R-:W-:-:S04]  /*19d0*/  @UP0 ULDC UR6, c[0x0][0x450] ;  /* 0x0001140000060ab9 */ /* 0x000fc80000000800 */
[----:B------:R-:W-:Y:S01]  /*19e0*/  @P2 SHF.R.U32.HI R0, RZ, UR6, R3 ;  /* 0x00000006ff002c19 */ /* 0x000fe20008011603 */
[----:B------:R-:W-:Y:S02]  /*19f0*/  UMOV UR6, 0xffffff80 ;  /* 0xffffff8000067882 */ /* 0x000fe40000000000 */
[----:B------:R-:W-:Y:S02]  /*1a00*/  UIMAD UR6, UR49, UR6, 0x80 ;  /* 0x00000080310674a4 */ /* 0x000fe4000f8e0206 */
[----:B------:R-:W0:Y:S02]  /*1a10*/  SHFL.IDX PT, R5, R0, 0x1, 0x1c1f ;  /* 0x003c1f0000057f89 */ /* 0x000e2400000e0000 */
[----:B------:R-:W-:-:S06]  /*1a20*/  UIADD3 UR7, UR6, 0x1, URZ ;  /* 0x0000000106077890 */ /* 0x000fcc000fffe03f */
[----:B------:R-:W-:-:S04]  /*1a30*/  IMAD.U32 R3, RZ, RZ, UR7 ;  /* 0x00000007ff037e24 */ /* 0x000fc8000f8e00ff */
[----:B------:R-:W-:Y:S01]  /*1a40*/  IMAD R3, R16, -0x2, R3 ;  /* 0xfffffffe10037824 */ /* 0x000fe200078e0203 */
[----:B------:R-:W-:Y:S02]  /*1a50*/  WARPGROUP.DEPBAR.LE gsb0, 0x0 ;  /* 0x00008000000079c5 */ /* 0x000fe40000010000 */
[----:B------:R-:W-:-:S06]  /*1a60*/  WARPGROUP.ARRIVE ;  /* 0x00000000000079c5 */ /* 0x000fcc0000000000 */
[----:B------:R-:W-:Y:S01]  /*1a70*/  HGMMA.64x128x16.F32 R24, gdesc[UR8], R24, gsb0 ;  /* 0x01e00000081879f0 */ /* 0x000fe20008000818 */
[----:B------:R-:W-:Y:S01]  /*1a80*/  ULDC UR11, c[0x0][0x2f0] ;  /* 0x0000bc00000b7ab9 */ /* 0x000fe20000000800 */
[----:B------:R-:W-:Y:S01]  /*1a90*/  UMOV UR10, UR41 ;  /* 0x00000029000a7c82 */ /* 0x000fe20008000000 */
[----:B------:R-:W-:Y:S02]  /*1aa0*/  UIMAD UR6, UR48, UR11, UR6 ;  /* 0x0000000b300672a4 */ /* 0x000fe4000f8e0206 */
[----:B------:R-:W-:-:S04]  /*1ab0*/  IMAD.U32 R6, RZ, RZ, UR11 ;  /* 0x0000000bff067e24 */ /* 0x000fc8000f8e00ff */
[----:B------:R-:W-:Y:S02]  /*1ac0*/  IMAD R6, R6, UR48, R3 ;  /* 0x0000003006067c24 */ /* 0x000fe4000f8e0203 */
[----:B------:R-:W-:Y:S01]  /*1ad0*/  IMAD.U32 R7, RZ, RZ, UR6 ;  /* 0x00000006ff077e24 */ /* 0x000fe2000f8e00ff */
[----:B------:R-:W-:Y:S02]  /*1ae0*/  @UP0 ULDC UR6, c[0x0][0x44c] ;  /* 0x0001130000060ab9 */ /* 0x000fe40000000800 */
[----:B------:R-:W-:Y:S01]  /*1af0*/  UIMAD.WIDE.U32 UR6, UR41, UR6, URZ ;  /* 0x00000006290672a5 */ /* 0x000fe2000f8e003f */
[----:B------:R-:W-:Y:S01]  /*1b00*/  IMAD R4, R16, -0x2, R7 ;  /* 0xfffffffe10047824 */ /* 0x000fe200078e0207 */
[----:B------:R-:W-:Y:S02]  /*1b10*/  WARPGROUP.DEPBAR.LE gsb0, 0x0 ;  /* 0x00008000000079c5 */ /* 0x000fe40000010000 */
[----:B------:R-:W-:-:S06]  /*1b20*/  WARPGROUP.ARRIVE ;  /* 0x00000000000079c5 */ /* 0x000fcc0000000000 */
[----:B------:R-:W-:Y:S01]  /*1b30*/  HGMMA.64x128x16.F32 R24, gdesc[UR12], R24, gsb0 ;  /* 0x01e000000c1879f0 */ /* 0x000fe20008000818 */
[----:B------:R-:W-:Y:S02]  /*1b40*/  ULDC UR14, c[0x0][0x288] ;  /* 0x0000a200000e7ab9 */ /* 0x000fe40000000800 */
[----:B0-----:R-:W-:Y:S01]  /*1b50*/  IADD3 R5, R5, -UR14, R6 ;  /* 0x8000000e05057c10 */ /* 0x001fe2000fffe006 */
[----:B------:R-:W-:-:S03]  /*1b60*/  UIMAD UR11, UR48, UR11, -UR14 ;  /* 0x0000000b300b72a4 */ /* 0x000fc6000f8e0a0e */
[----:B------:R-:W-:-:S04]  /*1b70*/  VIMNMX R8, R4, R5, PT ;  /* 0x0000000504087248 */ /* 0x000fc80003fe0100 */
[C---:B------:R-:W-:Y:S02]  /*1b80*/  ISETP.GT.AND P3, PT, R8.reuse, RZ, PT ;  /* 0x000000ff0800720c */ /* 0x040fe40003f64270 */
[C---:B------:R-:W-:Y:S02]  /*1b90*/  ISETP.GT.AND P4, PT, R8.reuse, 0x1, PT ;  /* 0x000000010800780c */ /* 0x040fe40003f84270 */
[----:B------:R-:W-:Y:S01]  /*1ba0*/  ISETP.GT.AND P5, PT, R8, 0x8, PT ;  /* 0x000000080800780c */ /* 0x000fe20003fa4270 */
[----:B------:R-:W-:Y:S02]  /*1bb0*/  WARPGROUP.DEPBAR.LE gsb0, 0x0 ;  /* 0x00008000000079c5 */ /* 0x000fe40000010000 */
[----:B------:R-:W-:Y:S01]  /*1bc0*/  FSEL R21, R26, -INF , P3 ;  /* 0xff8000001a157808 */ /* 0x000fe20001800000 */
[----:B------:R0:W-:Y:S01]  /*1bd0*/  @!P1 SYNCS.ARRIVE.TRANS64.RED.A1T0 RZ, [R2+URZ], RZ ;  /* 0x000000ff02ff99a7 */ /* 0x0001e2000810043f */
[----:B------:R-:W-:Y:S02]  /*1be0*/  FSEL R27, R27, -INF , P4 ;  /* 0xff8000001b1b7808 */ /* 0x000fe40002000000 */
[----:B------:R-:W-:-:S02]  /*1bf0*/  ISETP.GT.AND P3, PT, R8, 0x9, PT ;  /* 0x000000090800780c */ /* 0x000fc40003f64270 */
[----:B------:R-:W-:Y:S02]  /*1c00*/  FSEL R89, R30, -INF , P5 ;  /* 0xff8000001e597808 */ /* 0x000fe40002800000 */
[----:B------:R-:W-:Y:S02]  /*1c10*/  FMNMX.FTZ R10, R21, R27, !PT ;  /* 0x0000001b150a7209 */ /* 0x000fe40007810000 */
[C---:B------:R-:W-:Y:S02]  /*1c20*/  ISETP.GT.AND P4, PT, R8.reuse, 0x10, PT ;  /* 0x000000100800780c */ /* 0x040fe40003f84270 */
[----:B------:R-:W-:Y:S02]  /*1c30*/  FSEL R31, R31, -INF , P3 ;  /* 0xff8000001f1f7808 */ /* 0x000fe40001800000 */
[----:B------:R-:W-:Y:S02]  /*1c40*/  FMNMX.FTZ R10, R89, R10, !PT ;  /* 0x0000000a590a7209 */ /* 0x000fe40007810000 */
        /* <DEDUP_REMOVED lines=45> */
[----:B------:R-:W-:Y:S02]  /*1f20*/  ISETP.GT.AND P4, PT, R8, 0x50, PT ;  /* 0x000000500800780c */ /* 0x000fe40003f84270 */
        /* <DEDUP_REMOVED lines=35> */
[----:B------:R-:W-:Y:S02]  /*2160*/  FSEL R87, R87, -INF , P3 ;  /* 0xff80000057577808 */ /* 0x000fe40001800000 */
[----:B------:R-:W-:-:S04]  /*2170*/  FMNMX.FTZ R8, R86, R91, !PT ;  /* 0x0000005b56087209 */ /* 0x000fc80007810000 */
[----:B------:R-:W-:Y:S02]  /*2180*/  FMNMX.FTZ R10, R87, R8, !PT ;  /* 0x00000008570a7209 */ /* 0x000fe40007810000 */
[----:B------:R-:W-:Y:S04]  /*2190*/  SHFL.IDX PT, R8, R0, RZ, 0x1c1f ;  /* 0x001c1fff00087589 */ /* 0x000fe800000e0000 */
[----:B------:R-:W1:Y:S02]  /*21a0*/  SHFL.BFLY PT, R91, R10, 0x2, 0x1f ;  /* 0x0c401f000a5b7f89 */ /* 0x000e6400000e0000 */
[----:B-1----:R-:W-:-:S05]  /*21b0*/  FMNMX.FTZ R91, R10, R91, !PT ;  /* 0x0000005b0a5b7209 */ /* 0x002fca0007810000 */
[----:B------:R-:W1:Y:S02]  /*21c0*/  SHFL.BFLY PT, R12, R91, 0x1, 0x1f ;  /* 0x0c201f005b0c7f89 */ /* 0x000e6400000e0000 */
[----:B-1----:R-:W-:Y:S02]  /*21d0*/  FMNMX.FTZ R0, R91, R12, !PT ;  /* 0x0000000c5b007209 */ /* 0x002fe40007810000 */
[----:B------:R-:W-:Y:S02]  /*21e0*/  CS2R R90, SRZ ;  /* 0x00000000005a7805 */ /* 0x000fe4000001ff00 */
[C---:B------:R-:W-:Y:S01]  /*21f0*/  FSETP.NEU.FTZ.AND P3, PT, R0.reuse, -INF , PT ;  /* 0xff8000000000780b */ /* 0x040fe20003f7d000 */
[----:B------:R-:W-:-:S05]  /*2200*/  FMUL.FTZ R12, R0, UR23 ;  /* 0x00000017000c7c20 */ /* 0x000fca0008410000 */
[----:B------:R-:W-:-:S05]  /*2210*/  FSEL R12, R12, RZ, P3 ;  /* 0x000000ff0c0c7208 */ /* 0x000fca0001800000 */
[--C-:B------:R-:W-:Y:S01]  /*2220*/  FFMA.FTZ R149, R21, UR23, -R12.reuse ;  /* 0x0000001715957c23 */ /* 0x100fe2000801080c */
[----:B------:R-:W-:Y:S02]  /*2230*/  VIADD R21, R6, -UR14 ;  /* 0x8000000e06157c36 */ /* 0x000fe40008000000 */
[--C-:B------:R-:W-:Y:S01]  /*2240*/  FFMA.FTZ R145, R15, UR23, -R12.reuse ;  /* 0x000000170f917c23 */ /* 0x100fe2000801080c */
[--C-:B------:R-:W-:Y:S01]  /*2250*/  FFMA.FTZ R147, R13, UR23, -R12.reuse ;  /* 0x000000170d937c23 */ /* 0x100fe2000801080c */
[--C-:B------:R-:W-:Y:S01]  /*2260*/  FFMA.FTZ R141, R11, UR23, -R12.reuse ;  /* 0x000000170b8d7c23 */ /* 0x100fe2000801080c */
[----:B------:R-:W-:Y:S01]  /*2270*/  FFMA.FTZ R143, R9, UR23, -R12 ;  /* 0x00000017098f7c23 */ /* 0x000fe2000801080c */
[----:B------:R-:W-:Y:S01]  /*2280*/  VIADDMNMX R6, R8, R21, R4, PT ;  /* 0x0000001508067246 */ /* 0x000fe20003800104 */
[--C-:B------:R-:W-:Y:S01]  /*2290*/  FFMA.FTZ R137, R7, UR23, -R12.reuse ;  /* 0x0000001707897c23 */ /* 0x100fe2000801080c */
[--C-:B------:R-:W-:Y:S01]  /*22a0*/  FFMA.FTZ R139, R5, UR23, -R12.reuse ;  /* 0x00000017058b7c23 */ /* 0x100fe2000801080c */
[--C-:B------:R-:W-:Y:S01]  /*22b0*/  FFMA.FTZ R133, R3, UR23, -R12.reuse ;  /* 0x0000001703857c23 */ /* 0x100fe2000801080c */
[C---:B------:R-:W-:Y:S01]  /*22c0*/  ISETP.GT.AND P3, PT, R6.reuse, RZ, PT ;  /* 0x000000ff0600720c */ /* 0x040fe20003f64270 */
[--C-:B------:R-:W-:Y:S01]  /*22d0*/  FFMA.FTZ R27, R27, UR23, -R12.reuse ;  /* 0x000000171b1b7c23 */ /* 0x100fe2000801080c */
[C---:B------:R-:W-:Y:S01]  /*22e0*/  ISETP.GT.AND P4, PT, R6.reuse, 0x1, PT ;  /* 0x000000010600780c */ /* 0x040fe20003f84270 */
[--C-:B------:R-:W-:Y:S01]  /*22f0*/  FFMA.FTZ R151, R89, UR23, -R12.reuse ;  /* 0x0000001759977c23 */ /* 0x100fe2000801080c */
[----:B------:R-:W-:Y:S01]  /*2300*/  ISETP.GT.AND P5, PT, R6, 0x8, PT ;  /* 0x000000080600780c */ /* 0x000fe20003fa4270 */
[----:B------:R-:W-:Y:S01]  /*2310*/  MUFU.EX2 R149, R149 ;  /* 0x0000009500957308 */ /* 0x000fe20000000800 */
[----:B------:R-:W-:Y:S01]  /*2320*/  FSEL R24, R24, -INF , P3 ;  /* 0xff80000018187808 */ /* 0x000fe20001800000 */
[--C-:B------:R-:W-:Y:S01]  /*2330*/  FFMA.FTZ R8, R31, UR23, -R12.reuse ;  /* 0x000000171f087c23 */ /* 0x100fe2000801080c */
[----:B------:R-:W-:Y:S01]  /*2340*/  FSEL R25, R25, -INF , P4 ;  /* 0xff80000019197808 */ /* 0x000fe20002000000 */
[--C-:B------:R-:W-:Y:S01]  /*2350*/  FFMA.FTZ R35, R35, UR23, -R12.reuse ;  /* 0x0000001723237c23 */ /* 0x100fe2000801080c */
[----:B------:R-:W-:Y:S01]  /*2360*/  ISETP.GT.AND P3, PT, R6, 0x9, PT ;  /* 0x000000090600780c */ /* 0x000fe20003f64270 */
[--C-:B------:R-:W-:Y:S01]  /*2370*/  FFMA.FTZ R39, R39, UR23, -R12.reuse ;  /* 0x0000001727277c23 */ /* 0x100fe2000801080c */
[----:B------:R-:W-:Y:S01]  /*2380*/  FSEL R28, R28, -INF , P5 ;  /* 0xff8000001c1c7808 */ /* 0x000fe20002800000 */
[----:B------:R-:W1:Y:S01]  /*2390*/  MUFU.EX2 R4, R27 ;  /* 0x0000001b00047308 */ /* 0x000e620000000800 */
[----:B------:R-:W-:Y:S01]  /*23a0*/  FMNMX.FTZ R21, R24, R25, !PT ;  /* 0x0000001918157209 */ /* 0x000fe20007810000 */
[--C-:B------:R-:W-:Y:S01]  /*23b0*/  FFMA.FTZ R43, R43, UR23, -R12.reuse ;  /* 0x000000172b2b7c23 */ /* 0x100fe2000801080c */
[----:B------:R-:W-:Y:S01]  /*23c0*/  ISETP.GT.AND P4, PT, R6, 0x10, PT ;  /* 0x000000100600780c */ /* 0x000fe20003f84270 */
[--C-:B------:R-:W-:Y:S01]  /*23d0*/  FFMA.FTZ R47, R47, UR23, -R12.reuse ;  /* 0x000000172f2f7c23 */ /* 0x100fe2000801080c */
[----:B------:R-:W-:Y:S01]  /*23e0*/  FSEL R29, R29, -INF , P3 ;  /* 0xff8000001d1d7808 */ /* 0x000fe20001800000 */
[--C-:B------:R-:W-:Y:S01]  /*23f0*/  FFMA.FTZ R51, R51, UR23, -R12.reuse ;  /* 0x0000001733337c23 */ /* 0x100fe2000801080c */
[----:B------:R-:W-:Y:S01]  /*2400*/  FMNMX.FTZ R10, R28, R21, !PT ;  /* 0x000000151c0a7209 */ /* 0x000fe20007810000 */
[----:B------:R-:W2:Y:S01]  /*2410*/  MUFU.EX2 R151, R151 ;  /* 0x0000009700977308 */ /* 0x000ea20000000800 */
[----:B------:R-:W-:Y:S01]  /*2420*/  ISETP.GT.AND P3, PT, R6, 0x11, PT ;  /* 0x000000110600780c */ /* 0x000fe20003f64270 */
[--C-:B------:R-:W-:Y:S01]  /*2430*/  FFMA.FTZ R55, R55, UR23, -R12.reuse ;  /* 0x0000001737377c23 */ /* 0x100fe2000801080c */
[----:B------:R-:W-:Y:S01]  /*2440*/  FSEL R32, R32, -INF , P4 ;  /* 0xff80000020207808 */ /* 0x000fe20002000000 */
[--C-:B------:R-:W-:Y:S01]  /*2450*/  FFMA.FTZ R59, R59, UR23, -R12.reuse ;  /* 0x000000173b3b7c23 */ /* 0x100fe2000801080c */
[----:B------:R-:W-:Y:S01]  /*2460*/  FMNMX.FTZ R15, R29, R10, !PT ;  /* 0x0000000a1d0f7209 */ /* 0x000fe20007810000 */
[--C-:B------:R-:W-:Y:S01]  /*2470*/  FFMA.FTZ R135, R62, UR23, -R12.reuse ;  /* 0x000000173e877c23 */ /* 0x100fe2000801080c */
[----:B------:R-:W-:Y:S01]  /*2480*/  ISETP.GT.AND P4, PT, R6, 0x18, PT ;  /* 0x000000180600780c */ /* 0x000fe20003f84270 */
[----:B------:R-:W3:Y:S01]  /*2490*/  MUFU.EX2 R8, R8 ;  /* 0x0000000800087308 */ /* 0x000ee20000000800 */
[----:B------:R-:W-:Y:S01]  /*24a0*/  FSEL R33, R33, -INF , P3 ;  /* 0xff80000021217808 */ /* 0x000fe20001800000 */
[--C-:B------:R-:W-:Y:S01]  /*24b0*/  FFMA.FTZ R42, R63, UR23, -R12.reuse ;  /* 0x000000173f2a7c23 */ /* 0x100fe2000801080c */
[----:B------:R-:W-:Y:S01]  /*24c0*/  FMNMX.FTZ R10, R32, R15, !PT ;  /* 0x0000000f200a7209 */ /* 0x000fe20007810000 */
[--C-:B------:R-:W-:Y:S01]  /*24d0*/  FFMA.FTZ R129, R66, UR23, -R12.reuse ;  /* 0x0000001742817c23 */ /* 0x100fe2000801080c */
[----:B------:R-:W-:Y:S01]  /*24e0*/  ISETP.GT.AND P3, PT, R6, 0x19, PT ;  /* 0x000000190600780c */ /* 0x000fe20003f64270 */
[--C-:B------:R-:W-:Y:S01]  /*24f0*/  FFMA.FTZ R46, R67, UR23, -R12.reuse ;  /* 0x00000017432e7c23 */ /* 0x100fe2000801080c */
[----:B------:R-:W-:Y:S01]  /*2500*/  FSEL R36, R36, -INF , P4 ;  /* 0xff80000024247808 */ /* 0x000fe20002000000 */
[----:B------:R-:W4:Y:S01]  /*2510*/  MUFU.EX2 R145, R145 ;  /* 0x0000009100917308 */ /* 0x000f220000000800 */
[----:B------:R-:W-:Y:S01]  /*2520*/  FMNMX.FTZ R15, R33, R10, !PT ;  /* 0x0000000a210f7209 */ /* 0x000fe20007810000 */
[--C-:B------:R-:W-:Y:S01]  /*2530*/  FFMA.FTZ R131, R70, UR23, -R12.reuse ;  /* 0x0000001746837c23 */ /* 0x100fe2000801080c */
[----:B------:R-:W-:Y:S01]  /*2540*/  ISETP.GT.AND P4, PT, R6, 0x20, PT ;  /* 0x000000200600780c */ /* 0x000fe20003f84270 */
[--C-:B------:R-:W-:Y:S01]  /*2550*/  FFMA.FTZ R50, R71, UR23, -R12.reuse ;  /* 0x0000001747327c23 */ /* 0x100fe2000801080c */
[----:B------:R-:W-:Y:S01]  /*2560*/  FSEL R37, R37, -INF , P3 ;  /* 0xff80000025257808 */ /* 0x000fe20001800000 */
[--C-:B------:R-:W-:Y:S01]  /*2570*/  FFMA.FTZ R125, R74, UR23, -R12.reuse ;  /* 0x000000174a7d7c23 */ /* 0x100fe2000801080c */
[----:B------:R-:W-:Y:S01]  /*2580*/  FMNMX.FTZ R14, R36, R15, !PT ;  /* 0x0000000f240e7209 */ /* 0x000fe20007810000 */
[----:B------:R-:W5:Y:S01]  /*2590*/  MUFU.EX2 R10, R35 ;  /* 0x00000023000a7308 */ /* 0x000f620000000800 */
[----:B------:R-:W-:Y:S01]  /*25a0*/  ISETP.GT.AND P3, PT, R6, 0x21, PT ;  /* 0x000000210600780c */ /* 0x000fe20003f64270 */
[--C-:B------:R-:W-:Y:S01]  /*25b0*/  FFMA.FTZ R54, R75, UR23, -R12.reuse ;  /* 0x000000174b367c23 */ /* 0x100fe2000801080c */
[----:B------:R-:W-:Y:S01]  /*25c0*/  FSEL R40, R40, -INF , P4 ;  /* 0xff80000028287808 */ /* 0x000fe20002000000 */
[--C-:B------:R-:W-:Y:S01]  /*25d0*/  FFMA.FTZ R127, R78, UR23, -R12.reuse ;  /* 0x000000174e7f7c23 */ /* 0x100fe2000801080c */
[----:B------:R-:W-:Y:S01]  /*25e0*/  FMNMX.FTZ R13, R37, R14, !PT ;  /* 0x0000000e250d7209 */ /* 0x000fe20007810000 */
[--C-:B------:R-:W-:Y:S01]  /*25f0*/  FFMA.FTZ R58, R79, UR23, -R12.reuse ;  /* 0x000000174f3a7c23 */ /* 0x100fe2000801080c */
[----:B------:R-:W-:Y:S01]  /*2600*/  ISETP.GT.AND P4, PT, R6, 0x28, PT ;  /* 0x000000280600780c */ /* 0x000fe20003f84270 */
[----:B------:R-:W0:Y:S01]  /*2610*/  MUFU.EX2 R147, R147 ;  /* 0x0000009300937308 */ /* 0x000e220000000800 */
[----:B------:R-:W-:Y:S01]  /*2620*/  FSEL R41, R41, -INF , P3 ;  /* 0xff80000029297808 */ /* 0x000fe20001800000 */
[--C-:B------:R-:W-:Y:S01]  /*2630*/  FFMA.FTZ R121, R82, UR23, -R12.reuse ;  /* 0x0000001752797c23 */ /* 0x100fe2000801080c */
[----:B------:R-:W-:Y:S01]  /*2640*/  FMNMX.FTZ R14, R40, R13, !PT ;  /* 0x0000000d280e7209 */ /* 0x000fe20007810000 */
[--C-:B------:R-:W-:Y:S01]  /*2650*/  FFMA.FTZ R62, R83, UR23, -R12.reuse ;  /* 0x00000017533e7c23 */ /* 0x100fe2000801080c */
[----:B------:R-:W-:Y:S01]  /*2660*/  ISETP.GT.AND P3, PT, R6, 0x29, PT ;  /* 0x000000290600780c */ /* 0x000fe20003f64270 */
[--C-:B------:R-:W-:Y:S01]  /*2670*/  FFMA.FTZ R123, R86, UR23, -R12.reuse ;  /* 0x00000017567b7c23 */ /* 0x100fe2000801080c */
[----:B------:R-:W-:Y:S01]  /*2680*/  FSEL R44, R44, -INF , P4 ;  /* 0xff8000002c2c7808 */ /* 0x000fe20002000000 */
[----:B------:R-:W-:Y:S01]  /*2690*/  MUFU.EX2 R141, R141 ;  /* 0x0000008d008d7308 */ /* 0x000fe20000000800 */
[----:B------:R-:W-:Y:S01]  /*26a0*/  FMNMX.FTZ R13, R41, R14, !PT ;  /* 0x0000000e290d7209 */ /* 0x000fe20007810000 */
[----:B------:R-:W-:Y:S01]  /*26b0*/  @UP0 ULDC UR14, c[0x0][0x450] ;  /* 0x00011400000e0ab9 */ /* 0x000fe20000000800 */
[----:B------:R-:W-:Y:S01]  /*26c0*/  ISETP.GT.AND P4, PT, R6, 0x30, PT ;  /* 0x000000300600780c */ /* 0x000fe20003f84270 */
[----:B------:R-:W-:Y:S01]  /*26d0*/  @UP0 USHF.R.U32.HI UR10, URZ, UR14, UR7 ;  /* 0x0000000e3f0a0299 */ /* 0x000fe20008011607 */
[----:B------:R-:W-:Y:S01]  /*26e0*/  FSEL R45, R45, -INF , P3 ;  /* 0xff8000002d2d7808 */ /* 0x000fe20001800000 */
[----:B------:R-:W-:Y:S01]  /*26f0*/  FFMA.FTZ R12, R87, UR23, -R12 ;  /* 0x00000017570c7c23 */ /* 0x000fe2000801080c */
[----:B------:R-:W-:Y:S01]  /*2700*/  FMNMX.FTZ R20, R44, R13, !PT ;  /* 0x0000000d2c147209 */ /* 0x000fe20007810000 */
[----:B------:R-:W0:Y:S01]  /*2710*/  MUFU.EX2 R14, R39 ;  /* 0x00000027000e7308 */ /* 0x000e220000000800 */
[----:B------:R-:W-:Y:S01]  /*2720*/  ISETP.GT.AND P3, PT, R6, 0x31, PT ;  /* 0x000000310600780c */ /* 0x000fe20003f64270 */
[----:B------:R-:W-:Y:S01]  /*2730*/  UIADD3 UR11, UR11, UR10, URZ ;  /* 0x0000000a0b0b7290 */ /* 0x000fe2000fffe03f */
[----:B------:R-:W-:-:S02]  /*2740*/  FSEL R48, R48, -INF , P4 ;  /* 0xff80000030307808 */ /* 0x000fc40002000000 */
[----:B------:R-:W-:Y:S02]  /*2750*/  CS2R R88, SRZ ;  /* 0x0000000000587805 */ /* 0x000fe4000001ff00 */
[----:B------:R-:W-:Y:S01]  /*2760*/  FMNMX.FTZ R11, R45, R20, !PT ;  /* 0x000000142d0b7209 */ /* 0x000fe20007810000 */
[----:B------:R-:W-:Y:S01]  /*2770*/  USHF.R.S32.HI UR6, URZ, 0x1f, UR11 ;  /* 0x0000001f3f067899 */ /* 0x000fe2000801140b */
[----:B------:R-:W-:Y:S01]  /*2780*/  ISETP.GT.AND P4, PT, R6, 0x38, PT ;  /* 0x000000380600780c */ /* 0x000fe20003f84270 */
[----:B------:R-:W-:Y:S01]  /*2790*/  MUFU.EX2 R143, R143 ;  /* 0x0000008f008f7308 */ /* 0x000fe20000000800 */
[----:B------:R-:W-:Y:S01]  /*27a0*/  FSEL R49, R49, -INF , P3 ;  /* 0xff80000031317808 */ /* 0x000fe20001800000 */
[----:B------:R-:W-:Y:S01]  /*27b0*/  ULEA.HI UR6, UR6, UR11, URZ, 0x7 ;  /* 0x0000000b06067291 */ /* 0x000fe2000f8f383f */
[----:B------:R-:W-:Y:S02]  /*27c0*/  FMNMX.FTZ R20, R48, R11, !PT ;  /* 0x0000000b30147209 */ /* 0x000fe40007810000 */
[----:B------:R-:W-:Y:S01]  /*27d0*/  ISETP.GT.AND P3, PT, R6, 0x39, PT ;  /* 0x000000390600780c */ /* 0x000fe20003f64270 */
[----:B------:R-:W-:Y:S01]  /*27e0*/  USHF.R.S32.HI UR6, URZ, 0x7, UR6 ;  /* 0x000000073f067899 */ /* 0x000fe20008011406 */
[----:B------:R-:W-:Y:S01]  /*27f0*/  FSEL R52, R52, -INF , P4 ;  /* 0xff80000034347808 */ /* 0x000fe20002000000 */
[----:B------:R-:W-:Y:S01]  /*2800*/  MUFU.EX2 R137, R137 ;  /* 0x0000008900897308 */ /* 0x000fe20000000800 */
[----:B------:R-:W-:Y:S01]  /*2810*/  FMNMX.FTZ R11, R49, R20, !PT ;  /* 0x00000014310b7209 */ /* 0x000fe20007810000 */
[----:B------:R-:W-:Y:S01]  /*2820*/  UISETP.LT.AND UP1, UPT, URZ, UR6, UPT ;  /* 0x000000063f00728c */ /* 0x000fe2000bf21270 */
[----:B------:R-:W-:-:S02]  /*2830*/  ISETP.GT.AND P4, PT, R6, 0x40, PT ;  /* 0x000000400600780c */ /* 0x000fc40003f84270 */
[----:B------:R-:W-:Y:S01]  /*2840*/  FSEL R53, R53, -INF , P3 ;  /* 0xff80000035357808 */ /* 0x000fe20001800000 */
[----:B------:R-:W-:Y:S01]  /*2850*/  USEL UR21, URZ, UR6, !UP1 ;  /* 0x000000063f157287 */ /* 0x000fe2000c800000 */
[----:B------:R-:W-:Y:S01]  /*2860*/  FMNMX.FTZ R26, R52, R11, !PT ;  /* 0x0000000b341a7209 */ /* 0x000fe20007810000 */
[----:B------:R-:W-:Y:S01]  /*2870*/  MUFU.EX2 R20, R43 ;  /* 0x0000002b00147308 */ /* 0x000fe20000000800 */
[----:B------:R-:W-:Y:S01]  /*2880*/  ISETP.GT.AND P3, PT, R6, 0x41, PT ;  /* 0x000000410600780c */ /* 0x000fe20003f64270 */
[----:B------:R-:W-:Y:S01]  /*2890*/  UISETP.GE.AND UP1, UPT, UR25, UR21, UPT ;  /* 0x000000151900728c */ /* 0x000fe2000bf26270 */
[----:B------:R-:W-:Y:S02]  /*28a0*/  FSEL R56, R56, -INF , P4 ;  /* 0xff80000038387808 */ /* 0x000fe40002000000 */
[----:B------:R-:W-:Y:S02]  /*28b0*/  FMNMX.FTZ R9, R53, R26, !PT ;  /* 0x0000001a35097209 */ /* 0x000fe40007810000 */
[----:B------:R-:W-:Y:S01]  /*28c0*/  ISETP.GT.AND P4, PT, R6, 0x48, PT ;  /* 0x000000480600780c */ /* 0x000fe20003f84270 */
[----:B------:R-:W-:Y:S01]  /*28d0*/  MUFU.EX2 R139, R139 ;  /* 0x0000008b008b7308 */ /* 0x000fe20000000800 */
[----:B------:R-:W-:-:S02]  /*28e0*/  FSEL R57, R57, -INF , P3 ;  /* 0xff80000039397808 */ /* 0x000fc40001800000 */
[----:B------:R-:W-:Y:S02]  /*28f0*/  FMNMX.FTZ R26, R56, R9, !PT ;  /* 0x00000009381a7209 */ /* 0x000fe40007810000 */
[----:B------:R-:W-:Y:S02]  /*2900*/  ISETP.GT.AND P3, PT, R6, 0x49, PT ;  /* 0x000000490600780c */ /* 0x000fe40003f64270 */
[----:B------:R-:W-:Y:S01]  /*2910*/  FSEL R60, R60, -INF , P4 ;  /* 0xff8000003c3c7808 */ /* 0x000fe20002000000 */
[----:B------:R-:W-:Y:S01]  /*2920*/  MUFU.EX2 R133, R133 ;  /* 0x0000008500857308 */ /* 0x000fe20000000800 */
[----:B------:R-:W-:Y:S02]  /*2930*/  FMNMX.FTZ R9, R57, R26, !PT ;  /* 0x0000001a39097209 */ /* 0x000fe40007810000 */
[----:B------:R-:W-:Y:S02]  /*2940*/  ISETP.GT.AND P4, PT, R6, 0x50, PT ;  /* 0x000000500600780c */ /* 0x000fe40003f84270 */
[----:B------:R-:W-:-:S02]  /*2950*/  FSEL R61, R61, -INF , P3 ;  /* 0xff8000003d3d7808 */ /* 0x000fc40001800000 */
[----:B------:R-:W-:Y:S01]  /*2960*/  FMNMX.FTZ R30, R60, R9, !PT ;  /* 0x000000093c1e7209 */ /* 0x000fe20007810000 */
[----:B------:R-:W-:Y:S01]  /*2970*/  MUFU.EX2 R26, R47 ;  /* 0x0000002f001a7308 */ /* 0x000fe20000000800 */
[----:B------:R-:W-:Y:S02]  /*2980*/  ISETP.GT.AND P3, PT, R6, 0x51, PT ;  /* 0x000000510600780c */ /* 0x000fe40003f64270 */
        /* <DEDUP_REMOVED lines=40> */
[----:B------:R-:W-:Y:S02]  /*2c10*/  FSEL R85, R85, -INF , P3 ;  /* 0xff80000055557808 */ /* 0x000fe40001800000 */
[----:B------:R-:W-:-:S03]  /*2c20*/  FMNMX.FTZ R6, R84, R3, !PT ;  /* 0x0000000354067209 */ /* 0x000fc60007810000 */
[----:B------:R-:W-:Y:S01]  /*2c30*/  MUFU.EX2 R38, R59 ;  /* 0x0000003b00267308 */ /* 0x000fe20000000800 */
[----:B------:R-:W-:-:S05]  /*2c40*/  FMNMX.FTZ R6, R85, R6, !PT ;  /* 0x0000000655067209 */ /* 0x000fca0007810000 */
[----:B------:R-:W1:Y:S02]  /*2c50*/  SHFL.BFLY PT, R3, R6, 0x2, 0x1f ;  /* 0x0c401f0006037f89 */ /* 0x000e6400000e0000 */
        /* <DEDUP_REMOVED lines=11> */
[----:B------:R-:W-:Y:S02]  /*2d10*/  FMUL.FTZ R21, R6, UR23 ;  /* 0x0000001706157c20 */ /* 0x000fe40008410000 */
[----:B------:R-:W-:Y:S03]  /*2d20*/  MUFU.EX2 R12, R12 ;  /* 0x0000000c000c7308 */ /* 0x000fe60000000800 */
[----:B------:R-:W-:Y:S02]  /*2d30*/  FSEL R21, R21, RZ, P3 ;  /* 0x000000ff15157208 */ /* 0x000fe40001800000 */
[----:B------:R-:W-:-:S03]  /*2d40*/  PLOP3.LUT P3, PT, PT, PT, UP1, 0x80, 0x0 ;  /* 0x000000000000781c */ /* 0x000fc60003f6f018 */
[--C-:B------:R-:W-:Y:S01]  /*2d50*/  FFMA.FTZ R148, R24, UR23, -R21.reuse ;  /* 0x0000001718947c23 */ /* 0x100fe20008010815 */
[----:B------:R-:W-:Y:S01]  /*2d60*/  FADD.FTZ R24, R149, R4 ;  /* 0x0000000495187221 */ /* 0x000fe20000010000 */
[--C-:B------:R-:W-:Y:S01]  /*2d70*/  FFMA.FTZ R3, R25, UR23, -R21.reuse ;  /* 0x0000001719037c23 */ /* 0x100fe20008010815 */
[--C-:B------:R-:W-:Y:S01]  /*2d80*/  FFMA.FTZ R150, R28, UR23, -R21.reuse ;  /* 0x000000171c967c23 */ /* 0x100fe20008010815 */
[--C-:B------:R-:W-:Y:S01]  /*2d90*/  FFMA.FTZ R5, R29, UR23, -R21.reuse ;  /* 0x000000171d057c23 */ /* 0x100fe20008010815 */
[----:B--2---:R-:W-:Y:S01]  /*2da0*/  FADD.FTZ R27, R151, R24 ;  /* 0x00000018971b7221 */ /* 0x004fe20000010000 */
[----:B------:R-:W-:Y:S01]  /*2db0*/  MUFU.EX2 R148, R148 ;  /* 0x0000009400947308 */ /* 0x000fe20000000800 */
[--C-:B------:R-:W-:Y:S01]  /*2dc0*/  FFMA.FTZ R144, R32, UR23, -R21.reuse ;  /* 0x0000001720907c23 */ /* 0x100fe20008010815 */
[----:B------:R-:W-:Y:S01]  /*2dd0*/  FFMA.FTZ R7, R33, UR23, -R21 ;  /* 0x0000001721077c23 */ /* 0x000fe20008010815 */
[----:B---3--:R-:W-:Y:S01]  /*2de0*/  FADD.FTZ R24, R8, R27 ;  /* 0x0000001b08187221 */ /* 0x008fe20000010000 */
[--C-:B------:R-:W-:Y:S01]  /*2df0*/  FFMA.FTZ R146, R36, UR23, -R21.reuse ;  /* 0x0000001724927c23 */ /* 0x100fe20008010815 */
[--C-:B------:R-:W-:Y:S01]  /*2e00*/  FFMA.FTZ R9, R37, UR23, -R21.reuse ;  /* 0x0000001725097c23 */ /* 0x100fe20008010815 */
[--C-:B------:R-:W-:Y:S01]  /*2e10*/  FFMA.FTZ R140, R40, UR23, -R21.reuse ;  /* 0x00000017288c7c23 */ /* 0x100fe20008010815 */
[----:B----4-:R-:W-:Y:S01]  /*2e20*/  FADD.FTZ R27, R145, R24 ;  /* 0x00000018911b7221 */ /* 0x010fe20000010000 */
[----:B------:R-:W1:Y:S01]  /*2e30*/  MUFU.EX2 R3, R3 ;  /* 0x0000000300037308 */ /* 0x000e620000000800 */
[--C-:B------:R-:W-:Y:S01]  /*2e40*/  FFMA.FTZ R11, R41, UR23, -R21.reuse ;  /* 0x00000017290b7c23 */ /* 0x100fe20008010815 */
[----:B------:R-:W-:Y:S01]  /*2e50*/  FFMA.FTZ R142, R44, UR23, -R21 ;  /* 0x000000172c8e7c23 */ /* 0x000fe20008010815 */
[----:B-----5:R-:W-:Y:S01]  /*2e60*/  FADD.FTZ R24, R10, R27 ;  /* 0x0000001b0a187221 */ /* 0x020fe20000010000 */
[--C-:B------:R-:W-:Y:S01]  /*2e70*/  FFMA.FTZ R13, R45, UR23, -R21.reuse ;  /* 0x000000172d0d7c23 */ /* 0x100fe20008010815 */
[--C-:B------:R-:W-:Y:S01]  /*2e80*/  FFMA.FTZ R136, R48, UR23, -R21.reuse ;  /* 0x0000001730887c23 */ /* 0x100fe20008010815 */
[--C-:B------:R-:W-:Y:S01]  /*2e90*/  FFMA.FTZ R15, R49, UR23, -R21.reuse ;  /* 0x00000017310f7c23 */ /* 0x100fe20008010815 */
[----:B0-----:R-:W-:Y:S01]  /*2ea0*/  FADD.FTZ R29, R147, R24 ;  /* 0x00000018931d7221 */ /* 0x001fe20000010000 */
[----:B------:R-:W0:Y:S01]  /*2eb0*/  MUFU.EX2 R150, R150 ;  /* 0x0000009600967308 */ /* 0x000e220000000800 */
[--C-:B------:R-:W-:Y:S01]  /*2ec0*/  FFMA.FTZ R138, R52, UR23, -R21.reuse ;  /* 0x00000017348a7c23 */ /* 0x100fe20008010815 */
[----:B------:R-:W-:Y:S01]  /*2ed0*/  FFMA.FTZ R25, R53, UR23, -R21 ;  /* 0x0000001735197c23 */ /* 0x000fe20008010815 */
[----:B------:R-:W-:Y:S01]  /*2ee0*/  FADD.FTZ R24, R14, R29 ;  /* 0x0000001d0e187221 */ /* 0x000fe20000010000 */
[--C-:B------:R-:W-:Y:S01]  /*2ef0*/  FFMA.FTZ R132, R56, UR23, -R21.reuse ;  /* 0x0000001738847c23 */ /* 0x100fe20008010815 */
[--C-:B------:R-:W-:Y:S01]  /*2f00*/  FFMA.FTZ R27, R57, UR23, -R21.reuse ;  /* 0x00000017391b7c23 */ /* 0x100fe20008010815 */
[----:B------:R-:W-:Y:S01]  /*2f10*/  FFMA.FTZ R134, R60, UR23, -R21 ;  /* 0x000000173c867c23 */ /* 0x000fe20008010815 */
[----:B------:R-:W-:Y:S01]  /*2f20*/  FADD.FTZ R29, R141, R24 ;  /* 0x000000188d1d7221 */ /* 0x000fe20000010000 */
[----:B------:R-:W2:Y:S01]  /*2f30*/  MUFU.EX2 R5, R5 ;  /* 0x0000000500057308 */ /* 0x000ea20000000800 */
[----:B-1----:R-:W-:Y:S01]  /*2f40*/  FADD.FTZ R31, R148, R3 ;  /* 0x00000003941f7221 */ /* 0x002fe20000010000 */
[----:B------:R-:W-:Y:S01]  /*2f50*/  FFMA.FTZ R128, R64, UR23, -R21 ;  /* 0x0000001740807c23 */ /* 0x000fe20008010815 */
[----:B------:R-:W-:Y:S01]  /*2f60*/  FADD.FTZ R28, R20, R29 ;  /* 0x0000001d141c7221 */ /* 0x000fe20000010000 */
[--C-:B------:R-:W-:Y:S01]  /*2f70*/  FFMA.FTZ R29, R61, UR23, -R21.reuse ;  /* 0x000000173d1d7c23 */ /* 0x100fe20008010815 */
[----:B------:R-:W-:Y:S01]  /*2f80*/  FFMA.FTZ R130, R68, UR23, -R21 ;  /* 0x0000001744827c23 */ /* 0x000fe20008010815 */
[----:B------:R-:W-:Y:S01]  /*2f90*/  F2FP.F16.F32.PACK_AB R149, R4, R149 ;  /* 0x000000950495723e */ /* 0x000fe200000000ff */
[----:B------:R-:W-:Y:S01]  /*2fa0*/  FADD.FTZ R33, R143, R28 ;  /* 0x0000001c8f217221 */ /* 0x000fe20000010000 */
[----:B------:R-:W1:Y:S01]  /*2fb0*/  MUFU.EX2 R144, R144 ;  /* 0x0000009000907308 */ /* 0x000e620000000800 */
[----:B0-----:R-:W-:Y:S01]  /*2fc0*/  FADD.FTZ R24, R150, R31 ;  /* 0x0000001f96187221 */ /* 0x001fe20000010000 */
[----:B------:R-:W-:Y:S01]  /*2fd0*/  FFMA.FTZ R69, R69, UR23, -R21 ;  /* 0x0000001745457c23 */ /* 0x000fe20008010815 */
[----:B------:R-:W-:Y:S01]  /*2fe0*/  FADD.FTZ R28, R26, R33 ;  /* 0x000000211a1c7221 */ /* 0x000fe20000010000 */
[--C-:B------:R-:W-:Y:S01]  /*2ff0*/  FFMA.FTZ R72, R72, UR23, -R21.reuse ;  /* 0x0000001748487c23 */ /* 0x100fe20008010815 */
[--C-:B------:R-:W-:Y:S01]  /*3000*/  FFMA.FTZ R73, R73, UR23, -R21.reuse ;  /* 0x0000001749497c23 */ /* 0x100fe20008010815 */
[--C-:B------:R-:W-:Y:S01]  /*3010*/  FFMA.FTZ R76, R76, UR23, -R21.reuse ;  /* 0x000000174c4c7c23 */ /* 0x100fe20008010815 */
[--C-:B------:R-:W-:Y:S01]  /*3020*/  FFMA.FTZ R77, R77, UR23, -R21.reuse ;  /* 0x000000174d4d7c23 */ /* 0x100fe20008010815 */
[----:B------:R-:W0:Y:S01]  /*3030*/  MUFU.EX2 R7, R7 ;  /* 0x0000000700077308 */ /* 0x000e220000000800 */
[----:B--2---:R-:W-:Y:S01]  /*3040*/  FADD.FTZ R31, R5, R24 ;  /* 0x00000018051f7221 */ /* 0x004fe20000010000 */
[--C-:B------:R-:W-:Y:S01]  /*3050*/  FFMA.FTZ R80, R80, UR23, -R21.reuse ;  /* 0x0000001750507c23 */ /* 0x100fe20008010815 */
[--C-:B------:R-:W-:Y:S01]  /*3060*/  FFMA.FTZ R81, R81, UR23, -R21.reuse ;  /* 0x0000001751517c23 */ /* 0x100fe20008010815 */
[----:B------:R-:W-:Y:S01]  /*3070*/  FFMA.FTZ R84, R84, UR23, -R21 ;  /* 0x0000001754547c23 */ /* 0x000fe20008010815 */
[----:B------:R-:W-:-:S02]  /*3080*/  F2FP.F16.F32.PACK_AB R148, R3, R148 ;  /* 0x000000940394723e */ /* 0x000fc400000000ff */
[----:B------:R-:W-:Y:S01]  /*3090*/  F2FP.F16.F32.PACK_AB R151, R8, R151 ;  /* 0x000000970897723e */ /* 0x000fe200000000ff */
[----:B------:R-:W2:Y:S01]  /*30a0*/  MUFU.EX2 R146, R146 ;  /* 0x0000009200927308 */ /* 0x000ea20000000800 */
[----:B-1----:R-:W-:Y:S01]  /*30b0*/  FADD.FTZ R24, R144, R31 ;  /* 0x0000001f90187221 */ /* 0x002fe20000010000 */
[----:B------:R-:W-:Y:S01]  /*30c0*/  FADD.FTZ R31, R137, R28 ;  /* 0x0000001c891f7221 */ /* 0x000fe20000010000 */
[----:B------:R-:W-:Y:S02]  /*30d0*/  F2FP.F16.F32.PACK_AB R145, R10, R145 ;  /* 0x000000910a91723e */ /* 0x000fe400000000ff */
[----:B------:R-:W-:Y:S01]  /*30e0*/  F2FP.F16.F32.PACK_AB R147, R14, R147 ;  /* 0x000000930e93723e */ /* 0x000fe200000000ff */
[----:B------:R-:W-:Y:S01]  /*30f0*/  FADD.FTZ R28, R30, R31 ;  /* 0x0000001f1e1c7221 */ /* 0x000fe20000010000 */
[--C-:B------:R-:W-:Y:S01]  /*3100*/  FFMA.FTZ R31, R65, UR23, -R21.reuse ;  /* 0x00000017411f7c23 */ /* 0x100fe20008010815 */
[----:B------:R-:W1:Y:S01]  /*3110*/  MUFU.EX2 R9, R9 ;  /* 0x0000000900097308 */ /* 0x000e620000000800 */
[----:B0-----:R-:W-:Y:S01]  /*3120*/  FADD.FTZ R33, R7, R24 ;  /* 0x0000001807217221 */ /* 0x001fe20000010000 */
[----:B------:R-:W-:Y:S01]  /*3130*/  FADD.FTZ R35, R139, R28 ;  /* 0x0000001c8b237221 */ /* 0x000fe20000010000 */
[----:B------:R-:W-:Y:S01]  /*3140*/  FFMA.FTZ R21, R85, UR23, -R21 ;  /* 0x0000001755157c23 */ /* 0x000fe20008010815 */
[----:B------:R-:W-:-:S02]  /*3150*/  F2FP.F16.F32.PACK_AB R141, R20, R141 ;  /* 0x0000008d148d723e */ /* 0x000fc400000000ff */
[----:B------:R-:W-:Y:S02]  /*3160*/  F2FP.F16.F32.PACK_AB R143, R26, R143 ;  /* 0x0000008f1a8f723e */ /* 0x000fe400000000ff */
[----:B------:R-:W0:Y:S01]  /*3170*/  MUFU.EX2 R140, R140 ;  /* 0x0000008c008c7308 */ /* 0x000e220000000800 */
[----:B--2---:R-:W-:Y:S01]  /*3180*/  FADD.FTZ R24, R146, R33 ;  /* 0x0000002192187221 */ /* 0x004fe20000010000 */
[----:B------:R-:W-:Y:S02]  /*3190*/  F2FP.F16.F32.PACK_AB R137, R30, R137 ;  /* 0x000000891e89723e */ /* 0x000fe400000000ff */
[C---:B------:R-:W-:Y:S02]  /*31a0*/  F2FP.F16.F32.PACK_AB R139, R34.reuse, R139 ;  /* 0x0000008b228b723e */ /* 0x040fe400000000ff */
[----:B------:R-:W-:Y:S02]  /*31b0*/  F2FP.F16.F32.PACK_AB R150, R5, R150 ;  /* 0x000000960596723e */ /* 0x000fe400000000ff */
[----:B------:R-:W2:Y:S01]  /*31c0*/  MUFU.EX2 R11, R11 ;  /* 0x0000000b000b7308 */ /* 0x000ea20000000800 */
[----:B-1----:R-:W-:Y:S01]  /*31d0*/  FADD.FTZ R33, R9, R24 ;  /* 0x0000001809217221 */ /* 0x002fe20000010000 */
[----:B------:R-:W-:Y:S01]  /*31e0*/  FADD.FTZ R24, R34, R35 ;  /* 0x0000002322187221 */ /* 0x000fe20000010000 */
[----:B------:R-:W-:-:S02]  /*31f0*/  F2FP.F16.F32.PACK_AB R144, R7, R144 ;  /* 0x000000900790723e */ /* 0x000fc400000000ff */
[----:B------:R-:W-:Y:S01]  /*3200*/  F2FP.F16.F32.PACK_AB R146, R9, R146 ;  /* 0x000000920992723e */ /* 0x000fe200000000ff */
[----:B------:R-:W-:Y:S01]  /*3210*/  FADD.FTZ R35, R133, R24 ;  /* 0x0000001885237221 */ /* 0x000fe20000010000 */
[----:B------:R-:W-:Y:S01]  /*3220*/  F2FP.F16.F32.PACK_AB R133, R38, R133 ;  /* 0x000000852685723e */ /* 0x000fe200000000ff */
[----:B------:R-:W1:Y:S01]  /*3230*/  MUFU.EX2 R142, R142 ;  /* 0x0000008e008e7308 */ /* 0x000e620000000800 */
[----:B0-----:R-:W-:Y:S01]  /*3240*/  FADD.FTZ R2, R140, R33 ;  /* 0x000000218c027221 */ /* 0x001fe20000010000 */
[----:B------:R-:W-:-:S04]  /*3250*/  FADD.FTZ R24, R38, R35 ;  /* 0x0000002326187221 */ /* 0x000fc80000010000 */
[----:B------:R-:W-:Y:S01]  /*3260*/  FADD.FTZ R35, R135, R24 ;  /* 0x0000001887237221 */ /* 0x000fe20000010000 */
[C---:B------:R-:W-:Y:S01]  /*3270*/  F2FP.F16.F32.PACK_AB R135, R42.reuse, R135 ;  /* 0x000000872a87723e */ /* 0x040fe200000000ff */
[----:B------:R-:W0:Y:S01]  /*3280*/  MUFU.EX2 R13, R13 ;  /* 0x0000000d000d7308 */ /* 0x000e220000000800 */
[C---:B--2---:R-:W-:Y:S01]  /*3290*/  FADD.FTZ R33, R11.reuse, R2 ;  /* 0x000000020b217221 */ /* 0x044fe20000010000 */
[----:B------:R-:W-:Y:S01]  /*32a0*/  FADD.FTZ R24, R42, R35 ;  /* 0x000000232a187221 */ /* 0x000fe20000010000 */
[----:B------:R-:W-:-:S03]  /*32b0*/  F2FP.F16.F32.PACK_AB R140, R11, R140 ;  /* 0x0000008c0b8c723e */ /* 0x000fc600000000ff */
[----:B------:R-:W-:Y:S01]  /*32c0*/  FADD.FTZ R35, R129, R24 ;  /* 0x0000001881237221 */ /* 0x000fe20000010000 */
[----:B------:R-:W-:Y:S01]  /*32d0*/  F2FP.F16.F32.PACK_AB R129, R46, R129 ;  /* 0x000000812e81723e */ /* 0x000fe200000000ff */
[----:B------:R-:W2:Y:S01]  /*32e0*/  MUFU.EX2 R136, R136 ;  /* 0x0000008800887308 */ /* 0x000ea20000000800 */
[----:B-1----:R-:W-:Y:S01]  /*32f0*/  FADD.FTZ R2, R142, R33 ;  /* 0x000000218e027221 */ /* 0x002fe20000010000 */
[----:B------:R-:W-:-:S04]  /*3300*/  FADD.FTZ R24, R46, R35 ;  /* 0x000000232e187221 */ /* 0x000fc80000010000 */
[----:B------:R-:W-:Y:S01]  /*3310*/  FADD.FTZ R35, R131, R24 ;  /* 0x0000001883237221 */ /* 0x000fe20000010000 */
[C---:B------:R-:W-:Y:S01]  /*3320*/  F2FP.F16.F32.PACK_AB R131, R50.reuse, R131 ;  /* 0x000000833283723e */ /* 0x040fe200000000ff */
[----:B------:R-:W1:Y:S01]  /*3330*/  MUFU.EX2 R15, R15 ;  /* 0x0000000f000f7308 */ /* 0x000e620000000800 */
[C---:B0-----:R-:W-:Y:S01]  /*3340*/  FADD.FTZ R33, R13.reuse, R2 ;  /* 0x000000020d217221 */ /* 0x041fe20000010000 */
[----:B------:R-:W-:Y:S01]  /*3350*/  FADD.FTZ R4, R50, R35 ;  /* 0x0000002332047221 */ /* 0x000fe20000010000 */
[----:B------:R-:W-:-:S03]  /*3360*/  F2FP.F16.F32.PACK_AB R142, R13, R142 ;  /* 0x0000008e0d8e723e */ /* 0x000fc600000000ff */
[----:B------:R-:W-:Y:S01]  /*3370*/  FADD.FTZ R35, R125, R4 ;  /* 0x000000047d237221 */ /* 0x000fe20000010000 */
[----:B------:R-:W-:Y:S01]  /*3380*/  F2FP.F16.F32.PACK_AB R125, R54, R125 ;  /* 0x0000007d367d723e */ /* 0x000fe200000000ff */
[----:B------:R-:W0:Y:S01]  /*3390*/  MUFU.EX2 R138, R138 ;  /* 0x0000008a008a7308 */ /* 0x000e220000000800 */
[----:B--2---:R-:W-:Y:S01]  /*33a0*/  FADD.FTZ R2, R136, R33 ;  /* 0x0000002188027221 */ /* 0x004fe20000010000 */
[----:B------:R-:W-:-:S04]  /*33b0*/  FADD.FTZ R4, R54, R35 ;  /* 0x0000002336047221 */ /* 0x000fc80000010000 */
[----:B------:R-:W-:Y:S01]  /*33c0*/  FADD.FTZ R35, R127, R4 ;  /* 0x000000047f237221 */ /* 0x000fe20000010000 */
[C---:B------:R-:W-:Y:S01]  /*33d0*/  F2FP.F16.F32.PACK_AB R127, R58.reuse, R127 ;  /* 0x0000007f3a7f723e */ /* 0x040fe200000000ff */
        /* <DEDUP_REMOVED lines=8> */
[----:B------:R-:W-:-:S04]  /*3460*/  FADD.FTZ R4, R62, R35 ;  /* 0x000000233e047221 */ /* 0x000fc80000010000 */
[----:B------:R-:W-:Y:S01]  /*3470*/  FADD.FTZ R35, R123, R4 ;  /* 0x000000047b237221 */ /* 0x000fe20000010000 */
[----:B------:R-:W-:Y:S01]  /*3480*/  F2FP.F16.F32.PACK_AB R123, R12, R123 ;  /* 0x0000007b0c7b723e */ /* 0x000fe200000000ff */
        /* <DEDUP_REMOVED lines=22> */
[----:B------:R-:W-:Y:S01]  /*35f0*/  FADD.FTZ R2, R12, R35 ;  /* 0x000000230c027221 */ /* 0x000fe20000010000 */
[----:B------:R-:W-:-:S05]  /*3600*/  F2FP.F16.F32.PACK_AB R130, R69, R130 ;  /* 0x000000824582723e */ /* 0x000fca00000000ff */
        /* <DEDUP_REMOVED lines=14> */
[----:B------:R-:W-:-:S03]  /*36f0*/  F2FP.F16.F32.PACK_AB R120, R81, R80 ;  /* 0x000000505178723e */ /* 0x000fc600000000ff */
[----:B--2---:R-:W-:-:S04]  /*3700*/  FADD.FTZ R4, R84, R3 ;  /* 0x0000000354047221 */ /* 0x004fc80000010000 */
[C---:B-1----:R-:W-:Y:S01]  /*3710*/  FADD.FTZ R3, R21.reuse, R4 ;  /* 0x0000000415037221 */ /* 0x042fe20000010000 */
[----:B------:R-:W-:Y:S01]  /*3720*/  F2FP.F16.F32.PACK_AB R122, R21, R84 ;  /* 0x00000054157a723e */ /* 0x000fe200000000ff */
[----:B------:R-:W-:Y:S06]  /*3730*/  @!P3 BRA `(.L_x_1816) ;  /* 0x00000024008cb947 */ /* 0x000fec0003800000 */
[----:B------:R-:W-:Y:S01]  /*3740*/  IMAD.MOV.U32 R5, RZ, RZ, R0 ;  /* 0x000000ffff057224 */ /* 0x000fe200078e0000 */
[----:B------:R-:W-:Y:S01]  /*3750*/  UMOV UR26, UR37 ;  /* 0x00000025001a7c82 */ /* 0x000fe20008000000 */
[----:B------:R-:W-:Y:S01]  /*3760*/  IMAD.MOV.U32 R4, RZ, RZ, R6 ;  /* 0x000000ffff047224 */ /* 0x000fe200078e0006 */
[----:B------:R-:W-:Y:S01]  /*3770*/  UMOV UR22, UR39 ;  /* 0x0000002700167c82 */ /* 0x000fe20008000000 */
[----:B------:R-:W-:Y:S01]  /*3780*/  IMAD.MOV.U32 R119, RZ, RZ, RZ ;  /* 0x000000ffff777224 */ /* 0x000fe200078e00ff */
[----:B------:R-:W-:Y:S01]  /*3790*/  ULDC UR24, c[0x0][0x288] ;  /* 0x0000a20000187ab9 */ /* 0x000fe20000000800 */
[----:B------:R-:W-:-:S05]  /*37a0*/  ULDC UR23, c[0x0][0x988] ;  /* 0x0002620000177ab9 */ /* 0x000fca0000000800 */
.L_x_1825:
        /* <DEDUP_REMOVED lines=9> */
.L_x_1818:
[----:B------:R-:W-:Y:S01]  /*3840*/  ULEA UR6, UR39, UR45, 0x3 ;  /* 0x0000002d27067291 */ /* 0x000fe2000f8e183f */
[----:B------:R-:W-:-:S05]  /*3850*/  IMAD.U32 R0, RZ, RZ, UR37 ;  /* 0x00000025ff007e24 */ /* 0x000fca000f8e00ff */
[----:B------:R-:W-:-:S04]  /*3860*/  SHF.L.U32 R0, R0, 0x1f, RZ ;  /* 0x0000001f00007819 */ /* 0x000fc800000006ff */
[----:B------:R0:W1:Y:S01]  /*3870*/  SYNCS.PHASECHK.TRANS64.TRYWAIT P3, [UR6+0x16830], R0 ;  /* 0x01683000ff0075a7 */ /* 0x0000620008060146 */
[----:B------:R-:W-:Y:S05]  /*3880*/  @!P0 BRA `(.L_x_1819) ;  /* 0x0000000000048947 */ /* 0x000fea0003800000 */
[----:B------:R-:W-:Y:S01]  /*3890*/  BPT.TRAP 0x1 ;  /* 0x000000040000795c */ /* 0x000fe20000300000 */
.L_x_1819:
[----:B-1----:R-:W-:Y:S05]  /*38a0*/  @P3 BRA `(.L_x_1817) ;  /* 0x0000000000083947 */ /* 0x002fea0003800000 */
[----:B------:R-:W1:Y:S02]  /*38b0*/  SYNCS.PHASECHK.TRANS64.TRYWAIT P3, [UR6+0x16830], R0 ;  /* 0x01683000ff0075a7 */ /* 0x000e640008060146 */
[----:B-1----:R-:W-:Y:S05]  /*38c0*/  @!P3 BRA `(.L_x_1820) ;  /* 0x0000009800f4b947 */ /* 0x002fea0003800000 */
.L_x_1817:
        /* <DEDUP_REMOVED lines=25> */
.L_x_1822:
[----:B------:R-:W-:Y:S01]  /*3a60*/  ULEA UR6, UR22, UR45, 0x3 ;  /* 0x0000002d16067291 */ /* 0x000fe2000f8e183f */
[----:B------:R-:W-:-:S05]  /*3a70*/  IMAD.U32 R0, RZ, RZ, UR26 ;  /* 0x0000001aff007e24 */ /* 0x000fca000f8e00ff */
[----:B------:R-:W-:-:S04]  /*3a80*/  SHF.L.U32 R0, R0, 0x1f, RZ ;  /* 0x0000001f00007819 */ /* 0x000fc800000006ff */
[----:B------:R0:W1:Y:S01]  /*3a90*/  SYNCS.PHASECHK.TRANS64.TRYWAIT P3, [UR6+0x16850], R0 ;  /* 0x01685000ff0075a7 */ /* 0x0000620008060146 */
[----:B------:R-:W-:Y:S05]  /*3aa0*/  @!P0 BRA `(.L_x_1823) ;  /* 0x0000000000048947 */ /* 0x000fea0003800000 */
[----:B------:R-:W-:Y:S01]  /*3ab0*/  BPT.TRAP 0x1 ;  /* 0x000000040000795c */ /* 0x000fe20000300000 */
.L_x_1823:
[----:B-1----:R-:W-:Y:S05]  /*3ac0*/  @P3 BRA `(.L_x_1821) ;  /* 0x0000000000083947 */ /* 0x002fea0003800000 */
[----:B------:R-:W1:Y:S02]  /*3ad0*/  SYNCS.PHASECHK.TRANS64.TRYWAIT P3, [UR6+0x16850], R0 ;  /* 0x01685000ff0075a7 */ /* 0x000e640008060146 */
[----:B-1----:R-:W-:Y:S05]  /*3ae0*/  @!P3 BRA `(.L_x_1824) ;  /* 0x000000980084b947 */ /* 0x002fea0003800000 */
.L_x_1821:
[----:B------:R-:W-:Y:S01]  /*3af0*/  UIADD3 UR6, UR45, 0x400, URZ ;  /* 0x000004002d067890 */ /* 0x000fe2000fffe03f */
[----:B------:R-:W-:Y:S01]  /*3b00*/  WARPGROUP.ARRIVE ;  /* 0x00000000000079c5 */ /* 0x000fe20000000000 */
[----:B------:R-:W-:Y:S01]  /*3b10*/  UMOV UR7, 0x40000040 ;  /* 0x4000004000077882 */ /* 0x000fe20000000000 */
[----:B-1----:R-:W-:Y:S01]  /*3b20*/  VIADD R7, R17, UR41 ;  /* 0x0000002911077c36 */ /* 0x002fe20008000000 */
[----:B------:R-:W-:Y:S01]  /*3b30*/  USHF.R.U32.HI UR6, URZ, 0x4, UR6 ;  /* 0x000000043f067899 */ /* 0x000fe20008011606 */
[----:B------:R-:W1:Y:S01]  /*3b40*/  LDC R11, c[0x0][0x2f0] ;  /* 0x0000bc00ff0b7b82 */ /* 0x000e620000000800 */
[----:B------:R-:W-:Y:S02]  /*3b50*/  UISETP.GT.AND UP1, UPT, UR25, UR21, UPT ;  /* 0x000000151900728c */ /* 0x000fe4000bf24270 */
[----:B------:R-:W-:Y:S01]  /*3b60*/  ULOP3.LUT UR6, UR6, 0x3fff, URZ, 0xc0, !UPT ;  /* 0x00003fff06067892 */ /* 0x000fe2000f8ec03f */
[----:B------:R-:W-:-:S03]  /*3b70*/  UMOV UR26, UR37 ;  /* 0x00000025001a7c82 */ /* 0x000fc60008000000 */
[----:B------:R-:W-:-:S07]  /*3b80*/  ULEA UR10, UR22, UR6, 0xa ;  /* 0x00000006160a7291 */ /* 0x000fce000f8e503f */
[----:B------:R-:W-:Y:S02]  /*3b90*/  UMOV UR6, UR10 ;  /* 0x0000000a00067c82 */ /* 0x000fe40008000000 */
[----:B------:R-:W-:Y:S01]  /*3ba0*/  HGMMA.64x64x16.F32 R88, R148, gdesc[UR4].tnspB, R88, gsb0 ;  /* 0x40e0000494587df0 */ /* 0x000fe20008000858 */
[----:B------:R-:W-:Y:S01]  /*3bb0*/  @UP0 ULDC UR6, c[0x0][0x44c] ;  /* 0x0001130000060ab9 */ /* 0x000fe20000000800 */
[----:B------:R-:W-:Y:S01]  /*3bc0*/  UMOV UR7, 0x40000040 ;  /* 0x4000004000077882 */ /* 0x000fe20000000000 */
[----:B0-----:R-:W-:Y:S01]  /*3bd0*/  @P2 IMAD.HI.U32 R0, R7, UR6, RZ ;  /* 0x0000000607002c27 */ /* 0x001fe2000f8e00ff */
[----:B------:R-:W-:-:S04]  /*3be0*/  @UP0 ULDC UR6, c[0x0][0x450] ;  /* 0x0001140000060ab9 */ /* 0x000fc80000000800 */
[----:B------:R-:W-:Y:S01]  /*3bf0*/  @P2 SHF.R.U32.HI R7, RZ, UR6, R0 ;  /* 0x00000006ff072c19 */ /* 0x000fe20008011600 */
[----:B------:R-:W-:Y:S02]  /*3c00*/  UMOV UR6, 0xffffff80 ;  /* 0xffffff8000067882 */ /* 0x000fe40000000000 */
[----:B------:R-:W-:Y:S02]  /*3c10*/  UIMAD UR6, UR25, UR6, 0x1 ;  /* 0x00000001190674a4 */ /* 0x000fe4000f8e0206 */
[----:B------:R-:W0:Y:S01]  /*3c20*/  SHFL.IDX PT, R9, R7, 0x1, 0x1c1f ;  /* 0x003c1f0007097f89 */ /* 0x000e2200000e0000 */
[----:B------:R-:W-:-:S03]  /*3c30*/  UIADD3 UR25, UR25, -0x1, URZ ;  /* 0xffffffff19197890 */ /* 0x000fc6000fffe03f */
[----:B------:R-:W-:Y:S01]  /*3c40*/  IMAD.U32 R13, RZ, RZ, UR6 ;  /* 0x00000006ff0d7e24 */ /* 0x000fe2000f8e00ff */
[----:B------:R-:W-:Y:S01]  /*3c50*/  UIADD3 UR6, UR10, 0x80, URZ ;  /* 0x000000800a067890 */ /* 0x000fe2000fffe03f */
[----:B------:R-:W2:Y:S02]  /*3c60*/  SHFL.IDX PT, R7, R7, RZ, 0x1c1f ;  /* 0x001c1fff07077589 */ /* 0x000ea400000e0000 */
[----:B------:R-:W-:-:S04]  /*3c70*/  IMAD R6, R16, -0x2, R13 ;  /* 0xfffffffe10067824 */ /* 0x000fc800078e020d */
[----:B-1----:R-:W-:-:S05]  /*3c80*/  IMAD R6, R11, UR48, R6 ;  /* 0x000000300b067c24 */ /* 0x002fca000f8e0206 */
[----:B0-----:R-:W-:-:S04]  /*3c90*/  IADD3 R0, R9, -UR24, R6 ;  /* 0x8000001809007c10 */ /* 0x001fc8000fffe006 */
[C---:B------:R-:W-:Y:S02]  /*3ca0*/  ISETP.GT.AND P3, PT, R0.reuse, RZ, PT ;  /* 0x000000ff0000720c */ /* 0x040fe40003f64270 */
[----:B------:R-:W-:Y:S02]  /*3cb0*/  ISETP.GT.AND P4, PT, R0, 0x1, PT ;  /* 0x000000010000780c */ /* 0x000fe40003f84270 */
[----:B------:R-:W-:Y:S02]  /*3cc0*/  FSEL R26, R26, -INF , P3 ;  /* 0xff8000001a1a7808 */ /* 0x000fe40001800000 */
[----:B------:R-:W-:Y:S02]  /*3cd0*/  ISETP.GT.AND P3, PT, R0, 0x8, PT ;  /* 0x000000080000780c */ /* 0x000fe40003f64270 */
[----:B------:R-:W-:Y:S02]  /*3ce0*/  FSEL R27, R27, -INF , P4 ;  /* 0xff8000001b1b7808 */ /* 0x000fe40002000000 */
[----:B------:R-:W-:-:S02]  /*3cf0*/  FMNMX.FTZ R8, R26, R5, !PT ;  /* 0x000000051a087209 */ /* 0x000fc40007810000 */
[----:B------:R-:W-:Y:S02]  /*3d00*/  ISETP.GT.AND P4, PT, R0, 0x9, PT ;  /* 0x000000090000780c */ /* 0x000fe40003f84270 */
[----:B------:R-:W-:Y:S02]  /*3d10*/  FSEL R30, R30, -INF , P3 ;  /* 0xff8000001e1e7808 */ /* 0x000fe40001800000 */
[----:B------:R-:W-:Y:S02]  /*3d20*/  FMNMX.FTZ R9, R27, R8, !PT ;  /* 0x000000081b097209 */ /* 0x000fe40007810000 */
        /* <DEDUP_REMOVED lines=9> */
[----:B------:R-:W-:Y:S01]  /*3dc0*/  ISETP.GT.AND P4, PT, R0, 0x19, PT ;  /* 0x000000190000780c */ /* 0x000fe20003f84270 */
[----:B------:R-:W-:Y:S02]  /*3dd0*/  WARPGROUP.DEPBAR.LE gsb0, 0x0 ;  /* 0x00008000000079c5 */ /* 0x000fe40000010000 */
[----:B------:R-:W-:Y:S01]  /*3de0*/  WARPGROUP.ARRIVE ;  /* 0x00000000000079c5 */ /* 0x000fe20000000000 */
[----:B------:R-:W-:Y:S02]  /*3df0*/  FSEL R38, R38, -INF , P3 ;  /* 0xff80000026267808 */ /* 0x000fe40001800000 */
[----:B------:R-:W-:Y:S02]  /*3e00*/  FMNMX.FTZ R9, R35, R8, !PT ;  /* 0x0000000823097209 */ /* 0x000fe40007810000 */
[----:B------:R-:W-:Y:S01]  /*3e10*/  ISETP.GT.AND P3, PT, R0, 0x20, PT ;  /* 0x000000200000780c */ /* 0x000fe20003f64270 */
[----:B------:R-:W-:Y:S01]  /*3e20*/  HGMMA.64x64x16.F32 R88, R144, gdesc[UR4].tnspB, R88, gsb0 ;  /* 0x40e0000490587df0 */ /* 0x000fe20008000858 */
[----:B------:R-:W-:Y:S01]  /*3e30*/  UIADD3 UR6, UR10, 0x100, URZ ;  /* 0x000001000a067890 */ /* 0x000fe2000fffe03f */
[----:B------:R-:W-:Y:S01]  /*3e40*/  FSEL R39, R39, -INF , P4 ;  /* 0xff80000027277808 */ /* 0x000fe20002000000 */
[----:B------:R-:W-:Y:S01]  /*3e50*/  UMOV UR7, 0x40000040 ;  /* 0x4000004000077882 */ /* 0x000fe20000000000 */
        /* <DEDUP_REMOVED lines=36> */
[----:B------:R-:W-:Y:S01]  /*40a0*/  FMNMX.FTZ R8, R62, R9, !PT ;  /* 0x000000093e087209 */ /* 0x000fe20007810000 */
[----:B------:R-:W-:-:S02]  /*40b0*/  WARPGROUP.DEPBAR.LE gsb0, 0x0 ;  /* 0x00008000000079c5 */ /* 0x000fc40000010000 */
[----:B------:R-:W-:Y:S01]  /*40c0*/  WARPGROUP.ARRIVE ;  /* 0x00000000000079c5 */ /* 0x000fe20000000000 */
[----:B------:R-:W-:Y:S02]  /*40d0*/  ISETP.GT.AND P4, PT, R0, 0x51, PT ;  /* 0x000000510000780c */ /* 0x000fe40003f84270 */
[----:B------:R-:W-:Y:S02]  /*40e0*/  FSEL R66, R66, -INF , P3 ;  /* 0xff80000042427808 */ /* 0x000fe40001800000 */
[----:B------:R-:W-:Y:S01]  /*40f0*/  FMNMX.FTZ R9, R63, R8, !PT ;  /* 0x000000083f097209 */ /* 0x000fe20007810000 */
[----:B------:R-:W-:Y:S01]  /*4100*/  HGMMA.64x64x16.F32 R88, R140, gdesc[UR4].tnspB, R88, gsb0 ;  /* 0x40e000048c587df0 */ /* 0x000fe20008000858 */
[----:B------:R-:W-:Y:S01]  /*4110*/  UIADD3 UR6, UR10, 0x180, URZ ;  /* 0x000001800a067890 */ /* 0x000fe2000fffe03f */
[----:B------:R-:W-:Y:S01]  /*4120*/  ISETP.GT.AND P3, PT, R0, 0x58, PT ;  /* 0x000000580000780c */ /* 0x000fe20003f64270 */
[----:B------:R-:W-:Y:S01]  /*4130*/  UMOV UR7, 0x40000040 ;  /* 0x4000004000077882 */ /* 0x000fe20000000000 */
[----:B------:R-:W-:-:S02]  /*4140*/  FSEL R67, R67, -INF , P4 ;  /* 0xff80000043437808 */ /* 0x000fc40002000000 */
[----:B------:R-:W-:Y:S02]  /*4150*/  FMNMX.FTZ R8, R66, R9, !PT ;  /* 0x0000000942087209 */ /* 0x000fe40007810000 */
[----:B------:R-:W-:Y:S02]  /*4160*/  ISETP.GT.AND P4, PT, R0, 0x59, PT ;  /* 0x000000590000780c */ /* 0x000fe40003f84270 */
[----:B------:R-:W-:Y:S02]  /*4170*/  FSEL R70, R70, -INF , P3 ;  /* 0xff80000046467808 */ /* 0x000fe40001800000 */
[----:B------:R-:W-:Y:S02]  /*4180*/  FMNMX.FTZ R9, R67, R8, !PT ;  /* 0x0000000843097209 */ /* 0x000fe40007810000 */
[----:B------:R-:W-:Y:S02]  /*4190*/  ISETP.GT.AND P3, PT, R0, 0x60, PT ;  /* 0x000000600000780c */ /* 0x000fe40003f64270 */
        /* <DEDUP_REMOVED lines=23> */
[----:B------:R-:W-:Y:S02]  /*4310*/  FSEL R87, R87, -INF , P4 ;  /* 0xff80000057577808 */ /* 0x000fe40002000000 */
[----:B------:R-:W-:-:S02]  /*4320*/  FMNMX.FTZ R0, R86, R9, !PT ;  /* 0x0000000956007209 */ /* 0x000fc40007810000 */
[----:B--2---:R-:W-:Y:S02]  /*4330*/  IADD3 R6, R7, -UR24, R6 ;  /* 0x8000001807067c10 */ /* 0x004fe4000fffe006 */
[----:B------:R-:W-:Y:S02]  /*4340*/  FMNMX.FTZ R8, R87, R0, !PT ;  /* 0x0000000057087209 */ /* 0x000fe40007810000 */
[C---:B------:R-:W-:Y:S02]  /*4350*/  ISETP.GT.AND P4, PT, R6.reuse, RZ, PT ;  /* 0x000000ff0600720c */ /* 0x040fe40003f84270 */
[----:B------:R-:W-:Y:S01]  /*4360*/  ISETP.GT.AND P5, PT, R6, 0x1, PT ;  /* 0x000000010600780c */ /* 0x000fe20003fa4270 */
[----:B------:R-:W0:Y:S01]  /*4370*/  SHFL.BFLY PT, R9, R8, 0x2, 0x1f ;  /* 0x0c401f0008097f89 */ /* 0x000e2200000e0000 */
[----:B------:R-:W-:Y:S02]  /*4380*/  FSEL R7, R24, -INF , P4 ;  /* 0xff80000018077808 */ /* 0x000fe40002000000 */
[----:B------:R-:W-:Y:S01]  /*4390*/  ISETP.GT.AND P4, PT, R6, 0x8, PT ;  /* 0x000000080600780c */ /* 0x000fe20003f84270 */
[----:B------:R-:W-:-:S02]  /*43a0*/  WARPGROUP.DEPBAR.LE gsb0, 0x0 ;  /* 0x00008000000079c5 */ /* 0x000fc40000010000 */
        /* <DEDUP_REMOVED lines=8> */
[----:B------:R-:W-:-:S02]  /*4430*/  ISETP.GT.AND P4, PT, R6, 0x10, PT ;  /* 0x000000100600780c */ /* 0x000fc40003f84270 */
[----:B------:R-:W-:Y:S02]  /*4440*/  FSEL R29, R29, -INF , P5 ;  /* 0xff8000001d1d7808 */ /* 0x000fe40002800000 */
[----:B------:R-:W-:Y:S02]  /*4450*/  ISETP.GT.AND P5, PT, R6, 0x11, PT ;  /* 0x000000110600780c */ /* 0x000fe40003fa4270 */
[----:B------:R-:W-:Y:S02]  /*4460*/  FSEL R32, R32, -INF , P4 ;  /* 0xff80000020207808 */ /* 0x000fe40002000000 */
[----:B0-----:R-:W-:Y:S02]  /*4470*/  FMNMX.FTZ R9, R8, R9, !PT ;  /* 0x0000000908097209 */ /* 0x001fe40007810000 */
[C---:B------:R-:W-:Y:S02]  /*4480*/  ISETP.GT.AND P4, PT, R6.reuse, 0x18, PT ;  /* 0x000000180600780c */ /* 0x040fe40003f84270 */
[----:B------:R-:W-:Y:S01]  /*4490*/  FSEL R33, R33, -INF , P5 ;  /* 0xff80000021217808 */ /* 0x000fe20002800000 */
[----:B------:R-:W0:Y:S01]  /*44a0*/  SHFL.BFLY PT, R0, R9, 0x1, 0x1f ;  /* 0x0c201f0009007f89 */ /* 0x000e2200000e0000 */
[----:B------:R-:W-:-:S02]  /*44b0*/  ISETP.GT.AND P5, PT, R6, 0x19, PT ;  /* 0x000000190600780c */ /* 0x000fc40003fa4270 */
[----:B------:R-:W-:Y:S02]  /*44c0*/  FSEL R36, R36, -INF , P4 ;  /* 0xff80000024247808 */ /* 0x000fe40002000000 */
[C---:B------:R-:W-:Y:S02]  /*44d0*/  ISETP.GT.AND P4, PT, R6.reuse, 0x20, PT ;  /* 0x000000200600780c */ /* 0x040fe40003f84270 */
[----:B------:R-:W-:Y:S02]  /*44e0*/  FSEL R37, R37, -INF , P5 ;  /* 0xff80000025257808 */ /* 0x000fe40002800000 */
[----:B------:R-:W-:Y:S02]  /*44f0*/  ISETP.GT.AND P5, PT, R6, 0x21, PT ;  /* 0x000000210600780c */ /* 0x000fe40003fa4270 */
[----:B------:R-:W-:Y:S02]  /*4500*/  FSEL R40, R40, -INF , P4 ;  /* 0xff80000028287808 */ /* 0x000fe40002000000 */
[----:B------:R-:W-:-:S02]  /*4510*/  ISETP.GT.AND P4, PT, R6, 0x28, PT ;  /* 0x000000280600780c */ /* 0x000fc40003f84270 */
[----:B------:R-:W-:Y:S02]  /*4520*/  FSEL R41, R41, -INF , P5 ;  /* 0xff80000029297808 */ /* 0x000fe40002800000 */
[----:B------:R-:W-:Y:S02]  /*4530*/  ISETP.GT.AND P5, PT, R6, 0x29, PT ;  /* 0x000000290600780c */ /* 0x000fe40003fa4270 */
[----:B------:R-:W-:Y:S02]  /*4540*/  FSEL R44, R44, -INF , P4 ;  /* 0xff8000002c2c7808 */ /* 0x000fe40002000000 */
[----:B------:R-:W-:Y:S02]  /*4550*/  ISETP.GT.AND P4, PT, R6, 0x30, PT ;  /* 0x000000300600780c */ /* 0x000fe40003f84270 */
[----:B------:R-:W-:Y:S02]  /*4560*/  FSEL R45, R45, -INF , P5 ;  /* 0xff8000002d2d7808 */ /* 0x000fe40002800000 */
[----:B0-----:R-:W-:-:S02]  /*4570*/  FMNMX.FTZ R0, R9, R0, !PT ;  /* 0x0000000009007209 */ /* 0x001fc40007810000 */
[----:B------:R-:W-:Y:S02]  /*4580*/  FMNMX.FTZ R9, R25, R12, !PT ;  /* 0x0000000c19097209 */ /* 0x000fe40007810000 */
[----:B------:R-:W-:Y:S01]  /*4590*/  ISETP.GT.AND P5, PT, R6, 0x31, PT ;  /* 0x000000310600780c */ /* 0x000fe20003fa4270 */
[----:B------:R-:W-:Y:S01]  /*45a0*/  FMUL.FTZ R10, R0, UR23 ;  /* 0x00000017000a7c20 */ /* 0x000fe20008410000 */
[----:B------:R-:W-:Y:S02]  /*45b0*/  FMNMX.FTZ R12, R28, R9, !PT ;  /* 0x000000091c0c7209 */ /* 0x000fe40007810000 */
[----:B------:R-:W-:Y:S02]  /*45c0*/  FSEL R48, R48, -INF , P4 ;  /* 0xff80000030307808 */ /* 0x000fe40002000000 */
[----:B------:R-:W-:Y:S02]  /*45d0*/  FMNMX.FTZ R9, R29, R12, !PT ;  /* 0x0000000c1d097209 */ /* 0x000fe40007810000 */
[----:B------:R-:W-:-:S02]  /*45e0*/  ISETP.GT.AND P4, PT, R6, 0x38, PT ;  /* 0x000000380600780c */ /* 0x000fc40003f84270 */
[----:B------:R-:W-:Y:S02]  /*45f0*/  FMNMX.FTZ R14, R32, R9, !PT ;  /* 0x00000009200e7209 */ /* 0x000fe40007810000 */
[----:B------:R-:W-:Y:S02]  /*4600*/  FSEL R49, R49, -INF , P5 ;  /* 0xff80000031317808 */ /* 0x000fe40002800000 */
[----:B------:R-:W-:Y:S02]  /*4610*/  FMNMX.FTZ R9, R33, R14, !PT ;  /* 0x0000000e21097209 */ /* 0x000fe40007810000 */
[----:B------:R-:W-:Y:S02]  /*4620*/  ISETP.GT.AND P5, PT, R6, 0x39, PT ;  /* 0x000000390600780c */ /* 0x000fe40003fa4270 */
[----:B------:R-:W-:Y:S02]  /*4630*/  FMNMX.FTZ R14, R36, R9, !PT ;  /* 0x00000009240e7209 */ /* 0x000fe40007810000 */
[----:B------:R-:W-:-:S02]  /*4640*/  FSEL R52, R52, -INF , P4 ;  /* 0xff80000034347808 */ /* 0x000fc40002000000 */
[----:B------:R-:W-:Y:S02]  /*4650*/  FMNMX.FTZ R9, R37, R14, !PT ;  /* 0x0000000e25097209 */ /* 0x000fe40007810000 */
[----:B------:R-:W-:Y:S02]  /*4660*/  FSETP.NEU.FTZ.AND P3, PT, R0, -INF , PT ;  /* 0xff8000000000780b */ /* 0x000fe40003f7d000 */
[----:B------:R-:W-:Y:S02]  /*4670*/  FMNMX.FTZ R20, R40, R9, !PT ;  /* 0x0000000928147209 */ /* 0x000fe40007810000 */
[----:B------:R-:W-:Y:S02]  /*4680*/  ISETP.GT.AND P4, PT, R6, 0x40, PT ;  /* 0x000000400600780c */ /* 0x000fe40003f84270 */
[----:B------:R-:W-:Y:S01]  /*4690*/  FMNMX.FTZ R9, R41, R20, !PT ;  /* 0x0000001429097209 */ /* 0x000fe20007810000 */
[----:B------:R-:W-:Y:S02]  /*46a0*/  WARPGROUP.DEPBAR.LE gsb0, 0x0 ;  /* 0x00008000000079c5 */ /* 0x000fe40000010000 */
[----:B------:R-:W-:Y:S01]  /*46b0*/  WARPGROUP.ARRIVE ;  /* 0x00000000000079c5 */ /* 0x000fe20000000000 */
[----:B------:R-:W-:-:S02]  /*46c0*/  FMNMX.FTZ R20, R44, R9, !PT ;  /* 0x000000092c147209 */ /* 0x000fc40007810000 */
[----:B------:R-:W-:Y:S02]  /*46d0*/  FSEL R53, R53, -INF , P5 ;  /* 0xff80000035357808 */ /* 0x000fe40002800000 */
[----:B------:R-:W-:Y:S01]  /*46e0*/  FMNMX.FTZ R9, R45, R20, !PT ;  /* 0x000000142d097209 */ /* 0x000fe20007810000 */
[----:B------:R-:W-:Y:S01]  /*46f0*/  HGMMA.64x64x16.F32 R88, R132, gdesc[UR4].tnspB, R88, gsb0 ;  /* 0x40e0000484587df0 */ /* 0x000fe20008000858 */
[----:B------:R-:W-:Y:S01]  /*4700*/  UIADD3 UR6, UR10, 0x280, URZ ;  /* 0x000002800a067890 */ /* 0x000fe2000fffe03f */
[----:B------:R-:W-:Y:S01]  /*4710*/  FSEL R8, R10, RZ, P3 ;  /* 0x000000ff0a087208 */ /* 0x000fe20001800000 */
[----:B------:R-:W-:Y:S01]  /*4720*/  UMOV UR7, 0x40000040 ;  /* 0x4000004000077882 */ /* 0x000fe20000000000 */
[----:B------:R-:W-:Y:S02]  /*4730*/  FMNMX.FTZ R24, R48, R9, !PT ;  /* 0x0000000930187209 */ /* 0x000fe40007810000 */
[----:B------:R-:W-:Y:S01]  /*4740*/  ISETP.GT.AND P5, PT, R6, 0x41, PT ;  /* 0x000000410600780c */ /* 0x000fe20003fa4270 */
[--C-:B------:R-:W-:Y:S01]  /*4750*/  FFMA.FTZ R149, R26, UR23, -R8.reuse ;  /* 0x000000171a957c23 */ /* 0x100fe20008010808 */
[----:B------:R-:W-:Y:S01]  /*4760*/  FMNMX.FTZ R9, R49, R24, !PT ;  /* 0x0000001831097209 */ /* 0x000fe20007810000 */
[--C-:B------:R-:W-:Y:S01]  /*4770*/  FFMA.FTZ R151, R30, UR23, -R8.reuse ;  /* 0x000000171e977c23 */ /* 0x100fe20008010808 */
[----:B------:R-:W-:Y:S01]  /*4780*/  FSEL R56, R56, -INF , P4 ;  /* 0xff80000038387808 */ /* 0x000fe20002000000 */
[--C-:B------:R-:W-:Y:S01]  /*4790*/  FFMA.FTZ R145, R34, UR23, -R8.reuse ;  /* 0x0000001722917c23 */ /* 0x100fe20008010808 */
[----:B------:R-:W-:Y:S01]  /*47a0*/  FMNMX.FTZ R24, R52, R9, !PT ;  /* 0x0000000934187209 */ /* 0x000fe20007810000 */
[--C-:B------:R-:W-:Y:S01]  /*47b0*/  FFMA.FTZ R147, R38, UR23, -R8.reuse ;  /* 0x0000001726937c23 */ /* 0x100fe20008010808 */
[----:B------:R-:W-:Y:S01]  /*47c0*/  ISETP.GT.AND P4, PT, R6, 0x48, PT ;  /* 0x000000480600780c */ /* 0x000fe20003f84270 */
[--C-:B------:R-:W-:Y:S01]  /*47d0*/  FFMA.FTZ R10, R27, UR23, -R8.reuse ;  /* 0x000000171b0a7c23 */ /* 0x100fe20008010808 */
[----:B------:R-:W-:Y:S01]  /*47e0*/  FMNMX.FTZ R9, R53, R24, !PT ;  /* 0x0000001835097209 */ /* 0x000fe20007810000 */
[----:B------:R-:W-:Y:S01]  /*47f0*/  MUFU.EX2 R149, R149 ;  /* 0x0000009500957308 */ /* 0x000fe20000000800 */
        /* <DEDUP_REMOVED lines=9> */
[--C-:B------:R-:W-:Y:S01]  /*4890*/  FFMA.FTZ R39, R39, UR23, -R8.reuse ;  /* 0x0000001727277c23 */ /* 0x100fe20008010808 */
[----:B------:R-:W-:Y:S01]  /*48a0*/  ISETP.GT.AND P4, PT, R6, 0x50, PT ;  /* 0x000000500600780c */ /* 0x000fe20003f84270 */
[--C-:B------:R-:W-:Y:S01]  /*48b0*/  FFMA.FTZ R141, R42, UR23, -R8.reuse ;  /* 0x000000172a8d7c23 */ /* 0x100fe20008010808 */
[----:B------:R-:W-:Y:S01]  /*48c0*/  FSEL R61, R61, -INF , P5 ;  /* 0xff8000003d3d7808 */ /* 0x000fe20002800000 */
[--C-:B------:R-:W-:Y:S01]  /*48d0*/  FFMA.FTZ R143, R46, UR23, -R8.reuse ;  /* 0x000000172e8f7c23 */ /* 0x100fe20008010808 */
[----:B------:R-:W-:Y:S01]  /*48e0*/  FMNMX.FTZ R26, R60, R9, !PT ;  /* 0x000000093c1a7209 */ /* 0x000fe20007810000 */
[----:B------:R-:W-:Y:S01]  /*48f0*/  MUFU.EX2 R151, R151 ;  /* 0x0000009700977308 */ /* 0x000fe20000000800 */
[----:B------:R-:W-:Y:S01]  /*4900*/  ISETP.GT.AND P5, PT, R6, 0x51, PT ;  /* 0x000000510600780c */ /* 0x000fe20003fa4270 */
[--C-:B------:R-:W-:Y:S01]  /*4910*/  FFMA.FTZ R47, R47, UR23, -R8.reuse ;  /* 0x000000172f2f7c23 */ /* 0x100fe20008010808 */
[----:B------:R-:W-:Y:S01]  /*4920*/  FSEL R64, R64, -INF , P4 ;  /* 0xff80000040407808 */ /* 0x000fe20002000000 */
[--C-:B------:R-:W-:Y:S01]  /*4930*/  FFMA.FTZ R137, R50, UR23, -R8.reuse ;  /* 0x0000001732897c23 */ /* 0x100fe20008010808 */
[----:B------:R-:W-:Y:S01]  /*4940*/  FMNMX.FTZ R9, R61, R26, !PT ;  /* 0x0000001a3d097209 */ /* 0x000fe20007810000 */
[--C-:B------:R-:W-:Y:S01]  /*4950*/  FFMA.FTZ R51, R51, UR23, -R8.reuse ;  /* 0x0000001733337c23 */ /* 0x100fe20008010808 */
[----:B------:R-:W-:Y:S01]  /*4960*/  ISETP.GT.AND P4, PT, R6, 0x58, PT ;  /* 0x000000580600780c */ /* 0x000fe20003f84270 */
[----:B------:R0:W-:Y:S01]  /*4970*/  MUFU.EX2 R12, R31 ;  /* 0x0000001f000c7308 */ /* 0x0001e20000000800 */
        /* <DEDUP_REMOVED lines=21> */
[----:B------:R-:W-:Y:S01]  /*4ad0*/  FFMA.FTZ R27, R86, UR23, -R8 ;  /* 0x00000017561b7c23 */ /* 0x000fe20008010808 */
        /* <DEDUP_REMOVED lines=8> */
[----:B------:R-:W-:Y:S01]  /*4b60*/  ISETP.GT.AND P4, PT, R6, 0x70, PT ;  /* 0x000000700600780c */ /* 0x000fe20003f84270 */
[----:B------:R-:W-:Y:S02]  /*4b70*/  WARPGROUP.DEPBAR.LE gsb0, 0x0 ;  /* 0x00008000000079c5 */ /* 0x000fe40000010000 */
[----:B------:R-:W-:Y:S01]  /*4b80*/  WARPGROUP.ARRIVE ;  /* 0x00000000000079c5 */ /* 0x000fe20000000000 */
[----:B------:R-:W-:-:S05]  /*4b90*/  FSEL R77, R77, -INF , P5 ;  /* 0xff8000004d4d7808 */ /* 0x000fca0002800000 */
[----:B------:R-:W1:Y:S01]  /*4ba0*/  S2R R134, SR_TID.X ;  /* 0x0000000000867919 */ /* 0x000e620000002100 */
[----:B------:R-:W-:Y:S01]  /*4bb0*/  FMNMX.FTZ R34, R76, R9, !PT ;  /* 0x000000094c227209 */ /* 0x000fe20007810000 */
[----:B------:R2:W-:Y:S01]  /*4bc0*/  MUFU.EX2 R20, R39 ;  /* 0x0000002700147308 */ /* 0x0005e20000000800 */
[----:B------:R-:W-:Y:S01]  /*4bd0*/  ISETP.GT.AND P5, PT, R6, 0x71, PT ;  /* 0x000000710600780c */ /* 0x000fe20003fa4270 */
[----:B------:R-:W-:Y:S01]  /*4be0*/  HGMMA.64x64x16.F32 R88, R128, gdesc[UR4].tnspB, R88, gsb0 ;  /* 0x40e0000480587df0 */ /* 0x000fe20008000858 */
[----:B------:R-:W-:Y:S01]  /*4bf0*/  UIADD3 UR6, UR10, 0x300, URZ ;  /* 0x000003000a067890 */ /* 0x000fe2000fffe03f */
[----:B------:R-:W-:Y:S01]  /*4c00*/  FSEL R80, R80, -INF , P4 ;  /* 0xff80000050507808 */ /* 0x000fe20002000000 */
[----:B------:R-:W-:Y:S01]  /*4c10*/  UMOV UR7, 0x40000040 ;  /* 0x4000004000077882 */ /* 0x000fe20000000000 */
[----:B------:R-:W-:Y:S01]  /*4c20*/  FMNMX.FTZ R9, R77, R34, !PT ;  /* 0x000000224d097209 */ /* 0x000fe20007810000 */
[--C-:B------:R-:W-:Y:S01]  /*4c30*/  FFMA.FTZ R133, R58, UR23, -R8.reuse ;  /* 0x000000173a857c23 */ /* 0x100fe20008010808 */
[----:B------:R-:W-:Y:S01]  /*4c40*/  ISETP.GT.AND P4, PT, R6, 0x78, PT ;  /* 0x000000780600780c */ /* 0x000fe20003f84270 */
        /* <DEDUP_REMOVED lines=10> */
[----:B------:R-:W-:Y:S01]  /*4cf0*/  FFMA.FTZ R38, R59, UR23, -R8 ;  /* 0x000000173b267c23 */ /* 0x000fe20008010808 */
[----:B------:R-:W-:-:S02]  /*4d00*/  FSEL R85, R85, -INF , P5 ;  /* 0xff80000055557808 */ /* 0x000fc40002800000 */
[----:B------:R-:W-:Y:S01]  /*4d10*/  FMNMX.FTZ R6, R84, R9, !PT ;  /* 0x0000000954067209 */ /* 0x000fe20007810000 */
[----:B------:R-:W-:Y:S02]  /*4d20*/  FFMA.FTZ R9, R66, UR23, -R8 ;  /* 0x0000001742097c23 */ /* 0x000fe40008010808 */
[----:B------:R-:W-:Y:S01]  /*4d30*/  MUFU.EX2 R26, R47 ;  /* 0x0000002f001a7308 */ /* 0x000fe20000000800 */
[----:B------:R-:W-:-:S05]  /*4d40*/  FMNMX.FTZ R6, R85, R6, !PT ;  /* 0x0000000655067209 */ /* 0x000fca0007810000 */
[----:B------:R-:W3:Y:S02]  /*4d50*/  SHFL.BFLY PT, R13, R6, 0x2, 0x1f ;  /* 0x0c401f00060d7f89 */ /* 0x000ee400000e0000 */
[----:B------:R-:W-:Y:S08]  /*4d60*/  MUFU.EX2 R137, R137 ;  /* 0x0000008900897308 */ /* 0x000ff00000000800 */
[----:B------:R-:W-:Y:S08]  /*4d70*/  MUFU.EX2 R30, R51 ;  /* 0x00000033001e7308 */ /* 0x000ff00000000800 */
[----:B------:R-:W-:Y:S01]  /*4d80*/  MUFU.EX2 R139, R139 ;  /* 0x0000008b008b7308 */ /* 0x000fe20000000800 */
[----:B---3--:R-:W-:Y:S01]  /*4d90*/  FMNMX.FTZ R21, R6, R13, !PT ;  /* 0x0000000d06157209 */ /* 0x008fe20007810000 */
[----:B------:R-:W-:-:S06]  /*4da0*/  FFMA.FTZ R13, R74, UR23, -R8 ;  /* 0x000000174a0d7c23 */ /* 0x000fcc0008010808 */
[----:B------:R-:W-:Y:S01]  /*4db0*/  MUFU.EX2 R34, R55 ;  /* 0x0000003700227308 */ /* 0x000fe20000000800 */
[----:B------:R-:W3:Y:S07]  /*4dc0*/  SHFL.BFLY PT, R6, R21, 0x1, 0x1f ;  /* 0x0c201f0015067f89 */ /* 0x000eee00000e0000 */
[----:B------:R-:W-:Y:S08]  /*4dd0*/  MUFU.EX2 R133, R133 ;  /* 0x0000008500857308 */ /* 0x000ff00000000800 */
[----:B------:R-:W-:Y:S01]  /*4de0*/  MUFU.EX2 R38, R38 ;  /* 0x0000002600267308 */ /* 0x000fe20000000800 */
[----:B------:R-:W-:-:S02]  /*4df0*/  WARPGROUP.DEPBAR.LE gsb0, 0x0 ;  /* 0x00008000000079c5 */ /* 0x000fc40000010000 */
[----:B------:R-:W-:-:S05]  /*4e00*/  WARPGROUP.ARRIVE ;  /* 0x00000000000079c5 */ /* 0x000fca0000000000 */
[----:B------:R-:W-:Y:S01]  /*4e10*/  MUFU.EX2 R135, R135 ;  /* 0x0000008700877308 */ /* 0x000fe20000000800 */
[----:B---3--:R-:W-:Y:S01]  /*4e20*/  FMNMX.FTZ R6, R21, R6, !PT ;  /* 0x0000000615067209 */ /* 0x008fe20007810000 */
[--C-:B------:R-:W-:Y:S01]  /*4e30*/  FFMA.FTZ R21, R82, UR23, -R8.reuse ;  /* 0x0000001752157c23 */ /* 0x100fe20008010808 */
[----:B------:R-:W-:Y:S01]  /*4e40*/  FFMA.FTZ R8, R87, UR23, -R8 ;  /* 0x0000001757087c23 */ /* 0x000fe20008010808 */
[----:B------:R-:W-:Y:S01]  /*4e50*/  HGMMA.64x64x16.F32 R88, R124, gdesc[UR4].tnspB, R88, gsb0 ;  /* 0x40e000047c587df0 */ /* 0x000fe20008000858 */
[----:B------:R-:W-:Y:S01]  /*4e60*/  UIADD3 UR6, UR10, 0x380, URZ ;  /* 0x000003800a067890 */ /* 0x000fe2000fffe03f */
[C---:B------:R-:W-:Y:S01]  /*4e70*/  FMUL.FTZ R66, R6.reuse, UR23 ;  /* 0x0000001706427c20 */ /* 0x040fe20008410000 */
[----:B------:R-:W-:Y:S01]  /*4e80*/  UMOV UR7, 0x40000040 ;  /* 0x4000004000077882 */ /* 0x000fe20000000000 */
[----:B------:R-:W-:Y:S01]  /*4e90*/  FSETP.NEU.FTZ.AND P4, PT, R6, -INF , PT ;  /* 0xff8000000600780b */ /* 0x000fe20003f9d000 */
[----:B------:R-:W-:Y:S03]  /*4ea0*/  MUFU.EX2 R42, R42 ;  /* 0x0000002a002a7308 */ /* 0x000fe60000000800 */
[----:B------:R-:W-:-:S05]  /*4eb0*/  FSEL R66, R66, RZ, P4 ;  /* 0x000000ff42427208 */ /* 0x000fca0002000000 */
[--C-:B------:R-:W-:Y:S01]  /*4ec0*/  FFMA.FTZ R150, R28, UR23, -R66.reuse ;  /* 0x000000171c967c23 */ /* 0x100fe20008010842 */
[----:B------:R-:W-:Y:S01]  /*4ed0*/  FSEL R28, R0, RZ, P3 ;  /* 0x000000ff001c7208 */ /* 0x000fe20001800000 */
[--C-:B------:R-:W-:Y:S01]  /*4ee0*/  FFMA.FTZ R144, R32, UR23, -R66.reuse ;  /* 0x0000001720907c23 */ /* 0x100fe20008010842 */
[--C-:B------:R-:W-:Y:S01]  /*4ef0*/  FFMA.FTZ R7, R7, UR23, -R66.reuse ;  /* 0x0000001707077c23 */ /* 0x100fe20008010842 */
[--C-:B------:R-:W-:Y:S01]  /*4f00*/  FFMA.FTZ R148, R25, UR23, -R66.reuse ;  /* 0x0000001719947c23 */ /* 0x100fe20008010842 */
[--C-:B------:R-:W-:Y:S01]  /*4f10*/  FFMA.FTZ R29, R29, UR23, -R66.reuse ;  /* 0x000000171d1d7c23 */ /* 0x100fe20008010842 */
[----:B------:R-:W-:Y:S01]  /*4f20*/  FADD.FTZ R28, -R28, R5 ;  /* 0x000000051c1c7221 */ /* 0x000fe20000010100 */
[----:B------:R-:W-:Y:S01]  /*4f30*/  FSEL R5, R6, RZ, P4 ;  /* 0x000000ff06057208 */ /* 0x000fe20002000000 */
[----:B------:R-:W-:Y:S01]  /*4f40*/  MUFU.EX2 R150, R150 ;  /* 0x0000009600967308 */ /* 0x000fe20000000800 */
[----:B0-----:R-:W-:Y:S01]  /*4f50*/  FFMA.FTZ R31, R33, UR23, -R66 ;  /* 0x00000017211f7c23 */ /* 0x001fe20008010842 */
[----:B------:R-:W-:Y:S01]  /*4f60*/  FMUL.FTZ R32, R28, UR23 ;  /* 0x000000171c207c20 */ /* 0x000fe20008410000 */
[----:B-1----:R-:W-:Y:S01]  /*4f70*/  ISETP.GE.U32.AND P3, PT, R134, 0x180, PT ;  /* 0x000001808600780c */ /* 0x002fe20003f66070 */
[----:B------:R-:W-:Y:S01]  /*4f80*/  FADD.FTZ R5, -R5, R4 ;  /* 0x0000000405057221 */ /* 0x000fe20000010100 */
[--C-:B------:R-:W-:Y:S01]  /*4f90*/  FFMA.FTZ R33, R41, UR23, -R66.reuse ;  /* 0x0000001729217c23 */ /* 0x100fe20008010842 */
[--C-:B------:R-:W-:Y:S01]  /*4fa0*/  FFMA.FTZ R146, R36, UR23, -R66.reuse ;  /* 0x0000001724927c23 */ /* 0x100fe20008010842 */
[----:B------:R-:W-:Y:S01]  /*4fb0*/  FFMA.FTZ R25, R37, UR23, -R66 ;  /* 0x0000001725197c23 */ /* 0x000fe20008010842 */
[----:B------:R-:W-:Y:S01]  /*4fc0*/  FMUL.FTZ R28, R5, UR23 ;  /* 0x00000017051c7c20 */ /* 0x000fe20008410000 */
[----:B------:R-:W-:Y:S01]  /*4fd0*/  MUFU.EX2 R7, R7 ;  /* 0x0000000700077308 */ /* 0x000fe20000000800 */
[----:B------:R-:W-:-:S02]  /*4fe0*/  VIADD R5, R23, 0x9 ;  /* 0x0000000917057836 */ /* 0x000fc40000000000 */
[--C-:B------:R-:W-:Y:S01]  /*4ff0*/  FFMA.FTZ R140, R40, UR23, -R66.reuse ;  /* 0x00000017288c7c23 */ /* 0x100fe20008010842 */
[--C-:B------:R-:W-:Y:S01]  /*5000*/  FFMA.FTZ R142, R44, UR23, -R66.reuse ;  /* 0x000000172c8e7c23 */ /* 0x100fe20008010842 */
[--C-:B--2---:R-:W-:Y:S01]  /*5010*/  FFMA.FTZ R39, R45, UR23, -R66.reuse ;  /* 0x000000172d277c23 */ /* 0x104fe20008010842 */
        /* <DEDUP_REMOVED lines=10> */
[----:B------:R-:W-:Y:S01]  /*50c0*/  IMAD.U32 R36, RZ, RZ, UR39 ;  /* 0x00000027ff247e24 */ /* 0x000fe2000f8e00ff */
[----:B------:R1:W2:Y:S01]  /*50d0*/  MUFU.EX2 R4, R32 ;  /* 0x0000002000047308 */ /* 0x0002a20000000800 */
[--C-:B------:R-:W-:Y:S01]  /*50e0*/  FFMA.FTZ R77, R77, UR23, -R66.reuse ;  /* 0x000000174d4d7c23 */ /* 0x100fe20008010842 */
[--C-:B------:R-:W-:Y:S01]  /*50f0*/  FFMA.FTZ R80, R80, UR23, -R66.reuse ;  /* 0x0000001750507c23 */ /* 0x100fe20008010842 */
[--C-:B------:R-:W-:Y:S01]  /*5100*/  FFMA.FTZ R81, R81, UR23, -R66.reuse ;  /* 0x0000001751517c23 */ /* 0x100fe20008010842 */
[----:B------:R-:W-:Y:S01]  /*5110*/  @!P1 LEA R36, R36, UR45, 0x3 ;  /* 0x0000002d24249c11 */ /* 0x000fe2000f8e18ff */
[----:B------:R-:W-:-:S03]  /*5120*/  FFMA.FTZ R84, R84, UR23, -R66 ;  /* 0x0000001754547c23 */ /* 0x000fc60008010842 */
[----:B------:R-:W3:Y:S01]  /*5130*/  MUFU.EX2 R148, R148 ;  /* 0x0000009400947308 */ /* 0x000ee20000000800 */
[----:B0-----:R-:W-:Y:S01]  /*5140*/  FFMA.FTZ R41, R28, R3, R7 ;  /* 0x000000031c297223 */ /* 0x001fe20000010007 */
[----:B-1----:R-:W-:Y:S01]  /*5150*/  SEL R32, R5, 0x9, !P3 ;  /* 0x0000000905207807 */ /* 0x002fe20005800000 */
[----:B------:R-:W-:Y:S01]  /*5160*/  FFMA.FTZ R3, R61, UR23, -R66 ;  /* 0x000000173d037c23 */ /* 0x000fe20008010842 */
[----:B------:R-:W-:Y:S01]  /*5170*/  @!P1 VIADD R36, R36, 0x16840 ;  /* 0x0001684024249836 */ /* 0x000fe20000000000 */
[----:B------:R-:W-:-:S03]  /*5180*/  PLOP3.LUT P3, PT, PT, PT, UP1, 0x80, 0x0 ;  /* 0x000000000000781c */ /* 0x000fc60003f6f018 */
[----:B------:R-:W0:Y:S01]  /*5190*/  MUFU.EX2 R29, R29 ;  /* 0x0000001d001d7308 */ /* 0x000e220000000800 */
[----:B--2---:R-:W-:Y:S01]  /*51a0*/  FFMA.FTZ R43, R4, R2, R149 ;  /* 0x00000002042b7223 */ /* 0x004fe20000010095 */
[C---:B------:R-:W-:Y:S02]  /*51b0*/  F2FP.F16.F32.PACK_AB R149, R10.reuse, R149 ;  /* 0x000000950a95723e */ /* 0x040fe400000000ff */
[----:B------:R-:W-:Y:S01]  /*51c0*/  @!P1 PRMT R36, RZ, 0x654, R36 ;  /* 0x00000654ff249816 */ /* 0x000fe20000000024 */
[----:B------:R-:W-:-:S03]  /*51d0*/  FADD.FTZ R2, R10, R43 ;  /* 0x0000002b0a027221 */ /* 0x000fc60000010000 */
[----:B------:R-:W1:Y:S01]  /*51e0*/  MUFU.EX2 R144, R144 ;  /* 0x0000009000907308 */ /* 0x000e620000000800 */
[C---:B---3--:R-:W-:Y:S01]  /*51f0*/  FADD.FTZ R41, R148.reuse, R41 ;  /* 0x0000002994297221 */ /* 0x048fe20000010000 */
[----:B------:R-:W-:Y:S01]  /*5200*/  F2FP.F16.F32.PACK_AB R148, R148, R7 ;  /* 0x000000079494723e */ /* 0x000fe200000000ff */
[----:B------:R-:W-:Y:S02]  /*5210*/  WARPGROUP.DEPBAR.LE gsb0, 0x0 ;  /* 0x00008000000079c5 */ /* 0x000fe40000010000 */
[----:B------:R-:W-:-:S03]  /*5220*/  WARPGROUP.ARRIVE ;  /* 0x00000000000079c5 */ /* 0x000fc60000000000 */
[----:B------:R-:W2:Y:S01]  /*5230*/  MUFU.EX2 R31, R31 ;  /* 0x0000001f001f7308 */ /* 0x000ea20000000800 */
[--C-:B------:R-:W-:Y:S01]  /*5240*/  FFMA.FTZ R124, R72, UR23, -R66.reuse ;  /* 0x00000017487c7c23 */ /* 0x100fe20008010842 */
[----:B------:R-:W-:Y:S01]  /*5250*/  FFMA.FTZ R126, R76, UR23, -R66 ;  /* 0x000000174c7e7c23 */ /* 0x000fe20008010842 */
[----:B------:R-:W-:Y:S05]  /*5260*/  HGMMA.64x64x16.F32 R88, R120, gdesc[UR4].tnspB, R88, gsb0 ;  /* 0x40e0000478587df0 */ /* 0x000fea0008000858 */
[----:B------:R-:W3:Y:S08]  /*5270*/  MUFU.EX2 R146, R146 ;  /* 0x0000009200927308 */ /* 0x000ef00000000800 */
[----:B------:R-:W4:Y:S08]  /*5280*/  MUFU.EX2 R25, R25 ;  /* 0x0000001900197308 */ /* 0x000f300000000800 */
[----:B------:R-:W5:Y:S08]  /*5290*/  MUFU.EX2 R140, R140 ;  /* 0x0000008c008c7308 */ /* 0x000f700000000800 */
[----:B------:R-:W5:Y:S08]  /*52a0*/  MUFU.EX2 R33, R33 ;  /* 0x0000002100217308 */ /* 0x000f700000000800 */
[----:B------:R-:W5:Y:S08]  /*52b0*/  MUFU.EX2 R142, R142 ;  /* 0x0000008e008e7308 */ /* 0x000f700000000800 */
[----:B------:R-:W5:Y:S08]  /*52c0*/  MUFU.EX2 R39, R39 ;  /* 0x0000002700277308 */ /* 0x000f700000000800 */
[----:B------:R-:W5:Y:S08]  /*52d0*/  MUFU.EX2 R136, R136 ;  /* 0x0000008800887308 */ /* 0x000f700000000800 */
[----:B------:R-:W5:Y:S08]  /*52e0*/  MUFU.EX2 R35, R35 ;  /* 0x0000002300237308 */ /* 0x000f700000000800 */
[----:B------:R-:W5:Y:S08]  /*52f0*/  MUFU.EX2 R138, R138 ;  /* 0x0000008a008a7308 */ /* 0x000f700000000800 */
[----:B------:R-:W5:Y:S01]  /*5300*/  MUFU.EX2 R37, R37 ;  /* 0x0000002500257308 */ /* 0x000f620000000800 */
[----:B------:R-:W-:-:S02]  /*5310*/  WARPGROUP.DEPBAR.LE gsb0, 0x0 ;  /* 0x00008000000079c5 */ /* 0x000fc40000010000 */
[----:B------:R0:W-:Y:S06]  /*5320*/  BAR.ARV R32, 0x100 ;  /* 0x000400200000751d */ /* 0x0001ec0000002000 */
[----:B------:R-:W5:Y:S01]  /*5330*/  MUFU.EX2 R132, R132 ;  /* 0x0000008400847308 */ /* 0x000f620000000800 */
[----:B------:R2:W-:Y:S01]  /*5340*/  @!P1 SYNCS.ARRIVE.TRANS64.RED.A1T0 RZ, [R36+URZ], RZ ;  /* 0x000000ff24ff99a7 */ /* 0x0005e2000810043f */
[----:B0-----:R-:W-:Y:S01]  /*5350*/  FADD.FTZ R32, R150, R41 ;  /* 0x0000002996207221 */ /* 0x001fe20000010000 */
[----:B------:R-:W-:Y:S01]  /*5360*/  FADD.FTZ R41, R151, R2 ;  /* 0x0000000297297221 */ /* 0x000fe20000010000 */
[C---:B------:R-:W-:Y:S01]  /*5370*/  F2FP.F16.F32.PACK_AB R150, R29.reuse, R150 ;  /* 0x000000961d96723e */ /* 0x040fe200000000ff */
[----:B------:R-:W-:Y:S01]  /*5380*/  FMUL.FTZ R90, R90, R4 ;  /* 0x000000045a5a7220 */ /* 0x000fe20000410000 */
[----:B------:R-:W-:Y:S01]  /*5390*/  FADD.FTZ R43, R29, R32 ;  /* 0x000000201d2b7221 */ /* 0x000fe20000010000 */
[----:B------:R-:W-:Y:S01]  /*53a0*/  FADD.FTZ R2, R12, R41 ;  /* 0x000000290c027221 */ /* 0x000fe20000010000 */
[----:B------:R-:W0:Y:S01]  /*53b0*/  MUFU.EX2 R5, R57 ;  /* 0x0000003900057308 */ /* 0x000e220000000800 */
[----:B------:R-:W-:Y:S01]  /*53c0*/  FFMA.FTZ R41, R65, UR23, -R66 ;  /* 0x0000001741297c23 */ /* 0x000fe20008010842 */
[----:B-1----:R-:W-:Y:S01]  /*53d0*/  FADD.FTZ R32, R144, R43 ;  /* 0x0000002b90207221 */ /* 0x002fe20000010000 */
[----:B------:R-:W-:Y:S01]  /*53e0*/  FADD.FTZ R43, R145, R2 ;  /* 0x00000002912b7221 */ /* 0x000fe20000010000 */
[----:B--2---:R-:W-:Y:S01]  /*53f0*/  IMAD.U32 R36, RZ, RZ, UR22 ;  /* 0x00000016ff247e24 */ /* 0x004fe2000f8e00ff */
[----:B------:R-:W-:Y:S01]  /*5400*/  UMOV UR22, UR39 ;  /* 0x0000002700167c82 */ /* 0x000fe20008000000 */
[----:B------:R-:W-:Y:S01]  /*5410*/  FADD.FTZ R45, R31, R32 ;  /* 0x000000201f2d7221 */ /* 0x000fe20000010000 */
[----:B------:R-:W-:Y:S01]  /*5420*/  FADD.FTZ R2, R14, R43 ;  /* 0x0000002b0e027221 */ /* 0x000fe20000010000 */
[----:B------:R-:W1:Y:S01]  /*5430*/  MUFU.EX2 R134, R134 ;  /* 0x0000008600867308 */ /* 0x000e620000000800 */
[----:B------:R-:W-:Y:S01]  /*5440*/  FFMA.FTZ R43, R69, UR23, -R66 ;  /* 0x00000017452b7c23 */ /* 0x000fe20008010842 */
[----:B---3--:R-:W-:Y:S01]  /*5450*/  FADD.FTZ R32, R146, R45 ;  /* 0x0000002d92207221 */ /* 0x008fe20000010000 */
[----:B------:R-:W-:Y:S01]  /*5460*/  FADD.FTZ R45, R147, R2 ;  /* 0x00000002932d7221 */ /* 0x000fe20000010000 */
[----:B----4-:R-:W-:Y:S01]  /*5470*/  F2FP.F16.F32.PACK_AB R146, R25, R146 ;  /* 0x000000921992723e */ /* 0x010fe200000000ff */
[-C--:B------:R-:W-:Y:S01]  /*5480*/  FMUL.FTZ R91, R91, R4.reuse ;  /* 0x000000045b5b7220 */ /* 0x080fe20000410000 */
[----:B------:R-:W-:Y:S01]  /*5490*/  FADD.FTZ R47, R25, R32 ;  /* 0x00000020192f7221 */ /* 0x000fe20000010000 */
[----:B------:R-:W-:Y:S01]  /*54a0*/  FADD.FTZ R2, R20, R45 ;  /* 0x0000002d14027221 */ /* 0x000fe20000010000 */
[----:B------:R-:W2:Y:S01]  /*54b0*/  MUFU.EX2 R3, R3 ;  /* 0x0000000300037308 */ /* 0x000ea20000000800 */
[----:B------:R-:W-:Y:S01]  /*54c0*/  FFMA.FTZ R45, R73, UR23, -R66 ;  /* 0x00000017492d7c23 */ /* 0x000fe20008010842 */
[----:B-----5:R-:W-:Y:S01]  /*54d0*/  FADD.FTZ R32, R140, R47 ;  /* 0x0000002f8c207221 */ /* 0x020fe20000010000 */
[----:B------:R-:W-:Y:S01]  /*54e0*/  FADD.FTZ R47, R141, R2 ;  /* 0x000000028d2f7221 */ /* 0x000fe20000010000 */
[----:B------:R-:W-:Y:S01]  /*54f0*/  FFMA.FTZ R66, R85, UR23, -R66 ;  /* 0x0000001755427c23 */ /* 0x000fe20008010842 */
[----:B------:R-:W-:Y:S01]  /*5500*/  @!P1 LEA R36, R36, UR45, 0x3 ;  /* 0x0000002d24249c11 */ /* 0x000fe2000f8e18ff */
[----:B------:R-:W-:Y:S01]  /*5510*/  FADD.FTZ R49, R33, R32 ;  /* 0x0000002021317221 */ /* 0x000fe20000010000 */
[----:B------:R-:W-:Y:S01]  /*5520*/  FADD.FTZ R2, R24, R47 ;  /* 0x0000002f18027221 */ /* 0x000fe20000010000 */
[----:B------:R-:W3:Y:S01]  /*5530*/  MUFU.EX2 R128, R128 ;  /* 0x0000008000807308 */ /* 0x000ee20000000800 */
[----:B------:R-:W-:Y:S01]  /*5540*/  FMUL.FTZ R94, R94, R4 ;  /* 0x000000045e5e7220 */ /* 0x000fe20000410000 */
[----:B------:R-:W-:Y:S01]  /*5550*/  FADD.FTZ R32, R142, R49 ;  /* 0x000000318e207221 */ /* 0x000fe20000010000 */
[----:B------:R-:W-:Y:S01]  /*5560*/  FADD.FTZ R47, R143, R2 ;  /* 0x000000028f2f7221 */ /* 0x000fe20000010000 */
[----:B------:R-:W-:-:S02]  /*5570*/  @!P1 VIADD R36, R36, 0x16860 ;  /* 0x0001686024249836 */ /* 0x000fc40000000000 */
[-C--:B------:R-:W-:Y:S01]  /*5580*/  FMUL.FTZ R95, R95, R4.reuse ;  /* 0x000000045f5f7220 */ /* 0x080fe20000410000 */
[----:B------:R-:W-:Y:S01]  /*5590*/  FADD.FTZ R49, R39, R32 ;  /* 0x0000002027317221 */ /* 0x000fe20000010000 */
[----:B------:R-:W-:Y:S01]  /*55a0*/  FADD.FTZ R2, R26, R47 ;  /* 0x0000002f1a027221 */ /* 0x000fe20000010000 */
[----:B------:R-:W4:Y:S01]  /*55b0*/  MUFU.EX2 R9, R9 ;  /* 0x0000000900097308 */ /* 0x000f220000000800 */
[----:B------:R-:W-:Y:S01]  /*55c0*/  @!P1 PRMT R36, RZ, 0x654, R36 ;  /* 0x00000654ff249816 */ /* 0x000fe20000000024 */
[----:B------:R-:W-:Y:S01]  /*55d0*/  FADD.FTZ R32, R136, R49 ;  /* 0x0000003188207221 */ /* 0x000fe20000010000 */
[----:B------:R-:W-:Y:S01]  /*55e0*/  FADD.FTZ R47, R137, R2 ;  /* 0x00000002892f7221 */ /* 0x000fe20000010000 */
[-C--:B------:R-:W-:Y:S01]  /*55f0*/  FMUL.FTZ R98, R98, R4.reuse ;  /* 0x0000000462627220 */ /* 0x080fe20000410000 */
[----:B------:R0:W-:Y:S01]  /*5600*/  @!P1 SYNCS.ARRIVE.TRANS64.RED.A1T0 RZ, [R36+URZ], RZ ;  /* 0x000000ff24ff99a7 */ /* 0x0001e2000810043f */
[----:B------:R-:W-:Y:S01]  /*5610*/  FADD.FTZ R49, R35, R32 ;  /* 0x0000002023317221 */ /* 0x000fe20000010000 */
[----:B------:R-:W-:Y:S01]  /*5620*/  FADD.FTZ R2, R30, R47 ;  /* 0x0000002f1e027221 */ /* 0x000fe20000010000 */
[----:B------:R-:W5:Y:S01]  /*5630*/  MUFU.EX2 R41, R41 ;  /* 0x0000002900297308 */ /* 0x000f620000000800 */
[-C--:B------:R-:W-:Y:S01]  /*5640*/  FMUL.FTZ R99, R99, R4.reuse ;  /* 0x0000000463637220 */ /* 0x080fe20000410000 */
[----:B------:R-:W-:Y:S01]  /*5650*/  FADD.FTZ R10, R138, R49 ;  /* 0x000000318a0a7221 */ /* 0x000fe20000010000 */
[----:B------:R-:W-:Y:S01]  /*5660*/  FADD.FTZ R7, R139, R2 ;  /* 0x000000028b077221 */ /* 0x000fe20000010000 */
[-C--:B------:R-:W-:Y:S01]  /*5670*/  FMUL.FTZ R102, R102, R4.reuse ;  /* 0x0000000466667220 */ /* 0x080fe20000410000 */
[-C--:B------:R-:W-:Y:S01]  /*5680*/  FMUL.FTZ R103, R103, R4.reuse ;  /* 0x0000000467677220 */ /* 0x080fe20000410000 */
[----:B------:R-:W-:Y:S01]  /*5690*/  FADD.FTZ R29, R37, R10 ;  /* 0x0000000a251d7221 */ /* 0x000fe20000010000 */
[----:B------:R-:W-:Y:S01]  /*56a0*/  FADD.FTZ R2, R34, R7 ;  /* 0x0000000722027221 */ /* 0x000fe20000010000 */
[----:B------:R-:W5:Y:S01]  /*56b0*/  MUFU.EX2 R46, R46 ;  /* 0x0000002e002e7308 */ /* 0x000f620000000800 */
[----:B------:R-:W-:Y:S01]  /*56c0*/  FMUL.FTZ R106, R106, R4 ;  /* 0x000000046a6a7220 */ /* 0x000fe20000410000 */
[----:B------:R-:W-:Y:S01]  /*56d0*/  FADD.FTZ R10, R132, R29 ;  /* 0x0000001d840a7221 */ /* 0x000fe20000010000 */
[----:B------:R-:W-:Y:S01]  /*56e0*/  FADD.FTZ R7, R133, R2 ;  /* 0x0000000285077221 */ /* 0x000fe20000010000 */
[----:B0-----:R-:W-:Y:S01]  /*56f0*/  F2FP.F16.F32.PACK_AB R132, R5, R132 ;  /* 0x000000840584723e */ /* 0x001fe200000000ff */
[-C--:B------:R-:W-:Y:S01]  /*5700*/  FMUL.FTZ R107, R107, R4.reuse ;  /* 0x000000046b6b7220 */ /* 0x080fe20000410000 */
[----:B------:R-:W-:Y:S01]  /*5710*/  FADD.FTZ R25, R5, R10 ;  /* 0x0000000a05197221 */ /* 0x000fe20000010000 */
[----:B------:R-:W-:Y:S01]  /*5720*/  FADD.FTZ R2, R38, R7 ;  /* 0x0000000726027221 */ /* 0x000fe20000010000 */
[----:B------:R-:W0:Y:S01]  /*5730*/  MUFU.EX2 R130, R130 ;  /* 0x0000008200827308 */ /* 0x000e220000000800 */
[----:B------:R-:W-:Y:S01]  /*5740*/  FMUL.FTZ R110, R110, R4 ;  /* 0x000000046e6e7220 */ /* 0x000fe20000410000 */
[----:B-1----:R-:W-:Y:S01]  /*5750*/  FADD.FTZ R10, R134, R25 ;  /* 0x00000019860a7221 */ /* 0x002fe20000010000 */
[----:B------:R-:W-:Y:S01]  /*5760*/  FADD.FTZ R7, R135, R2 ;  /* 0x0000000287077221 */ /* 0x000fe20000010000 */
[----:B--2---:R-:W-:Y:S01]  /*5770*/  F2FP.F16.F32.PACK_AB R134, R3, R134 ;  /* 0x000000860386723e */ /* 0x004fe200000000ff */
[-C--:B------:R-:W-:Y:S01]  /*5780*/  FMUL.FTZ R111, R111, R4.reuse ;  /* 0x000000046f6f7220 */ /* 0x080fe20000410000 */
[----:B------:R-:W-:Y:S01]  /*5790*/  FADD.FTZ R25, R3, R10 ;  /* 0x0000000a03197221 */ /* 0x000fe20000010000 */
[----:B------:R-:W-:Y:S01]  /*57a0*/  FADD.FTZ R2, R42, R7 ;  /* 0x000000072a027221 */ /* 0x000fe20000010000 */
[----:B------:R-:W1:Y:S01]  /*57b0*/  MUFU.EX2 R11, R11 ;  /* 0x0000000b000b7308 */ /* 0x000e620000000800 */
[-C--:B------:R-:W-:Y:S01]  /*57c0*/  FMUL.FTZ R114, R114, R4.reuse ;  /* 0x0000000472727220 */ /* 0x080fe20000410000 */
[----:B---3--:R-:W-:Y:S01]  /*57d0*/  FADD.FTZ R10, R128, R25 ;  /* 0x00000019800a7221 */ /* 0x008fe20000010000 */
[----:B----4-:R-:W-:Y:S01]  /*57e0*/  FADD.FTZ R7, R9, R2 ;  /* 0x0000000209077221 */ /* 0x010fe20000010000 */
[-C--:B------:R-:W-:Y:S01]  /*57f0*/  FMUL.FTZ R115, R115, R4.reuse ;  /* 0x0000000473737220 */ /* 0x080fe20000410000 */
[-C--:B------:R-:W-:Y:S01]  /*5800*/  FMUL.FTZ R118, R118, R4.reuse ;  /* 0x0000000476767220 */ /* 0x080fe20000410000 */
[----:B-----5:R-:W-:Y:S01]  /*5810*/  FADD.FTZ R25, R41, R10 ;  /* 0x0000000a29197221 */ /* 0x020fe20000010000 */
[----:B------:R-:W-:Y:S01]  /*5820*/  FADD.FTZ R2, R46, R7 ;  /* 0x000000072e027221 */ /* 0x000fe20000010000 */
[----:B------:R-:W2:Y:S01]  /*5830*/  MUFU.EX2 R43, R43 ;  /* 0x0000002b002b7308 */ /* 0x000ea20000000800 */
[----:B------:R-:W-:Y:S01]  /*5840*/  FMUL.FTZ R119, R119, R4 ;  /* 0x0000000477777220 */ /* 0x000fe20000410000 */
[----:B0-----:R-:W-:Y:S01]  /*5850*/  FADD.FTZ R10, R130, R25 ;  /* 0x00000019820a7221 */ /* 0x001fe20000010000 */
[----:B------:R-:W-:Y:S01]  /*5860*/  F2FP.F16.F32.PACK_AB R151, R12, R151 ;  /* 0x000000970c97723e */ /* 0x000fe200000000ff */
[----:B------:R-:W-:Y:S01]  /*5870*/  FMUL.FTZ R88, R88, R28 ;  /* 0x0000001c58587220 */ /* 0x000fe20000410000 */
[----:B------:R-:W-:Y:S01]  /*5880*/  F2FP.F16.F32.PACK_AB R144, R31, R144 ;  /* 0x000000901f90723e */ /* 0x000fe200000000ff */
[-C--:B------:R-:W-:Y:S01]  /*5890*/  FMUL.FTZ R89, R89, R28.reuse ;  /* 0x0000001c59597220 */ /* 0x080fe20000410000 */
[----:B------:R-:W-:Y:S01]  /*58a0*/  F2FP.F16.F32.PACK_AB R145, R14, R145 ;  /* 0x000000910e91723e */ /* 0x000fe200000000ff */
[----:B------:R-:W0:Y:S01]  /*58b0*/  MUFU.EX2 R50, R50 ;  /* 0x0000003200327308 */ /* 0x000e220000000800 */
[----:B-1----:R-:W-:Y:S01]  /*58c0*/  FADD.FTZ R7, R11, R2 ;  /* 0x000000020b077221 */ /* 0x002fe20000010000 */
[----:B------:R-:W-:Y:S01]  /*58d0*/  F2FP.F16.F32.PACK_AB R147, R20, R147 ;  /* 0x000000931493723e */ /* 0x000fe200000000ff */
[----:B------:R-:W-:Y:S01]  /*58e0*/  FMUL.FTZ R92, R92, R28 ;  /* 0x0000001c5c5c7220 */ /* 0x000fe20000410000 */
[----:B------:R-:W-:Y:S01]  /*58f0*/  F2FP.F16.F32.PACK_AB R140, R33, R140 ;  /* 0x0000008c218c723e */ /* 0x000fe200000000ff */
[-C--:B------:R-:W-:Y:S01]  /*5900*/  FMUL.FTZ R93, R93, R28.reuse ;  /* 0x0000001c5d5d7220 */ /* 0x080fe20000410000 */
[----:B------:R-:W-:Y:S01]  /*5910*/  F2FP.F16.F32.PACK_AB R141, R24, R141 ;  /* 0x0000008d188d723e */ /* 0x000fe200000000ff */
[----:B------:R-:W-:Y:S01]  /*5920*/  FMUL.FTZ R96, R96, R28 ;  /* 0x0000001c60607220 */ /* 0x000fe20000410000 */
[----:B------:R-:W1:Y:S01]  /*5930*/  MUFU.EX2 R124, R124 ;  /* 0x0000007c007c7308 */ /* 0x000e620000000800 */
[----:B--2---:R-:W-:Y:S01]  /*5940*/  FADD.FTZ R5, R43, R10 ;  /* 0x0000000a2b057221 */ /* 0x004fe20000010000 */
[----:B------:R-:W-:Y:S01]  /*5950*/  F2FP.F16.F32.PACK_AB R142, R39, R142 ;  /* 0x0000008e278e723e */ /* 0x000fe200000000ff */
[-C--:B------:R-:W-:Y:S01]  /*5960*/  FMUL.FTZ R97, R97, R28.reuse ;  /* 0x0000001c61617220 */ /* 0x080fe20000410000 */
[----:B------:R-:W-:Y:S01]  /*5970*/  F2FP.F16.F32.PACK_AB R143, R26, R143 ;  /* 0x0000008f1a8f723e */ /* 0x000fe200000000ff */
[----:B------:R-:W-:Y:S01]  /*5980*/  FMUL.FTZ R100, R100, R28 ;  /* 0x0000001c64647220 */ /* 0x000fe20000410000 */
[----:B------:R-:W-:Y:S01]  /*5990*/  F2FP.F16.F32.PACK_AB R136, R35, R136 ;  /* 0x000000882388723e */ /* 0x000fe200000000ff */
[-C--:B------:R-:W-:Y:S01]  /*59a0*/  FMUL.FTZ R101, R101, R28.reuse ;  /* 0x0000001c65657220 */ /* 0x080fe20000410000 */
[----:B------:R-:W2:Y:S01]  /*59b0*/  MUFU.EX2 R13, R13 ;  /* 0x0000000d000d7308 */ /* 0x000ea20000000800 */
[----:B0-----:R-:W-:Y:S01]  /*59c0*/  FADD.FTZ R2, R50, R7 ;  /* 0x0000000732027221 */ /* 0x001fe20000010000 */
[----:B------:R-:W-:Y:S01]  /*59d0*/  F2FP.F16.F32.PACK_AB R137, R30, R137 ;  /* 0x000000891e89723e */ /* 0x000fe200000000ff */
[----:B------:R-:W-:Y:S01]  /*59e0*/  FMUL.FTZ R104, R104, R28 ;  /* 0x0000001c68687220 */ /* 0x000fe20000410000 */
[----:B------:R-:W-:Y:S01]  /*59f0*/  F2FP.F16.F32.PACK_AB R138, R37, R138 ;  /* 0x0000008a258a723e */ /* 0x000fe200000000ff */
[-C--:B------:R-:W-:Y:S01]  /*5a00*/  FMUL.FTZ R105, R105, R28.reuse ;  /* 0x0000001c69697220 */ /* 0x080fe20000410000 */
[----:B------:R-:W-:Y:S01]  /*5a10*/  F2FP.F16.F32.PACK_AB R139, R34, R139 ;  /* 0x0000008b228b723e */ /* 0x000fe200000000ff */
[-C--:B------:R-:W-:Y:S01]  /*5a20*/  FMUL.FTZ R108, R108, R28.reuse ;  /* 0x0000001c6c6c7220 */ /* 0x080fe20000410000 */
[----:B------:R-:W0:Y:S01]  /*5a30*/  MUFU.EX2 R45, R45 ;  /* 0x0000002d002d7308 */ /* 0x000e220000000800 */
[----:B-1----:R-:W-:Y:S01]  /*5a40*/  FADD.FTZ R10, R124, R5 ;  /* 0x000000057c0a7221 */ /* 0x002fe20000010000 */
[----:B------:R-:W-:Y:S01]  /*5a50*/  F2FP.F16.F32.PACK_AB R133, R38, R133 ;  /* 0x000000852685723e */ /* 0x000fe200000000ff */
[-C--:B------:R-:W-:Y:S01]  /*5a60*/  FMUL.FTZ R109, R109, R28.reuse ;  /* 0x0000001c6d6d7220 */ /* 0x080fe20000410000 */
[----:B------:R-:W-:Y:S01]  /*5a70*/  F2FP.F16.F32.PACK_AB R135, R42, R135 ;  /* 0x000000872a87723e */ /* 0x000fe200000000ff */
[----:B------:R-:W-:Y:S01]  /*5a80*/  FMUL.FTZ R112, R112, R28 ;  /* 0x0000001c70707220 */ /* 0x000fe20000410000 */
[----:B------:R-:W-:Y:S01]  /*5a90*/  F2FP.F16.F32.PACK_AB R128, R41, R128 ;  /* 0x000000802980723e */ /* 0x000fe200000000ff */
[-C--:B------:R-:W-:Y:S01]  /*5aa0*/  FMUL.FTZ R113, R113, R28.reuse ;  /* 0x0000001c71717220 */ /* 0x080fe20000410000 */
[----:B------:R-:W1:Y:S01]  /*5ab0*/  MUFU.EX2 R54, R54 ;  /* 0x0000003600367308 */ /* 0x000e620000000800 */
[----:B--2---:R-:W-:Y:S01]  /*5ac0*/  FADD.FTZ R3, R13, R2 ;  /* 0x000000020d037221 */ /* 0x004fe20000010000 */
[----:B------:R-:W-:Y:S01]  /*5ad0*/  F2FP.F16.F32.PACK_AB R129, R46, R9 ;  /* 0x000000092e81723e */ /* 0x000fe200000000ff */
[----:B------:R-:W-:Y:S01]  /*5ae0*/  FMUL.FTZ R116, R116, R28 ;  /* 0x0000001c74747220 */ /* 0x000fe20000410000 */
[----:B------:R-:W-:Y:S01]  /*5af0*/  F2FP.F16.F32.PACK_AB R130, R43, R130 ;  /* 0x000000822b82723e */ /* 0x000fe200000000ff */
[----:B------:R-:W-:Y:S01]  /*5b00*/  FMUL.FTZ R117, R117, R28 ;  /* 0x0000001c75757220 */ /* 0x000fe20000410000 */
[----:B------:R-:W-:Y:S01]  /*5b10*/  F2FP.F16.F32.PACK_AB R131, R50, R11 ;  /* 0x0000000b3283723e */ /* 0x000fe200000000ff */
[----:B------:R-:W-:Y:S01]  /*5b20*/  IMAD.MOV.U32 R4, RZ, RZ, R6 ;  /* 0x000000ffff047224 */ /* 0x000fe200078e0006 */
        /* <DEDUP_REMOVED lines=29> */
[----:B--2---:R-:W-:Y:S01]  /*5d00*/  FADD.FTZ R2, R27, R2 ;  /* 0x000000021b027221 */ /* 0x004fe20000010000 */
[C---:B0-----:R-:W-:Y:S01]  /*5d10*/  FADD.FTZ R3, R66.reuse, R5 ;  /* 0x0000000542037221 */ /* 0x041fe20000010000 */
[----:B------:R-:W-:Y:S01]  /*5d20*/  F2FP.F16.F32.PACK_AB R122, R66, R84 ;  /* 0x00000054427a723e */ /* 0x000fe200000000ff */
[----:B------:R-:W-:Y:S02]  /*5d30*/  IMAD.MOV.U32 R5, RZ, RZ, R0 ;  /* 0x000000ffff057224 */ /* 0x000fe400078e0000 */
[C---:B-1----:R-:W-:Y:S01]  /*5d40*/  FADD.FTZ R2, R8.reuse, R2 ;  /* 0x0000000208027221 */ /* 0x042fe20000010000 */
[----:B------:R-:W-:Y:S01]  /*5d50*/  F2FP.F16.F32.PACK_AB R123, R8, R27 ;  /* 0x0000001b087b723e */ /* 0x000fe200000000ff */
[----:B------:R-:W-:Y:S06]  /*5d60*/  @P3 BRA `(.L_x_1825) ;  /* 0xffffffd800903947 */ /* 0x000fec000383ffff */
.L_x_1816:
[----:B------:R-:W-:-:S13]  /*5d70*/  ISETP.LE.AND P2, PT, RZ, UR25, PT ;  /* 0x00000019ff007c0c */ /* 0x000fda000bf43270 */
[----:B------:R-:W-:Y:S05]  /*5d80*/  @!P2 BRA `(.L_x_1826) ;  /* 0x0000001c0030a947 */ /* 0x000fea0003800000 */
[----:B------:R-:W-:Y:S01]  /*5d90*/  IMAD.MOV.U32 R5, RZ, RZ, R0 ;  /* 0x000000ffff057224 */ /* 0x000fe200078e0000 */
[----:B------:R-:W-:Y:S01]  /*5da0*/  UMOV UR22, UR37 ;  /* 0x0000002500167c82 */ /* 0x000fe20008000000 */
[----:B------:R-:W-:Y:S01]  /*5db0*/  IMAD.MOV.U32 R7, RZ, RZ, R6 ;  /* 0x000000ffff077224 */ /* 0x000fe200078e0006 */
[----:B------:R-:W-:Y:S01]  /*5dc0*/  UMOV UR21, UR39 ;  /* 0x0000002700157c82 */ /* 0x000fe20008000000 */
[----:B------:R-:W-:-:S05]  /*5dd0*/  ULDC UR23, c[0x0][0x988] ;  /* 0x0002620000177ab9 */ /* 0x000fca0000000800 */
.L_x_1835:
        /* <DEDUP_REMOVED lines=9> */
.L_x_1828:
[----:B------:R-:W-:Y:S01]  /*5e70*/  ULEA UR6, UR39, UR45, 0x3 ;  /* 0x0000002d27067291 */ /* 0x000fe2000f8e183f */
[----:B------:R-:W-:-:S05]  /*5e80*/  IMAD.U32 R0, RZ, RZ, UR37 ;  /* 0x00000025ff007e24 */ /* 0x000fca000f8e00ff */
[----:B------:R-:W-:-:S04]  /*5e90*/  SHF.L.U32 R0, R0, 0x1f, RZ ;  /* 0x0000001f00007819 */ /* 0x000fc800000006ff */
[----:B------:R0:W1:Y:S01]  /*5ea0*/  SYNCS.PHASECHK.TRANS64.TRYWAIT P2, [UR6+0x16830], R0 ;  /* 0x01683000ff0075a7 */ /* 0x0000620008040146 */
[----:B------:R-:W-:Y:S05]  /*5eb0*/  @!P0 BRA `(.L_x_1829) ;  /* 0x0000000000048947 */ /* 0x000fea0003800000 */
[----:B------:R-:W-:Y:S01]  /*5ec0*/  BPT.TRAP 0x1 ;  /* 0x000000040000795c */ /* 0x000fe20000300000 */
.L_x_1829:
[----:B-1----:R-:W-:Y:S05]  /*5ed0*/  @P2 BRA `(.L_x_1827) ;  /* 0x0000000000082947 */ /* 0x002fea0003800000 */
[----:B------:R-:W1:Y:S02]  /*5ee0*/  SYNCS.PHASECHK.TRANS64.TRYWAIT P2, [UR6+0x16830], R0 ;  /* 0x01683000ff0075a7 */ /* 0x000e640008040146 */
[----:B-1----:R-:W-:Y:S05]  /*5ef0*/  @!P2 BRA `(.L_x_1830) ;  /* 0x000000740098a947 */ /* 0x002fea0003800000 */
.L_x_1827:
        /* <DEDUP_REMOVED lines=25> */
.L_x_1832:
[----:B------:R-:W-:Y:S01]  /*6090*/  ULEA UR6, UR21, UR45, 0x3 ;  /* 0x0000002d15067291 */ /* 0x000fe2000f8e183f */
[----:B------:R-:W-:-:S05]  /*60a0*/  IMAD.U32 R0, RZ, RZ, UR22 ;  /* 0x00000016ff007e24 */ /* 0x000fca000f8e00ff */
[----:B------:R-:W-:-:S04]  /*60b0*/  SHF.L.U32 R0, R0, 0x1f, RZ ;  /* 0x0000001f00007819 */ /* 0x000fc800000006ff */
[----:B------:R0:W1:Y:S01]  /*60c0*/  SYNCS.PHASECHK.TRANS64.TRYWAIT P2, [UR6+0x16850], R0 ;  /* 0x01685000ff0075a7 */ /* 0x0000620008040146 */
[----:B------:R-:W-:Y:S05]  /*60d0*/  @!P0 BRA `(.L_x_1833) ;  /* 0x0000000000048947 */ /* 0x000fea0003800000 */
[----:B------:R-:W-:Y:S01]  /*60e0*/  BPT.TRAP 0x1 ;  /* 0x000000040000795c */ /* 0x000fe20000300000 */
.L_x_1833:
[----:B-1----:R-:W-:Y:S05]  /*60f0*/  @P2 BRA `(.L_x_1831) ;  /* 0x0000000000082947 */ /* 0x002fea0003800000 */
[----:B------:R-:W1:Y:S02]  /*6100*/  SYNCS.PHASECHK.TRANS64.TRYWAIT P2, [UR6+0x16850], R0 ;  /* 0x01685000ff0075a7 */ /* 0x000e640008040146 */
[----:B-1----:R-:W-:Y:S05]  /*6110*/  @!P2 BRA `(.L_x_1834) ;  /* 0x000000740028a947 */ /* 0x002fea0003800000 */
.L_x_1831:
        /* <DEDUP_REMOVED lines=74> */
[--C-:B------:R-:W-:Y:S01]  /*65c0*/  FFMA.FTZ R53, R53, UR23, -R7.reuse ;  /* 0x0000001735357c23 */ /* 0x100fe20008010807 */
[----:B------:R-:W-:Y:S01]  /*65d0*/  MUFU.EX2 R11, R33 ;  /* 0x00000021000b7308 */ /* 0x000fe20000000800 */
[--C-:B------:R-:W-:Y:S01]  /*65e0*/  FFMA.FTZ R24, R24, UR23, -R7.reuse ;  /* 0x0000001718187c23 */ /* 0x100fe20008010807 */
        /* <DEDUP_REMOVED lines=22> */
[----:B------:R0:W-:Y:S01]  /*6750*/  MUFU.EX2 R21, R41 ;  /* 0x0000002900157308 */ /* 0x0001e20000000800 */
[--C-:B------:R-:W-:Y:S01]  /*6760*/  FFMA.FTZ R20, R80, UR23, -R7.reuse ;  /* 0x0000001750147c23 */ /* 0x100fe20008010807 */
[----:B------:R-:W-:Y:S01]  /*6770*/  FMNMX.FTZ R25, R59, R0, !PT ;  /* 0x000000003b197209 */ /* 0x000fe20007810000 */
[--C-:B------:R-:W-:Y:S01]  /*6780*/  FFMA.FTZ R84, R84, UR23, -R7.reuse ;  /* 0x0000001754547c23 */ /* 0x100fe20008010807 */
[----:B------:R-:W-:-:S02]  /*6790*/  FFMA.FTZ R85, R85, UR23, -R7 ;  /* 0x0000001755557c23 */ /* 0x000fc40008010807 */
[----:B------:R-:W-:Y:S02]  /*67a0*/  FMNMX.FTZ R0, R62, R25, !PT ;  /* 0x000000193e007209 */ /* 0x000fe40007810000 */
[----:B------:R1:W-:Y:S01]  /*67b0*/  MUFU.EX2 R25, R49 ;  /* 0x0000003100197308 */ /* 0x0003e20000000800 */
[----:B0-----:R-:W-:Y:S01]  /*67c0*/  FFMA.FTZ R41, R65, UR23, -R7 ;  /* 0x0000001741297c23 */ /* 0x001fe20008010807 */
[----:B------:R-:W-:-:S04]  /*67d0*/  FMNMX.FTZ R33, R63, R0, !PT ;  /* 0x000000003f217209 */ /* 0x000fc80007810000 */
[----:B------:R-:W-:Y:S02]  /*67e0*/  FMNMX.FTZ R0, R66, R33, !PT ;  /* 0x0000002142007209 */ /* 0x000fe40007810000 */
[----:B------:R-:W0:Y:S01]  /*67f0*/  MUFU.EX2 R4, R4 ;  /* 0x0000000400047308 */ /* 0x000e220000000800 */
[----:B-1----:R-:W-:Y:S01]  /*6800*/  FFMA.FTZ R49, R69, UR23, -R7 ;  /* 0x0000001745317c23 */ /* 0x002fe20008010807 */
[----:B------:R-:W-:-:S04]  /*6810*/  FMNMX.FTZ R33, R67, R0, !PT ;  /* 0x0000000043217209 */ /* 0x000fc80007810000 */
[----:B------:R-:W-:Y:S02]  /*6820*/  FMNMX.FTZ R0, R70, R33, !PT ;  /* 0x0000002146007209 */ /* 0x000fe40007810000 */
[----:B------:R-:W-:Y:S02]  /*6830*/  MUFU.EX2 R33, R53 ;  /* 0x0000003500217308 */ /* 0x000fe40000000800 */
[----:B------:R-:W-:-:S04]  /*6840*/  FMNMX.FTZ R37, R71, R0, !PT ;  /* 0x0000000047257209 */ /* 0x000fc80007810000 */
[----:B------:R-:W-:Y:S02]  /*6850*/  FMNMX.FTZ R0, R74, R37, !PT ;  /* 0x000000254a007209 */ /* 0x000fe40007810000 */
[----:B------:R-:W1:Y:S01]  /*6860*/  MUFU.EX2 R148, R148 ;  /* 0x0000009400947308 */ /* 0x000e620000000800 */
[----:B0-----:R-:W-:Y:S01]  /*6870*/  FFMA.FTZ R3, R4, R3, R9 ;  /* 0x0000000304037223 */ /* 0x001fe20000010009 */
[----:B------:R-:W-:-:S04]  /*6880*/  FMNMX.FTZ R37, R75, R0, !PT ;  /* 0x000000004b257209 */ /* 0x000fc80007810000 */
[----:B------:R-:W-:Y:S01]  /*6890*/  FMNMX.FTZ R0, R78, R37, !PT ;  /* 0x000000254e007209 */ /* 0x000fe20007810000 */
[----:B------:R-:W-:Y:S02]  /*68a0*/  WARPGROUP.DEPBAR.LE gsb0, 0x0 ;  /* 0x00008000000079c5 */ /* 0x000fe40000010000 */
[----:B------:R-:W-:Y:S01]  /*68b0*/  WARPGROUP.ARRIVE ;  /* 0x00000000000079c5 */ /* 0x000fe20000000000 */
[----:B------:R-:W-:Y:S01]  /*68c0*/  FMNMX.FTZ R37, R79, R0, !PT ;  /* 0x000000004f257209 */ /* 0x000fe20007810000 */
[--C-:B------:R-:W-:Y:S01]  /*68d0*/  FFMA.FTZ R142, R44, UR23, -R7.reuse ;  /* 0x000000172c8e7c23 */ /* 0x100fe20008010807 */
[----:B------:R-:W-:-:S03]  /*68e0*/  FFMA.FTZ R140, R40, UR23, -R7 ;  /* 0x00000017288c7c23 */ /* 0x000fc60008010807 */
[----:B------:R-:W0:Y:S01]  /*68f0*/  S2R R44, SR_TID.X ;  /* 0x00000000002c7919 */ /* 0x000e220000002100 */
[----:B------:R-:W-:Y:S01]  /*6900*/  FMNMX.FTZ R0, R82, R37, !PT ;  /* 0x0000002552007209 */ /* 0x000fe20007810000 */
[----:B------:R-:W-:Y:S01]  /*6910*/  HGMMA.64x64x16.F32 R88, R136, gdesc[UR4].tnspB, R88, gsb0 ;  /* 0x40e0000488587df0 */ /* 0x000fe20008000858 */
[----:B------:R-:W-:Y:S01]  /*6920*/  UIADD3 UR6, UR10, 0x200, URZ ;  /* 0x000002000a067890 */ /* 0x000fe2000fffe03f */
[----:B------:R-:W2:Y:S01]  /*6930*/  MUFU.EX2 R150, R150 ;  /* 0x0000009600967308 */ /* 0x000ea20000000800 */
[----:B------:R-:W-:Y:S01]  /*6940*/  UMOV UR7, 0x40000040 ;  /* 0x4000004000077882 */ /* 0x000fe20000000000 */
[----:B------:R-:W-:Y:S01]  /*6950*/  FMNMX.FTZ R37, R83, R0, !PT ;  /* 0x0000000053257209 */ /* 0x000fe20007810000 */
[C---:B-1----:R-:W-:Y:S01]  /*6960*/  FADD.FTZ R3, R148.reuse, R3 ;  /* 0x0000000394037221 */ /* 0x042fe20000010000 */
[----:B------:R-:W-:Y:S02]  /*6970*/  F2FP.F16.F32.PACK_AB R148, R148, R9 ;  /* 0x000000099494723e */ /* 0x000fe400000000ff */
[----:B------:R-:W-:-:S02]  /*6980*/  FMNMX.FTZ R0, R86, R37, !PT ;  /* 0x0000002556007209 */ /* 0x000fc40007810000 */
[----:B------:R1:W-:Y:S02]  /*6990*/  MUFU.EX2 R37, R61 ;  /* 0x0000003d00257308 */ /* 0x0003e40000000800 */
[----:B------:R-:W-:-:S05]  /*69a0*/  FMNMX.FTZ R0, R87, R0, !PT ;  /* 0x0000000057007209 */ /* 0x000fca0007810000 */
[----:B------:R-:W3:Y:S01]  /*69b0*/  SHFL.BFLY PT, R53, R0, 0x2, 0x1f ;  /* 0x0c401f0000357f89 */ /* 0x000ee200000e0000 */
[----:B------:R-:W4:Y:S01]  /*69c0*/  MUFU.EX2 R13, R13 ;  /* 0x0000000d000d7308 */ /* 0x000f220000000800 */
[----:B-1----:R-:W-:-:S07]  /*69d0*/  FFMA.FTZ R61, R81, UR23, -R7 ;  /* 0x00000017513d7c23 */ /* 0x002fce0008010807 */
[----:B------:R-:W-:Y:S01]  /*69e0*/  MUFU.EX2 R144, R144 ;  /* 0x0000009000907308 */ /* 0x000fe20000000800 */
[----:B0-----:R-:W-:-:S07]  /*69f0*/  ISETP.GE.U32.AND P2, PT, R44, 0x180, PT ;  /* 0x000001802c00780c */ /* 0x001fce0003f46070 */
[----:B------:R-:W-:Y:S01]  /*6a00*/  MUFU.EX2 R146, R146 ;  /* 0x0000009200927308 */ /* 0x000fe20000000800 */
[----:B---3--:R-:W-:Y:S01]  /*6a10*/  FMNMX.FTZ R24, R0, R53, !PT ;  /* 0x0000003500187209 */ /* 0x008fe20007810000 */
[----:B------:R-:W-:-:S06]  /*6a20*/  FFMA.FTZ R53, R73, UR23, -R7 ;  /* 0x0000001749357c23 */ /* 0x000fcc0008010807 */
[----:B------:R-:W-:Y:S01]  /*6a30*/  MUFU.EX2 R140, R140 ;  /* 0x0000008c008c7308 */ /* 0x000fe20000000800 */
[----:B------:R-:W0:Y:S07]  /*6a40*/  SHFL.BFLY PT, R65, R24, 0x1, 0x1f ;  /* 0x0c201f0018417f89 */ /* 0x000e2e00000e0000 */
[----:B------:R-:W-:Y:S08]  /*6a50*/  MUFU.EX2 R142, R142 ;  /* 0x0000008e008e7308 */ /* 0x000ff00000000800 */
[----:B------:R-:W-:Y:S08]  /*6a60*/  MUFU.EX2 R29, R29 ;  /* 0x0000001d001d7308 */ /* 0x000ff00000000800 */
[----:B------:R-:W-:Y:S01]  /*6a70*/  MUFU.EX2 R45, R45 ;  /* 0x0000002d002d7308 */ /* 0x000fe20000000800 */
[----:B0-----:R-:W-:-:S05]  /*6a80*/  FMNMX.FTZ R0, R24, R65, !PT ;  /* 0x0000004118007209 */ /* 0x001fca0007810000 */
[----:B------:R-:W-:Y:S02]  /*6a90*/  FMUL.FTZ R28, R0, UR23 ;  /* 0x00000017001c7c20 */ /* 0x000fe40008410000 */
[----:B------:R-:W-:Y:S01]  /*6aa0*/  MUFU.EX2 R8, R8 ;  /* 0x0000000800087308 */ /* 0x000fe20000000800 */
[----:B------:R-:W-:Y:S02]  /*6ab0*/  WARPGROUP.DEPBAR.LE gsb0, 0x0 ;  /* 0x00008000000079c5 */ /* 0x000fe40000010000 */
[----:B------:R-:W-:Y:S01]  /*6ac0*/  WARPGROUP.ARRIVE ;  /* 0x00000000000079c5 */ /* 0x000fe20000000000 */
[--C-:B------:R-:W-:Y:S01]  /*6ad0*/  FFMA.FTZ R136, R48, UR23, -R7.reuse ;  /* 0x0000001730887c23 */ /* 0x100fe20008010807 */
[----:B------:R-:W-:Y:S01]  /*6ae0*/  FFMA.FTZ R138, R52, UR23, -R7 ;  /* 0x00000017348a7c23 */ /* 0x000fe20008010807 */
[--C-:B------:R-:W-:Y:S01]  /*6af0*/  FFMA.FTZ R151, R30, UR23, -R28.reuse ;  /* 0x000000171e977c23 */ /* 0x100fe2000801081c */
        /* <DEDUP_REMOVED lines=8> */
[----:B------:R-:W-:Y:S01]  /*6b80*/  VIADD R27, R23, 0x9 ;  /* 0x00000009171b7836 */ /* 0x000fe20000000000 */
[----:B------:R-:W-:Y:S01]  /*6b90*/  MUFU.EX2 R151, R151 ;  /* 0x0000009700977308 */ /* 0x000fe20000000800 */
[----:B------:R-:W-:Y:S01]  /*6ba0*/  FFMA.FTZ R145, R34, UR23, -R28 ;  /* 0x0000001722917c23 */ /* 0x000fe2000801081c */
[----:B------:R-:W-:-:S02]  /*6bb0*/  @!P1 VIADD R31, R31, 0x16840 ;  /* 0x000168401f1f9836 */ /* 0x000fc40000000000 */
[--C-:B------:R-:W-:Y:S01]  /*6bc0*/  FFMA.FTZ R32, R35, UR23, -R28.reuse ;  /* 0x0000001723207c23 */ /* 0x100fe2000801081c */
[----:B------:R-:W-:Y:S01]  /*6bd0*/  SEL R27, R27, 0x9, !P2 ;  /* 0x000000091b1b7807 */ /* 0x000fe20005000000 */
[--C-:B------:R-:W-:Y:S01]  /*6be0*/  FFMA.FTZ R147, R38, UR23, -R28.reuse ;  /* 0x0000001726937c23 */ /* 0x100fe2000801081c */
[--C-:B------:R-:W-:Y:S01]  /*6bf0*/  FFMA.FTZ R143, R46, UR23, -R28.reuse ;  /* 0x000000172e8f7c23 */ /* 0x100fe2000801081c */
[----:B------:R-:W-:Y:S01]  /*6c00*/  @!P1 PRMT R31, RZ, 0x654, R31 ;  /* 0x00000654ff1f9816 */ /* 0x000fe2000000001f */
[----:B------:R-:W-:Y:S01]  /*6c10*/  MUFU.EX2 R26, R26 ;  /* 0x0000001a001a7308 */ /* 0x000fe20000000800 */
[--C-:B------:R-:W-:Y:S01]  /*6c20*/  FFMA.FTZ R34, R39, UR23, -R28.reuse ;  /* 0x0000001727227c23 */ /* 0x100fe2000801081c */
[----:B--2---:R-:W-:Y:S01]  /*6c30*/  FADD.FTZ R48, R150, R3 ;  /* 0x0000000396307221 */ /* 0x004fe20000010000 */
        /* <DEDUP_REMOVED lines=16> */
[----:B------:R-:W-:-:S02]  /*6d40*/  ISETP.LT.AND P2, PT, RZ, UR25, PT ;  /* 0x00000019ff007c0c */ /* 0x000fc4000bf41270 */
[----:B----4-:R-:W-:-:S03]  /*6d50*/  F2FP.F16.F32.PACK_AB R150, R13, R150 ;  /* 0x000000960d96723e */ /* 0x010fc600000000ff */
        /* <DEDUP_REMOVED lines=81> */
[----:B------:R-:W-:Y:S01]  /*7270*/  FFMA.FTZ R125, R74, UR23, -R28 ;  /* 0x000000174a7d7c23 */ /* 0x000fe2000801081c */
[----:B------:R-:W-:Y:S02]  /*7280*/  F2FP.F16.F32.PACK_AB R129, R46, R129 ;  /* 0x000000812e81723e */ /* 0x000fe400000000ff */
[----:B------:R-:W1:Y:S02]  /*7290*/  MUFU.EX2 R49, R49 ;  /* 0x0000003100317308 */ /* 0x000e640000000800 */
[----:B------:R-:W-:Y:S01]  /*72a0*/  HGMMA.64x64x16.F32 R88, R120, gdesc[UR4].tnspB, R88, gsb0 ;  /* 0x40e0000478587df0 */ /* 0x000fe20008000858 */
[----:B------:R-:W-:-:S05]  /*72b0*/  UIADD3 UR6, UR25, -0x1, URZ ;  /* 0xffffffff19067890 */ /* 0x000fca000fffe03f */
[----:B------:R-:W-:Y:S01]  /*72c0*/  MUFU.EX2 R12, R12 ;  /* 0x0000000c000c7308 */ /* 0x000fe20000000800 */
[----:B0-----:R-:W-:Y:S01]  /*72d0*/  FADD.FTZ R3, R131, R30 ;  /* 0x0000001e83037221 */ /* 0x001fe20000010000 */
[----:B------:R-:W-:-:S06]  /*72e0*/  UMOV UR25, UR6 ;  /* 0x0000000600197c82 */ /* 0x000fcc0008000000 */
[----:B------:R-:W-:Y:S01]  /*72f0*/  MUFU.EX2 R125, R125 ;  /* 0x0000007d007d7308 */ /* 0x000fe20000000800 */
[----:B-1----:R-:W-:-:S07]  /*7300*/  F2FP.F16.F32.PACK_AB R130, R49, R10 ;  /* 0x0000000a3182723e */ /* 0x002fce00000000ff */
[----:B------:R-:W0:Y:S08]  /*7310*/  MUFU.EX2 R53, R53 ;  /* 0x0000003500357308 */ /* 0x000e300000000800 */
[----:B------:R-:W-:Y:S08]  /*7320*/  MUFU.EX2 R14, R14 ;  /* 0x0000000e000e7308 */ /* 0x000ff00000000800 */
[----:B------:R-:W-:Y:S01]  /*7330*/  MUFU.EX2 R78, R78 ;  /* 0x0000004e004e7308 */ /* 0x000fe20000000800 */
[----:B0-----:R-:W-:-:S07]  /*7340*/  F2FP.F16.F32.PACK_AB R124, R53, R12 ;  /* 0x0000000c357c723e */ /* 0x001fce00000000ff */
[----:B------:R-:W0:Y:S08]  /*7350*/  MUFU.EX2 R57, R57 ;  /* 0x0000003900397308 */ /* 0x000e300000000800 */
[----:B------:R-:W1:Y:S08]  /*7360*/  MUFU.EX2 R79, R79 ;  /* 0x0000004f004f7308 */ /* 0x000e700000000800 */
[----:B------:R-:W-:Y:S01]  /*7370*/  MUFU.EX2 R20, R20 ;  /* 0x0000001400147308 */ /* 0x000fe20000000800 */
[----:B0-----:R-:W-:-:S07]  /*7380*/  F2FP.F16.F32.PACK_AB R126, R57, R14 ;  /* 0x0000000e397e723e */ /* 0x001fce00000000ff */
[----:B------:R-:W-:Y:S01]  /*7390*/  MUFU.EX2 R82, R82 ;  /* 0x0000005200527308 */ /* 0x000fe20000000800 */
[----:B-1----:R-:W-:Y:S01]  /*73a0*/  F2FP.F16.F32.PACK_AB R127, R79, R78 ;  /* 0x0000004e4f7f723e */ /* 0x002fe200000000ff */
[----:B------:R-:W-:Y:S02]  /*73b0*/  WARPGROUP.DEPBAR.LE gsb0, 0x0 ;  /* 0x00008000000079c5 */ /* 0x000fe40000010000 */
[----:B------:R0:W-:Y:S06]  /*73c0*/  BAR.ARV R27, 0x100 ;  /* 0x0004001b0000751d */ /* 0x0001ec0000002000 */
[----:B------:R1:W-:Y:S01]  /*73d0*/  @!P1 SYNCS.ARRIVE.TRANS64.RED.A1T0 RZ, [R31+URZ], RZ ;  /* 0x000000ff1fff99a7 */ /* 0x0003e2000810043f */
[----:B------:R-:W2:Y:S01]  /*73e0*/  MUFU.EX2 R61, R61 ;  /* 0x0000003d003d7308 */ /* 0x000ea20000000800 */
[-C--:B------:R-:W-:Y:S01]  /*73f0*/  FMUL.FTZ R90, R90, R7.reuse ;  /* 0x000000075a5a7220 */ /* 0x080fe20000410000 */
[-C--:B------:R-:W-:Y:S01]  /*7400*/  FMUL.FTZ R91, R91, R7.reuse ;  /* 0x000000075b5b7220 */ /* 0x080fe20000410000 */
[-C--:B------:R-:W-:Y:S01]  /*7410*/  FMUL.FTZ R94, R94, R7.reuse ;  /* 0x000000075e5e7220 */ /* 0x080fe20000410000 */
[-C--:B------:R-:W-:Y:S01]  /*7420*/  FMUL.FTZ R95, R95, R7.reuse ;  /* 0x000000075f5f7220 */ /* 0x080fe20000410000 */
[-C--:B------:R-:W-:Y:S01]  /*7430*/  FMUL.FTZ R98, R98, R7.reuse ;  /* 0x0000000762627220 */ /* 0x080fe20000410000 */
[-C--:B------:R-:W-:Y:S01]  /*7440*/  FMUL.FTZ R99, R99, R7.reuse ;  /* 0x0000000763637220 */ /* 0x080fe20000410000 */
[----:B-1----:R-:W-:Y:S01]  /*7450*/  IMAD.U32 R31, RZ, RZ, UR21 ;  /* 0x00000015ff1f7e24 */ /* 0x002fe2000f8e00ff */
[----:B------:R-:W1:Y:S01]  /*7460*/  MUFU.EX2 R83, R83 ;  /* 0x0000005300537308 */ /* 0x000e620000000800 */
        /* <DEDUP_REMOVED lines=8> */
[----:B0-----:R-:W-:-:S02]  /*74f0*/  @!P1 VIADD R27, R31, 0x16860 ;  /* 0x000168601f1b9836 */ /* 0x001fc40000000000 */
[-C--:B------:R-:W-:Y:S01]  /*7500*/  FMUL.FTZ R111, R111, R7.reuse ;  /* 0x000000076f6f7220 */ /* 0x080fe20000410000 */
[-C--:B------:R-:W-:Y:S01]  /*7510*/  FMUL.FTZ R114, R114, R7.reuse ;  /* 0x0000000772727220 */ /* 0x080fe20000410000 */
[-C--:B------:R-:W-:Y:S01]  /*7520*/  FMUL.FTZ R115, R115, R7.reuse ;  /* 0x0000000773737220 */ /* 0x080fe20000410000 */
[-C--:B------:R-:W-:Y:S01]  /*7530*/  FMUL.FTZ R118, R118, R7.reuse ;  /* 0x0000000776767220 */ /* 0x080fe20000410000 */
[----:B------:R-:W-:Y:S01]  /*7540*/  @!P1 PRMT R31, RZ, 0x654, R27 ;  /* 0x00000654ff1f9816 */ /* 0x000fe2000000001b */
[----:B------:R-:W-:Y:S01]  /*7550*/  FADD.FTZ R27, R13, R48 ;  /* 0x000000300d1b7221 */ /* 0x000fe20000010000 */
[----:B------:R-:W-:Y:S01]  /*7560*/  MUFU.EX2 R86, R86 ;  /* 0x0000005600567308 */ /* 0x000fe20000000800 */
[----:B------:R-:W-:Y:S01]  /*7570*/  FMUL.FTZ R119, R119, R7 ;  /* 0x0000000777777220 */ /* 0x000fe20000410000 */
[----:B------:R0:W-:Y:S01]  /*7580*/  @!P1 SYNCS.ARRIVE.TRANS64.RED.A1T0 RZ, [R31+URZ], RZ ;  /* 0x000000ff1fff99a7 */ /* 0x0001e2000810043f */
[----:B------:R-:W-:Y:S01]  /*7590*/  FADD.FTZ R48, R144, R27 ;  /* 0x0000001b90307221 */ /* 0x000fe20000010000 */
[----:B------:R-:W-:Y:S01]  /*75a0*/  F2FP.F16.F32.PACK_AB R144, R11, R144 ;  /* 0x000000900b90723e */ /* 0x000fe200000000ff */
[----:B------:R-:W-:Y:S01]  /*75b0*/  FMUL.FTZ R88, R88, R4 ;  /* 0x0000000458587220 */ /* 0x000fe20000410000 */
[----:B--2---:R-:W-:Y:S01]  /*75c0*/  F2FP.F16.F32.PACK_AB R120, R61, R20 ;  /* 0x000000143d78723e */ /* 0x004fe200000000ff */
[----:B------:R-:W-:Y:S01]  /*75d0*/  FADD.FTZ R27, R11, R48 ;  /* 0x000000300b1b7221 */ /* 0x000fe20000010000 */
[--C-:B------:R-:W-:Y:S01]  /*75e0*/  FFMA.FTZ R48, R71, UR23, -R28.reuse ;  /* 0x0000001747307c23 */ /* 0x100fe2000801081c */
[----:B------:R-:W-:Y:S01]  /*75f0*/  FFMA.FTZ R28, R87, UR23, -R28 ;  /* 0x00000017571c7c23 */ /* 0x000fe2000801081c */
[----:B------:R-:W2:Y:S01]  /*7600*/  MUFU.EX2 R5, R85 ;  /* 0x0000005500057308 */ /* 0x000ea20000000800 */
[----:B------:R-:W-:Y:S01]  /*7610*/  FADD.FTZ R52, R146, R27 ;  /* 0x0000001b92347221 */ /* 0x000fe20000010000 */
[----:B------:R-:W-:Y:S01]  /*7620*/  F2FP.F16.F32.PACK_AB R146, R15, R146 ;  /* 0x000000920f92723e */ /* 0x000fe200000000ff */
[----:B------:R-:W-:Y:S01]  /*7630*/  FMUL.FTZ R89, R89, R4 ;  /* 0x0000000459597220 */ /* 0x000fe20000410000 */
[----:B-1----:R-:W-:Y:S01]  /*7640*/  F2FP.F16.F32.PACK_AB R121, R83, R82 ;  /* 0x000000525379723e */ /* 0x002fe200000000ff */
[----:B------:R-:W-:Y:S01]  /*7650*/  FADD.FTZ R27, R15, R52 ;  /* 0x000000340f1b7221 */ /* 0x000fe20000010000 */
[-C--:B------:R-:W-:Y:S01]  /*7660*/  FMUL.FTZ R92, R92, R4.reuse ;  /* 0x000000045c5c7220 */ /* 0x080fe20000410000 */
[----:B------:R-:W-:Y:S01]  /*7670*/  FMUL.FTZ R93, R93, R4 ;  /* 0x000000045d5d7220 */ /* 0x000fe20000410000 */
[----:B------:R-:W1:Y:S01]  /*7680*/  MUFU.EX2 R48, R48 ;  /* 0x0000003000307308 */ /* 0x000e620000000800 */
        /* <DEDUP_REMOVED lines=9> */
[----:B--2---:R-:W-:Y:S01]  /*7720*/  F2FP.F16.F32.PACK_AB R122, R5, R24 ;  /* 0x00000018057a723e */ /* 0x004fe200000000ff */
[----:B------:R-:W-:Y:S01]  /*7730*/  FMUL.FTZ R104, R104, R4 ;  /* 0x0000000468687220 */ /* 0x000fe20000410000 */
[C---:B------:R-:W-:Y:S01]  /*7740*/  F2FP.F16.F32.PACK_AB R142, R29.reuse, R142 ;  /* 0x0000008e1d8e723e */ /* 0x040fe200000000ff */
[----:B------:R-:W-:Y:S01]  /*7750*/  FADD.FTZ R27, R29, R52 ;  /* 0x000000341d1b7221 */ /* 0x000fe20000010000 */
[-C--:B------:R-:W-:Y:S01]  /*7760*/  FMUL.FTZ R105, R105, R4.reuse ;  /* 0x0000000469697220 */ /* 0x080fe20000410000 */
[-C--:B------:R-:W-:Y:S01]  /*7770*/  FMUL.FTZ R108, R108, R4.reuse ;  /* 0x000000046c6c7220 */ /* 0x080fe20000410000 */
[----:B------:R-:W-:Y:S01]  /*7780*/  FMUL.FTZ R109, R109, R4 ;  /* 0x000000046d6d7220 */ /* 0x000fe20000410000 */
[----:B------:R-:W-:Y:S01]  /*7790*/  FADD.FTZ R52, R136, R27 ;  /* 0x0000001b88347221 */ /* 0x000fe20000010000 */
[----:B-1----:R-:W-:Y:S01]  /*77a0*/  FADD.FTZ R30, R48, R3 ;  /* 0x00000003301e7221 */ /* 0x002fe20000010000 */
[C---:B------:R-:W-:Y:S01]  /*77b0*/  F2FP.F16.F32.PACK_AB R136, R25.reuse, R136 ;  /* 0x000000881988723e */ /* 0x040fe200000000ff */
[-C--:B------:R-:W-:Y:S01]  /*77c0*/  FMUL.FTZ R112, R112, R4.reuse ;  /* 0x0000000470707220 */ /* 0x080fe20000410000 */
[----:B------:R-:W-:Y:S01]  /*77d0*/  FADD.FTZ R9, R25, R52 ;  /* 0x0000003419097221 */ /* 0x000fe20000010000 */
[----:B------:R-:W-:Y:S01]  /*77e0*/  FADD.FTZ R3, R125, R30 ;  /* 0x0000001e7d037221 */ /* 0x000fe20000010000 */
[----:B------:R-:W-:Y:S01]  /*77f0*/  F2FP.F16.F32.PACK_AB R131, R48, R131 ;  /* 0x000000833083723e */ /* 0x000fe200000000ff */
[----:B------:R-:W-:Y:S01]  /*7800*/  FMUL.FTZ R113, R113, R4 ;  /* 0x0000000471717220 */ /* 0x000fe20000410000 */
[----:B------:R-:W-:Y:S01]  /*7810*/  FADD.FTZ R26, R138, R9 ;  /* 0x000000098a1a7221 */ /* 0x000fe20000010000 */
[----:B------:R-:W-:Y:S01]  /*7820*/  F2FP.F16.F32.PACK_AB R138, R33, R138 ;  /* 0x0000008a218a723e */ /* 0x000fe200000000ff */
[-C--:B------:R-:W-:Y:S01]  /*7830*/  FMUL.FTZ R116, R116, R4.reuse ;  /* 0x0000000474747220 */ /* 0x080fe20000410000 */
[----:B------:R-:W-:Y:S01]  /*7840*/  FMUL.FTZ R117, R117, R4 ;  /* 0x0000000475757220 */ /* 0x000fe20000410000 */
[----:B------:R-:W-:Y:S01]  /*7850*/  FADD.FTZ R9, R33, R26 ;  /* 0x0000001a21097221 */ /* 0x000fe20000010000 */
[----:B------:R-:W-:Y:S01]  /*7860*/  IMAD.MOV.U32 R7, RZ, RZ, R6 ;  /* 0x000000ffff077224 */ /* 0x000fe200078e0006 */
[----:B------:R-:W1:Y:S02]  /*7870*/  MUFU.EX2 R26, R75 ;  /* 0x0000004b001a7308 */ /* 0x000e640000000800 */
[----:B------:R-:W-:Y:S01]  /*7880*/  FADD.FTZ R32, R132, R9 ;  /* 0x0000000984207221 */ /* 0x000fe20000010000 */
[----:B------:R-:W-:-:S03]  /*7890*/  F2FP.F16.F32.PACK_AB R132, R45, R132 ;  /* 0x000000842d84723e */ /* 0x000fc600000000ff */
[----:B------:R-:W-:-:S04]  /*78a0*/  FADD.FTZ R9, R45, R32 ;  /* 0x000000202d097221 */ /* 0x000fc80000010000 */
[----:B------:R-:W-:Y:S01]  /*78b0*/  FADD.FTZ R32, R134, R9 ;  /* 0x0000000986207221 */ /* 0x000fe20000010000 */
[----:B------:R-:W-:-:S03]  /*78c0*/  F2FP.F16.F32.PACK_AB R134, R37, R134 ;  /* 0x000000862586723e */ /* 0x000fc600000000ff */
[----:B------:R-:W-:Y:S01]  /*78d0*/  FADD.FTZ R9, R37, R32 ;  /* 0x0000002025097221 */ /* 0x000fe20000010000 */
[----:B-1----:R-:W-:-:S03]  /*78e0*/  FADD.FTZ R3, R26, R3 ;  /* 0x000000031a037221 */ /* 0x002fc60000010000 */
[----:B------:R-:W-:Y:S01]  /*78f0*/  FADD.FTZ R32, R8, R9 ;  /* 0x0000000908207221 */ /* 0x000fe20000010000 */
[----:B------:R-:W-:Y:S01]  /*7900*/  F2FP.F16.F32.PACK_AB R125, R26, R125 ;  /* 0x0000007d1a7d723e */ /* 0x000fe200000000ff */
[----:B------:R-:W-:Y:S02]  /*7910*/  FADD.FTZ R3, R78, R3 ;  /* 0x000000034e037221 */ /* 0x000fe40000010000 */
[----:B------:R-:W-:Y:S02]  /*7920*/  FADD.FTZ R9, R41, R32 ;  /* 0x0000002029097221 */ /* 0x000fe40000010000 */
[----:B------:R-:W-:Y:S02]  /*7930*/  FADD.FTZ R3, R79, R3 ;  /* 0x000000034f037221 */ /* 0x000fe40000010000 */
[----:B------:R-:W-:Y:S02]  /*7940*/  FADD.FTZ R32, R10, R9 ;  /* 0x000000090a207221 */ /* 0x000fe40000010000 */
[----:B------:R-:W-:-:S02]  /*7950*/  FADD.FTZ R3, R82, R3 ;  /* 0x0000000352037221 */ /* 0x000fc40000010000 */
[----:B------:R-:W-:Y:S02]  /*7960*/  FADD.FTZ R9, R49, R32 ;  /* 0x0000002031097221 */ /* 0x000fe40000010000 */
[----:B------:R-:W-:Y:S02]  /*7970*/  FADD.FTZ R3, R83, R3 ;  /* 0x0000000353037221 */ /* 0x000fe40000010000 */
[----:B------:R-:W-:Y:S02]  /*7980*/  FADD.FTZ R32, R12, R9 ;  /* 0x000000090c207221 */ /* 0x000fe40000010000 */
[----:B------:R-:W-:Y:S02]  /*7990*/  FADD.FTZ R8, R86, R3 ;  /* 0x0000000356087221 */ /* 0x000fe40000010000 */
[----:B------:R-:W-:-:S04]  /*79a0*/  FADD.FTZ R9, R53, R32 ;  /* 0x0000002035097221 */ /* 0x000fc80000010000 */
[----:B------:R-:W-:-:S04]  /*79b0*/  FADD.FTZ R2, R14, R9 ;  /* 0x000000090e027221 */ /* 0x000fc80000010000 */
[----:B------:R-:W-:-:S04]  /*79c0*/  FADD.FTZ R9, R57, R2 ;  /* 0x0000000239097221 */ /* 0x000fc80000010000 */
[----:B------:R-:W-:-:S04]  /*79d0*/  FADD.FTZ R2, R20, R9 ;  /* 0x0000000914027221 */ /* 0x000fc80000010000 */
[----:B------:R-:W-:-:S04]  /*79e0*/  FADD.FTZ R9, R61, R2 ;  /* 0x000000023d097221 */ /* 0x000fc80000010000 */
[----:B------:R-:W-:-:S04]  /*79f0*/  FADD.FTZ R2, R24, R9 ;  /* 0x0000000918027221 */ /* 0x000fc80000010000 */
[----:B------:R-:W-:Y:S01]  /*7a00*/  FADD.FTZ R3, R5, R2 ;  /* 0x0000000205037221 */ /* 0x000fe20000010000 */
[C---:B------:R-:W-:Y:S01]  /*7a10*/  FADD.FTZ R2, R123.reuse, R8 ;  /* 0x000000087b027221 */ /* 0x040fe20000010000 */
[----:B------:R-:W-:Y:S01]  /*7a20*/  F2FP.F16.F32.PACK_AB R123, R123, R86 ;  /* 0x000000567b7b723e */ /* 0x000fe200000000ff */
[----:B------:R-:W-:Y:S01]  /*7a30*/  IMAD.MOV.U32 R5, RZ, RZ, R0 ;  /* 0x000000ffff057224 */ /* 0x000fe200078e0000 */
[----:B0-----:R-:W-:Y:S06]  /*7a40*/  @P2 BRA `(.L_x_1835) ;  /* 0xffffffe000e42947 */ /* 0x001fec000383ffff */
.L_x_1826:
[----:B------:R-:W-:Y:S06]  /*7a50*/  BAR.ARV 0x8, 0x200 ;  /* 0x0208000000007b1d */ /* 0x000fec0000002000 */
[----:B------:R-:W-:Y:S05]  /*7a60*/  @!P0 BRA `(.L_x_1836) ;  /* 0x0000000000048947 */ /* 0x000fea0003800000 */
[----:B------:R-:W-:Y:S01]  /*7a70*/  BPT.TRAP 0x1 ;  /* 0x000000040000795c */ /* 0x000fe20000300000 */
.L_x_1836:
[----:B------:R-:W-:Y:S01]  /*7a80*/  ULEA UR5, UR39, UR45, 0x3 ;  /* 0x0000002d27057291 */ /* 0x000fe2000f8e183f */
[----:B------:R-:W-:-:S05]  /*7a90*/  IMAD.U32 R4, RZ, RZ, UR37 ;  /* 0x00000025ff047e24 */ /* 0x000fca000f8e00ff */
[----:B------:R-:W-:-:S04]  /*7aa0*/  SHF.L.U32 R4, R4, 0x1f, RZ ;  /* 0x0000001f04047819 */ /* 0x000fc800000006ff */
[----:B------:R0:W1:Y:S01]  /*7ab0*/  SYNCS.PHASECHK.TRANS64.TRYWAIT P2, [UR5+0x16850], R4 ;  /* 0x01685004ff0075a7 */ /* 0x0000620008040145 */
[----:B------:R-:W-:Y:S05]  /*7ac0*/  @!P0 BRA `(.L_x_1837) ;  /* 0x0000000000048947 */ /* 0x000fea0003800000 */
[----:B------:R-:W-:Y:S01]  /*7ad0*/  BPT.TRAP 0x1 ;  /* 0x000000040000795c */ /* 0x000fe20000300000 */
.L_x_1837:
[----:B-1----:R-:W-:Y:S05]  /*7ae0*/  @P2 BRA `(.L_x_1838) ;  /* 0x0000000000082947 */ /* 0x002fea0003800000 */
[----:B------:R-:W1:Y:S02]  /*7af0*/  SYNCS.PHASECHK.TRANS64.TRYWAIT P0, [UR5+0x16850], R4 ;  /* 0x01685004ff0075a7 */ /* 0x000e640008000145 */
[----:B-1----:R-:W-:Y:S05]  /*7b00*/  @!P0 BRA `(.L_x_1839) ;  /* 0x0000005800c48947 */ /* 0x002fea0003800000 */
.L_x_1838:
[----:B------:R-:W-:Y:S01]  /*7b10*/  UIADD3 UR45, UR45, 0x400, URZ ;  /* 0x000004002d2d7890 */ /* 0x000fe2000fffe03f */
[----:B------:R-:W-:Y:S01]  /*7b20*/  WARPGROUP.ARRIVE ;  /* 0x00000000000079c5 */ /* 0x000fe20000000000 */
[----:B------:R-:W-:Y:S01]  /*7b30*/  UMOV UR7, 0x40000040 ;  /* 0x4000004000077882 */ /* 0x000fe20000000000 */
[----:B01----:R-:W0:Y:S01]  /*7b40*/  SHFL.BFLY PT, R4, R3, 0x2, 0x1f ;  /* 0x0c401f0003047f89 */ /* 0x003e2200000e0000 */
[----:B------:R-:W-:Y:S01]  /*7b50*/  USHF.R.U32.HI UR45, URZ, 0x4, UR45 ;  /* 0x000000043f2d7899 */ /* 0x000fe2000801162d */
[----:B------:R-:W-:Y:S01]  /*7b60*/  IMAD.U32 R11, RZ, RZ, UR5 ;  /* 0x00000005ff0b7e24 */ /* 0x000fe2000f8e00ff */
[----:B------:R-:W-:Y:S01]  /*7b70*/  UIADD3 UR36, UR36, 0x1, URZ ;  /* 0x0000000124247890 */ /* 0x000fe2000fffe03f */
[----:B------:R-:W1:Y:S01]  /*7b80*/  SHFL.BFLY PT, R5, R2, 0x2, 0x1f ;  /* 0x0c401f0002057f89 */ /* 0x000e6200000e0000 */
[----:B------:R-:W-:Y:S01]  /*7b90*/  ULOP3.LUT UR4, UR45, 0x3fff, URZ, 0xc0, !UPT ;  /* 0x00003fff2d047892 */ /* 0x000fe2000f8ec03f */
[----:B------:R-:W-:Y:S02]  /*7ba0*/  IMAD.U32 R12, RZ, RZ, UR23 ;  /* 0x00000017ff0c7e24 */ /* 0x000fe4000f8e00ff */
[----:B------:R-:W-:Y:S01]  /*7bb0*/  IMAD.MOV.U32 R27, RZ, RZ, -0x800000 ;  /* 0xff800000ff1b7424 */ /* 0x000fe200078e00ff */
[----:B------:R-:W-:Y:S01]  /*7bc0*/  ULEA UR4, UR39, UR4, 0xa ;  /* 0x0000000427047291 */ /* 0x000fe2000f8e503f */
[----:B------:R-:W-:Y:S01]  /*7bd0*/  IMAD.MOV.U32 R26, RZ, RZ, -0x800000 ;  /* 0xff800000ff1a7424 */ /* 0x000fe200078e00ff */
[----:B------:R-:W-:-:S04]  /*7be0*/  UIADD3 UR39, UR39, 0x1, URZ ;  /* 0x0000000127277890 */ /* 0x000fc8000fffe03f */
[----:B------:R-:W-:Y:S01]  /*7bf0*/  UISETP.NE.AND UP0, UPT, UR39, 0x2, UPT ;  /* 0x000000022700788c */ /* 0x000fe2000bf05270 */
[----:B------:R-:W-:Y:S02]  /*7c00*/  UMOV UR6, UR4 ;  /* 0x0000000400067c82 */ /* 0x000fe40008000000 */
[----:B------:R-:W-:Y:S01]  /*7c10*/  HGMMA.64x64x16.F32 R88, R148, gdesc[UR4].tnspB, R88, gsb0 ;  /* 0x40e0000494587df0 */ /* 0x000fe20008000858 */
[----:B------:R-:W-:Y:S01]  /*7c20*/  UIADD3 UR6, UR4, 0x80, URZ ;  /* 0x0000008004067890 */ /* 0x000fe2000fffe03f */
[----:B------:R-:W-:Y:S01]  /*7c30*/  UMOV UR7, 0x40000040 ;  /* 0x4000004000077882 */ /* 0x000fe20000000000 */
[----:B------:R-:W-:Y:S01]  /*7c40*/  USEL UR39, UR39, URZ, UP0 ;  /* 0x0000003f27277287 */ /* 0x000fe20008000000 */
[----:B0-----:R-:W-:Y:S01]  /*7c50*/  FADD.FTZ R4, R4, R3 ;  /* 0x0000000304047221 */ /* 0x001fe20000010000 */
[----:B------:R-:W-:Y:S02]  /*7c60*/  IMAD.U32 R3, RZ, RZ, UR23 ;  /* 0x00000017ff037e24 */ /* 0x000fe4000f8e00ff */
[----:B-1----:R-:W-:Y:S01]  /*7c70*/  FADD.FTZ R7, R5, R2 ;  /* 0x0000000205077221 */ /* 0x002fe20000010000 */
[----:B------:R-:W-:Y:S01]  /*7c80*/  IMAD.MOV.U32 R2, RZ, RZ, RZ ;  /* 0x000000ffff027224 */ /* 0x000fe200078e00ff */
[----:B------:R-:W0:Y:S04]  /*7c90*/  SHFL.BFLY PT, R5, R4, 0x1, 0x1f ;  /* 0x0c201f0004057f89 */ /* 0x000e2800000e0000 */
[----:B------:R-:W1:Y:S01]  /*7ca0*/  SHFL.BFLY PT, R8, R7, 0x1, 0x1f ;  /* 0x0c201f0007087f89 */ /* 0x000e6200000e0000 */
[----:B0-----:R-:W-:Y:S01]  /*7cb0*/  FADD.FTZ R9, R4, R5 ;  /* 0x0000000504097221 */ /* 0x001fe20000010000 */
[----:B-1----:R-:W-:-:S04]  /*7cc0*/  FADD.FTZ R10, R7, R8 ;  /* 0x00000008070a7221 */ /* 0x002fc80000010000 */
[----:B------:R-:W-:Y:S01]  /*7cd0*/  FSETP.NE.FTZ.AND P0, PT, R9, RZ, PT ;  /* 0x000000ff0900720b */ /* 0x000fe20003f15000 */
[----:B------:R-:W-:Y:S01]  /*7ce0*/  IMAD.MOV.U32 R7, RZ, RZ, RZ ;  /* 0x000000ffff077224 */ /* 0x000fe200078e00ff */
[----:B------:R-:W-:-:S11]  /*7cf0*/  FSETP.NE.FTZ.AND P2, PT, R10, RZ, PT ;  /* 0x000000ff0a00720b */ /* 0x000fd60003f55000 */
[----:B------:R-:W0:Y:S01]  /*7d00*/  @P0 MUFU.LG2 R5, R9 ;  /* 0x0000000900050308 */ /* 0x000e220000000c00 */
[----:B------:R-:W-:Y:S01]  /*7d10*/  @P0 FMUL.FTZ R3, R3, 0.69314718246459960938 ;  /* 0x3f31721803030820 */ /* 0x000fe20000410000 */
[----:B------:R-:W-:-:S06]  /*7d20*/  @P2 FMUL.FTZ R12, R12, 0.69314718246459960938 ;  /* 0x3f3172180c0c2820 */ /* 0x000fcc0000410000 */
        /* <DEDUP_REMOVED lines=8> */
[----:B-1----:R-:W-:Y:S01]  /*7db0*/  @P2 FMUL.FTZ R5, R8, 0.69314718246459960938 ;  /* 0x3f31721808052820 */ /* 0x002fe20000410000 */
[----:B------:R-:W-:-:S03]  /*7dc0*/  @!P1 VIADD R8, R11, 0x16860 ;  /* 0x000168600b089836 */ /* 0x000fc60000000000 */
[----:B------:R-:W-:Y:S01]  /*7dd0*/  @P2 FFMA.FTZ R26, R12, R0, R5 ;  /* 0x000000000c1a2223 */ /* 0x000fe20000010005 */
[----:B------:R-:W-:Y:S01]  /*7de0*/  HGMMA.64x64x16.F32 R88, R144, gdesc[UR4].tnspB, R88, gsb0 ;  /* 0x40e0000490587df0 */ /* 0x000fe20008000858 */
[----:B------:R-:W-:Y:S01]  /*7df0*/  UIADD3 UR6, UR4, 0x100, URZ ;  /* 0x0000010004067890 */ /* 0x000fe2000fffe03f */
[----:B------:R-:W-:Y:S01]  /*7e00*/  @!P1 PRMT R8, RZ, 0x654, R8 ;  /* 0x00000654ff089816 */ /* 0x000fe20000000008 */
        /* <DEDUP_REMOVED lines=66> */
.L_x_1809:
        /* <DEDUP_REMOVED lines=9> */
[----:B------:R-:W0:Y:S01]  /*82c0*/  LDC R32, c[0x0][0xbe8] ;  /* 0x0002fa00ff207b82 */ /* 0x000e220000000800 */
[----:B------:R-:W1:Y:S01]  /*82d0*/  S2R R5, SR_SWINHI ;  /* 0x0000000000057919 */ /* 0x000e620000002f00 */
[----:B------:R-:W-:Y:S01]  /*82e0*/  USHF.R.S32.HI UR12, URZ, 0x1f, UR43 ;  /* 0x0000001f3f0c7899 */ /* 0x000fe2000801142b */
[----:B------:R-:W-:Y:S01]  /*82f0*/  VIADD R37, R17, UR41 ;  /* 0x0000002911257c36 */ /* 0x000fe20008000000 */
[----:B------:R-:W-:Y:S01]  /*8300*/  ULDC.64 UR8, c[0x0][0xb90] ;  /* 0x0002e40000087ab9 */ /* 0x000fe20000000a00 */
[----:B------:R-:W-:Y:S01]  /*8310*/  USHF.R.S32.HI UR13, URZ, 0x1f, UR42 ;  /* 0x0000001f3f0d7899 */ /* 0x000fe2000801142a */
[----:B------:R-:W-:Y:S01]  /*8320*/  F2FP.F16.F32.PACK_AB R112, R113, R112 ;  /* 0x000000707170723e */ /* 0x000fe200000000ff */
[----:B------:R-:W-:Y:S01]  /*8330*/  UIMAD UR5, UR12, UR8, URZ ;  /* 0x000000080c0572a4 */ /* 0x000fe2000f8e023f */
[----:B------:R-:W-:Y:S01]  /*8340*/  IMAD.MOV.U32 R28, RZ, RZ, R37 ;  /* 0x000000ffff1c7224 */ /* 0x000fe200078e0025 */
        /* <DEDUP_REMOVED lines=13> */
[----:B------:R-:W-:Y:S01]  /*8420*/  F2FP.F16.F32.PACK_AB R115, R119, R118 ;  /* 0x000000767773723e */ /* 0x000fe200000000ff */
[----:B------:R-:W-:Y:S01]  /*8430*/  ULDC UR5, c[0x0][0xa88] ;  /* 0x0002a20000057ab9 */ /* 0x000fe20000000800 */
[----:B------:R-:W-:Y:S01]  /*8440*/  BAR.SYNC.DEFER_BLOCKING 0x1, 0x180 ;  /* 0x0046000000007b1d */ /* 0x000fe20000010000 */
[----:B0-----:R-:W-:Y:S01]  /*8450*/  ISETP.NE.AND P1, PT, R32, 0x1, PT ;  /* 0x000000012000780c */ /* 0x001fe20003f25270 */
[----:B------:R-:W-:-:S04]  /*8460*/  IMAD.U32 R34, RZ, RZ, UR8 ;  /* 0x00000008ff227e24 */ /* 0x000fc8000f8e00ff */
[----:B------:R-:W-:Y:S01]  /*8470*/  ULDC.64 UR8, c[0x0][0xae8] ;  /* 0x0002ba0000087ab9 */ /* 0x000fe20000000a00 */
[----:B------:R-:W-:Y:S01]  /*8480*/  ULDC.64 UR10, c[0x0][0xaf0] ;  /* 0x0002bc00000a7ab9 */ /* 0x000fe20000000a00 */
[----:B------:R-:W-:Y:S02]  /*8490*/  MOV R2, R0 ;  /* 0x0000000000027202 */ /* 0x000fe40000000f00 */
[----:B-1----:R-:W-:Y:S01]  /*84a0*/  MOV R3, R5 ;  /* 0x0000000500037202 */ /* 0x002fe20000000f00 */
[----:B------:R-:W-:-:S03]  /*84b0*/  IMAD R5, R22, 0x40, R19 ;  /* 0x0000004016057824 */ /* 0x000fc600078e0213 */
[----:B------:R-:W0:Y:S01]  /*84c0*/  @P1 LDC R20, c[0x0][0xbec] ;  /* 0x0002fb00ff141b82 */ /* 0x000e220000000800 */
[----:B------:R-:W-:-:S04]  /*84d0*/  IMAD.WIDE R10, R155, 0x2, R2 ;  /* 0x000000029b0a7825 */ /* 0x000fc800078e0202 */
[----:B------:R-:W-:Y:S01]  /*84e0*/  IMAD.WIDE R2, R5, 0x2, R2 ;  /* 0x0000000205027825 */ /* 0x000fe200078e0202 */
[C---:B------:R-:W-:Y:S02]  /*84f0*/  LOP3.LUT R4, R10.reuse, 0x380, RZ, 0xc0, !PT ;  /* 0x000003800a047812 */ /* 0x040fe400078ec0ff */
[----:B------:R-:W1:Y:S01]  /*8500*/  @P1 LDC R35, c[0x0][0xbf0] ;  /* 0x0002fc00ff231b82 */ /* 0x000e620000000800 */
[----:B------:R-:W-:Y:S02]  /*8510*/  IADD3 R33, P0, R10, 0x60, RZ ;  /* 0x000000600a217810 */ /* 0x000fe40007f1e0ff */
[----:B------:R-:W-:Y:S02]  /*8520*/  SHF.R.U64 R5, R4, 0x3, RZ ;  /* 0x0000000304057819 */ /* 0x000fe400000012ff */
[----:B------:R-:W-:Y:S01]  /*8530*/  LOP3.LUT R4, R33, 0x380, RZ, 0xc0, !PT ;  /* 0x0000038021047812 */ /* 0x000fe200078ec0ff */
[----:B------:R-:W-:Y:S01]  /*8540*/  IMAD.X R9, RZ, RZ, R11, P0 ;  /* 0x000000ffff097224 */ /* 0x000fe200000e060b */
[----:B------:R-:W-:-:S02]  /*8550*/  IADD3 R31, P2, R10, 0x40, RZ ;  /* 0x000000400a1f7810 */ /* 0x000fc40007f5e0ff */
[----:B------:R-:W-:Y:S02]  /*8560*/  SHF.R.U64 R4, R4, 0x3, RZ ;  /* 0x0000000304047819 */ /* 0x000fe400000012ff */
[----:B------:R-:W-:Y:S01]  /*8570*/  IADD3 R29, P3, R10, 0x20, RZ ;  /* 0x000000200a1d7810 */ /* 0x000fe20007f7e0ff */
[----:B------:R-:W-:Y:S01]  /*8580*/  IMAD.X R7, RZ, RZ, R11, P2 ;  /* 0x000000ffff077224 */ /* 0x000fe200010e060b */
[----:B------:R-:W-:Y:S02]  /*8590*/  LOP3.LUT R6, R31, 0x380, RZ, 0xc0, !PT ;  /* 0x000003801f067812 */ /* 0x000fe400078ec0ff */
[----:B------:R-:W-:Y:S01]  /*85a0*/  LOP3.LUT R8, R4, R33, RZ, 0x3c, !PT ;  /* 0x0000002104087212 */ /* 0x000fe200078e3cff */
[----:B0-----:R-:W-:Y:S01]  /*85b0*/  @P1 IMAD.HI.U32 R20, R37, R20, RZ ;  /* 0x0000001425141227 */ /* 0x001fe200078e00ff */
[----:B------:R-:W-:Y:S02]  /*85c0*/  SHF.R.U64 R6, R6, 0x3, RZ ;  /* 0x0000000306067819 */ /* 0x000fe400000012ff */
[----:B------:R-:W-:-:S02]  /*85d0*/  LOP3.LUT R4, R29, 0x380, RZ, 0xc0, !PT ;  /* 0x000003801d047812 */ /* 0x000fc400078ec0ff */
[----:B------:R-:W-:Y:S02]  /*85e0*/  LOP3.LUT R6, R6, R31, RZ, 0x3c, !PT ;  /* 0x0000001f06067212 */ /* 0x000fe400078e3cff */
[----:B------:R-:W-:Y:S02]  /*85f0*/  SHF.R.U64 R4, R4, 0x3, RZ ;  /* 0x0000000304047819 */ /* 0x000fe400000012ff */
[----:B------:R-:W-:Y:S02]  /*8600*/  IADD3 R31, P2, R2, 0x3000, RZ ;  /* 0x00003000021f7810 */ /* 0x000fe40007f5e0ff */
[----:B------:R-:W-:Y:S02]  /*8610*/  LOP3.LUT R4, R4, R29, RZ, 0x3c, !PT ;  /* 0x0000001d04047212 */ /* 0x000fe400078e3cff */
[----:B------:R-:W-:Y:S01]  /*8620*/  LOP3.LUT R29, R31, 0x380, RZ, 0xc0, !PT ;  /* 0x000003801f1d7812 */ /* 0x000fe200078ec0ff */
[----:B------:R-:W-:Y:S01]  /*8630*/  IMAD.X R21, RZ, RZ, R3, P2 ;  /* 0x000000ffff157224 */ /* 0x000fe200010e0603 */
[----:B-1----:R-:W-:-:S02]  /*8640*/  @P1 SHF.R.U32.HI R28, RZ, R35, R20 ;  /* 0x00000023ff1c1219 */ /* 0x002fc40000011614 */
[----:B------:R-:W-:Y:S02]  /*8650*/  SHF.R.U64 R20, R29, 0x3, RZ ;  /* 0x000000031d147819 */ /* 0x000fe400000012ff */
[----:B------:R-:W-:Y:S01]  /*8660*/  LOP3.LUT R10, R5, R10, RZ, 0x3c, !PT ;  /* 0x0000000a050a7212 */ /* 0x000fe200078e3cff */
[--C-:B------:R-:W-:Y:S01]  /*8670*/  IMAD.MOV R29, RZ, RZ, -R28.reuse ;  /* 0x000000ffff1d7224 */ /* 0x100fe200078e0a1c */
[----:B------:R-:W-:Y:S01]  /*8680*/  LOP3.LUT R20, R20, R31, RZ, 0x3c, !PT ;  /* 0x0000001f14147212 */ /* 0x000fe200078e3cff */
[----:B------:R-:W-:Y:S01]  /*8690*/  IMAD.X R5, RZ, RZ, R11, P3 ;  /* 0x000000ffff057224 */ /* 0x000fe200018e060b */
[----:B------:R-:W-:Y:S01]  /*86a0*/  MOV R31, R10 ;  /* 0x0000000a001f7202 */ /* 0x000fe20000000f00 */
[----:B------:R-:W-:Y:S01]  /*86b0*/  IMAD R29, R32, R29, R37 ;  /* 0x0000001d201d7224 */ /* 0x000fe200078e0225 */
[----:B------:R-:W-:Y:S02]  /*86c0*/  SHF.R.S32.HI R11, RZ, 0x1f, R28 ;  /* 0x0000001fff0b7819 */ /* 0x000fe4000001141c */
[----:B------:R-:W-:-:S02]  /*86d0*/  IADD3 R10, P0, R28, UR6, RZ ;  /* 0x000000061c0a7c10 */ /* 0x000fc4000ff1e0ff */
[----:B------:R-:W-:Y:S02]  /*86e0*/  IADD3 R33, P3, R2, 0x1800, RZ ;  /* 0x0000180002217810 */ /* 0x000fe40007f7e0ff */
[----:B------:R-:W-:Y:S02]  /*86f0*/  SHF.R.S32.HI R30, RZ, 0x1f, R29 ;  /* 0x0000001fff1e7819 */ /* 0x000fe4000001141d */
[----:B------:R-:W-:Y:S01]  /*8700*/  IADD3.X R11, R11, UR7, R34, P0, !PT ;  /* 0x000000070b0b7c10 */ /* 0x000fe200087fe422 */
[----:B------:R-:W-:Y:S01]  /*8710*/  ULDC.64 UR6, c[0x0][0xb88] ;  /* 0x0002e20000067ab9 */ /* 0x000fe20000000a00 */
[----:B------:R-:W-:Y:S01]  /*8720*/  LOP3.LUT R24, R33, 0x380, RZ, 0xc0, !PT ;  /* 0x0000038021187812 */ /* 0x000fe200078ec0ff */
[----:B------:R-:W-:Y:S01]  /*8730*/  IMAD.X R25, RZ, RZ, R3, P3 ;  /* 0x000000ffff197224 */ /* 0x000fe200018e0603 */
[----:B------:R-:W-:Y:S01]  /*8740*/  MOV R28, R8 ;  /* 0x00000008001c7202 */ /* 0x000fe20000000f00 */
[----:B------:R-:W-:Y:S01]  /*8750*/  IMAD R8, R30, UR6, RZ ;  /* 0x000000061e087c24 */ /* 0x000fe2000f8e02ff */
[----:B------:R-:W-:Y:S01]  /*8760*/  MOV R30, R6 ;  /* 0x00000006001e7202 */ /* 0x000fe20000000f00 */
[----:B------:R-:W-:Y:S01]  /*8770*/  IMAD.WIDE.U32 R6, R29, UR6, R10 ;  /* 0x000000061d067c25 */ /* 0x000fe2000f8e000a */
[----:B------:R-:W-:-:S02]  /*8780*/  SHF.R.U64 R24, R24, 0x3, RZ ;  /* 0x0000000318187819 */ /* 0x000fc400000012ff */
[----:B------:R-:W-:Y:S01]  /*8790*/  LOP3.LUT P0, RZ, R152, 0x3, RZ, 0xc0, !PT ;  /* 0x0000000398ff7812 */ /* 0x000fe2000780c0ff */
[----:B------:R-:W-:Y:S01]  /*87a0*/  IMAD R29, R29, UR7, R8 ;  /* 0x000000071d1d7c24 */ /* 0x000fe2000f8e0208 */
[----:B------:R-:W-:Y:S01]  /*87b0*/  LOP3.LUT R24, R24, R33, RZ, 0x3c, !PT ;  /* 0x0000002118187212 */ /* 0x000fe200078e3cff */
[----:B------:R-:W-:Y:S01]  /*87c0*/  VIADD R10, R154, UR41 ;  /* 0x000000299a0a7c36 */ /* 0x000fe20008000000 */
[----:B------:R-:W-:Y:S01]  /*87d0*/  ULDC.64 UR6, c[0x0][0xb50] ;  /* 0x0002d40000067ab9 */ /* 0x000fe20000000a00 */
[----:B------:R-:W-:Y:S01]  /*87e0*/  IMAD R33, R32, UR5, RZ ;  /* 0x0000000520217c24 */ /* 0x000fe2000f8e02ff */
[----:B------:R-:W-:Y:S01]  /*87f0*/  LEA R34, P5, R6, UR6, 0x2 ;  /* 0x0000000606227c11 */ /* 0x000fe2000f8a10ff */
[----:B------:R-:W-:Y:S01]  /*8800*/  IMAD.IADD R7, R7, 0x1, R29 ;  /* 0x0000000107077824 */ /* 0x000fe200078e021d */
[----:B------:R-:W-:Y:S01]  /*8810*/  MOV R29, R4 ;  /* 0x00000004001d7202 */ /* 0x000fe20000000f00 */
[C---:B------:R-:W-:Y:S01]  /*8820*/  VIADD R8, R10.reuse, 0x8 ;  /* 0x000000080a087836 */ /* 0x040fe20000000000 */
[----:B------:R-:W-:Y:S01]  /*8830*/  ISETP.GE.OR P4, PT, R10, R33, P0 ;  /* 0x000000210a00720c */ /* 0x000fe20000786670 */
[----:B------:R-:W-:Y:S01]  /*8840*/  SHFL.IDX PT, R36, R34, RZ, 0x1c1f ;  /* 0x001c1fff22247589 */ /* 0x000fe200000e0000 */
[----:B------:R-:W-:-:S02]  /*8850*/  LEA.HI.X R35, R6, UR7, R7, 0x2, P5 ;  /* 0x0000000706237c11 */ /* 0x000fc4000a8f1407 */
[----:B------:R-:W-:Y:S01]  /*8860*/  ISETP.GE.OR P0, PT, R8, R33, P0 ;  /* 0x000000210800720c */ /* 0x000fe20000706670 */
[----:B------:R-:W-:Y:S01]  /*8870*/  SHFL.IDX PT, R38, R34, 0x1, 0x1c1f ;  /* 0x003c1f0022267f89 */ /* 0x000fe200000e0000 */
[----:B------:R-:W-:Y:S02]  /*8880*/  F2FP.F16.F32.PACK_AB R4, R89, R88 ;  /* 0x000000585904723e */ /* 0x000fe400000000ff */
[----:B------:R-:W-:Y:S01]  /*8890*/  F2FP.F16.F32.PACK_AB R5, R91, R90 ;  /* 0x0000005a5b05723e */ /* 0x000fe200000000ff */
[----:B------:R-:W0:Y:S01]  /*88a0*/  SHFL.IDX PT, R37, R35, RZ, 0x1c1f ;  /* 0x001c1fff23257589 */ /* 0x000e2200000e0000 */
[----:B------:R-:W-:Y:S02]  /*88b0*/  F2FP.F16.F32.PACK_AB R6, R93, R92 ;  /* 0x0000005c5d06723e */ /* 0x000fe400000000ff */
[----:B------:R-:W-:Y:S01]  /*88c0*/  F2FP.F16.F32.PACK_AB R7, R95, R94 ;  /* 0x0000005e5f07723e */ /* 0x000fe200000000ff */
[----:B------:R1:W2:Y:S01]  /*88d0*/  SHFL.IDX PT, R39, R35, 0x1, 0x1c1f ;  /* 0x003c1f0023277f89 */ /* 0x0002a200000e0000 */
[----:B------:R-:W-:-:S02]  /*88e0*/  F2FP.F16.F32.PACK_AB R8, R97, R96 ;  /* 0x000000606108723e */ /* 0x000fc400000000ff */
[----:B------:R-:W-:Y:S01]  /*88f0*/  F2FP.F16.F32.PACK_AB R9, R99, R98 ;  /* 0x000000626309723e */ /* 0x000fe200000000ff */
[----:B------:R3:W-:Y:S01]  /*8900*/  STSM.16.M88.4 [R31], R4 ;  /* 0x000000041f007844 */ /* 0x0007e20000000200 */
[----:B------:R-:W-:Y:S02]  /*8910*/  F2FP.F16.F32.PACK_AB R10, R101, R100 ;  /* 0x00000064650a723e */ /* 0x000fe400000000ff */
[----:B------:R-:W-:Y:S02]  /*8920*/  F2FP.F16.F32.PACK_AB R11, R103, R102 ;  /* 0x00000066670b723e */ /* 0x000fe400000000ff */
[----:B-1----:R-:W-:-:S03]  /*8930*/  LOP3.LUT R35, R2, 0x380, RZ, 0xc0, !PT ;  /* 0x0000038002237812 */ /* 0x002fc600078ec0ff */
[----:B------:R1:W-:Y:S01]  /*8940*/  STSM.16.M88.4 [R29], R8 ;  /* 0x000000081d007844 */ /* 0x0003e20000000200 */
[----:B------:R-:W-:-:S03]  /*8950*/  SHF.R.U64 R35, R35, 0x3, RZ ;  /* 0x0000000323237819 */ /* 0x000fc600000012ff */
[----:B------:R-:W-:Y:S01]  /*8960*/  STSM.16.M88.4 [R30], R12 ;  /* 0x0000000c1e007844 */ /* 0x000fe20000000200 */
[----:B------:R-:W-:Y:S01]  /*8970*/  LOP3.LUT R34, R35, R2, RZ, 0x3c, !PT ;  /* 0x0000000223227212 */ /* 0x000fe200078e3cff */
[----:B------:R-:W-:Y:S02]  /*8980*/  IMAD.MOV.U32 R35, RZ, RZ, R3 ;  /* 0x000000ffff237224 */ /* 0x000fe400078e0003 */
[----:B------:R-:W-:Y:S01]  /*8990*/  STSM.16.M88.4 [R28], R112 ;  /* 0x000000701c007844 */ /* 0x000fe20000000200 */
[----:B------:R-:W-:Y:S06]  /*89a0*/  BAR.SYNC.DEFER_BLOCKING 0x1, 0x180 ;  /* 0x0046000000007b1d */ /* 0x000fec0000010000 */
[----:B0-----:R0:W-:Y:S04]  /*89b0*/  @!P4 ST.E desc[UR46][R36.64], R27 ;  /* 0x0000001b2400c985 */ /* 0x0011e8000c10192e */
[----:B--2---:R2:W-:Y:S04]  /*89c0*/  @!P0 ST.E desc[UR46][R38.64], R26 ;  /* 0x0000001a26008985 */ /* 0x0045e8000c10192e */
[----:B---3--:R-:W3:Y:S04]  /*89d0*/  LD.E.128 R4, desc[UR46][R34.64] ;  /* 0x0000002e22047980 */ /* 0x008ee8000c101d00 */
[----:B-1----:R1:W4:Y:S01]  /*89e0*/  LD.E.128 R8, desc[UR46][R24.64] ;  /* 0x0000002e18087980 */ /* 0x002322000c101d00 */
[----:B0-----:R-:W0:Y:S03]  /*89f0*/  @P1 LDC R27, c[0x0][0xbf0] ;  /* 0x0002fc00ff1b1b82 */ /* 0x001e260000000800 */
[----:B------:R2:W4:Y:S01]  /*8a00*/  LD.E.128 R28, desc[UR46][R20.64] ;  /* 0x0000002e141c7980 */ /* 0x000522000c101d00 */
[----:B------:R-:W-:-:S04]  /*8a10*/  IADD3 R15, P0, R2, 0x4800, RZ ;  /* 0x00004800020f7810 */ /* 0x000fc80007f1e0ff */
[----:B------:R-:W-:Y:S01]  /*8a20*/  LOP3.LUT R2, R15, 0x380, RZ, 0xc0, !PT ;  /* 0x000003800f027812 */ /* 0x000fe200078ec0ff */
[----:B------:R-:W-:Y:S02]  /*8a30*/  IMAD.X R13, RZ, RZ, R3, P0 ;  /* 0x000000ffff0d7224 */ /* 0x000fe400000e0603 */
[----:B------:R-:W0:Y:S01]  /*8a40*/  @P1 LDC R3, c[0x0][0xbec] ;  /* 0x0002fb00ff031b82 */ /* 0x000e220000000800 */
[----:B------:R-:W-:Y:S01]  /*8a50*/  SHF.R.U64 R2, R2, 0x3, RZ ;  /* 0x0000000302027819 */ /* 0x000fe200000012ff */
[----:B------:R-:W-:-:S03]  /*8a60*/  UIMAD UR5, UR12, UR8, URZ ;  /* 0x000000080c0572a4 */ /* 0x000fc6000f8e023f */
[----:B------:R-:W-:Y:S01]  /*8a70*/  LOP3.LUT R12, R2, R15, RZ, 0x3c, !PT ;  /* 0x0000000f020c7212 */ /* 0x000fe200078e3cff */
[----:B------:R-:W-:Y:S01]  /*8a80*/  IMAD R2, R18, 0x30, R22 ;  /* 0x0000003012027824 */ /* 0x000fe200078e0216 */
[----:B------:R-:W-:-:S03]  /*8a90*/  UIMAD.WIDE.U32 UR6, UR43, UR8, URZ ;  /* 0x000000082b0672a5 */ /* 0x000fc6000f8e003f */
[----:B-1----:R-:W-:Y:S01]  /*8aa0*/  VIADD R24, R2, UR41 ;  /* 0x0000002902187c36 */ /* 0x002fe20008000000 */
[----:B------:R-:W-:Y:S01]  /*8ab0*/  UIMAD UR5, UR43, UR9, UR5 ;  /* 0x000000092b0572a4 */ /* 0x000fe2000f8e0205 */
[----:B------:R-:W5:Y:S01]  /*8ac0*/  LD.E.128 R12, desc[UR46][R12.64] ;  /* 0x0000002e0c0c7980 */ /* 0x000f62000c101d00 */
[----:B------:R-:W-:Y:S01]  /*8ad0*/  UIMAD UR8, UR13, UR10, URZ ;  /* 0x0000000a0d0872a4 */ /* 0x000fe2000f8e023f */
[----:B--2---:R-:W-:Y:S01]  /*8ae0*/  IMAD.MOV.U32 R21, RZ, RZ, R24 ;  /* 0x000000ffff157224 */ /* 0x004fe200078e0018 */
[----:B------:R-:W-:Y:S01]  /*8af0*/  UIADD3 UR7, UR7, UR5, URZ ;  /* 0x0000000507077290 */ /* 0x000fe2000fffe03f */
[----:B------:R-:W-:Y:S01]  /*8b00*/  @!PT LDS RZ, [RZ] ;  /* 0x00000000fffff984 */ /* 0x000fe20000000800 */
[----:B------:R-:W-:Y:S01]  /*8b10*/  @!PT LDS RZ, [RZ] ;  /* 0x00000000fffff984 */ /* 0x000fe20000000800 */
[----:B------:R-:W-:Y:S01]  /*8b20*/  @!PT LDS RZ, [RZ] ;  /* 0x00000000fffff984 */ /* 0x000fe20000000800 */
[----:B------:R-:W-:Y:S01]  /*8b30*/  @!PT LDS RZ, [RZ] ;  /* 0x00000000fffff984 */ /* 0x000fe20000000800 */
[----:B------:R1:W-:Y:S06]  /*8b40*/  MEMBAR.ALL.CTA ;  /* 0x0000000000007992 */ /* 0x0003ec0000008000 */
[----:B-1----:R-:W1:Y:S01]  /*8b50*/  FENCE.VIEW.ASYNC.S ;  /* 0x00000000000073c6 */ /* 0x002e620000000000 */
[----:B------:R-:W-:Y:S01]  /*8b60*/  UIMAD UR5, UR42, UR11, UR8 ;  /* 0x0000000b2a0572a4 */ /* 0x000fe2000f8e0208 */
[----:B------:R-:W-:Y:S01]  /*8b70*/  VIADD R0, R0, 0x16820 ;  /* 0x0001682000007836 */ /* 0x000fe20000000000 */
[----:B------:R-:W-:-:S03]  /*8b80*/  UIMAD.WIDE.U32 UR42, UR42, UR10, UR6 ;  /* 0x0000000a2a2a72a5 */ /* 0x000fc6000f8e0006 */
[----:B------:R-:W-:Y:S01]  /*8b90*/  ULDC.64 UR6, c[0x0][0xae0] ;  /* 0x0002b80000067ab9 */ /* 0x000fe20000000a00 */
[----:B------:R-:W-:Y:S01]  /*8ba0*/  UIADD3 UR5, UR43, UR5, URZ ;  /* 0x000000052b057290 */ /* 0x000fe2000fffe03f */
[----:B0-----:R-:W-:Y:S01]  /*8bb0*/  @P1 IMAD.HI.U32 R2, R24, R3, RZ ;  /* 0x0000000318021227 */ /* 0x001fe200078e00ff */
[----:B------:R-:W-:-:S03]  /*8bc0*/  PRMT R0, RZ, 0x654, R0 ;  /* 0x00000654ff007816 */ /* 0x000fc60000000000 */
[----:B------:R-:W-:Y:S01]  /*8bd0*/  IMAD.U32 R3, RZ, RZ, UR43 ;  /* 0x0000002bff037e24 */ /* 0x000fe2000f8e00ff */
[----:B------:R-:W-:Y:S01]  /*8be0*/  @P1 SHF.R.U32.HI R21, RZ, R27, R2 ;  /* 0x0000001bff151219 */ /* 0x000fe20000011602 */
[----:B------:R-:W-:Y:S02]  /*8bf0*/  IMAD.U32 R2, RZ, RZ, UR42 ;  /* 0x0000002aff027e24 */ /* 0x000fe4000f8e00ff */
[----:B------:R-:W-:Y:S01]  /*8c00*/  IMAD.U32 R3, RZ, RZ, UR5 ;  /* 0x00000005ff037e24 */ /* 0x000fe2000f8e00ff */
[--C-:B------:R-:W-:Y:S01]  /*8c10*/  SHF.R.S32.HI R20, RZ, 0x1f, R21.reuse ;  /* 0x0000001fff147819 */ /* 0x100fe20000011415 */
[----:B------:R-:W-:Y:S01]  /*8c20*/  IMAD.MOV R25, RZ, RZ, -R21 ;  /* 0x000000ffff197224 */ /* 0x000fe200078e0a15 */
[----:B------:R-:W-:Y:S01]  /*8c30*/  ULDC UR5, c[0x0][0xac8] ;  /* 0x0002b20000057ab9 */ /* 0x000fe20000000800 */
[----:B------:R-:W-:-:S04]  /*8c40*/  IMAD.WIDE.U32 R2, R21, UR6, R2 ;  /* 0x0000000615027c25 */ /* 0x000fc8000f8e0002 */
[----:B------:R-:W-:Y:S01]  /*8c50*/  IMAD R20, R20, UR6, RZ ;  /* 0x0000000614147c24 */ /* 0x000fe2000f8e02ff */
[----:B-1----:R0:W-:Y:S01]  /*8c60*/  SYNCS.ARRIVE.TRANS64.RED.A1T0 RZ, [R0+URZ], RZ ;  /* 0x000000ff00ff79a7 */ /* 0x0021e2000810043f */
[----:B------:R-:W-:Y:S02]  /*8c70*/  IMAD R25, R32, R25, R24 ;  /* 0x0000001920197224 */ /* 0x000fe400078e0218 */
[----:B------:R-:W-:Y:S01]  /*8c80*/  IMAD R27, R21, UR7, R20 ;  /* 0x00000007151b7c24 */ /* 0x000fe2000f8e0214 */
[----:B------:R-:W-:Y:S01]  /*8c90*/  ULDC.64 UR6, c[0x0][0xad8] ;  /* 0x0002b60000067ab9 */ /* 0x000fe20000000a00 */
[----:B------:R-:W-:Y:S01]  /*8ca0*/  VIADD R32, R22, UR41 ;  /* 0x0000002916207c36 */ /* 0x000fe20008000000 */
        /* <DEDUP_REMOVED lines=19> */
[----:B------:R-:W2:Y:S01]  /*8de0*/  SHFL.IDX PT, R3, R27, RZ, 0x181f ;  /* 0x00181fff1b037589 */ /* 0x000ea200000e0000 */
[----:B------:R-:W-:-:S03]  /*8df0*/  ISETP.GE.OR P0, PT, R0, R33, P0 ;  /* 0x000000210000720c */ /* 0x000fc60000706670 */
[----:B------:R-:W2:Y:S04]  /*8e00*/  SHFL.IDX PT, R21, R27, 0x1, 0x181f ;  /* 0x00381f001b157f89 */ /* 0x000ea800000e0000 */
[----:B------:R-:W2:Y:S01]  /*8e10*/  SHFL.IDX PT, R25, R27, 0x2, 0x181f ;  /* 0x00581f001b197f89 */ /* 0x000ea200000e0000 */
[----:B0-----:R-:W-:-:S03]  /*8e20*/  @!P1 LEA R2, P4, R19, R24, 0x1 ;  /* 0x0000001813029211 */ /* 0x001fc600078808ff */
[----:B------:R-:W0:Y:S01]  /*8e30*/  SHFL.IDX PT, R26, R26, 0x3, 0x181f ;  /* 0x00781f001a1a7f89 */ /* 0x000e2200000e0000 */
[----:B-1----:R-:W-:-:S03]  /*8e40*/  @!P2 LEA R20, P5, R19, R34, 0x1 ;  /* 0x000000221314a211 */ /* 0x002fc600078a08ff */
[----:B------:R-:W1:Y:S01]  /*8e50*/  SHFL.IDX PT, R27, R27, 0x3, 0x181f ;  /* 0x00781f001b1b7f89 */ /* 0x000e6200000e0000 */
[C---:B--2---:R-:W-:Y:S02]  /*8e60*/  @!P3 LEA R24, P6, R19.reuse, R36, 0x1 ;  /* 0x000000241318b211 */ /* 0x044fe400078c08ff */
[C-C-:B------:R-:W-:Y:S02]  /*8e70*/  @!P1 LEA.HI.X R3, R19.reuse, R3, R156.reuse, 0x1, P4 ;  /* 0x0000000313039211 */ /* 0x140fe400020f0c9c */
[C-C-:B------:R-:W-:Y:S02]  /*8e80*/  @!P2 LEA.HI.X R21, R19.reuse, R21, R156.reuse, 0x1, P5 ;  /* 0x000000151315a211 */ /* 0x140fe400028f0c9c */
[----:B------:R-:W-:Y:S01]  /*8e90*/  @!P3 LEA.HI.X R25, R19, R25, R156, 0x1, P6 ;  /* 0x000000191319b211 */ /* 0x000fe200030f0c9c */
[----:B---3--:R2:W-:Y:S04]  /*8ea0*/  @!P1 ST.E.128 desc[UR46][R2.64], R4 ;  /* 0x0000000402009985 */ /* 0x0085e8000c101d2e */
[----:B----4-:R2:W-:Y:S04]  /*8eb0*/  @!P2 ST.E.128 desc[UR46][R20.64], R8 ;  /* 0x000000081400a985 */ /* 0x0105e8000c101d2e */
[----:B------:R2:W-:Y:S01]  /*8ec0*/  @!P3 ST.E.128 desc[UR46][R24.64], R28 ;  /* 0x0000001c1800b985 */ /* 0x0005e2000c101d2e */
[----:B01----:R-:W-:Y:S05]  /*8ed0*/  @P0 BRA `(.L_x_1842) ;  /* 0x0000000400e40947 */ /* 0x003fea0003800000 */
[----:B--2---:R-:W-:-:S04]  /*8ee0*/  LEA R2, P0, R19, R26, 0x1 ;  /* 0x0000001a13027211 */ /* 0x004fc800078008ff */
[----:B------:R-:W-:-:S05]  /*8ef0*/  LEA.HI.X R3, R19, R27, R156, 0x1, P0 ;  /* 0x0000001b13037211 */ /* 0x000fca00000f0c9c */
[----:B-----5:R0:W-:Y:S01]  /*8f00*/  ST.E.128 desc[UR46][R2.64], R12 ;  /* 0x0000000c02007985 */ /* 0x0201e2000c101d2e */
[----:B------:R-:W-:Y:S05]  /*8f10*/  BRA `(.L_x_1842) ;  /* 0x0000000400d47947 */ /* 0x000fea0003800000 */
.L_x_1841:
[----:B------:R-:W0:Y:S01]  /*8f20*/  LDC R8, c[0x0][0xbe8] ;  /* 0x0002fa00ff087b82 */ /* 0x000e220000000800 */
[----:B------:R-:W-:Y:S01]  /*8f30*/  ISETP.GE.AND P0, PT, R157, 0xc0, PT ;  /* 0x000000c09d00780c */ /* 0x000fe20003f06270 */
[----:B------:R-:W-:Y:S01]  /*8f40*/  USHF.R.S32.HI UR8, URZ, 0x1f, UR43 ;  /* 0x0000001f3f087899 */ /* 0x000fe2000801142b */
[----:B------:R-:W-:Y:S01]  /*8f50*/  BSSY B1, `(.L_x_1843) ;  /* 0x000002f000017945 */ /* 0x000fe20003800000 */
[----:B------:R-:W-:Y:S01]  /*8f60*/  USHF.R.S32.HI UR9, URZ, 0x1f, UR42 ;  /* 0x0000001f3f097899 */ /* 0x000fe2000801142a */
[----:B------:R-:W-:Y:S01]  /*8f70*/  IMAD R6, R18, 0x30, R22 ;  /* 0x0000003012067824 */ /* 0x000fe200078e0216 */
[----:B0-----:R-:W-:-:S13]  /*8f80*/  ISETP.NE.AND P1, PT, R8, 0x1, PT ;  /* 0x000000010800780c */ /* 0x001fda0003f25270 */
[----:B------:R-:W0:Y:S08]  /*8f90*/  @P1 LDC R9, c[0x0][0xbec] ;  /* 0x0002fb00ff091b82 */ /* 0x000e300000000800 */
[----:B------:R-:W1:Y:S01]  /*8fa0*/  @P1 LDC R11, c[0x0][0xbf0] ;  /* 0x0002fc00ff0b1b82 */ /* 0x000e620000000800 */
        /* <DEDUP_REMOVED lines=41> */
.L_x_1844:
[----:B------:R-:W-:Y:S05]  /*9240*/  BSYNC B1 ;  /* 0x0000000000017941 */ /* 0x000fea0003800000 */
.L_x_1843:
        /* <DEDUP_REMOVED lines=10> */
[----:B-1----:R-:W-:Y:S01]  /*92f0*/  @P1 SHF.R.U32.HI R5, RZ, R11, R0 ;  /* 0x0000000bff051219 */ /* 0x002fe20000011600 */
[----:B------:R-:W-:Y:S02]  /*9300*/  VIADD R11, R22, UR41 ;  /* 0x00000029160b7c36 */ /* 0x000fe40008000000 */
[----:B------:R-:W-:Y:S01]  /*9310*/  UIMAD UR5, UR42, UR11, UR5 ;  /* 0x0000000b2a0572a4 */ /* 0x000fe2000f8e0205 */
[--C-:B------:R-:W-:Y:S01]  /*9320*/  SHF.R.S32.HI R0, RZ, 0x1f, R5.reuse ;  /* 0x0000001fff007819 */ /* 0x100fe20000011405 */
[----:B------:R-:W-:Y:S01]  /*9330*/  UIMAD.WIDE.U32 UR42, UR42, UR10, UR6 ;  /* 0x0000000a2a2a72a5 */ /* 0x000fe2000f8e0006 */
[----:B------:R-:W-:-:S02]  /*9340*/  IMAD.MOV R7, RZ, RZ, -R5 ;  /* 0x000000ffff077224 */ /* 0x000fc400078e0a05 */
[----:B------:R-:W-:Y:S01]  /*9350*/  ULDC.64 UR6, c[0x0][0xae0] ;  /* 0x0002b80000067ab9 */ /* 0x000fe20000000a00 */
[----:B------:R-:W-:Y:S01]  /*9360*/  UIADD3 UR5, UR43, UR5, URZ ;  /* 0x000000052b057290 */ /* 0x000fe2000fffe03f */
[----:B------:R-:W-:Y:S02]  /*9370*/  IMAD R7, R8, R7, R6 ;  /* 0x0000000708077224 */ /* 0x000fe400078e0206 */
[----:B------:R-:W-:Y:S02]  /*9380*/  IMAD R0, R0, UR6, RZ ;  /* 0x0000000600007c24 */ /* 0x000fe4000f8e02ff */
[----:B------:R-:W-:Y:S02]  /*9390*/  IMAD.U32 R3, RZ, RZ, UR43 ;  /* 0x0000002bff037e24 */ /* 0x000fe4000f8e00ff */
        /* <DEDUP_REMOVED lines=17> */
[----:B------:R-:W0:Y:S01]  /*94b0*/  SHFL.IDX PT, R4, R12, 0x1, 0x181f ;  /* 0x00381f000c047f89 */ /* 0x000e2200000e0000 */
[----:B------:R-:W-:Y:S01]  /*94c0*/  IMAD R14, R8, UR6, RZ ;  /* 0x00000006080e7c24 */ /* 0x000fe2000f8e02ff */
[----:B------:R-:W-:Y:S01]  /*94d0*/  ISETP.GE.AND P0, PT, R19, UR5, PT ;  /* 0x0000000513007c0c */ /* 0x000fe2000bf06270 */
[C---:B------:R-:W-:Y:S01]  /*94e0*/  VIADD R8, R11.reuse, 0x60 ;  /* 0x000000600b087836 */ /* 0x040fe20000000000 */
[----:B------:R-:W1:Y:S02]  /*94f0*/  SHFL.IDX PT, R2, R12, RZ, 0x181f ;  /* 0x00181fff0c027589 */ /* 0x000e6400000e0000 */
        /* <DEDUP_REMOVED lines=23> */
.L_x_1842:
[----:B------:R-:W-:Y:S05]  /*9670*/  BSYNC B0 ;  /* 0x0000000000007941 */ /* 0x000fea0003800000 */
.L_x_1840:
[----:B------:R-:W-:Y:S02]  /*9680*/  ULDC UR5, c[0x0][0xc38] ;  /* 0x00030e0000057ab9 */ /* 0x000fe40000000800 */
[----:B------:R-:W-:-:S06]  /*9690*/  UISETP.GE.AND UP0, UPT, UR4, UR5, UPT ;  /* 0x000000050400728c */ /* 0x000fcc000bf06270 */
[----:B------:R-:W-:-:S13]  /*96a0*/  PLOP3.LUT P0, PT, PT, PT, UP0, 0x80, 0x0 ;  /* 0x000000000000781c */ /* 0x000fda0003f0f008 */
[----:B------:R-:W-:Y:S05]  /*96b0*/  @!P0 BRA `(.L_x_1845) ;  /* 0xffffff7400b08947 */ /* 0x000fea000383ffff */
[----:B------:R-:W-:Y:S05]  /*96c0*/  EXIT ;  /* 0x000000000000794d */ /* 0x000fea0003800000 */
.L_x_1805:
[----:B------:R-:W-:-:S08]  /*96d0*/  NOP ;  /* 0x0000000000007918 */ /* 0x000fd00000000000 */
[----:B------:R-:W0:-:S00]  /*96e0*/  USETMAXREG.DEALLOC.CTAPOOL 0x20 ;  /* 0x00000020000079c8 */ /* 0x000e0000080e0500 */
[----:B0-----:R-:W-:-:S06]  /*96f0*/  LOP3.LUT R0, R0, 0x3, RZ, 0xc0, !PT ;  /* 0x0000000300007812 */ /* 0x001fcc00078ec0ff */
[----:B------:R-:W0:Y:S01]  /*9700*/  S2UR UR6, SR_CTAID.X ;  /* 0x00000000000679c3 */ /* 0x000e220000002500 */
[----:B------:R-:W-:Y:S02]  /*9710*/  IMAD.MOV.U32 R23, RZ, RZ, 0x1 ;  /* 0x00000001ff177424 */ /* 0x000fe400078e00ff */
[----:B------:R-:W-:Y:S01]  /*9720*/  IMAD.MOV.U32 R16, RZ, RZ, RZ ;  /* 0x000000ffff107224 */ /* 0x000fe200078e00ff */
[----:B------:R1:W2:Y:S04]  /*9730*/  SHFL.IDX PT, R2, R0, RZ, 0x1f ;  /* 0x00001fff00027589 */ /* 0x0002a800000e0000 */
[----:B-1----:R-:W0:Y:S01]  /*9740*/  LDC R0, c[0x0][0xc38] ;  /* 0x00030e00ff007b82 */ /* 0x002e220000000800 */
[----:B--2---:R-:W-:-:S04]  /*9750*/  ISETP.NE.AND P0, PT, R2, RZ, PT ;  /* 0x000000ff0200720c */ /* 0x004fc80003f05270 */
[----:B------:R-:W-:-:S05]  /*9760*/  P2R R2, PR, RZ, 0x1 ;  /* 0x00000001ff027803 */ /* 0x000fca0000000000 */
[----:B------:R1:W-:Y:S04]  /*9770*/  STL [R1+0x4], R2 ;  /* 0x0000040201007387 */ /* 0x0003e80000100800 */
[----:B------:R1:W-:Y:S01]  /*9780*/  STL [R1], RZ ;  /* 0x000000ff01007387 */ /* 0x0003e20000100800 */
[----:B------:R-:W-:Y:S06]  /*9790*/  @P0 BAR.ARV 0x4, 0x200 ;  /* 0x0108000000000b1d */ /* 0x000fec0000002000 */
[----:B0-----:R-:W-:-:S13]  /*97a0*/  ISETP.LE.AND P0, PT, R0, UR6, PT ;  /* 0x0000000600007c0c */ /* 0x001fda000bf03270 */
[----:B-1----:R-:W-:Y:S05]  /*97b0*/  @P0 BRA `(.L_x_1846) ;  /* 0x0000003800240947 */ /* 0x002fea0003800000 */
[----:B------:R-:W0:Y:S01]  /*97c0*/  S2R R6, SR_TID.X ;  /* 0x0000000000067919 */ /* 0x000e220000002100 */
[----:B------:R-:W1:Y:S01]  /*97d0*/  S2UR UR5, SR_CgaCtaId ;  /* 0x00000000000579c3 */ /* 0x000e620000008800 */
[----:B------:R-:W-:Y:S01]  /*97e0*/  UMOV UR4, 0x400 ;  /* 0x0000040000047882 */ /* 0x000fe20000000000 */
[----:B------:R-:W-:Y:S01]  /*97f0*/  IMAD.U32 R28, RZ, RZ, UR6 ;  /* 0x00000006ff1c7e24 */ /* 0x000fe2000f8e00ff */
[----:B------:R2:W-:Y:S01]  /*9800*/  STL [R1], RZ ;  /* 0x000000ff01007387 */ /* 0x0005e20000100800 */
[----:B------:R-:W-:Y:S01]  /*9810*/  IMAD.MOV.U32 R23, RZ, RZ, 0x1 ;  /* 0x00000001ff177424 */ /* 0x000fe200078e00ff */
[----:B------:R-:W-:Y:S01]  /*9820*/  ULDC UR41, c[0x0][0xc] ;  /* 0x0000030000297ab9 */ /* 0x000fe20000000800 */
[----:B------:R-:W-:Y:S01]  /*9830*/  IMAD.MOV.U32 R16, RZ, RZ, RZ ;  /* 0x000000ffff107224 */ /* 0x000fe200078e00ff */
[----:B------:R-:W-:Y:S01]  /*9840*/  ULDC.64 UR44, c[0x0][0x198] ;  /* 0x00006600002c7ab9 */ /* 0x000fe20000000a00 */
        /* <DEDUP_REMOVED lines=12> */
[----:B--2---:R-:W-:-:S07]  /*9910*/  LOP3.LUT R0, R3, 0x70, R4, 0xf8, !PT ;  /* 0x0000007003007812 */ /* 0x004fce00078ef804 */
.L_x_1924:
        /* <DEDUP_REMOVED lines=22> */
.L_x_1847:
[----:B------:R-:W-:Y:S01]  /*9a80*/  ULDC UR8, c[0x0][0xc54] ;  /* 0x0003150000087ab9 */ /* 0x000fe20000000800 */
[----:B------:R-:W-:Y:S01]  /*9a90*/  UMOV UR5, UR9 ;  /* 0x0000000900057c82 */ /* 0x000fe20008000000 */
[----:B------:R-:W-:-:S11]  /*9aa0*/  UISETP.NE.AND UP0, UPT, UR8, 0x1, UPT ;  /* 0x000000010800788c */ /* 0x000fd6000bf05270 */
[----:B------:R-:W-:Y:S02]  /*9ab0*/  @UP0 ULDC.64 UR10, c[0x0][0xc58] ;  /* 0x00031600000a0ab9 */ /* 0x000fe40000000a00 */
[----:B------:R-:W-:-:S04]  /*9ac0*/  UIMAD.WIDE.U32 UR6, UR9, UR10, URZ ;  /* 0x0000000a090672a5 */ /* 0x000fc8000f8e003f */
[----:B------:R-:W-:-:S04]  /*9ad0*/  @UP0 USHF.R.U32.HI UR5, URZ, UR11, UR7 ;  /* 0x0000000b3f050299 */ /* 0x000fc80008011607 */
[----:B------:R-:W-:-:S12]  /*9ae0*/  UIMAD UR8, UR5, UR8, URZ ;  /* 0x00000008050872a4 */ /* 0x000fd8000f8e023f */
.L_x_1848:
[----:B------:R-:W-:Y:S01]  /*9af0*/  ULOP3.LUT UR40, URZ, UR5, URZ, 0x33, !UPT ;  /* 0x000000053f287292 */ /* 0x000fe2000f8e333f */
[----:B------:R-:W-:Y:S01]  /*9b00*/  BSSY B7, `(.L_x_1849) ;  /* 0x000033a000077945 */ /* 0x000fe20003800000 */
[----:B------:R-:W-:Y:S01]  /*9b10*/  ULDC UR10, c[0x0][0x448] ;  /* 0x00011200000a7ab9 */ /* 0x000fe20000000800 */
[----:B------:R-:W-:Y:S01]  /*9b20*/  ULDC UR5, c[0x0][0xc3c] ;  /* 0x00030f0000057ab9 */ /* 0x000fe20000000800 */
[----:B------:R-:W-:Y:S01]  /*9b30*/  UISETP.NE.AND UP1, UPT, UR10, 0x1, UPT ;  /* 0x000000010a00788c */ /* 0x000fe2000bf25270 */
[----:B------:R-:W-:Y:S01]  /*9b40*/  ULDC.64 UR6, c[0x0][0x418] ;  /* 0x0001060000067ab9 */ /* 0x000fe20000000a00 */
[----:B------:R-:W-:Y:S02]  /*9b50*/  UIADD3 UR40, UR40, UR5, URZ ;  /* 0x0000000528287290 */ /* 0x000fe4000fffe03f */
[----:B------:R-:W-:Y:S02]  /*9b60*/  UISETP.NE.U32.AND UP0, UPT, UR6, URZ, UPT ;  /* 0x0000003f0600728c */ /* 0x000fe4000bf05070 */
[----:B------:R-:W-:-:S02]  /*9b70*/  UIMAD UR5, UR40, 0xc0, URZ ;  /* 0x000000c0280578a4 */ /* 0x000fc4000f8e023f */
[----:B------:R-:W-:Y:S02]  /*9b80*/  UISETP.NE.AND.EX UP0, UPT, UR7, URZ, UPT, UP0 ;  /* 0x0000003f0700728c */ /* 0x000fe4000bf05300 */
[----:B------:R-:W-:Y:S01]  /*9b90*/  UIADD3 UR5, UR5, 0xbf, URZ ;  /* 0x000000bf05057890 */ /* 0x000fe2000fffe03f */
[----:B------:R-:W-:Y:S01]  /*9ba0*/  ULDC UR7, c[0x0][0x288] ;  /* 0x0000a20000077ab9 */ /* 0x000fe20000000800 */
[----:B------:R-:W-:Y:S01]  /*9bb0*/  ULDC UR6, c[0x0][0x424] ;  /* 0x0001090000067ab9 */ /* 0x000fe20000000800 */
[----:B------:R-:W-:Y:S02]  /*9bc0*/  UIADD3 UR13, -UR7, 0x80, URZ ;  /* 0x00000080070d7890 */ /* 0x000fe4000fffe13f */
[----:B------:R-:W-:Y:S01]  /*9bd0*/  USEL UR11, UR6, 0x1, UP0 ;  /* 0x00000001060b7887 */ /* 0x000fe20008000000 */
[----:B------:R-:W-:Y:S01]  /*9be0*/  @UP1 ULDC UR7, c[0x0][0x44c] ;  /* 0x0001130000071ab9 */ /* 0x000fe20000000800 */
[----:B------:R-:W-:Y:S01]  /*9bf0*/  ULDC UR12, c[0x0][0x2f0] ;  /* 0x0000bc00000c7ab9 */ /* 0x000fe20000000800 */
[----:B------:R-:W-:Y:S01]  /*9c00*/  UIMAD.WIDE.U32 UR6, UR5, UR7, URZ ;  /* 0x00000007050672a5 */ /* 0x000fe2000f8e003f */
[----:B------:R-:W-:Y:S01]  /*9c10*/  @UP1 ULDC UR14, c[0x0][0x450] ;  /* 0x00011400000e1ab9 */ /* 0x000fe20000000800 */
[----:B------:R-:W-:-:S02]  /*9c20*/  UIMAD UR13, UR11, UR12, UR13 ;  /* 0x0000000c0b0d72a4 */ /* 0x000fc4000f8e020d */
[----:B------:R-:W-:Y:S02]  /*9c30*/  @UP1 USHF.R.U32.HI UR5, URZ, UR14, UR7 ;  /* 0x0000000e3f051299 */ /* 0x000fe40008011607 */
[----:B------:R-:W-:Y:S02]  /*9c40*/  UIMAD UR11, UR11, UR12, 0x7f ;  /* 0x0000007f0b0b74a4 */ /* 0x000fe4000f8e020c */
[----:B------:R-:W-:Y:S02]  /*9c50*/  UIADD3 UR5, UR13, UR5, URZ ;  /* 0x000000050d057290 */ /* 0x000fe4000fffe03f */
[----:B------:R-:W-:Y:S02]  /*9c60*/  UIADD3 UR8, UR9, -UR8, URZ ;  /* 0x8000000809087290 */ /* 0x000fe4000fffe03f */
[----:B------:R-:W-:Y:S02]  /*9c70*/  USHF.R.S32.HI UR9, URZ, 0x1f, UR11 ;  /* 0x0000001f3f097899 */ /* 0x000fe4000801140b */
[----:B------:R-:W-:-:S02]  /*9c80*/  USHF.R.S32.HI UR6, URZ, 0x1f, UR5 ;  /* 0x0000001f3f067899 */ /* 0x000fc40008011405 */
[----:B------:R-:W-:Y:S02]  /*9c90*/  ULEA.HI UR9, UR9, UR11, URZ, 0x7 ;  /* 0x0000000b09097291 */ /* 0x000fe4000f8f383f */
[----:B------:R-:W-:Y:S01]  /*9ca0*/  ULEA.HI UR6, UR6, UR5, URZ, 0x7 ;  /* 0x0000000506067291 */ /* 0x000fe2000f8f383f */
[----:B------:R-:W-:Y:S01]  /*9cb0*/  ULDC UR10, c[0x0][0xc48] ;  /* 0x00031200000a7ab9 */ /* 0x000fe20000000800 */
[----:B------:R-:W-:Y:S02]  /*9cc0*/  USHF.R.S32.HI UR9, URZ, 0x7, UR9 ;  /* 0x000000073f097899 */ /* 0x000fe40008011409 */
[----:B------:R-:W-:Y:S02]  /*9cd0*/  USHF.R.S32.HI UR6, URZ, 0x7, UR6 ;  /* 0x000000073f067899 */ /* 0x000fe40008011406 */
[----:B------:R-:W-:Y:S02]  /*9ce0*/  UISETP.NE.AND UP0, UPT, UR10, 0x1, UPT ;  /* 0x000000010a00788c */ /* 0x000fe4000bf05270 */
[----:B------:R-:W-:Y:S01]  /*9cf0*/  UISETP.LT.AND UP1, UPT, UR9, UR6, UPT ;  /* 0x000000060900728c */ /* 0x000fe2000bf21270 */
[----:B------:R-:W-:-:S03]  /*9d00*/  ULDC UR7, c[0x0][0xc54] ;  /* 0x0003150000077ab9 */ /* 0x000fc60000000800 */
[----:B------:R-:W-:Y:S02]  /*9d10*/  USEL UR39, UR9, UR6, UP1 ;  /* 0x0000000609277287 */ /* 0x000fe40008800000 */
[----:B------:R-:W-:-:S03]  /*9d20*/  UIMAD UR8, UR4, UR7, UR8 ;  /* 0x00000007040872a4 */ /* 0x000fc6000f8e0208 */
[----:B------:R-:W-:Y:S01]  /*9d30*/  @UP0 ULDC UR4, c[0x0][0xc4c] ;  /* 0x0003130000040ab9 */ /* 0x000fe20000000800 */
[----:B------:R-:W-:Y:S01]  /*9d40*/  ISETP.LT.AND P0, PT, RZ, UR39, PT ;  /* 0x00000027ff007c0c */ /* 0x000fe2000bf01270 */
[----:B------:R-:W-:Y:S01]  /*9d50*/  UIMAD.WIDE.U32 UR4, UR8, UR4, URZ ;  /* 0x00000004080472a5 */ /* 0x000fe2000f8e003f */
[----:B------:R-:W-:Y:S01]  /*9d60*/  @UP0 ULDC UR7, c[0x0][0xc50] ;  /* 0x0003140000070ab9 */ /* 0x000fe20000000800 */
[----:B------:R-:W-:Y:S02]  /*9d70*/  UMOV UR42, UR8 ;  /* 0x00000008002a7c82 */ /* 0x000fe40008000000 */
[----:B------:R-:W-:-:S04]  /*9d80*/  @UP0 USHF.R.U32.HI UR42, URZ, UR7, UR5 ;  /* 0x000000073f2a0299 */ /* 0x000fc80008011605 */
[----:B------:R-:W-:-:S04]  /*9d90*/  UIADD3 UR36, -UR42, URZ, URZ ;  /* 0x0000003f2a247290 */ /* 0x000fc8000fffe13f */
[----:B------:R-:W-:Y:S01]  /*9da0*/  UIMAD UR36, UR10, UR36, UR8 ;  /* 0x000000240a2472a4 */ /* 0x000fe2000f8e0208 */
[----:B------:R-:W-:Y:S11]  /*9db0*/  @P0 BRA `(.L_x_1850) ;  /* 0x0000000000440947 */ /* 0x000ff60003800000 */
        /* <DEDUP_REMOVED lines=17> */
.L_x_1850:
        /* <DEDUP_REMOVED lines=20> */
.L_x_1853:
[----:B------:R-:W-:Y:S05]  /*a010*/  BSYNC B6 ;  /* 0x0000000000067941 */ /* 0x000fea0003800000 */
.L_x_1852:
        /* <DEDUP_REMOVED lines=20> */
.L_x_1856:
        /* <DEDUP_REMOVED lines=15> */
.L_x_1855:
[----:B------:R-:W-:Y:S05]  /*a250*/  BSYNC B6 ;  /* 0x0000000000067941 */ /* 0x000fea0003800000 */
.L_x_1854:
        /* <DEDUP_REMOVED lines=12> */
[----:B------:R-:W1:Y:S03]  /*a320*/  S2R R18, SR_TID.X ;  /* 0x0000000000127919 */ /* 0x000e660000002100 */
[----:B------:R-:W-:Y:S01]  /*a330*/  VIADD R19, R19, 0xffffffff ;  /* 0xffffffff13137836 */ /* 0x000fe20000000000 */
[----:B0-----:R-:W0:Y:S02]  /*a340*/  LDC.64 R2, c[0x0][0x418] ;  /* 0x00010600ff027b82 */ /* 0x001e240000000a00 */
[----:B0-----:R-:W-:Y:S02]  /*a350*/  ISETP.NE.U32.AND P0, PT, R2, RZ, PT ;  /* 0x000000ff0200720c */ /* 0x001fe40003f05070 */
[----:B-1----:R-:W-:-:S02]  /*a360*/  SHF.R.U32.HI R20, RZ, 0x5, R18 ;  /* 0x00000005ff147819 */ /* 0x002fc40000011612 */
[----:B------:R-:W-:Y:S02]  /*a370*/  ISETP.NE.AND.EX P1, PT, R3, RZ, PT, P0 ;  /* 0x000000ff0300720c */ /* 0x000fe40003f25300 */
[----:B------:R-:W-:Y:S02]  /*a380*/  LOP3.LUT R20, R20, 0x3, RZ, 0xc0, !PT ;  /* 0x0000000314147812 */ /* 0x000fe400078ec0ff */
[----:B------:R-:W-:Y:S02]  /*a390*/  P2R R26, PR, RZ, 0x2 ;  /* 0x00000002ff1a7803 */ /* 0x000fe40000000000 */
[----:B--2---:R-:W-:Y:S02]  /*a3a0*/  SHF.R.S32.HI R24, RZ, 0x1f, R22 ;  /* 0x0000001fff187819 */ /* 0x004fe40000011416 */
[----:B------:R-:W-:Y:S01]  /*a3b0*/  SEL R18, R22, RZ, !P1 ;  /* 0x000000ff16127207 */ /* 0x000fe20004800000 */
[----:B------:R-:W-:Y:S06]  /*a3c0*/  BRA.DIV UR4, `(.L_x_1857) ;  /* 0x0000003204ac7947 */ /* 0x000fec000b800000 */
[----:B------:R0:W1:Y:S02]  /*a3d0*/  SHFL.IDX PT, R14, R20, RZ, 0x1f ;  /* 0x00001fff140e7589 */ /* 0x00006400000e0000 */
.L_x_1939:
[----:B-1----:R-:W-:Y:S02]  /*a3e0*/  ISETP.NE.AND P0, PT, R14, RZ, PT ;  /* 0x000000ff0e00720c */ /* 0x002fe40003f05270 */
[----:B------:R-:W-:-:S04]  /*a3f0*/  PLOP3.LUT P2, PT, PT, PT, PT, 0x8, 0x0 ;  /* 0x000000000000781c */ /* 0x000fc80003f4e170 */
[----:B------:R-:W-:-:S07]  /*a400*/  P2R R25, PR, RZ, 0x4 ;  /* 0x00000004ff197803 */ /* 0x000fce0000000000 */
[----:B------:R-:W-:Y:S05]  /*a410*/  @P0 BRA `(.L_x_1858) ;  /* 0x0000000000d80947 */ /* 0x000fea0003800000 */
[----:B------:R-:W-:-:S03]  /*a420*/  UMOV UR4, 0xffffffff ;  /* 0xffffffff00047882 */ /* 0x000fc60000000000 */
[----:B------:R-:W-:Y:S05]  /*a430*/  BRA.DIV UR4, `(.L_x_1859) ;  /* 0x0000003204b07947 */ /* 0x000fea000b800000 */
[----:B------:R-:W-:-:S13]  /*a440*/  ELECT P6, URZ, PT ;  /* 0x00000000003f782f */ /* 0x000fda00038c0000 */
.L_x_1942:
        /* <DEDUP_REMOVED lines=21> */
.L_x_1860:
[----:B------:R-:W2:Y:S01]  /*a5a0*/  S2R R0, SR_TID.X ;  /* 0x0000000000007919 */ /* 0x000ea20000002100 */
[----:B-1----:R-:W-:Y:S01]  /*a5b0*/  IMAD R3, R16, 0x8, R17 ;  /* 0x0000000810037824 */ /* 0x002fe200078e0211 */
[----:B--2---:R-:W-:Y:S02]  /*a5c0*/  LOP3.LUT R2, R0, 0x7f, RZ, 0xc0, !PT ;  /* 0x0000007f00027812 */ /* 0x004fe400078ec0ff */
[----:B------:R-:W-:Y:S02]  /*a5d0*/  SHF.L.U32 R0, R23, 0x1f, RZ ;  /* 0x0000001f17007819 */ /* 0x000fe400000006ff */
[----:B------:R-:W-:Y:S02]  /*a5e0*/  ISETP.NE.AND P1, PT, R2, RZ, PT ;  /* 0x000000ff0200720c */ /* 0x000fe40003f25270 */
[----:B------:R-:W1:Y:S02]  /*a5f0*/  SYNCS.PHASECHK.TRANS64.TRYWAIT P0, [R3+URZ+0x16840], R0 ;  /* 0x01684000030075a7 */ /* 0x000e64000800017f */
[----:B-1----:R-:W-:Y:S09]  /*a600*/  @!P0 BRA `(.L_x_1861) ;  /* 0x00000030005c8947 */ /* 0x002ff20003800000 */
.L_x_1943:
[----:B------:R-:W-:Y:S05]  /*a610*/  @P1 BRA `(.L_x_1862) ;  /* 0x0000000000141947 */ /* 0x000fea0003800000 */
[----:B------:R-:W-:Y:S01]  /*a620*/  ISETP.NE.AND P0, PT, R29, RZ, PT ;  /* 0x000000ff1d00720c */ /* 0x000fe20003f05270 */
[----:B-1----:R-:W-:-:S04]  /*a630*/  IMAD.MOV.U32 R0, RZ, RZ, 0x4000 ;  /* 0x00004000ff007424 */ /* 0x002fc800078e00ff */
[----:B------:R2:W-:Y:S08]  /*a640*/  SYNCS.ARRIVE.TRANS64 RZ, [R3+URZ+0x16830], R0 ;  /* 0x0168300003ff79a7 */ /* 0x0005f0000800003f */
[----:B------:R-:W-:Y:S05]  /*a650*/  @!P0 BRA `(.L_x_1862) ;  /* 0x0000000000048947 */ /* 0x000fea0003800000 */
[----:B------:R-:W-:Y:S01]  /*a660*/  BPT.TRAP 0x1 ;  /* 0x000000040000795c */ /* 0x000fe20000300000 */
.L_x_1862:
        /* <DEDUP_REMOVED lines=10> */
[----:B------:R-:W-:-:S04]  /*a710*/  PLOP3.LUT P0, PT, PT, PT, PT, 0x80, 0x0 ;  /* 0x000000000000781c */ /* 0x000fc80003f0f070 */
[----:B------:R-:W-:Y:S01]  /*a720*/  UIADD3 UR33, UR33, 0x16830, URZ ;  /* 0x0001683021217890 */ /* 0x000fe2000fffe03f */
[----:B------:R-:W-:Y:S01]  /*a730*/  P2R R25, PR, RZ, 0x1 ;  /* 0x00000001ff197803 */ /* 0x000fe20000000000 */
[----:B------:R-:W-:Y:S02]  /*a740*/  USHF.L.U32 UR35, UR35, 0x7, URZ ;  /* 0x0000000723237899 */ /* 0x000fe4000800063f */
[----:B------:R-:W-:-:S09]  /*a750*/  UIADD3 UR32, UR32, 0xe400, URZ ;  /* 0x0000e40020207890 */ /* 0x000fd2000fffe03f */
[----:B------:R1:W-:Y:S02]  /*a760*/  UTMALDG.4D [UR32], [UR4], desc[UR6] ;  /* 0x00000620040075b4 */ /* 0x0003e40008019000 */
[----:B-1----:R-:W-:Y:S01]  /*a770*/  NOP ;  /* 0x0000000000007918 */ /* 0x002fe20000000000 */
.L_x_1858:
        /* <DEDUP_REMOVED lines=29> */
.L_x_1864:
[----:B------:R-:W-:Y:S05]  /*a950*/  BSYNC B6 ;  /* 0x0000000000067941 */ /* 0x000fea0003800000 */
.L_x_1863:
[----:B------:R-:W1:Y:S01]  /*a960*/  LDC R9, c[0x0][0x448] ;  /* 0x00011200ff097b82 */ /* 0x000e620000000800 */
[----:B0-----:R-:W0:Y:S01]  /*a970*/  S2R R20, SR_TID.X ;  /* 0x0000000000147919 */ /* 0x001e220000002100 */
[----:B------:R-:W-:Y:S01]  /*a980*/  IMAD.U32 R6, RZ, RZ, UR40 ;  /* 0x00000028ff067e24 */ /* 0x000fe2000f8e00ff */
[----:B------:R-:W-:Y:S01]  /*a990*/  ULDC.64 UR8, c[0x0][0x2e0] ;  /* 0x0000b80000087ab9 */ /* 0x000fe20000000a00 */
[----:B------:R-:W-:Y:S01]  /*a9a0*/  UMOV UR4, UR48 ;  /* 0x0000003000047c82 */ /* 0x000fe20008000000 */
[----:B------:R-:W-:Y:S01]  /*a9b0*/  UIMAD UR6, UR37, UR8, URZ ;  /* 0x00000008250672a4 */ /* 0x000fe2000f8e023f */
[----:B------:R-:W-:Y:S02]  /*a9c0*/  UMOV UR5, UR43 ;  /* 0x0000002b00057c82 */ /* 0x000fe40008000000 */
        /* <DEDUP_REMOVED lines=11> */
[----:B------:R-:W-:Y:S02]  /*aa80*/  LOP3.LUT R20, R21, 0x70, R20, 0xf8, !PT ;  /* 0x0000007015147812 */ /* 0x000fe400078ef814 */
[----:B------:R-:W1:Y:S01]  /*aa90*/  S2R R21, SR_TID.X ;  /* 0x0000000000157919 */ /* 0x000e620000002100 */
[----:B------:R-:W2:Y:S02]  /*aaa0*/  @P1 LDC R5, c[0x0][0x450] ;  /* 0x00011400ff051b82 */ /* 0x000ea40000000800 */
[----:B------:R-:W-:-:S04]  /*aab0*/  IMAD R6, R6, 0xc0, R20 ;  /* 0x000000c006067824 */ /* 0x000fc800078e0214 */
[----:B------:R-:W-:Y:S02]  /*aac0*/  IMAD.MOV.U32 R11, RZ, RZ, R6 ;  /* 0x000000ffff0b7224 */ /* 0x000fe400078e0006 */
[----:B------:R-:W3:Y:S01]  /*aad0*/  @P1 LDC R8, c[0x0][0x450] ;  /* 0x00011400ff081b82 */ /* 0x000ee20000000800 */
[----:B0-----:R-:W-:-:S04]  /*aae0*/  @P1 IMAD.HI.U32 R0, R6, R3, RZ ;  /* 0x0000000306001227 */ /* 0x001fc800078e00ff */
[----:B------:R-:W-:Y:S01]  /*aaf0*/  IMAD.U32 R3, RZ, RZ, UR6 ;  /* 0x00000006ff037e24 */ /* 0x000fe2000f8e00ff */
[----:B------:R-:W-:Y:S01]  /*ab00*/  ULDC.64 UR6, c[0x0][0x2c8] ;  /* 0x0000b20000067ab9 */ /* 0x000fe20000000a00 */
[----:B--2---:R-:W-:Y:S01]  /*ab10*/  @P1 SHF.R.U32.HI R11, RZ, R5, R0 ;  /* 0x00000005ff0b1219 */ /* 0x004fe20000011600 */
        /* <DEDUP_REMOVED lines=8> */
[----:B------:R-:W-:Y:S01]  /*aba0*/  VIADD R6, R6, 0x80 ;  /* 0x0000008006067836 */ /* 0x000fe20000000000 */
[----:B------:R-:W-:Y:S01]  /*abb0*/  SHF.R.S32.HI R0, RZ, 0x1f, R7 ;  /* 0x0000001fff007819 */ /* 0x000fe20000011407 */
[----:B------:R-:W-:Y:S02]  /*abc0*/  IMAD.IADD R5, R5, 0x1, R13 ;  /* 0x0000000105057824 */ /* 0x000fe400078e020d */
[C---:B-1----:R-:W-:Y:S01]  /*abd0*/  IMAD.SHL.U32 R20, R21.reuse, 0x8, RZ ;  /* 0x0000000815147824 */ /* 0x042fe200078e00ff */
[----:B------:R-:W-:Y:S01]  /*abe0*/  LOP3.LUT R21, R21, 0x7f, RZ, 0xc0, !PT ;  /* 0x0000007f15157812 */ /* 0x000fe200078ec0ff */
[----:B------:R-:W-:-:S02]  /*abf0*/  IMAD R0, R0, UR6, RZ ;  /* 0x0000000600007c24 */ /* 0x000fc4000f8e02ff */
[C---:B------:R-:W-:Y:S01]  /*ac00*/  IMAD.WIDE.U32 R4, R7.reuse, UR6, R4 ;  /* 0x0000000607047c25 */ /* 0x040fe2000f8e0004 */
[----:B------:R-:W-:Y:S02]  /*ac10*/  LOP3.LUT R20, R20, 0x38, RZ, 0xc0, !PT ;  /* 0x0000003814147812 */ /* 0x000fe400078ec0ff */
[----:B------:R-:W-:Y:S01]  /*ac20*/  SHF.R.U32.HI R21, RZ, 0x3, R21 ;  /* 0x00000003ff157819 */ /* 0x000fe20000011615 */
[----:B------:R-:W-:Y:S02]  /*ac30*/  IMAD R0, R7, UR7, R0 ;  /* 0x0000000707007c24 */ /* 0x000fe4000f8e0200 */
[----:B------:R-:W0:Y:S02]  /*ac40*/  @P1 LDC R7, c[0x0][0x44c] ;  /* 0x00011300ff071b82 */ /* 0x000e240000000800 */
[----:B------:R-:W-:Y:S01]  /*ac50*/  IMAD.IADD R5, R5, 0x1, R0 ;  /* 0x0000000105057824 */ /* 0x000fe200078e0200 */
[----:B------:R-:W-:-:S04]  /*ac60*/  LEA R0, P0, R4, UR8, 0x1 ;  /* 0x0000000804007c11 */ /* 0x000fc8000f8008ff */
[----:B------:R-:W-:Y:S01]  /*ac70*/  LEA.HI.X R4, R4, UR9, R5, 0x1, P0 ;  /* 0x0000000904047c11 */ /* 0x000fe200080f0c05 */
[----:B0-----:R-:W-:-:S04]  /*ac80*/  @P1 IMAD.HI.U32 R5, R6, R7, RZ ;  /* 0x0000000706051227 */ /* 0x001fc800078e00ff */
[----:B------:R-:W-:Y:S01]  /*ac90*/  IMAD.MOV.U32 R7, RZ, RZ, R6 ;  /* 0x000000ffff077224 */ /* 0x000fe200078e0006 */
[----:B---3--:R-:W-:-:S04]  /*aca0*/  @P1 SHF.R.U32.HI R7, RZ, R8, R5 ;  /* 0x00000008ff071219 */ /* 0x008fc80000011605 */
[--C-:B------:R-:W-:Y:S01]  /*acb0*/  SHF.R.S32.HI R8, RZ, 0x1f, R7.reuse ;  /* 0x0000001fff087819 */ /* 0x100fe20000011407 */
[----:B------:R-:W-:Y:S02]  /*acc0*/  IMAD.MOV R5, RZ, RZ, -R7 ;  /* 0x000000ffff057224 */ /* 0x000fe400078e0a07 */
[----:B------:R-:W-:-:S04]  /*acd0*/  IMAD.WIDE.U32 R2, R7, UR4, R2 ;  /* 0x0000000407027c25 */ /* 0x000fc8000f8e0002 */
[----:B------:R-:W-:Y:S02]  /*ace0*/  IMAD R5, R9, R5, R6 ;  /* 0x0000000509057224 */ /* 0x000fe400078e0206 */
[----:B------:R-:W-:Y:S01]  /*acf0*/  IMAD R8, R8, UR4, RZ ;  /* 0x0000000408087c24 */ /* 0x000fe2000f8e02ff */
[----:B------:R-:W-:Y:S02]  /*ad00*/  ULDC UR4, c[0x0][0x2b8] ;  /* 0x0000ae0000047ab9 */ /* 0x000fe40000000800 */
[----:B------:R-:W-:Y:S01]  /*ad10*/  SHF.R.S32.HI R6, RZ, 0x1f, R5 ;  /* 0x0000001fff067819 */ /* 0x000fe20000011405 */
[----:B------:R-:W-:-:S04]  /*ad20*/  IMAD R7, R7, UR5, R8 ;  /* 0x0000000507077c24 */ /* 0x000fc8000f8e0208 */
        /* <DEDUP_REMOVED lines=10> */
[----:B------:R-:W0:Y:S01]  /*add0*/  SHFL.IDX PT, R14, R0, RZ, 0x181f ;  /* 0x00181fff000e7589 */ /* 0x000e2200000e0000 */
[----:B------:R-:W-:Y:S01]  /*ade0*/  IMAD.U32 R7, RZ, RZ, UR40 ;  /* 0x00000028ff077e24 */ /* 0x000fe2000f8e00ff */
[----:B------:R-:W-:Y:S02]  /*adf0*/  ULDC UR4, c[0x0][0x288] ;  /* 0x0000a20000047ab9 */ /* 0x000fe40000000800 */
[----:B------:R-:W1:Y:S01]  /*ae00*/  SHFL.IDX PT, R2, R4, RZ, 0x181f ;  /* 0x00181fff04027589 */ /* 0x000e6200000e0000 */
[----:B------:R-:W-:Y:S02]  /*ae10*/  IMAD R6, R9, UR4, RZ ;  /* 0x0000000409067c24 */ /* 0x000fe4000f8e02ff */
[----:B------:R-:W-:Y:S01]  /*ae20*/  IMAD R7, R7, 0xc0, R21 ;  /* 0x000000c007077824 */ /* 0x000fe200078e0215 */
[----:B------:R-:W-:Y:S03]  /*ae30*/  SHFL.IDX PT, R10, R0, 0x2, 0x181f ;  /* 0x00581f00000a7f89 */ /* 0x000fe600000e0000 */
[C---:B------:R-:W-:Y:S01]  /*ae40*/  VIADD R9, R7.reuse, 0x10 ;  /* 0x0000001007097836 */ /* 0x040fe20000000000 */
[C---:B------:R-:W-:Y:S01]  /*ae50*/  ISETP.GE.AND P1, PT, R7.reuse, R6, PT ;  /* 0x000000060700720c */ /* 0x040fe20003f26270 */
[----:B------:R-:W-:-:S03]  /*ae60*/  VIADD R11, R7, 0x70 ;  /* 0x00000070070b7836 */ /* 0x000fc60000000000 */
[----:B------:R-:W-:Y:S01]  /*ae70*/  ISETP.GE.AND P3, PT, R9, R6, PT ;  /* 0x000000060900720c */ /* 0x000fe20003f66270 */
[----:B------:R-:W-:-:S08]  /*ae80*/  VIADD R9, R7, 0x20 ;  /* 0x0000002007097836 */ /* 0x000fd00000000000 */
[----:B0-----:R-:W-:-:S05]  /*ae90*/  @!P1 LEA R14, P2, R20, R14, 0x1 ;  /* 0x0000000e140e9211 */ /* 0x001fca00078408ff */
[----:B-1----:R-:W-:Y:S02]  /*aea0*/  @!P1 IMAD.X R3, RZ, RZ, R2, P2 ;  /* 0x000000ffff039224 */ /* 0x002fe400010e0602 */
[----:B------:R-:W-:Y:S02]  /*aeb0*/  @!P1 IMAD.MOV.U32 R2, RZ, RZ, R14 ;  /* 0x000000ffff029224 */ /* 0x000fe400078e000e */
[----:B------:R-:W0:Y:S04]  /*aec0*/  SHFL.IDX PT, R14, R0, 0x1, 0x181f ;  /* 0x00381f00000e7f89 */ /* 0x000e2800000e0000 */
[----:B------:R1:W-:Y:S01]  /*aed0*/  @!P1 LDGSTS.E.BYPASS.LTC128B.128 [R27+0x8400], desc[UR46][R2.64], !P0 ;  /* 0x08400000021b9fae */ /* 0x0003e2000c101d6e */
[----:B------:R-:W-:-:S03]  /*aee0*/  ISETP.GE.AND P1, PT, R9, R6, PT ;  /* 0x000000060900720c */ /* 0x000fc60003f26270 */
[----:B------:R-:W-:Y:S04]  /*aef0*/  SHFL.IDX PT, R9, R4, 0x2, 0x181f ;  /* 0x00581f0004097f89 */ /* 0x000fe800000e0000 */
[----:B-1----:R-:W1:Y:S01]  /*af00*/  SHFL.IDX PT, R2, R4, 0x1, 0x181f ;  /* 0x00381f0004027f89 */ /* 0x002e6200000e0000 */
[----:B0-----:R-:W-:-:S05]  /*af10*/  @!P3 LEA R14, P2, R20, R14, 0x1 ;  /* 0x0000000e140eb211 */ /* 0x001fca00078408ff */
[----:B-1----:R-:W-:Y:S02]  /*af20*/  @!P3 IMAD.X R3, RZ, RZ, R2, P2 ;  /* 0x000000ffff03b224 */ /* 0x002fe400010e0602 */
[----:B------:R-:W-:Y:S02]  /*af30*/  @!P3 IMAD.MOV.U32 R2, RZ, RZ, R14 ;  /* 0x000000ffff02b224 */ /* 0x000fe400078e000e */
[----:B------:R-:W0:Y:S04]  /*af40*/  SHFL.IDX PT, R14, R0, 0x3, 0x181f ;  /* 0x00781f00000e7f89 */ /* 0x000e2800000e0000 */
[----:B------:R1:W-:Y:S02]  /*af50*/  @!P3 LDGSTS.E.BYPASS.LTC128B.128 [R27+0x8c00], desc[UR46][R2.64], !P0 ;  /* 0x08c00000021bbfae */ /* 0x0003e4000c101d6e */
[----:B-1----:R-:W-:-:S02]  /*af60*/  @!P1 LEA R2, P2, R20, R10, 0x1 ;  /* 0x0000000a14029211 */ /* 0x002fc400078408ff */
[----:B------:R-:W-:Y:S03]  /*af70*/  SHFL.IDX PT, R10, R0, 0x4, 0x181f ;  /* 0x00981f00000a7f89 */ /* 0x000fe600000e0000 */
[----:B------:R-:W-:Y:S02]  /*af80*/  @!P1 IMAD.X R3, RZ, RZ, R9, P2 ;  /* 0x000000ffff039224 */ /* 0x000fe400010e0609 */
[----:B------:R-:W-:-:S03]  /*af90*/  VIADD R9, R7, 0x30 ;  /* 0x0000003007097836 */ /* 0x000fc60000000000 */
[----:B------:R1:W-:Y:S02]  /*afa0*/  @!P1 LDGSTS.E.BYPASS.LTC128B.128 [R27+0x9400], desc[UR46][R2.64], !P0 ;  /* 0x09400000021b9fae */ /* 0x0003e4000c101d6e */
[----:B------:R-:W-:Y:S01]  /*afb0*/  ISETP.GE.AND P3, PT, R9, R6, PT ;  /* 0x000000060900720c */ /* 0x000fe20003f66270 */
[----:B------:R-:W-:-:S05]  /*afc0*/  VIADD R9, R7, 0x40 ;  /* 0x0000004007097836 */ /* 0x000fca0000000000 */
[----:B------:R-:W-:Y:S02]  /*afd0*/  ISETP.GE.AND P1, PT, R9, R6, PT ;  /* 0x000000060900720c */ /* 0x000fe40003f26270 */
        /* <DEDUP_REMOVED lines=17> */
[----:B0-----:R-:W-:-:S03]  /*b0f0*/  @!P3 LEA R14, P2, R20, R14, 0x1 ;  /* 0x0000000e140eb211 */ /* 0x001fc600078408ff */
[----:B------:R-:W-:Y:S02]  /*b100*/  SHFL.IDX PT, R4, R4, 0x7, 0x181f ;  /* 0x00f81f0004047f89 */ /* 0x000fe400000e0000 */
[----:B-1----:R-:W-:Y:S02]  /*b110*/  @!P3 IMAD.X R3, RZ, RZ, R2, P2 ;  /* 0x000000ffff03b224 */ /* 0x002fe400010e0602 */
[----:B------:R-:W-:Y:S02]  /*b120*/  @!P3 IMAD.MOV.U32 R2, RZ, RZ, R14 ;  /* 0x000000ffff02b224 */ /* 0x000fe400078e000e */
[----:B------:R-:W-:Y:S04]  /*b130*/  SHFL.IDX PT, R14, R5, RZ, 0x181f ;  /* 0x00181fff050e7589 */ /* 0x000fe800000e0000 */
[----:B------:R0:W-:Y:S01]  /*b140*/  @!P3 LDGSTS.E.BYPASS.LTC128B.128 [R27+0xac00], desc[UR46][R2.64], !P0 ;  /* 0x0ac00000021bbfae */ /* 0x0001e2000c101d6e */
[----:B------:R-:W-:Y:S01]  /*b150*/  ISETP.GE.AND P3, PT, R11, R6, PT ;  /* 0x000000060b00720c */ /* 0x000fe20003f66270 */
[----:B------:R-:W-:Y:S01]  /*b160*/  VIADD R11, R7, 0x80 ;  /* 0x00000080070b7836 */ /* 0x000fe20000000000 */
[----:B0-----:R-:W-:-:S05]  /*b170*/  @!P1 LEA R2, P2, R20, R10, 0x1 ;  /* 0x0000000a14029211 */ /* 0x001fca00078408ff */
[----:B------:R-:W-:Y:S02]  /*b180*/  @!P1 IMAD.X R3, RZ, RZ, R9, P2 ;  /* 0x000000ffff039224 */ /* 0x000fe400010e0609 */
[----:B------:R-:W0:Y:S04]  /*b190*/  SHFL.IDX PT, R9, R0, 0x7, 0x181f ;  /* 0x00f81f0000097f89 */ /* 0x000e2800000e0000 */
[----:B------:R-:W1:Y:S04]  /*b1a0*/  SHFL.IDX PT, R0, R8, RZ, 0x181f ;  /* 0x00181fff08007589 */ /* 0x000e6800000e0000 */
[----:B------:R0:W-:Y:S01]  /*b1b0*/  @!P1 LDGSTS.E.BYPASS.LTC128B.128 [R27+0xb400], desc[UR46][R2.64], !P0 ;  /* 0x0b400000021b9fae */ /* 0x0001e2000c101d6e */
[----:B------:R-:W-:-:S02]  /*b1c0*/  ISETP.GE.AND P1, PT, R11, R6, PT ;  /* 0x000000060b00720c */ /* 0x000fc40003f26270 */
[----:B0-----:R-:W-:Y:S01]  /*b1d0*/  @!P3 LEA R2, P2, R20, R9, 0x1 ;  /* 0x000000091402b211 */ /* 0x001fe200078408ff */
[----:B------:R-:W-:-:S04]  /*b1e0*/  VIADD R9, R7, 0x90 ;  /* 0x0000009007097836 */ /* 0x000fc80000000000 */
[----:B------:R-:W-:Y:S02]  /*b1f0*/  @!P3 IMAD.X R3, RZ, RZ, R4, P2 ;  /* 0x000000ffff03b224 */ /* 0x000fe400010e0604 */
[----:B------:R-:W0:Y:S04]  /*b200*/  SHFL.IDX PT, R4, R5, 0x1, 0x181f ;  /* 0x00381f0005047f89 */ /* 0x000e2800000e0000 */
[----:B------:R2:W-:Y:S01]  /*b210*/  @!P3 LDGSTS.E.BYPASS.LTC128B.128 [R27+0xbc00], desc[UR46][R2.64], !P0 ;  /* 0x0bc00000021bbfae */ /* 0x0005e2000c101d6e */
[----:B------:R-:W-:Y:S01]  /*b220*/  ISETP.GE.AND P3, PT, R9, R6, PT ;  /* 0x000000060900720c */ /* 0x000fe20003f66270 */
[----:B------:R-:W-:Y:S01]  /*b230*/  VIADD R9, R7, 0xa0 ;  /* 0x000000a007097836 */ /* 0x000fe20000000000 */
[----:B--2---:R-:W-:Y:S02]  /*b240*/  @!P1 LEA R2, P2, R20, R14, 0x1 ;  /* 0x0000000e14029211 */ /* 0x004fe400078408ff */
[----:B------:R-:W-:Y:S03]  /*b250*/  SHFL.IDX PT, R14, R5, 0x2, 0x181f ;  /* 0x00581f00050e7f89 */ /* 0x000fe600000e0000 */
[----:B-1----:R-:W-:-:S02]  /*b260*/  @!P1 IMAD.X R3, RZ, RZ, R0, P2 ;  /* 0x000000ffff039224 */ /* 0x002fc400010e0600 */
[----:B------:R-:W-:Y:S04]  /*b270*/  SHFL.IDX PT, R0, R8, 0x2, 0x181f ;  /* 0x00581f0008007f89 */ /* 0x000fe800000e0000 */
[----:B0-----:R-:W-:Y:S01]  /*b280*/  @!P3 LEA R4, P2, R20, R4, 0x1 ;  /* 0x000000041404b211 */ /* 0x001fe200078408ff */
[----:B------:R0:W-:Y:S01]  /*b290*/  @!P1 LDGSTS.E.BYPASS.LTC128B.128 [R27+0xc400], desc[UR46][R2.64], !P0 ;  /* 0x0c400000021b9fae */ /* 0x0001e2000c101d6e */
[----:B------:R-:W-:-:S03]  /*b2a0*/  ISETP.GE.AND P1, PT, R9, R6, PT ;  /* 0x000000060900720c */ /* 0x000fc60003f26270 */
[----:B0-----:R-:W0:Y:S04]  /*b2b0*/  SHFL.IDX PT, R2, R8, 0x1, 0x181f ;  /* 0x00381f0008027f89 */ /* 0x001e2800000e0000 */
[----:B------:R-:W1:Y:S01]  /*b2c0*/  SHFL.IDX PT, R8, R8, 0x3, 0x181f ;  /* 0x00781f0008087f89 */ /* 0x000e6200000e0000 */
[----:B0-----:R-:W-:Y:S02]  /*b2d0*/  @!P3 IMAD.X R3, RZ, RZ, R2, P2 ;  /* 0x000000ffff03b224 */ /* 0x001fe400010e0602 */
[----:B------:R-:W-:-:S05]  /*b2e0*/  @!P3 IMAD.MOV.U32 R2, RZ, RZ, R4 ;  /* 0x000000ffff02b224 */ /* 0x000fca00078e0004 */
[----:B------:R0:W-:Y:S02]  /*b2f0*/  @!P3 LDGSTS.E.BYPASS.LTC128B.128 [R27+0xcc00], desc[UR46][R2.64], !P0 ;  /* 0x0cc00000021bbfae */ /* 0x0001e4000c101d6e */
[----:B0-----:R-:W-:Y:S02]  /*b300*/  @!P1 LEA R2, P2, R20, R14, 0x1 ;  /* 0x0000000e14029211 */ /* 0x001fe400078408ff */
[----:B------:R0:W2:Y:S03]  /*b310*/  SHFL.IDX PT, R14, R5, 0x3, 0x181f ;  /* 0x00781f00050e7f89 */ /* 0x0000a600000e0000 */
[----:B------:R-:W-:-:S05]  /*b320*/  @!P1 IMAD.X R3, RZ, RZ, R0, P2 ;  /* 0x000000ffff039224 */ /* 0x000fca00010e0600 */
[----:B-1----:R0:W-:Y:S03]  /*b330*/  @!P1 LDGSTS.E.BYPASS.LTC128B.128 [R27+0xd400], desc[UR46][R2.64], !P0 ;  /* 0x0d400000021b9fae */ /* 0x0021e6000c101d6e */
.L_x_1968:
[----:B------:R-:W-:Y:S02]  /*b340*/  VIADD R7, R7, 0xb0 ;  /* 0x000000b007077836 */ /* 0x000fe40000000000 */
[----:B------:R-:W-:-:S03]  /*b350*/  VIADD R0, R17, 0x16800 ;  /* 0x0001680011007836 */ /* 0x000fc60000000000 */
[----:B------:R-:W-:-:S13]  /*b360*/  ISETP.GE.AND P1, PT, R7, R6, PT ;  /* 0x000000060700720c */ /* 0x000fda0003f26270 */
[----:B0-2---:R-:W-:-:S05]  /*b370*/  @!P1 LEA R2, P2, R20, R14, 0x1 ;  /* 0x0000000e14029211 */ /* 0x005fca00078408ff */
[----:B------:R-:W-:-:S05]  /*b380*/  @!P1 IMAD.X R3, RZ, RZ, R8, P2 ;  /* 0x000000ffff039224 */ /* 0x000fca00010e0608 */
[----:B------:R-:W-:Y:S01]  /*b390*/  @!PT LDS RZ, [RZ] ;  /* 0x00000000fffff984 */ /* 0x000fe20000000800 */
[----:B------:R-:W-:Y:S01]  /*b3a0*/  @!PT LDS RZ, [RZ] ;  /* 0x00000000fffff984 */ /* 0x000fe20000000800 */
[----:B------:R-:W-:Y:S01]  /*b3b0*/  @!PT LDS RZ, [RZ] ;  /* 0x00000000fffff984 */ /* 0x000fe20000000800 */
[----:B------:R0:W-:Y:S01]  /*b3c0*/  @!P1 LDGSTS.E.BYPASS.LTC128B.128 [R27+0xdc00], desc[UR46][R2.64], !P0 ;  /* 0x0dc00000021b9fae */ /* 0x0001e2000c101d6e */
[----:B------:R-:W-:Y:S01]  /*b3d0*/  PLOP3.LUT P0, PT, PT, PT, PT, 0x80, 0x0 ;  /* 0x000000000000781c */ /* 0x000fe20003f0f070 */
[----:B------:R-:W-:-:S12]  /*b3e0*/  NOP ;  /* 0x0000000000007918 */ /* 0x000fd80000000000 */
.L_x_1866:
[----:B------:R-:W-:Y:S02]  /*b3f0*/  PLOP3.LUT P1, PT, P1, P0, PT, 0xa2, 0x0 ;  /* 0x000000000000781c */ /* 0x000fe40000f21472 */
[----:B------:R-:W-:-:S08]  /*b400*/  @P0 R2UR P1, UR4, R17 ;  /* 0x00000000110402ca */ /* 0x000fd00000020000 */
[----:B------:R-:W-:-:S05]  /*b410*/  @P0 PLOP3.LUT P0, PT, P1, PT, PT, 0x80, 0x0 ;  /* 0x000000000000081c */ /* 0x000fca0000f0f070 */
[----:B------:R-:W-:Y:S01]  /*b420*/  @!P1 SYNCS.ARRIVE.TRANS64.RED.A0T1 RZ, [UR4+0x16800], RZ ;  /* 0x016800ffffff99a7 */ /* 0x000fe20008200404 */
[----:B------:R-:W-:Y:S07]  /*b430*/  @!P1 ARRIVES.LDGSTSBAR.64.TRANSCNT [UR4+0x16800] ;  /* 0x01680000ff0099b0 */ /* 0x000fee0008000a84 */
[----:B------:R-:W-:Y:S05]  /*b440*/  @P0 BRA.U.ANY `(.L_x_1866) ;  /* 0xfffffffd00e80947 */ /* 0x000fea000393ffff */
[----:B0-----:R-:W2:Y:S02]  /*b450*/  LDL.LU R3, [R1] ;  /* 0x0000000001037983 */ /* 0x001ea40000300800 */
[----:B--2---:R-:W-:-:S05]  /*b460*/  VIADD R3, R3, 0x1 ;  /* 0x0000000103037836 */ /* 0x004fca0000000000 */
[----:B------:R0:W-:Y:S01]  /*b470*/  STL [R1], R3 ;  /* 0x0000000301007387 */ /* 0x0001e20000100800 */
[----:B------:R-:W-:-:S04]  /*b480*/  LEA.HI R2, R3, R3, RZ, 0x1 ;  /* 0x0000000303027211 */ /* 0x000fc800078f08ff */
        /* <DEDUP_REMOVED lines=8> */
.L_x_1969:
[----:B------:R-:W-:Y:S05]  /*b510*/  BSYNC B0 ;  /* 0x0000000000007941 */ /* 0x000fea0003800000 */
.L_x_1867:
[----:B------:R-:W-:-:S06]  /*b520*/  UISETP.GE.AND UP0, UPT, UR39, 0x2, UPT ;  /* 0x000000022700788c */ /* 0x000fcc000bf06270 */
[----:B------:R-:W-:-:S13]  /*b530*/  PLOP3.LUT P0, PT, PT, PT, UP0, 0x80, 0x0 ;  /* 0x000000000000781c */ /* 0x000fda0003f0f008 */
[----:B------:R-:W-:Y:S05]  /*b540*/  @!P0 BRA `(.L_x_1869) ;  /* 0x00000014005c8947 */ /* 0x000fea0003800000 */
[----:B------:R-:W-:Y:S02]  /*b550*/  ULOP3.LUT UR4, UR39, 0x1, URZ, 0xc0, !UPT ;  /* 0x0000000127047892 */ /* 0x000fe4000f8ec03f */
[----:B------:R-:W-:Y:S02]  /*b560*/  IMAD.U32 R7, RZ, RZ, UR39 ;  /* 0x00000027ff077e24 */ /* 0x000fe4000f8e00ff */
[----:B------:R-:W-:Y:S02]  /*b570*/  UISETP.NE.U32.AND UP0, UPT, UR4, 0x1, UPT ;  /* 0x000000010400788c */ /* 0x000fe4000bf05070 */
[----:B------:R-:W-:-:S04]  /*b580*/  VIADD R7, R7, 0xfffffffe ;  /* 0xfffffffe07077836 */ /* 0x000fc80000000000 */
[----:B------:R-:W-:Y:S01]  /*b590*/  IMAD.MOV.U32 R6, RZ, RZ, R7 ;  /* 0x000000ffff067224 */ /* 0x000fe200078e0007 */
[----:B------:R-:W-:-:S13]  /*b5a0*/  PLOP3.LUT P0, PT, PT, PT, UP0, 0x80, 0x0 ;  /* 0x000000000000781c */ /* 0x000fda0003f0f008 */
[----:B------:R-:W-:Y:S05]  /*b5b0*/  @!P0 BRA `(.L_x_1870) ;  /* 0x0000000400c48947 */ /* 0x000fea0003800000 */
[----:B------:R-:W-:Y:S01]  /*b5c0*/  ISETP.NE.AND P1, PT, R25, RZ, PT ;  /* 0x000000ff1900720c */ /* 0x000fe20003f25270 */
[----:B------:R-:W-:Y:S01]  /*b5d0*/  VIADD R8, R16, 0x1 ;  /* 0x0000000110087836 */ /* 0x000fe20000000000 */
[----:B------:R-:W-:Y:S04]  /*b5e0*/  BSSY B0, `(.L_x_1871) ;  /* 0x000006a000007945 */ /* 0x000fe80003800000 */
[----:B------:R-:W-:-:S04]  /*b5f0*/  ISETP.NE.AND P0, PT, R8, 0x2, PT ;  /* 0x000000020800780c */ /* 0x000fc80003f05270 */
[----:B------:R-:W-:Y:S02]  /*b600*/  SEL R6, RZ, 0x1, P0 ;  /* 0x00000001ff067807 */ /* 0x000fe40000000000 */
[----:B------:R-:W-:Y:S02]  /*b610*/  SEL R8, R8, RZ, P0 ;  /* 0x000000ff08087207 */ /* 0x000fe40000000000 */
[----:B------:R-:W-:Y:S01]  /*b620*/  LOP3.LUT R6, R23, R6, RZ, 0x3c, !PT ;  /* 0x0000000617067212 */ /* 0x000fe200078e3cff */
[----:B------:R-:W-:Y:S06]  /*b630*/  @!P1 BRA `(.L_x_1872) ;  /* 0x0000000400909947 */ /* 0x000fec0003800000 */
[----:B------:R-:W-:Y:S01]  /*b640*/  ISETP.NE.AND P1, PT, R26, RZ, PT ;  /* 0x000000ff1a00720c */ /* 0x000fe20003f25270 */
[----:B------:R-:W-:Y:S02]  /*b650*/  IMAD.MOV.U32 R4, RZ, RZ, R18 ;  /* 0x000000ffff047224 */ /* 0x000fe400078e0012 */
[----:B------:R-:W-:-:S10]  /*b660*/  IMAD.MOV.U32 R9, RZ, RZ, R7 ;  /* 0x000000ffff097224 */ /* 0x000fd400078e0007 */
[----:B------:R-:W-:Y:S05]  /*b670*/  @!P1 BRA `(.L_x_1873) ;  /* 0x0000000000489947 */ /* 0x000fea0003800000 */
[----:B------:R-:W1:Y:S01]  /*b680*/  LDC R10, c[0x0][0x43c] ;  /* 0x00010f00ff0a7b82 */ /* 0x000e620000000800 */
[----:B------:R-:W-:Y:S01]  /*b690*/  ULDC.64 UR4, c[0x0][0x428] ;  /* 0x00010a0000047ab9 */ /* 0x000fe20000000a00 */
[----:B-1----:R-:W-:-:S13]  /*b6a0*/  ISETP.NE.AND P0, PT, R10, 0x1, PT ;  /* 0x000000010a00780c */ /* 0x002fda0003f05270 */
[----:B0-----:R-:W0:Y:S02]  /*b6b0*/  @P0 LDC.64 R2, c[0x0][0x440] ;  /* 0x00011000ff020b82 */ /* 0x001e240000000a00 */
[----:B0-----:R-:W-:-:S04]  /*b6c0*/  @P0 IMAD.HI.U32 R4, R7, R2, RZ ;  /* 0x0000000207040227 */ /* 0x001fc800078e00ff */
[----:B------:R-:W-:Y:S01]  /*b6d0*/  IMAD.MOV.U32 R2, RZ, RZ, R7 ;  /* 0x000000ffff027224 */ /* 0x000fe200078e0007 */
[----:B------:R-:W-:Y:S02]  /*b6e0*/  @P0 SHF.R.U32.HI R2, RZ, R3, R4 ;  /* 0x00000003ff020219 */ /* 0x000fe40000011604 */
[----:B------:R-:W0:Y:S02]  /*b6f0*/  LDC.64 R4, c[0x0][0x418] ;  /* 0x00010600ff047b82 */ /* 0x000e240000000a00 */
[--C-:B------:R-:W-:Y:S01]  /*b700*/  SHF.R.S32.HI R3, RZ, 0x1f, R2.reuse ;  /* 0x0000001fff037819 */ /* 0x100fe20000011402 */
[----:B------:R-:W-:-:S04]  /*b710*/  IMAD.MOV R9, RZ, RZ, -R2 ;  /* 0x000000ffff097224 */ /* 0x000fc800078e0a02 */
[----:B------:R-:W-:Y:S02]  /*b720*/  IMAD R9, R10, R9, R7 ;  /* 0x000000090a097224 */ /* 0x000fe400078e0207 */
[----:B------:R-:W-:Y:S02]  /*b730*/  IMAD R10, R24, UR4, RZ ;  /* 0x00000004180a7c24 */ /* 0x000fe4000f8e02ff */
[----:B------:R-:W-:-:S04]  /*b740*/  IMAD.WIDE.U32 R2, R22, UR4, R2 ;  /* 0x0000000416027c25 */ /* 0x000fc8000f8e0002 */
[----:B------:R-:W-:-:S04]  /*b750*/  IMAD R10, R22, UR5, R10 ;  /* 0x00000005160a7c24 */ /* 0x000fc8000f8e020a */
[----:B------:R-:W-:Y:S01]  /*b760*/  IMAD.IADD R10, R10, 0x1, R3 ;  /* 0x000000010a0a7824 */ /* 0x000fe200078e0203 */
[----:B0-----:R-:W-:-:S04]  /*b770*/  LEA R4, P0, R2, R4, 0x2 ;  /* 0x0000000402047211 */ /* 0x001fc800078010ff */
[----:B------:R-:W-:-:S05]  /*b780*/  LEA.HI.X R5, R2, R5, R10, 0x2, P0 ;  /* 0x0000000502057211 */ /* 0x000fca00000f140a */
[----:B------:R1:W5:Y:S04]  /*b790*/  LDG.E R4, desc[UR46][R4.64] ;  /* 0x0000002e04047981 */ /* 0x000368000c1e1900 */
.L_x_1873:
[----:B0-----:R-:W1:Y:S01]  /*b7a0*/  S2R R2, SR_TID.X ;  /* 0x0000000000027919 */ /* 0x001e620000002100 */
[----:B------:R-:W-:Y:S01]  /*b7b0*/  SHF.L.U32 R3, R6, 0x1f, RZ ;  /* 0x0000001f06037819 */ /* 0x000fe200000006ff */
[----:B------:R-:W-:Y:S01]  /*b7c0*/  BSSY B1, `(.L_x_1874) ;  /* 0x0000006000017945 */ /* 0x000fe20003800000 */
[----:B-1----:R-:W-:Y:S01]  /*b7d0*/  LOP3.LUT R5, R2, 0x7f, RZ, 0xc0, !PT ;  /* 0x0000007f02057812 */ /* 0x002fe200078ec0ff */
[----:B------:R-:W-:-:S03]  /*b7e0*/  IMAD R2, R8, 0x8, R17 ;  /* 0x0000000808027824 */ /* 0x000fc600078e0211 */
[----:B------:R-:W-:Y:S01]  /*b7f0*/  ISETP.NE.AND P1, PT, R5, RZ, PT ;  /* 0x000000ff0500720c */ /* 0x000fe20003f25270 */
[----:B------:R-:W0:Y:S02]  /*b800*/  SYNCS.PHASECHK.TRANS64.TRYWAIT P0, [R2+URZ+0x16840], R3 ;  /* 0x01684003020075a7 */ /* 0x000e24000800017f */
[----:B0-----:R-:W-:Y:S10]  /*b810*/  @!P0 BRA `(.L_x_1875) ;  /* 0x0000002c00808947 */ /* 0x001ff40003800000 */
.L_x_1970:
[----:B------:R-:W-:Y:S05]  /*b820*/  BSYNC B1 ;  /* 0x0000000000017941 */ /* 0x000fea0003800000 */
.L_x_1874:
[----:B------:R-:W-:Y:S04]  /*b830*/  BSSY B1, `(.L_x_1876) ;  /* 0x0000007000017945 */ /* 0x000fe80003800000 */
[----:B------:R-:W-:Y:S05]  /*b840*/  @P1 BRA `(.L_x_1877) ;  /* 0x0000000000141947 */ /* 0x000fea0003800000 */
[----:B------:R-:W-:Y:S01]  /*b850*/  ISETP.NE.AND P0, PT, R29, RZ, PT ;  /* 0x000000ff1d00720c */ /* 0x000fe20003f05270 */
[----:B0-----:R-:W-:-:S04]  /*b860*/  IMAD.MOV.U32 R3, RZ, RZ, 0x4000 ;  /* 0x00004000ff037424 */ /* 0x001fc800078e00ff */
[----:B------:R1:W-:Y:S08]  /*b870*/  SYNCS.ARRIVE.TRANS64 RZ, [R2+URZ+0x16830], R3 ;  /* 0x0168300302ff79a7 */ /* 0x0003f0000800003f */
[----:B------:R-:W-:Y:S05]  /*b880*/  @!P0 BRA `(.L_x_1877) ;  /* 0x0000000000048947 */ /* 0x000fea0003800000 */
[----:B------:R-:W-:Y:S01]  /*b890*/  BPT.TRAP 0x1 ;  /* 0x000000040000795c */ /* 0x000fe20000300000 */
.L_x_1877:
[----:B------:R-:W-:Y:S05]  /*b8a0*/  BSYNC B1 ;  /* 0x0000000000017941 */ /* 0x000fea0003800000 */
.L_x_1876:
[----:B------:R-:W-:Y:S01]  /*b8b0*/  IMAD.MOV.U32 R5, RZ, RZ, RZ ;  /* 0x000000ffff057224 */ /* 0x000fe200078e00ff */
[----:B------:R-:W-:Y:S01]  /*b8c0*/  R2UR UR11, R9 ;  /* 0x00000000090b72ca */ /* 0x000fe200000e0000 */
[----:B01----:R-:W-:Y:S01]  /*b8d0*/  IMAD R3, R8, 0x4000, R17 ;  /* 0x0000400008037824 */ /* 0x003fe200078e0211 */
[----:B------:R-:W-:Y:S01]  /*b8e0*/  UIADD3 UR4, UP0, UR44, 0x370, URZ ;  /* 0x000003702c047890 */ /* 0x000fe2000ff1e03f */
[----:B------:R-:W-:Y:S01]  /*b8f0*/  PLOP3.LUT P0, PT, PT, PT, PT, 0x80, 0x0 ;  /* 0x000000000000781c */ /* 0x000fe20003f0f070 */
[----:B------:R-:W-:Y:S01]  /*b900*/  VIADD R2, R2, 0x16830 ;  /* 0x0001683002027836 */ /* 0x000fe20000000000 */
[----:B------:R-:W-:Y:S01]  /*b910*/  R2UR UR10, R5 ;  /* 0x00000000050a72ca */ /* 0x000fe200000e0000 */
[----:B------:R-:W-:Y:S01]  /*b920*/  VIADD R3, R3, 0xe400 ;  /* 0x0000e40003037836 */ /* 0x000fe20000000000 */
[----:B------:R-:W-:Y:S01]  /*b930*/  UIADD3.X UR5, URZ, UR45, URZ, UP0, !UPT ;  /* 0x0000002d3f057290 */ /* 0x000fe200087fe43f */
[----:B------:R-:W-:Y:S01]  /*b940*/  UMOV UR6, 0x0 ;  /* 0x0000000000067882 */ /* 0x000fe20000000000 */
[----:B------:R-:W-:-:S04]  /*b950*/  UMOV UR7, 0x14f00000 ;  /* 0x14f0000000077882 */ /* 0x000fc80000000000 */
[----:B------:R-:W-:-:S12]  /*b960*/  USHF.L.U32 UR11, UR11, 0x7, URZ ;  /* 0x000000070b0b7899 */ /* 0x000fd8000800063f */
.L_x_1878:
[----:B------:R-:W-:-:S13]  /*b970*/  @P0 ELECT P2, URZ, PT ;  /* 0x00000000003f082f */ /* 0x000fda0003840000 */
[----:B-----5:R-:W-:Y:S01]  /*b980*/  @P2 R2UR UR13, R4 ;  /* 0x00000000040d22ca */ /* 0x020fe200000e0000 */
[----:B------:R-:W-:Y:S01]  /*b990*/  UMOV UR12, UR36 ;  /* 0x00000024000c7c82 */ /* 0x000fe20008000000 */
        /* <DEDUP_REMOVED lines=11> */
.L_x_1971:
[----:B------:R-:W-:Y:S05]  /*ba50*/  BSYNC B1 ;  /* 0x0000000000017941 */ /* 0x000fea0003800000 */
.L_x_1879:
        /* <DEDUP_REMOVED lines=10> */
.L_x_1882:
[----:B------:R-:W-:Y:S05]  /*bb00*/  BSYNC B1 ;  /* 0x0000000000017941 */ /* 0x000fea0003800000 */
.L_x_1881:
[----:B------:R-:W-:Y:S01]  /*bb10*/  R2UR UR6, R2 ;  /* 0x00000000020672ca */ /* 0x000fe200000e0000 */
[C-C-:B------:R-:W-:Y:S01]  /*bb20*/  IMAD R2, R16.reuse, 0x8, R17.reuse ;  /* 0x0000000810027824 */ /* 0x140fe200078e0211 */
[----:B------:R-:W-:Y:S01]  /*bb30*/  R2UR UR7, R3 ;  /* 0x00000000030772ca */ /* 0x000fe200000e0000 */
[----:B------:R-:W-:Y:S01]  /*bb40*/  IMAD R3, R16, 0x4000, R17 ;  /* 0x0000400010037824 */ /* 0x000fe200078e0211 */
[----:B------:R-:W-:Y:S01]  /*bb50*/  R2UR UR10, R5 ;  /* 0x00000000050a72ca */ /* 0x000fe200000e0000 */
[----:B------:R-:W-:Y:S01]  /*bb60*/  UIADD3 UR4, UP0, UR44, 0x470, URZ ;  /* 0x000004702c047890 */ /* 0x000fe2000ff1e03f */
[----:B------:R-:W-:Y:S01]  /*bb70*/  PLOP3.LUT P0, PT, PT, PT, PT, 0x80, 0x0 ;  /* 0x000000000000781c */ /* 0x000fe20003f0f070 */
[----:B------:R-:W-:Y:S02]  /*bb80*/  IMAD.SHL.U32 R5, R19, 0x80, RZ ;  /* 0x0000008013057824 */ /* 0x000fe400078e00ff */
[----:B------:R-:W-:Y:S01]  /*bb90*/  VIADD R3, R3, 0x400 ;  /* 0x0000040003037836 */ /* 0x000fe20000000000 */
[----:B------:R-:W-:Y:S01]  /*bba0*/  UIADD3.X UR5, URZ, UR45, URZ, UP0, !UPT ;  /* 0x0000002d3f057290 */ /* 0x000fe200087fe43f */
[----:B------:R-:W-:-:S11]  /*bbb0*/  VIADD R2, R2, 0x16850 ;  /* 0x0001685002027836 */ /* 0x000fd60000000000 */
.L_x_1883:
        /* <DEDUP_REMOVED lines=10> */
[----:B------:R-:W-:Y:S02]  /*bc60*/  IMAD.MOV.U32 R18, RZ, RZ, R4 ;  /* 0x000000ffff127224 */ /* 0x000fe400078e0004 */
[----:B------:R-:W-:-:S07]  /*bc70*/  IMAD.MOV.U32 R19, RZ, RZ, R9 ;  /* 0x000000ffff137224 */ /* 0x000fce00078e0009 */
.L_x_1872:
[----:B------:R-:W-:Y:S05]  /*bc80*/  BSYNC B0 ;  /* 0x0000000000007941 */ /* 0x000fea0003800000 */
.L_x_1871:
[----:B------:R-:W-:Y:S01]  /*bc90*/  UIADD3 UR4, UR39, -0x3, URZ ;  /* 0xfffffffd27047890 */ /* 0x000fe2000fffe03f */
[----:B------:R-:W-:Y:S02]  /*bca0*/  IMAD.MOV.U32 R23, RZ, RZ, R6 ;  /* 0x000000ffff177224 */ /* 0x000fe400078e0006 */
[----:B------:R-:W-:-:S03]  /*bcb0*/  IMAD.MOV.U32 R16, RZ, RZ, R8 ;  /* 0x000000ffff107224 */ /* 0x000fc600078e0008 */
[----:B------:R-:W-:-:S07]  /*bcc0*/  IMAD.U32 R6, RZ, RZ, UR4 ;  /* 0x00000004ff067e24 */ /* 0x000fce000f8e00ff */
.L_x_1870:
[----:B------:R-:W-:Y:S01]  /*bcd0*/  ISETP.NE.AND P0, PT, R7, RZ, PT ;  /* 0x000000ff0700720c */ /* 0x000fe20003f05270 */
[----:B------:R-:W-:-:S12]  /*bce0*/  BSSY B0, `(.L_x_1869) ;  /* 0x00000dd000007945 */ /* 0x000fd80003800000 */
[----:B------:R-:W-:Y:S05]  /*bcf0*/  @!P0 BRA `(.L_x_1884) ;  /* 0x0000000c006c8947 */ /* 0x000fea0003800000 */
[----:B------:R-:W-:-:S07]  /*bd00*/  IMAD.MOV.U32 R4, RZ, RZ, R18 ;  /* 0x000000ffff047224 */ /* 0x000fce00078e0012 */
.L_x_1911:
[----:B------:R-:W-:Y:S01]  /*bd10*/  ISETP.NE.AND P1, PT, R25, RZ, PT ;  /* 0x000000ff1900720c */ /* 0x000fe20003f25270 */
        /* <DEDUP_REMOVED lines=8> */
[----:B------:R-:W-:Y:S01]  /*bda0*/  ISETP.NE.AND P1, PT, R26, RZ, PT ;  /* 0x000000ff1a00720c */ /* 0x000fe20003f25270 */
[----:B------:R-:W-:-:S12]  /*bdb0*/  IMAD.MOV.U32 R9, RZ, RZ, R6 ;  /* 0x000000ffff097224 */ /* 0x000fd800078e0006 */
[----:B------:R-:W-:Y:S05]  /*bdc0*/  @!P1 BRA `(.L_x_1887) ;  /* 0x00000000004c9947 */ /* 0x000fea0003800000 */
[----:B------:R-:W1:Y:S01]  /*bdd0*/  LDC R9, c[0x0][0x43c] ;  /* 0x00010f00ff097b82 */ /* 0x000e620000000800 */
[----:B0-----:R-:W-:Y:S01]  /*bde0*/  IMAD.MOV.U32 R10, RZ, RZ, R6 ;  /* 0x000000ffff0a7224 */ /* 0x001fe200078e0006 */
[----:B------:R-:W-:Y:S02]  /*bdf0*/  ULDC.64 UR4, c[0x0][0x428] ;  /* 0x00010a0000047ab9 */ /* 0x000fe40000000a00 */
[----:B------:R-:W-:-:S04]  /*be00*/  IMAD R5, R24, UR4, RZ ;  /* 0x0000000418057c24 */ /* 0x000fc8000f8e02ff */
[----:B------:R-:W-:Y:S01]  /*be10*/  IMAD R4, R22, UR5, R5 ;  /* 0x0000000516047c24 */ /* 0x000fe2000f8e0205 */
[----:B-1----:R-:W-:-:S13]  /*be20*/  ISETP.NE.AND P0, PT, R9, 0x1, PT ;  /* 0x000000010900780c */ /* 0x002fda0003f05270 */
        /* <DEDUP_REMOVED lines=13> */
.L_x_1887:
        /* <DEDUP_REMOVED lines=8> */
.L_x_1972:
[----:B------:R-:W-:Y:S05]  /*bf80*/  BSYNC B2 ;  /* 0x0000000000027941 */ /* 0x000fea0003800000 */
.L_x_1888:
[----:B------:R-:W-:Y:S04]  /*bf90*/  BSSY B2, `(.L_x_1890) ;  /* 0x0000007000027945 */ /* 0x000fe80003800000 */
[----:B------:R-:W-:Y:S05]  /*bfa0*/  @P1 BRA `(.L_x_1891) ;  /* 0x0000000000141947 */ /* 0x000fea0003800000 */
[----:B------:R-:W-:Y:S01]  /*bfb0*/  ISETP.NE.AND P0, PT, R29, RZ, PT ;  /* 0x000000ff1d00720c */ /* 0x000fe20003f05270 */
[----:B0-----:R-:W-:-:S04]  /*bfc0*/  IMAD.MOV.U32 R3, RZ, RZ, 0x4000 ;  /* 0x00004000ff037424 */ /* 0x001fc800078e00ff */
[----:B------:R1:W-:Y:S08]  /*bfd0*/  SYNCS.ARRIVE.TRANS64 RZ, [R2+URZ+0x16830], R3 ;  /* 0x0168300302ff79a7 */ /* 0x0003f0000800003f */
[----:B------:R-:W-:Y:S05]  /*bfe0*/  @!P0 BRA `(.L_x_1891) ;  /* 0x0000000000048947 */ /* 0x000fea0003800000 */
[----:B------:R-:W-:Y:S01]  /*bff0*/  BPT.TRAP 0x1 ;  /* 0x000000040000795c */ /* 0x000fe20000300000 */
.L_x_1891:
[----:B------:R-:W-:Y:S05]  /*c000*/  BSYNC B2 ;  /* 0x0000000000027941 */ /* 0x000fea0003800000 */
.L_x_1890:
        /* <DEDUP_REMOVED lines=11> */
.L_x_1892:
        /* <DEDUP_REMOVED lines=15> */
.L_x_1973:
[----:B------:R-:W-:Y:S05]  /*c1b0*/  BSYNC B2 ;  /* 0x0000000000027941 */ /* 0x000fea0003800000 */
.L_x_1893:
[----:B------:R-:W-:Y:S01]  /*c1c0*/  BSSY B2, `(.L_x_1895) ;  /* 0x0000009000027945 */ /* 0x000fe20003800000 */
[----:B0-----:R-:W-:Y:S02]  /*c1d0*/  IMAD.MOV.U32 R2, RZ, RZ, 0x0 ;  /* 0x00000000ff027424 */ /* 0x001fe400078e00ff */
[----:B------:R-:W-:Y:S01]  /*c1e0*/  IMAD.MOV.U32 R3, RZ, RZ, 0x14f00000 ;  /* 0x14f00000ff037424 */ /* 0x000fe200078e00ff */
[----:B------:R-:W-:Y:S06]  /*c1f0*/  @P1 BRA `(.L_x_1896) ;  /* 0x0000000000141947 */ /* 0x000fec0003800000 */
[----:B------:R-:W-:Y:S01]  /*c200*/  ISETP.NE.AND P0, PT, R29, RZ, PT ;  /* 0x000000ff1d00720c */ /* 0x000fe20003f05270 */
[----:B------:R-:W-:-:S04]  /*c210*/  IMAD.MOV.U32 R12, RZ, RZ, 0x4000 ;  /* 0x00004000ff0c7424 */ /* 0x000fc800078e00ff */
[----:B------:R0:W-:Y:S08]  /*c220*/  SYNCS.ARRIVE.TRANS64 RZ, [R5+URZ+0x50], R12 ;  /* 0x0000500c05ff79a7 */ /* 0x0001f0000800003f */
[----:B------:R-:W-:Y:S05]  /*c230*/  @!P0 BRA `(.L_x_1896) ;  /* 0x0000000000048947 */ /* 0x000fea0003800000 */
[----:B------:R-:W-:Y:S01]  /*c240*/  BPT.TRAP 0x1 ;  /* 0x000000040000795c */ /* 0x000fe20000300000 */
.L_x_1896:
[----:B------:R-:W-:Y:S05]  /*c250*/  BSYNC B2 ;  /* 0x0000000000027941 */ /* 0x000fea0003800000 */
.L_x_1895:
[----:B------:R-:W-:Y:S01]  /*c260*/  R2UR UR7, R3 ;  /* 0x00000000030772ca */ /* 0x000fe200000e0000 */
[----:B------:R-:W-:Y:S01]  /*c270*/  IMAD R16, R16, 0x4000, R17 ;  /* 0x0000400010107824 */ /* 0x000fe200078e0211 */
[----:B------:R-:W-:Y:S01]  /*c280*/  R2UR UR10, R10 ;  /* 0x000000000a0a72ca */ /* 0x000fe200000e0000 */
[----:B------:R-:W-:Y:S01]  /*c290*/  UIADD3 UR4, UP0, UR44, 0x470, URZ ;  /* 0x000004702c047890 */ /* 0x000fe2000ff1e03f */
[----:B------:R-:W-:Y:S01]  /*c2a0*/  R2UR UR6, R2 ;  /* 0x00000000020672ca */ /* 0x000fe200000e0000 */
[----:B------:R-:W-:Y:S01]  /*c2b0*/  IMAD.SHL.U32 R2, R19, 0x80, RZ ;  /* 0x0000008013027824 */ /* 0x000fe200078e00ff */
[----:B------:R-:W-:Y:S01]  /*c2c0*/  PLOP3.LUT P0, PT, PT, PT, PT, 0x80, 0x0 ;  /* 0x000000000000781c */ /* 0x000fe20003f0f070 */
[----:B0-----:R-:W-:Y:S01]  /*c2d0*/  VIADD R5, R5, 0x50 ;  /* 0x0000005005057836 */ /* 0x001fe20000000000 */
[----:B------:R-:W-:Y:S01]  /*c2e0*/  UIADD3.X UR5, URZ, UR45, URZ, UP0, !UPT ;  /* 0x0000002d3f057290 */ /* 0x000fe200087fe43f */
[----:B------:R-:W-:-:S11]  /*c2f0*/  VIADD R16, R16, 0x400 ;  /* 0x0000040010107836 */ /* 0x000fd60000000000 */
.L_x_1897:
        /* <DEDUP_REMOVED lines=12> */
.L_x_1886:
[----:B------:R-:W-:Y:S05]  /*c3c0*/  BSYNC B1 ;  /* 0x0000000000017941 */ /* 0x000fea0003800000 */
.L_x_1885:
        /* <DEDUP_REMOVED lines=9> */
[----:B------:R-:W-:-:S12]  /*c460*/  VIADD R9, R6, 0xffffffff ;  /* 0xffffffff06097836 */ /* 0x000fd80000000000 */
[----:B------:R-:W-:Y:S05]  /*c470*/  @!P1 BRA `(.L_x_1900) ;  /* 0x0000000000489947 */ /* 0x000fea0003800000 */
[----:B------:R-:W1:Y:S01]  /*c480*/  LDC R4, c[0x0][0x43c] ;  /* 0x00010f00ff047b82 */ /* 0x000e620000000800 */
[----:B------:R-:W-:Y:S02]  /*c490*/  ULDC.64 UR4, c[0x0][0x428] ;  /* 0x00010a0000047ab9 */ /* 0x000fe40000000a00 */
[----:B------:R-:W-:-:S04]  /*c4a0*/  IMAD R5, R24, UR4, RZ ;  /* 0x0000000418057c24 */ /* 0x000fc8000f8e02ff */
[----:B------:R-:W-:Y:S01]  /*c4b0*/  IMAD R5, R22, UR5, R5 ;  /* 0x0000000516057c24 */ /* 0x000fe2000f8e0205 */
        /* <DEDUP_REMOVED lines=8> */
[----:B------:R-:W-:Y:S01]  /*c540*/  IMAD.WIDE.U32 R2, R22, UR4, R2 ;  /* 0x0000000416027c25 */ /* 0x000fe2000f8e0002 */
[----:B------:R-:W-:-:S03]  /*c550*/  ULDC.64 UR4, c[0x0][0x418] ;  /* 0x0001060000047ab9 */ /* 0x000fc60000000a00 */
[----:B------:R-:W-:Y:S01]  /*c560*/  IMAD.IADD R5, R5, 0x1, R3 ;  /* 0x0000000105057824 */ /* 0x000fe200078e0203 */
[----:B------:R-:W-:-:S04]  /*c570*/  LEA R4, P0, R2, UR4, 0x2 ;  /* 0x0000000402047c11 */ /* 0x000fc8000f8010ff */
[----:B------:R-:W-:-:S05]  /*c580*/  LEA.HI.X R5, R2, UR5, R5, 0x2, P0 ;  /* 0x0000000502057c11 */ /* 0x000fca00080f1405 */
[----:B------:R1:W5:Y:S04]  /*c590*/  LDG.E R4, desc[UR46][R4.64] ;  /* 0x0000002e04047981 */ /* 0x000368000c1e1900 */
.L_x_1900:
        /* <DEDUP_REMOVED lines=8> */
.L_x_1974:
[----:B------:R-:W-:Y:S05]  /*c620*/  BSYNC B2 ;  /* 0x0000000000027941 */ /* 0x000fea0003800000 */
.L_x_1901:
[----:B------:R-:W-:Y:S04]  /*c630*/  BSSY B2, `(.L_x_1903) ;  /* 0x0000007000027945 */ /* 0x000fe80003800000 */
[----:B------:R-:W-:Y:S05]  /*c640*/  @P1 BRA `(.L_x_1904) ;  /* 0x0000000000141947 */ /* 0x000fea0003800000 */
[----:B------:R-:W-:Y:S01]  /*c650*/  ISETP.NE.AND P0, PT, R29, RZ, PT ;  /* 0x000000ff1d00720c */ /* 0x000fe20003f05270 */
[----:B0-----:R-:W-:-:S04]  /*c660*/  IMAD.MOV.U32 R3, RZ, RZ, 0x4000 ;  /* 0x00004000ff037424 */ /* 0x001fc800078e00ff */
[----:B------:R1:W-:Y:S08]  /*c670*/  SYNCS.ARRIVE.TRANS64 RZ, [R2+URZ+0x16830], R3 ;  /* 0x0168300302ff79a7 */ /* 0x0003f0000800003f */
[----:B------:R-:W-:Y:S05]  /*c680*/  @!P0 BRA `(.L_x_1904) ;  /* 0x0000000000048947 */ /* 0x000fea0003800000 */
[----:B------:R-:W-:Y:S01]  /*c690*/  BPT.TRAP 0x1 ;  /* 0x000000040000795c */ /* 0x000fe20000300000 */
.L_x_1904:
[----:B------:R-:W-:Y:S05]  /*c6a0*/  BSYNC B2 ;  /* 0x0000000000027941 */ /* 0x000fea0003800000 */
.L_x_1903:
        /* <DEDUP_REMOVED lines=12> */
.L_x_1905:
        /* <DEDUP_REMOVED lines=15> */
.L_x_1975:
[----:B------:R-:W-:Y:S05]  /*c860*/  BSYNC B2 ;  /* 0x0000000000027941 */ /* 0x000fea0003800000 */
.L_x_1906:
        /* <DEDUP_REMOVED lines=9> */
.L_x_1909:
[----:B------:R-:W-:Y:S05]  /*c900*/  BSYNC B2 ;  /* 0x0000000000027941 */ /* 0x000fea0003800000 */
.L_x_1908:
        /* <DEDUP_REMOVED lines=10> */
.L_x_1910:
        /* <DEDUP_REMOVED lines=12> */
.L_x_1899:
[----:B------:R-:W-:Y:S05]  /*ca70*/  BSYNC B1 ;  /* 0x0000000000017941 */ /* 0x000fea0003800000 */
.L_x_1898:
[C---:B------:R-:W-:Y:S01]  /*ca80*/  ISETP.GT.AND P0, PT, R6.reuse, 0x1, PT ;  /* 0x000000010600780c */ /* 0x040fe20003f04270 */
[----:B------:R-:W-:-:S12]  /*ca90*/  VIADD R6, R6, 0xfffffffe ;  /* 0xfffffffe06067836 */ /* 0x000fd80000000000 */
[----:B------:R-:W-:Y:S05]  /*caa0*/  @P0 BRA `(.L_x_1911) ;  /* 0xfffffff000980947 */ /* 0x000fea000383ffff */
.L_x_1884:
[----:B------:R-:W-:Y:S05]  /*cab0*/  BSYNC B0 ;  /* 0x0000000000007941 */ /* 0x000fea0003800000 */
.L_x_1869:
        /* <DEDUP_REMOVED lines=17> */
.L_x_1913:
[----:B------:R-:W-:Y:S05]  /*cbd0*/  BSYNC B0 ;  /* 0x0000000000007941 */ /* 0x000fea0003800000 */
.L_x_1912:
[----:B------:R-:W-:Y:S01]  /*cbe0*/  ISETP.NE.AND P0, PT, R25, RZ, PT ;  /* 0x000000ff1900720c */ /* 0x000fe20003f05270 */
        /* <DEDUP_REMOVED lines=8> */
.L_x_1976:
[----:B------:R-:W-:Y:S05]  /*cc70*/  BSYNC B1 ;  /* 0x0000000000017941 */ /* 0x000fea0003800000 */
.L_x_1916:
[----:B------:R-:W-:Y:S04]  /*cc80*/  BSSY B1, `(.L_x_1918) ;  /* 0x0000007000017945 */ /* 0x000fe80003800000 */
[----:B------:R-:W-:Y:S05]  /*cc90*/  @P2 BRA `(.L_x_1919) ;  /* 0x0000000000142947 */ /* 0x000fea0003800000 */
[----:B------:R-:W-:Y:S01]  /*cca0*/  ISETP.NE.AND P0, PT, R29, RZ, PT ;  /* 0x000000ff1d00720c */ /* 0x000fe20003f05270 */
[----:B-1----:R-:W-:-:S04]  /*ccb0*/  IMAD.MOV.U32 R0, RZ, RZ, 0x4000 ;  /* 0x00004000ff007424 */ /* 0x002fc800078e00ff */
[----:B------:R2:W-:Y:S08]  /*ccc0*/  SYNCS.ARRIVE.TRANS64 RZ, [R3+URZ+0x16850], R0 ;  /* 0x0168500003ff79a7 */ /* 0x0005f0000800003f */
[----:B------:R-:W-:Y:S05]  /*ccd0*/  @!P0 BRA `(.L_x_1919) ;  /* 0x0000000000048947 */ /* 0x000fea0003800000 */
[----:B------:R-:W-:Y:S01]  /*cce0*/  BPT.TRAP 0x1 ;  /* 0x000000040000795c */ /* 0x000fe20000300000 */
.L_x_1919:
[----:B------:R-:W-:Y:S05]  /*ccf0*/  BSYNC B1 ;  /* 0x0000000000017941 */ /* 0x000fea0003800000 */
.L_x_1918:
        /* <DEDUP_REMOVED lines=10> */
.L_x_1920:
        /* <DEDUP_REMOVED lines=10> */
.L_x_1915:
[----:B------:R-:W-:Y:S05]  /*ce40*/  BSYNC B0 ;  /* 0x0000000000007941 */ /* 0x000fea0003800000 */
.L_x_1914:
[----:B------:R-:W-:-:S05]  /*ce50*/  VIADD R16, R16, 0x1 ;  /* 0x0000000110107836 */ /* 0x000fca0000000000 */
[----:B------:R-:W-:-:S04]  /*ce60*/  ISETP.NE.AND P0, PT, R16, 0x2, PT ;  /* 0x000000021000780c */ /* 0x000fc80003f05270 */
[----:B------:R-:W-:Y:S02]  /*ce70*/  SEL R0, RZ, 0x1, P0 ;  /* 0x00000001ff007807 */ /* 0x000fe40000000000 */
[----:B------:R-:W-:Y:S02]  /*ce80*/  SEL R16, R16, RZ, P0 ;  /* 0x000000ff10107207 */ /* 0x000fe40000000000 */
[----:B------:R-:W-:-:S07]  /*ce90*/  LOP3.LUT R23, R23, R0, RZ, 0x3c, !PT ;  /* 0x0000000017177212 */ /* 0x000fce00078e3cff */
.L_x_1851:
[----:B------:R-:W-:Y:S05]  /*cea0*/  BSYNC B7 ;  /* 0x0000000000077941 */ /* 0x000fea0003800000 */
.L_x_1849:
[----:B------:R-:W2:Y:S02]  /*ceb0*/  LDL R0, [R1+0x4] ;  /* 0x0000040001007983 */ /* 0x000ea40000100800 */
[----:B--2---:R-:W-:-:S13]  /*cec0*/  ISETP.NE.AND P0, PT, R0, RZ, PT ;  /* 0x000000ff0000720c */ /* 0x004fda0003f05270 */
        /* <DEDUP_REMOVED lines=10> */
.L_x_1921:
[----:B------:R-:W-:-:S03]  /*cf70*/  UMOV UR4, 0xffffffff ;  /* 0xffffffff00047882 */ /* 0x000fc60000000000 */
[----:B------:R-:W-:Y:S05]  /*cf80*/  BRA.DIV UR4, `(.L_x_1923) ;  /* 0x0000001a04307947 */ /* 0x000fea000b800000 */
[----:B------:R1:W2:Y:S02]  /*cf90*/  SHFL.IDX PT, R14, R28, RZ, 0x1f ;  /* 0x00001fff1c0e7589 */ /* 0x0002a400000e0000 */
.L_x_1979:
        /* <DEDUP_REMOVED lines=8> */
.L_x_1922:
[----:B------:R-:W-:Y:S02]  /*d020*/  ULDC UR4, c[0x0][0xc38] ;  /* 0x00030e0000047ab9 */ /* 0x000fe40000000800 */
[----:B-1----:R-:W-:-:S13]  /*d030*/  ISETP.GE.AND P0, PT, R28, UR4, PT ;  /* 0x000000041c007c0c */ /* 0x002fda000bf06270 */
[----:B------:R-:W-:Y:S05]  /*d040*/  @!P0 BRA `(.L_x_1924) ;  /* 0xffffffc800348947 */ /* 0x000fea000383ffff */
.L_x_1846:
[----:B------:R-:W2:Y:S01]  /*d050*/  LDL.LU R0, [R1] ;  /* 0x0000000001007983 */ /* 0x000ea20000300800 */
        /* <DEDUP_REMOVED lines=11> */
.L_x_1980:
[----:B------:R-:W-:Y:S05]  /*d110*/  BSYNC B0 ;  /* 0x0000000000007941 */ /* 0x000fea0003800000 */
.L_x_1925:
[----:B------:R-:W-:-:S03]  /*d120*/  UMOV UR4, 0xffffffff ;  /* 0xffffffff00047882 */ /* 0x000fc60000000000 */
[----:B------:R-:W-:Y:S05]  /*d130*/  BRA.DIV UR4, `(.L_x_1927) ;  /* 0x0000001a04007947 */ /* 0x000fea000b800000 */
[----:B-1----:R-:W1:Y:S02]  /*d140*/  S2R R0, SR_TID.X ;  /* 0x0000000000007919 */ /* 0x002e640000002100 */
[----:B-1----:R-:W-:-:S04]  /*d150*/  SHF.R.U32.HI R0, RZ, 0x5, R0 ;  /* 0x00000005ff007819 */ /* 0x002fc80000011600 */
[----:B------:R-:W-:-:S05]  /*d160*/  LOP3.LUT R0, R0, 0x3, RZ, 0xc0, !PT ;  /* 0x0000000300007812 */ /* 0x000fca00078ec0ff */
[----:B------:R1:W2:Y:S02]  /*d170*/  SHFL.IDX PT, R14, R0, RZ, 0x1f ;  /* 0x00001fff000e7589 */ /* 0x0002a400000e0000 */
.L_x_1983:
[----:B--2---:R-:W-:Y:S01]  /*d180*/  ISETP.NE.AND P0, PT, R14, RZ, PT ;  /* 0x000000ff0e00720c */ /* 0x004fe20003f05270 */
[----:B------:R-:W-:-:S12]  /*d190*/  BSSY B0, `(.L_x_1928) ;  /* 0x0000024000007945 */ /* 0x000fd80003800000 */
[----:B------:R-:W-:Y:S05]  /*d1a0*/  @P0 BRA `(.L_x_1929) ;  /* 0x0000000000880947 */ /* 0x000fea0003800000 */
[----:B------:R-:W-:-:S03]  /*d1b0*/  UMOV UR4, 0xffffffff ;  /* 0xffffffff00047882 */ /* 0x000fc60000000000 */
[----:B------:R-:W-:Y:S05]  /*d1c0*/  BRA.DIV UR4, `(.L_x_1930) ;  /* 0x0000001a04107947 */ /* 0x000fea000b800000 */
[----:B------:R-:W-:-:S13]  /*d1d0*/  ELECT P6, URZ, PT ;  /* 0x00000000003f782f */ /* 0x000fda00038c0000 */
.L_x_1986:
[----:B------:R-:W-:Y:S05]  /*d1e0*/  @!P6 BRA `(.L_x_1929) ;  /* 0x000000000078e947 */ /* 0x000fea0003800000 */
[----:B------:R-:W-:-:S06]  /*d1f0*/  ULOP3.LUT UR4, UR38, 0x2, URZ, 0xfc, !UPT ;  /* 0x0000000226047892 */ /* 0x000fcc000f8efc3f */
[----:B-1----:R-:W-:-:S05]  /*d200*/  IMAD.U32 R0, RZ, RZ, UR4 ;  /* 0x00000004ff007e24 */ /* 0x002fca000f8e00ff */
[----:B------:R-:W-:-:S13]  /*d210*/  ISETP.NE.AND P2, PT, R0, 0x3, PT ;  /* 0x000000030000780c */ /* 0x000fda0003f45270 */
[----:B------:R-:W-:Y:S05]  /*d220*/  @!P2 BRA `(.L_x_1931) ;  /* 0x000000000004a947 */ /* 0x000fea0003800000 */
[----:B------:R-:W-:Y:S01]  /*d230*/  BPT.TRAP 0x1 ;  /* 0x000000040000795c */ /* 0x000fe20000300000 */
.L_x_1931:
        /* <DEDUP_REMOVED lines=12> */
.L_x_1987:
[----:B------:R-:W2:Y:S02]  /*d300*/  SYNCS.PHASECHK.TRANS64.TRYWAIT P0, [R3+URZ], R0 ;  /* 0x00000000030075a7 */ /* 0x000ea4000800017f */
[----:B--2---:R-:W-:Y:S05]  /*d310*/  @!P0 BRA `(.L_x_1933) ;  /* 0x0000001400f08947 */ /* 0x004fea0003800000 */
.L_x_1988:
[----:B------:R-:W-:Y:S05]  /*d320*/  @!P2 BRA `(.L_x_1934) ;  /* 0x000000000004a947 */ /* 0x000fea0003800000 */
[----:B------:R-:W-:Y:S01]  /*d330*/  BPT.TRAP 0x1 ;  /* 0x000000040000795c */ /* 0x000fe20000300000 */
.L_x_1934:
[----:B--2---:R-:W-:-:S04]  /*d340*/  VIADD R3, R7, 0x16860 ;  /* 0x0001686007037836 */ /* 0x004fc80000000000 */
[----:B-1----:R-:W-:-:S04]  /*d350*/  IMAD R5, R16, 0x8, R3 ;  /* 0x0000000810057824 */ /* 0x002fc800078e0203 */
[----:B------:R-:W1:Y:S02]  /*d360*/  SYNCS.PHASECHK.TRANS64.TRYWAIT P0, [R5+URZ], R4 ;  /* 0x00000004050075a7 */ /* 0x000e64000800017f */
[----:B-1----:R-:W-:Y:S05]  /*d370*/  @!P0 BRA `(.L_x_1935) ;  /* 0x0000001400ec8947 */ /* 0x002fea0003800000 */
.L_x_1989:
[----:B------:R-:W-:-:S07]  /*d380*/  IMAD R3, R6, 0x8, R3 ;  /* 0x0000000806037824 */ /* 0x000fce00078e0203 */
.L_x_1936:
[----:B--2---:R2:W3:Y:S02]  /*d390*/  SYNCS.PHASECHK.TRANS64.TRYWAIT P0, [R3+URZ], R0 ;  /* 0x00000000030075a7 */ /* 0x0044e4000800017f */
[----:B---3--:R-:W-:Y:S05]  /*d3a0*/  @!P0 NANOSLEEP.SYNCS 0x989680 ;  /* 0x009896800000895d */ /* 0x008fea0003900000 */
[----:B------:R-:W3:Y:S02]  /*d3b0*/  @!P0 SYNCS.PHASECHK.TRANS64 P0, [R3+URZ], R0 ;  /* 0x00000000030085a7 */ /* 0x000ee4000800007f */
[----:B---3--:R-:W-:Y:S05]  /*d3c0*/  @!P0 BRA `(.L_x_1936) ;  /* 0xfffffffc00f08947 */ /* 0x008fea000383ffff */
.L_x_1929:
[----:B------:R-:W-:Y:S05]  /*d3d0*/  BSYNC B0 ;  /* 0x0000000000007941 */ /* 0x000fea0003800000 */
.L_x_1928:
[----:B------:R-:W-:Y:S05]  /*d3e0*/  EXIT ;  /* 0x000000000000794d */ /* 0x000fea0003800000 */
.L_x_1811:
[----:B0-----:R-:W-:-:S04]  /*d3f0*/  IMAD.U32 R3, RZ, RZ, UR45 ;  /* 0x0000002dff037e24 */ /* 0x001fc8000f8e00ff */
[----:B------:R0:W1:Y:S03]  /*d400*/  SYNCS.PHASECHK.TRANS64.TRYWAIT P1, [R3+URZ+0x16800], R0 ;  /* 0x01680000030075a7 */ /* 0x000066000802017f */
[----:B-1----:R-:W-:Y:S05]  /*d410*/  @!P1 NANOSLEEP.SYNCS 0x989680 ;  /* 0x009896800000995d */ /* 0x002fea0003900000 */
[----:B------:R-:W1:Y:S02]  /*d420*/  @!P1 SYNCS.PHASECHK.TRANS64 P1, [R3+URZ+0x16800], R0 ;  /* 0x01680000030095a7 */ /* 0x000e64000802007f */
[----:B-1----:R-:W-:Y:S05]  /*d430*/  @!P1 BRA `(.L_x_1811) ;  /* 0xfffffffc00ec9947 */ /* 0x002fea000383ffff */
[----:B------:R-:W-:Y:S05]  /*d440*/  BRA `(.L_x_1937) ;  /* 0xffffff4000607947 */ /* 0x000fea000383ffff */
.L_x_1815:
[----:B-1----:R1:W2:Y:S02]  /*d450*/  SYNCS.PHASECHK.TRANS64.TRYWAIT P2, [R2+URZ+0x16830], R3 ;  /* 0x01683003020075a7 */ /* 0x0022a4000804017f */
[----:B--2---:R-:W-:Y:S05]  /*d460*/  @!P2 NANOSLEEP.SYNCS 0x989680 ;  /* 0x009896800000a95d */ /* 0x004fea0003900000 */
[----:B------:R-:W2:Y:S02]  /*d470*/  @!P2 SYNCS.PHASECHK.TRANS64 P2, [R2+URZ+0x16830], R3 ;  /* 0x016830030200a5a7 */ /* 0x000ea4000804007f */
[----:B--2---:R-:W-:Y:S05]  /*d480*/  @!P2 BRA `(.L_x_1815) ;  /* 0xfffffffc00f0a947 */ /* 0x004fea000383ffff */
[----:B------:R-:W-:Y:S05]  /*d490*/  BRA `(.L_x_1814) ;  /* 0xffffff4000847947 */ /* 0x000fea000383ffff */
.L_x_1820:
[----:B-1----:R-:W-:-:S04]  /*d4a0*/  IMAD.U32 R7, RZ, RZ, UR6 ;  /* 0x00000006ff077e24 */ /* 0x002fc8000f8e00ff */
[----:B------:R1:W2:Y:S03]  /*d4b0*/  SYNCS.PHASECHK.TRANS64.TRYWAIT P3, [R7+URZ+0x16830], R0 ;  /* 0x01683000070075a7 */ /* 0x0002a6000806017f */
[----:B--2---:R-:W-:Y:S05]  /*d4c0*/  @!P3 NANOSLEEP.SYNCS 0x989680 ;  /* 0x009896800000b95d */ /* 0x004fea0003900000 */
[----:B------:R-:W2:Y:S02]  /*d4d0*/  @!P3 SYNCS.PHASECHK.TRANS64 P3, [R7+URZ+0x16830], R0 ;  /* 0x016830000700b5a7 */ /* 0x000ea4000806007f */
[----:B--2---:R-:W-:Y:S05]  /*d4e0*/  @!P3 BRA `(.L_x_1820) ;  /* 0xfffffffc00ecb947 */ /* 0x004fea000383ffff */
[----:B------:R-:W-:Y:S05]  /*d4f0*/  BRA `(.L_x_1817) ;  /* 0xffffff6000f47947 */ /* 0x000fea000383ffff */
.L_x_1824:
[----:B-1----:R-:W-:-:S04]  /*d500*/  IMAD.U32 R7, RZ, RZ, UR6 ;  /* 0x00000006ff077e24 */ /* 0x002fc8000f8e00ff */
[----:B------:R1:W2:Y:S03]  /*d510*/  SYNCS.PHASECHK.TRANS64.TRYWAIT P3, [R7+URZ+0x16850], R0 ;  /* 0x01685000070075a7 */ /* 0x0002a6000806017f */
[----:B--2---:R-:W-:Y:S05]  /*d520*/  @!P3 NANOSLEEP.SYNCS 0x989680 ;  /* 0x009896800000b95d */ /* 0x004fea0003900000 */
[----:B------:R-:W2:Y:S02]  /*d530*/  @!P3 SYNCS.PHASECHK.TRANS64 P3, [R7+URZ+0x16850], R0 ;  /* 0x016850000700b5a7 */ /* 0x000ea4000806007f */
[----:B--2---:R-:W-:Y:S05]  /*d540*/  @!P3 BRA `(.L_x_1824) ;  /* 0xfffffffc00ecb947 */ /* 0x004fea000383ffff */
[----:B------:R-:W-:Y:S05]  /*d550*/  BRA `(.L_x_1821) ;  /* 0xffffff6400647947 */ /* 0x000fea000383ffff */
.L_x_1830:
[----:B-1----:R-:W-:-:S04]  /*d560*/  IMAD.U32 R9, RZ, RZ, UR6 ;  /* 0x00000006ff097e24 */ /* 0x002fc8000f8e00ff */
[----:B------:R1:W2:Y:S03]  /*d570*/  SYNCS.PHASECHK.TRANS64.TRYWAIT P2, [R9+URZ+0x16830], R0 ;  /* 0x01683000090075a7 */ /* 0x0002a6000804017f */
[----:B--2---:R-:W-:Y:S05]  /*d580*/  @!P2 NANOSLEEP.SYNCS 0x989680 ;  /* 0x009896800000a95d */ /* 0x004fea0003900000 */
[----:B------:R-:W2:Y:S02]  /*d590*/  @!P2 SYNCS.PHASECHK.TRANS64 P2, [R9+URZ+0x16830], R0 ;  /* 0x016830000900a5a7 */ /* 0x000ea4000804007f */
[----:B--2---:R-:W-:Y:S05]  /*d5a0*/  @!P2 BRA `(.L_x_1830) ;  /* 0xfffffffc00eca947 */ /* 0x004fea000383ffff */
[----:B------:R-:W-:Y:S05]  /*d5b0*/  BRA `(.L_x_1827) ;  /* 0xffffff8800507947 */ /* 0x000fea000383ffff */
.L_x_1834:
[----:B-1----:R-:W-:-:S04]  /*d5c0*/  IMAD.U32 R9, RZ, RZ, UR6 ;  /* 0x00000006ff097e24 */ /* 0x002fc8000f8e00ff */
[----:B------:R1:W2:Y:S03]  /*d5d0*/  SYNCS.PHASECHK.TRANS64.TRYWAIT P2, [R9+URZ+0x16850], R0 ;  /* 0x01685000090075a7 */ /* 0x0002a6000804017f */
[----:B--2---:R-:W-:Y:S05]  /*d5e0*/  @!P2 NANOSLEEP.SYNCS 0x989680 ;  /* 0x009896800000a95d */ /* 0x004fea0003900000 */
[----:B------:R-:W2:Y:S02]  /*d5f0*/  @!P2 SYNCS.PHASECHK.TRANS64 P2, [R9+URZ+0x16850], R0 ;  /* 0x016850000900a5a7 */ /* 0x000ea4000804007f */
[----:B--2---:R-:W-:Y:S05]  /*d600*/  @!P2 BRA `(.L_x_1834) ;  /* 0xfffffffc00eca947 */ /* 0x004fea000383ffff */
[----:B------:R-:W-:Y:S05]  /*d610*/  BRA `(.L_x_1831) ;  /* 0xffffff8800c07947 */ /* 0x000fea000383ffff */
.L_x_1839:
[----:B-1----:R-:W-:-:S04]  /*d620*/  IMAD.U32 R5, RZ, RZ, UR5 ;  /* 0x00000005ff057e24 */ /* 0x002fc8000f8e00ff */
[----:B------:R1:W2:Y:S03]  /*d630*/  SYNCS.PHASECHK.TRANS64.TRYWAIT P0, [R5+URZ+0x16850], R4 ;  /* 0x01685004050075a7 */ /* 0x0002a6000800017f */
[----:B--2---:R-:W-:Y:S05]  /*d640*/  @!P0 NANOSLEEP.SYNCS 0x989680 ;  /* 0x009896800000895d */ /* 0x004fea0003900000 */
[----:B------:R-:W2:Y:S02]  /*d650*/  @!P0 SYNCS.PHASECHK.TRANS64 P0, [R5+URZ+0x16850], R4 ;  /* 0x01685004050085a7 */ /* 0x000ea4000800007f */
[----:B--2---:R-:W-:Y:S05]  /*d660*/  @!P0 BRA `(.L_x_1839) ;  /* 0xfffffffc00ec8947 */ /* 0x004fea000383ffff */
[----:B------:R-:W-:Y:S05]  /*d670*/  BRA `(.L_x_1838) ;  /* 0xffffffa400247947 */ /* 0x000fea000383ffff */
.L_x_1857:
[----:B------:R-:W-:Y:S02]  /*d680*/  IMAD.MOV.U32 R13, RZ, RZ, R20 ;  /* 0x000000ffff0d7224 */ /* 0x000fe400078e0014 */
[----:B------:R-:W-:Y:S02]  /*d690*/  IMAD.MOV.U32 R12, RZ, RZ, RZ ;  /* 0x000000ffff0c7224 */ /* 0x000fe400078e00ff */
[----:B------:R-:W-:Y:S02]  /*d6a0*/  IMAD.MOV.U32 R11, RZ, RZ, 0x1f ;  /* 0x0000001fff0b7424 */ /* 0x000fe400078e00ff */
[----:B------:R-:W-:-:S07]  /*d6b0*/  IMAD.MOV.U32 R15, RZ, RZ, -0x1 ;  /* 0xffffffffff0f7424 */ /* 0x000fce00078e00ff */
[----:B------:R-:W-:Y:S05]  /*d6c0*/  WARPSYNC.COLLECTIVE R15, `(.L_x_1938) ;  /* 0x000000000f087348 */ /* 0x000fea0003c00000 */
[----:B------:R0:W1:Y:S02]  /*d6d0*/  SHFL.IDX P6, R14, R13, R12, R11 ;  /* 0x0000000c0d0e7389 */ /* 0x00006400000c000b */
[----:B01----:R-:W-:Y:S01]  /*d6e0*/  ENDCOLLECTIVE ;  /* 0x000000000000791b */ /* 0x003fe20003800000 */
.L_x_1938:
[----:B------:R-:W-:Y:S05]  /*d6f0*/  BRA `(.L_x_1939) ;  /* 0xffffffcc00387947 */ /* 0x000fea000383ffff */
.L_x_1859:
[----:B------:R-:W-:Y:S01]  /*d700*/  BSSY B0, `(.L_x_1940) ;  /* 0x0000006000007945 */ /* 0x000fe20003800000 */
[----:B------:R-:W-:-:S07]  /*d710*/  IMAD.MOV.U32 R15, RZ, RZ, -0x1 ;  /* 0xffffffffff0f7424 */ /* 0x000fce00078e00ff */
[----:B0-----:R-:W-:Y:S05]  /*d720*/  WARPSYNC.COLLECTIVE R15, `(.L_x_1941) ;  /* 0x000000000f0c7348 */ /* 0x001fea0003c00000 */
[----:B------:R-:W-:Y:S02]  /*d730*/  ELECT P6, UR62, PT ;  /* 0x00000000003e782f */ /* 0x000fe400038c0000 */
[----:B------:R-:W-:Y:S01]  /*d740*/  MOV R14, UR62 ;  /* 0x0000003e000e7c02 */ /* 0x000fe20008000f00 */
[----:B0-----:R-:W-:Y:S10]  /*d750*/  ENDCOLLECTIVE ;  /* 0x000000000000791b */ /* 0x001ff40003800000 */
.L_x_1941:
[----:B------:R-:W-:Y:S05]  /*d760*/  BSYNC B0 ;  /* 0x0000000000007941 */ /* 0x000fea0003800000 */
.L_x_1940:
[----:B------:R-:W-:Y:S05]  /*d770*/  BRA `(.L_x_1942) ;  /* 0xffffffcc00347947 */ /* 0x000fea000383ffff */
.L_x_1861:
[----:B-1----:R1:W2:Y:S02]  /*d780*/  SYNCS.PHASECHK.TRANS64.TRYWAIT P0, [R3+URZ+0x16840], R0 ;  /* 0x01684000030075a7 */ /* 0x0022a4000800017f */
[----:B--2---:R-:W-:Y:S05]  /*d790*/  @!P0 NANOSLEEP.SYNCS 0x989680 ;  /* 0x009896800000895d */ /* 0x004fea0003900000 */
[----:B------:R-:W2:Y:S02]  /*d7a0*/  @!P0 SYNCS.PHASECHK.TRANS64 P0, [R3+URZ+0x16840], R0 ;  /* 0x01684000030085a7 */ /* 0x000ea4000800007f */
[----:B--2---:R-:W-:Y:S05]  /*d7b0*/  @!P0 BRA `(.L_x_1861) ;  /* 0xfffffffc00f08947 */ /* 0x004fea000383ffff */
[----:B------:R-:W-:Y:S05]  /*d7c0*/  BRA `(.L_x_1943) ;  /* 0xffffffcc00907947 */ /* 0x000fea000383ffff */
.L_x_1865:
[----:B------:R-:W-:Y:S02]  /*d7d0*/  IMAD.MOV.U32 R13, RZ, RZ, R4 ;  /* 0x000000ffff0d7224 */ /* 0x000fe400078e0004 */
[----:B------:R-:W-:Y:S02]  /*d7e0*/  IMAD.MOV.U32 R12, RZ, RZ, RZ ;  /* 0x000000ffff0c7224 */ /* 0x000fe400078e00ff */
[----:B------:R-:W-:Y:S02]  /*d7f0*/  IMAD.MOV.U32 R11, RZ, RZ, 0x181f ;  /* 0x0000181fff0b7424 */ /* 0x000fe400078e00ff */
[----:B------:R-:W-:Y:S02]  /*d800*/  IMAD.MOV.U32 R15, RZ, RZ, -0x1 ;  /* 0xffffffffff0f7424 */ /* 0x000fe400078e00ff */
[----:B------:R-:W-:-:S07]  /*d810*/  IMAD.U32 R7, RZ, RZ, UR40 ;  /* 0x00000028ff077e24 */ /* 0x000fce000f8e00ff */
[----:B------:R-:W-:Y:S05]  /*d820*/  WARPSYNC.COLLECTIVE R15, `(.L_x_1944) ;  /* 0x000000000f087348 */ /* 0x000fea0003c00000 */
[----:B------:R0:W1:Y:S02]  /*d830*/  SHFL.IDX P6, R14, R13, R12, R11 ;  /* 0x0000000c0d0e7389 */ /* 0x00006400000c000b */
[----:B01----:R-:W-:Y:S01]  /*d840*/  ENDCOLLECTIVE ;  /* 0x000000000000791b */ /* 0x003fe20003800000 */
.L_x_1944:
[----:B------:R-:W-:Y:S02]  /*d850*/  IMAD R7, R7, 0xc0, R21 ;  /* 0x000000c007077824 */ /* 0x000fe400078e0215 */
[----:B------:R-:W-:Y:S02]  /*d860*/  IMAD.MOV.U32 R13, RZ, RZ, R0 ;  /* 0x000000ffff0d7224 */ /* 0x000fe400078e0000 */
[----:B------:R-:W-:-:S07]  /*d870*/  IMAD.MOV.U32 R2, RZ, RZ, R14 ;  /* 0x000000ffff027224 */ /* 0x000fce00078e000e */
[----:B------:R-:W-:Y:S05]  /*d880*/  WARPSYNC.COLLECTIVE R15, `(.L_x_1945) ;  /* 0x000000000f087348 */ /* 0x000fea0003c00000 */
[----:B------:R0:W1:Y:S02]  /*d890*/  SHFL.IDX P6, R14, R13, R12, R11 ;  /* 0x0000000c0d0e7389 */ /* 0x00006400000c000b */
[----:B01----:R-:W-:Y:S01]  /*d8a0*/  ENDCOLLECTIVE ;  /* 0x000000000000791b */ /* 0x003fe20003800000 */
.L_x_1945:
[----:B------:R-:W-:Y:S02]  /*d8b0*/  ULDC UR4, c[0x0][0x288] ;  /* 0x0000a20000047ab9 */ /* 0x000fe40000000800 */
[----:B------:R-:W-:Y:S02]  /*d8c0*/  IMAD R6, R9, UR4, RZ ;  /* 0x0000000409067c24 */ /* 0x000fe4000f8e02ff */
[----:B------:R-:W-:-:S03]  /*d8d0*/  VIADD R9, R7, 0x10 ;  /* 0x0000001007097836 */ /* 0x000fc60000000000 */
        /* <DEDUP_REMOVED lines=9> */
.L_x_1946:
        /* <DEDUP_REMOVED lines=11> */
.L_x_1947:
        /* <DEDUP_REMOVED lines=8> */
.L_x_1948:
        /* <DEDUP_REMOVED lines=10> */
.L_x_1949:
[----:B------:R-:W-:Y:S02]  /*db40*/  IMAD.MOV.U32 R13, RZ, RZ, R4 ;  /* 0x000000ffff0d7224 */ /* 0x000fe400078e0004 */
[----:B------:R-:W-:Y:S02]  /*db50*/  IMAD.MOV.U32 R12, RZ, RZ, 0x3 ;  /* 0x00000003ff0c7424 */ /* 0x000fe400078e00ff */
[----:B------:R-:W-:-:S07]  /*db60*/  IMAD.MOV.U32 R10, RZ, RZ, R14 ;  /* 0x000000ffff0a7224 */ /* 0x000fce00078e000e */
[----:B------:R-:W-:Y:S05]  /*db70*/  WARPSYNC.COLLECTIVE R15, `(.L_x_1950) ;  /* 0x000000000f087348 */ /* 0x000fea0003c00000 */
[----:B------:R0:W1:Y:S02]  /*db80*/  SHFL.IDX P6, R14, R13, R12, R11 ;  /* 0x0000000c0d0e7389 */ /* 0x00006400000c000b */
[----:B01----:R-:W-:Y:S01]  /*db90*/  ENDCOLLECTIVE ;  /* 0x000000000000791b */ /* 0x003fe20003800000 */
.L_x_1950:
        /* <DEDUP_REMOVED lines=9> */
[----:B------:R-:W-:Y:S02]  /*dc30*/  VIADD R9, R7, 0x40 ;  /* 0x0000004007097836 */ /* 0x000fe40000000000 */
[----:B0-----:R-:W-:-:S10]  /*dc40*/  IMAD.MOV.U32 R2, RZ, RZ, R14 ;  /* 0x000000ffff027224 */ /* 0x001fd400078e000e */
[----:B------:R-:W-:Y:S05]  /*dc50*/  WARPSYNC.COLLECTIVE R15, `(.L_x_1951) ;  /* 0x000000000f087348 */ /* 0x000fea0003c00000 */
[----:B------:R0:W1:Y:S02]  /*dc60*/  SHFL.IDX P6, R14, R13, R12, R11 ;  /* 0x0000000c0d0e7389 */ /* 0x00006400000c000b */
[----:B01----:R-:W-:Y:S01]  /*dc70*/  ENDCOLLECTIVE ;  /* 0x000000000000791b */ /* 0x003fe20003800000 */
.L_x_1951:
        /* <DEDUP_REMOVED lines=8> */
.L_x_1952:
        /* <DEDUP_REMOVED lines=10> */
.L_x_1953:
[----:B------:R-:W-:Y:S02]  /*dda0*/  IMAD.MOV.U32 R13, RZ, RZ, R4 ;  /* 0x000000ffff0d7224 */ /* 0x000fe400078e0004 */
[----:B------:R-:W-:Y:S02]  /*ddb0*/  IMAD.MOV.U32 R12, RZ, RZ, 0x5 ;  /* 0x00000005ff0c7424 */ /* 0x000fe400078e00ff */
[----:B------:R-:W-:-:S07]  /*ddc0*/  IMAD.MOV.U32 R10, RZ, RZ, R14 ;  /* 0x000000ffff0a7224 */ /* 0x000fce00078e000e */
[----:B------:R-:W-:Y:S05]  /*ddd0*/  WARPSYNC.COLLECTIVE R15, `(.L_x_1954) ;  /* 0x000000000f087348 */ /* 0x000fea0003c00000 */
[----:B------:R0:W1:Y:S02]  /*dde0*/  SHFL.IDX P6, R14, R13, R12, R11 ;  /* 0x0000000c0d0e7389 */ /* 0x00006400000c000b */
[----:B01----:R-:W-:Y:S01]  /*ddf0*/  ENDCOLLECTIVE ;  /* 0x000000000000791b */ /* 0x003fe20003800000 */
.L_x_1954:
        /* <DEDUP_REMOVED lines=14> */
.L_x_1955:
        /* <DEDUP_REMOVED lines=8> */
.L_x_1956:
        /* <DEDUP_REMOVED lines=10> */
.L_x_1957:
[----:B------:R-:W-:Y:S02]  /*e000*/  IMAD.MOV.U32 R13, RZ, RZ, R4 ;  /* 0x000000ffff0d7224 */ /* 0x000fe400078e0004 */
[----:B------:R-:W-:Y:S02]  /*e010*/  IMAD.MOV.U32 R12, RZ, RZ, 0x7 ;  /* 0x00000007ff0c7424 */ /* 0x000fe400078e00ff */
[----:B------:R-:W-:-:S07]  /*e020*/  IMAD.MOV.U32 R10, RZ, RZ, R14 ;  /* 0x000000ffff0a7224 */ /* 0x000fce00078e000e */
[----:B------:R-:W-:Y:S05]  /*e030*/  WARPSYNC.COLLECTIVE R15, `(.L_x_1958) ;  /* 0x000000000f087348 */ /* 0x000fea0003c00000 */
[----:B------:R0:W1:Y:S02]  /*e040*/  SHFL.IDX P6, R14, R13, R12, R11 ;  /* 0x0000000c0d0e7389 */ /* 0x00006400000c000b */
[----:B01----:R-:W-:Y:S01]  /*e050*/  ENDCOLLECTIVE ;  /* 0x000000000000791b */ /* 0x003fe20003800000 */
.L_x_1958:
        /* <DEDUP_REMOVED lines=11> */
.L_x_1959:
[----:B------:R-:W-:-:S05]  /*e110*/  VIADD R3, R7, 0x70 ;  /* 0x0000007007037836 */ /* 0x000fca0000000000 */
[----:B------:R-:W-:Y:S01]  /*e120*/  ISETP.GE.AND P1, PT, R3, R6, PT ;  /* 0x000000060300720c */ /* 0x000fe20003f26270 */
[----:B------:R-:W-:Y:S02]  /*e130*/  IMAD.MOV.U32 R13, RZ, RZ, R8 ;  /* 0x000000ffff0d7224 */ /* 0x000fe400078e0008 */
[----:B------:R-:W-:Y:S02]  /*e140*/  IMAD.MOV.U32 R12, RZ, RZ, RZ ;  /* 0x000000ffff0c7224 */ /* 0x000fe400078e00ff */
[----:B------:R-:W-:-:S08]  /*e150*/  IMAD.MOV.U32 R9, RZ, RZ, R14 ;  /* 0x000000ffff097224 */ /* 0x000fd000078e000e */
[----:B------:R-:W-:Y:S05]  /*e160*/  WARPSYNC.COLLECTIVE R15, `(.L_x_1960) ;  /* 0x000000000f087348 */ /* 0x000fea0003c00000 */
[----:B------:R0:W1:Y:S02]  /*e170*/  SHFL.IDX P6, R14, R13, R12, R11 ;  /* 0x0000000c0d0e7389 */ /* 0x00006400000c000b */
[----:B01----:R-:W-:Y:S01]  /*e180*/  ENDCOLLECTIVE ;  /* 0x000000000000791b */ /* 0x003fe20003800000 */
.L_x_1960:
[----:B------:R-:W-:Y:S01]  /*e190*/  @!P1 LEA R2, P2, R20, R9, 0x1 ;  /* 0x0000000914029211 */ /* 0x000fe200078408ff */
[----:B------:R-:W-:-:S04]  /*e1a0*/  VIADD R9, R7, 0x80 ;  /* 0x0000008007097836 */ /* 0x000fc80000000000 */
        /* <DEDUP_REMOVED lines=12> */
.L_x_1961:
[----:B------:R-:W-:Y:S02]  /*e270*/  IMAD.MOV.U32 R13, RZ, RZ, R8 ;  /* 0x000000ffff0d7224 */ /* 0x000fe400078e0008 */
[----:B------:R-:W-:Y:S01]  /*e280*/  IMAD.MOV.U32 R12, RZ, RZ, 0x1 ;  /* 0x00000001ff0c7424 */ /* 0x000fe200078e00ff */
[----:B------:R-:W-:-:S13]  /*e290*/  @!P1 LEA R2, P2, R20, R14, 0x1 ;  /* 0x0000000e14029211 */ /* 0x000fda00078408ff */
[----:B------:R-:W-:Y:S05]  /*e2a0*/  WARPSYNC.COLLECTIVE R15, `(.L_x_1962) ;  /* 0x000000000f087348 */ /* 0x000fea0003c00000 */
[----:B------:R0:W1:Y:S02]  /*e2b0*/  SHFL.IDX P6, R14, R13, R12, R11 ;  /* 0x0000000c0d0e7389 */ /* 0x00006400000c000b */
[----:B01----:R-:W-:Y:S01]  /*e2c0*/  ENDCOLLECTIVE ;  /* 0x000000000000791b */ /* 0x003fe20003800000 */
.L_x_1962:
        /* <DEDUP_REMOVED lines=11> */
.L_x_1963:
[----:B------:R-:W-:Y:S02]  /*e380*/  IMAD.MOV.U32 R13, RZ, RZ, R8 ;  /* 0x000000ffff0d7224 */ /* 0x000fe400078e0008 */
[----:B------:R-:W-:Y:S02]  /*e390*/  IMAD.MOV.U32 R12, RZ, RZ, 0x2 ;  /* 0x00000002ff0c7424 */ /* 0x000fe400078e00ff */
[----:B------:R-:W-:-:S07]  /*e3a0*/  IMAD.MOV.U32 R4, RZ, RZ, R14 ;  /* 0x000000ffff047224 */ /* 0x000fce00078e000e */
[----:B------:R-:W-:Y:S05]  /*e3b0*/  WARPSYNC.COLLECTIVE R15, `(.L_x_1964) ;  /* 0x000000000f087348 */ /* 0x000fea0003c00000 */
[----:B------:R0:W1:Y:S02]  /*e3c0*/  SHFL.IDX P6, R14, R13, R12, R11 ;  /* 0x0000000c0d0e7389 */ /* 0x00006400000c000b */
[----:B01----:R-:W-:Y:S01]  /*e3d0*/  ENDCOLLECTIVE ;  /* 0x000000000000791b */ /* 0x003fe20003800000 */
.L_x_1964:
[----:B------:R-:W-:-:S05]  /*e3e0*/  @!P1 LEA R4, P2, R20, R4, 0x1 ;  /* 0x0000000414049211 */ /* 0x000fca00078408ff */
[----:B------:R-:W-:Y:S02]  /*e3f0*/  @!P1 IMAD.X R3, RZ, RZ, R2, P2 ;  /* 0x000000ffff039224 */ /* 0x000fe400010e0602 */
        /* <DEDUP_REMOVED lines=10> */
.L_x_1965:
        /* <DEDUP_REMOVED lines=8> */
.L_x_1966:
        /* <DEDUP_REMOVED lines=10> */
.L_x_1967:
[----:B------:R-:W-:Y:S05]  /*e5c0*/  BRA `(.L_x_1968) ;  /* 0xffffffcc005c7947 */ /* 0x000fea000383ffff */
.L_x_1868:
[----:B0-----:R0:W1:Y:S02]  /*e5d0*/  SYNCS.PHASECHK.TRANS64.TRYWAIT P0, [R17+URZ+0x16820], R2 ;  /* 0x01682002110075a7 */ /* 0x001064000800017f */
[----:B-1----:R-:W-:Y:S05]  /*e5e0*/  @!P0 NANOSLEEP.SYNCS 0x989680 ;  /* 0x009896800000895d */ /* 0x002fea0003900000 */
[----:B------:R-:W1:Y:S02]  /*e5f0*/  @!P0 SYNCS.PHASECHK.TRANS64 P0, [R17+URZ+0x16820], R2 ;  /* 0x01682002110085a7 */ /* 0x000e64000800007f */
[----:B-1----:R-:W-:Y:S05]  /*e600*/  @!P0 BRA `(.L_x_1868) ;  /* 0xfffffffc00f08947 */ /* 0x002fea000383ffff */
[----:B------:R-:W-:Y:S05]  /*e610*/  BRA `(.L_x_1969) ;  /* 0xffffffcc00bc7947 */ /* 0x000fea000383ffff */
.L_x_1875:
[----:B0-----:R0:W1:Y:S02]  /*e620*/  SYNCS.PHASECHK.TRANS64.TRYWAIT P0, [R2+URZ+0x16840], R3 ;  /* 0x01684003020075a7 */ /* 0x001064000800017f */
[----:B-1----:R-:W-:Y:S05]  /*e630*/  @!P0 NANOSLEEP.SYNCS 0x989680 ;  /* 0x009896800000895d */ /* 0x002fea0003900000 */
[----:B------:R-:W1:Y:S02]  /*e640*/  @!P0 SYNCS.PHASECHK.TRANS64 P0, [R2+URZ+0x16840], R3 ;  /* 0x01684003020085a7 */ /* 0x000e64000800007f */
[----:B-1----:R-:W-:Y:S05]  /*e650*/  @!P0 BRA `(.L_x_1875) ;  /* 0xfffffffc00f08947 */ /* 0x002fea000383ffff */
[----:B------:R-:W-:Y:S05]  /*e660*/  BRA `(.L_x_1970) ;  /* 0xffffffd0006c7947 */ /* 0x000fea000383ffff */
.L_x_1880:
[----:B0-----:R0:W1:Y:S02]  /*e670*/  SYNCS.PHASECHK.TRANS64.TRYWAIT P0, [R2+URZ+0x60], R3 ;  /* 0x00006003020075a7 */ /* 0x001064000800017f */
[----:B-1----:R-:W-:Y:S05]  /*e680*/  @!P0 NANOSLEEP.SYNCS 0x989680 ;  /* 0x009896800000895d */ /* 0x002fea0003900000 */
[----:B------:R-:W1:Y:S02]  /*e690*/  @!P0 SYNCS.PHASECHK.TRANS64 P0, [R2+URZ+0x60], R3 ;  /* 0x00006003020085a7 */ /* 0x000e64000800007f */
[----:B-1----:R-:W-:Y:S05]  /*e6a0*/  @!P0 BRA `(.L_x_1880) ;  /* 0xfffffffc00f08947 */ /* 0x002fea000383ffff */
[----:B------:R-:W-:Y:S05]  /*e6b0*/  BRA `(.L_x_1971) ;  /* 0xffffffd000e47947 */ /* 0x000fea000383ffff */
.L_x_1889:
[----:B0-----:R0:W1:Y:S02]  /*e6c0*/  SYNCS.PHASECHK.TRANS64.TRYWAIT P0, [R2+URZ+0x16840], R3 ;  /* 0x01684003020075a7 */ /* 0x001064000800017f */
[----:B-1----:R-:W-:Y:S05]  /*e6d0*/  @!P0 NANOSLEEP.SYNCS 0x989680 ;  /* 0x009896800000895d */ /* 0x002fea0003900000 */
[----:B------:R-:W1:Y:S02]  /*e6e0*/  @!P0 SYNCS.PHASECHK.TRANS64 P0, [R2+URZ+0x16840], R3 ;  /* 0x01684003020085a7 */ /* 0x000e64000800007f */
[----:B-1----:R-:W-:Y:S05]  /*e6f0*/  @!P0 BRA `(.L_x_1889) ;  /* 0xfffffffc00f08947 */ /* 0x002fea000383ffff */
[----:B------:R-:W-:Y:S05]  /*e700*/  BRA `(.L_x_1972) ;  /* 0xffffffd8001c7947 */ /* 0x000fea000383ffff */
.L_x_1894:
[----:B0-----:R0:W1:Y:S02]  /*e710*/  SYNCS.PHASECHK.TRANS64.TRYWAIT P0, [R5+URZ+0x60], R2 ;  /* 0x00006002050075a7 */ /* 0x001064000800017f */
[----:B-1----:R-:W-:Y:S05]  /*e720*/  @!P0 NANOSLEEP.SYNCS 0x989680 ;  /* 0x009896800000895d */ /* 0x002fea0003900000 */
[----:B------:R-:W1:Y:S02]  /*e730*/  @!P0 SYNCS.PHASECHK.TRANS64 P0, [R5+URZ+0x60], R2 ;  /* 0x00006002050085a7 */ /* 0x000e64000800007f */
[----:B-1----:R-:W-:Y:S05]  /*e740*/  @!P0 BRA `(.L_x_1894) ;  /* 0xfffffffc00f08947 */ /* 0x002fea000383ffff */
[----:B------:R-:W-:Y:S05]  /*e750*/  BRA `(.L_x_1973) ;  /* 0xffffffd800947947 */ /* 0x000fea000383ffff */
.L_x_1902:
[----:B0-----:R0:W1:Y:S02]  /*e760*/  SYNCS.PHASECHK.TRANS64.TRYWAIT P0, [R2+URZ+0x16840], R3 ;  /* 0x01684003020075a7 */ /* 0x001064000800017f */
[----:B-1----:R-:W-:Y:S05]  /*e770*/  @!P0 NANOSLEEP.SYNCS 0x989680 ;  /* 0x009896800000895d */ /* 0x002fea0003900000 */
[----:B------:R-:W1:Y:S02]  /*e780*/  @!P0 SYNCS.PHASECHK.TRANS64 P0, [R2+URZ+0x16840], R3 ;  /* 0x01684003020085a7 */ /* 0x000e64000800007f */
[----:B-1----:R-:W-:Y:S05]  /*e790*/  @!P0 BRA `(.L_x_1902) ;  /* 0xfffffffc00f08947 */ /* 0x002fea000383ffff */
[----:B------:R-:W-:Y:S05]  /*e7a0*/  BRA `(.L_x_1974) ;  /* 0xffffffdc009c7947 */ /* 0x000fea000383ffff */
.L_x_1907:
[----:B0-----:R0:W1:Y:S02]  /*e7b0*/  SYNCS.PHASECHK.TRANS64.TRYWAIT P0, [R5+URZ+0x60], R8 ;  /* 0x00006008050075a7 */ /* 0x001064000800017f */
[----:B-1----:R-:W-:Y:S05]  /*e7c0*/  @!P0 NANOSLEEP.SYNCS 0x989680 ;  /* 0x009896800000895d */ /* 0x002fea0003900000 */
[----:B------:R-:W1:Y:S02]  /*e7d0*/  @!P0 SYNCS.PHASECHK.TRANS64 P0, [R5+URZ+0x60], R8 ;  /* 0x00006008050085a7 */ /* 0x000e64000800007f */
[----:B-1----:R-:W-:Y:S05]  /*e7e0*/  @!P0 BRA `(.L_x_1907) ;  /* 0xfffffffc00f08947 */ /* 0x002fea000383ffff */
[----:B------:R-:W-:Y:S05]  /*e7f0*/  BRA `(.L_x_1975) ;  /* 0xffffffe000187947 */ /* 0x000fea000383ffff */
.L_x_1917:
[----:B-1----:R1:W2:Y:S02]  /*e800*/  SYNCS.PHASECHK.TRANS64.TRYWAIT P0, [R3+URZ+0x16860], R0 ;  /* 0x01686000030075a7 */ /* 0x0022a4000800017f */
[----:B--2---:R-:W-:Y:S05]  /*e810*/  @!P0 NANOSLEEP.SYNCS 0x989680 ;  /* 0x009896800000895d */ /* 0x004fea0003900000 */
[----:B------:R-:W2:Y:S02]  /*e820*/  @!P0 SYNCS.PHASECHK.TRANS64 P0, [R3+URZ+0x16860], R0 ;  /* 0x01686000030085a7 */ /* 0x000ea4000800007f */
[----:B--2---:R-:W-:Y:S05]  /*e830*/  @!P0 BRA `(.L_x_1917) ;  /* 0xfffffffc00f08947 */ /* 0x004fea000383ffff */
[----:B------:R-:W-:Y:S05]  /*e840*/  BRA `(.L_x_1976) ;  /* 0xffffffe400087947 */ /* 0x000fea000383ffff */
.L_x_1923:
[----:B------:R-:W-:Y:S01]  /*e850*/  BSSY B0, `(.L_x_1977) ;  /* 0x0000008000007945 */ /* 0x000fe20003800000 */
[----:B------:R-:W-:Y:S02]  /*e860*/  IMAD.MOV.U32 R13, RZ, RZ, R28 ;  /* 0x000000ffff0d7224 */ /* 0x000fe400078e001c */
[----:B------:R-:W-:Y:S02]  /*e870*/  IMAD.MOV.U32 R12, RZ, RZ, RZ ;  /* 0x000000ffff0c7224 */ /* 0x000fe400078e00ff */
[----:B0-----:R-:W-:Y:S02]  /*e880*/  IMAD.MOV.U32 R11, RZ, RZ, 0x1f ;  /* 0x0000001fff0b7424 */ /* 0x001fe400078e00ff */
[----:B------:R-:W-:-:S07]  /*e890*/  IMAD.MOV.U32 R15, RZ, RZ, -0x1 ;  /* 0xffffffffff0f7424 */ /* 0x000fce00078e00ff */
[----:B------:R-:W-:Y:S05]  /*e8a0*/  WARPSYNC.COLLECTIVE R15, `(.L_x_1978) ;  /* 0x000000000f087348 */ /* 0x000fea0003c00000 */
[----:B------:R0:W1:Y:S02]  /*e8b0*/  SHFL.IDX P6, R14, R13, R12, R11 ;  /* 0x0000000c0d0e7389 */ /* 0x00006400000c000b */
[----:B01----:R-:W-:Y:S01]  /*e8c0*/  ENDCOLLECTIVE ;  /* 0x000000000000791b */ /* 0x003fe20003800000 */
.L_x_1978:
[----:B------:R-:W-:Y:S05]  /*e8d0*/  BSYNC B0 ;  /* 0x0000000000007941 */ /* 0x000fea0003800000 */
.L_x_1977:
[----:B------:R-:W-:Y:S05]  /*e8e0*/  BRA `(.L_x_1979) ;  /* 0xffffffe400ac7947 */ /* 0x000fea000383ffff */
.L_x_1926:
[----:B-1----:R1:W2:Y:S02]  /*e8f0*/  SYNCS.PHASECHK.TRANS64.TRYWAIT P0, [R7+URZ+0x16820], R0 ;  /* 0x01682000070075a7 */ /* 0x0022a4000800017f */
[----:B--2---:R-:W-:Y:S05]  /*e900*/  @!P0 NANOSLEEP.SYNCS 0x989680 ;  /* 0x009896800000895d */ /* 0x004fea0003900000 */
[----:B------:R-:W2:Y:S02]  /*e910*/  @!P0 SYNCS.PHASECHK.TRANS64 P0, [R7+URZ+0x16820], R0 ;  /* 0x01682000070085a7 */ /* 0x000ea4000800007f */
[----:B--2---:R-:W-:Y:S05]  /*e920*/  @!P0 BRA `(.L_x_1926) ;  /* 0xfffffffc00f08947 */ /* 0x004fea000383ffff */
[----:B------:R-:W-:Y:S05]  /*e930*/  BRA `(.L_x_1980) ;  /* 0xffffffe400f47947 */ /* 0x000fea000383ffff */
.L_x_1927:
        /* <DEDUP_REMOVED lines=11> */
.L_x_1982:
[----:B------:R-:W-:Y:S05]  /*e9f0*/  BSYNC B0 ;  /* 0x0000000000007941 */ /* 0x000fea0003800000 */
.L_x_1981:
[----:B------:R-:W-:Y:S05]  /*ea00*/  BRA `(.L_x_1983) ;  /* 0xffffffe400dc7947 */ /* 0x000fea000383ffff */
.L_x_1930:
[----:B------:R-:W-:Y:S01]  /*ea10*/  BSSY B1, `(.L_x_1984) ;  /* 0x0000006000017945 */ /* 0x000fe20003800000 */
[----:B------:R-:W-:-:S07]  /*ea20*/  IMAD.MOV.U32 R15, RZ, RZ, -0x1 ;  /* 0xffffffffff0f7424 */ /* 0x000fce00078e00ff */
[----:B01----:R-:W-:Y:S05]  /*ea30*/  WARPSYNC.COLLECTIVE R15, `(.L_x_1985) ;  /* 0x000000000f0c7348 */ /* 0x003fea0003c00000 */
[----:B------:R-:W-:Y:S02]  /*ea40*/  ELECT P6, UR62, PT ;  /* 0x00000000003e782f */ /* 0x000fe400038c0000 */
[----:B------:R-:W-:Y:S01]  /*ea50*/  MOV R14, UR62 ;  /* 0x0000003e000e7c02 */ /* 0x000fe20008000f00 */
[----:B01----:R-:W-:Y:S10]  /*ea60*/  ENDCOLLECTIVE ;  /* 0x000000000000791b */ /* 0x003ff40003800000 */
.L_x_1985:
[----:B------:R-:W-:Y:S05]  /*ea70*/  BSYNC B1 ;  /* 0x0000000000017941 */ /* 0x000fea0003800000 */
.L_x_1984:
[----:B------:R-:W-:Y:S05]  /*ea80*/  BRA `(.L_x_1986) ;  /* 0xffffffe400d47947 */ /* 0x000fea000383ffff */
.L_x_1932:
[----:B-1----:R1:W2:Y:S02]  /*ea90*/  SYNCS.PHASECHK.TRANS64.TRYWAIT P0, [R5+URZ], R4 ;  /* 0x00000004050075a7 */ /* 0x0022a4000800017f */
[----:B--2---:R-:W-:Y:S05]  /*eaa0*/  @!P0 NANOSLEEP.SYNCS 0x989680 ;  /* 0x009896800000895d */ /* 0x004fea0003900000 */
[----:B------:R-:W2:Y:S02]  /*eab0*/  @!P0 SYNCS.PHASECHK.TRANS64 P0, [R5+URZ], R4 ;  /* 0x00000004050085a7 */ /* 0x000ea4000800007f */
[----:B--2---:R-:W-:Y:S05]  /*eac0*/  @!P0 BRA `(.L_x_1932) ;  /* 0xfffffffc00f08947 */ /* 0x004fea000383ffff */
[----:B------:R-:W-:Y:S05]  /*ead0*/  BRA `(.L_x_1987) ;  /* 0xffffffe800087947 */ /* 0x000fea000383ffff */
.L_x_1933:
[----:B--2---:R2:W3:Y:S02]  /*eae0*/  SYNCS.PHASECHK.TRANS64.TRYWAIT P0, [R3+URZ], R0 ;  /* 0x00000000030075a7 */ /* 0x0044e4000800017f */
[----:B---3--:R-:W-:Y:S05]  /*eaf0*/  @!P0 NANOSLEEP.SYNCS 0x989680 ;  /* 0x009896800000895d */ /* 0x008fea0003900000 */
[----:B------:R-:W3:Y:S02]  /*eb00*/  @!P0 SYNCS.PHASECHK.TRANS64 P0, [R3+URZ], R0 ;  /* 0x00000000030085a7 */ /* 0x000ee4000800007f */
[----:B---3--:R-:W-:Y:S05]  /*eb10*/  @!P0 BRA `(.L_x_1933) ;  /* 0xfffffffc00f08947 */ /* 0x008fea000383ffff */
[----:B------:R-:W-:Y:S05]  /*eb20*/  BRA `(.L_x_1988) ;  /* 0xffffffe400fc7947 */ /* 0x000fea000383ffff */
.L_x_1935:
[----:B-1----:R1:W2:Y:S02]  /*eb30*/  SYNCS.PHASECHK.TRANS64.TRYWAIT P0, [R5+URZ], R4 ;  /* 0x00000004050075a7 */ /* 0x0022a4000800017f */
[----:B--2---:R-:W-:Y:S05]  /*eb40*/  @!P0 NANOSLEEP.SYNCS 0x989680 ;  /* 0x009896800000895d */ /* 0x004fea0003900000 */
[----:B------:R-:W2:Y:S02]  /*eb50*/  @!P0 SYNCS.PHASECHK.TRANS64 P0, [R5+URZ], R4 ;  /* 0x00000004050085a7 */ /* 0x000ea4000800007f */
[----:B--2---:R-:W-:Y:S05]  /*eb60*/  @!P0 BRA `(.L_x_1935) ;  /* 0xfffffffc00f08947 */ /* 0x004fea000383ffff */
[----:B------:R-:W-:Y:S05]  /*eb70*/  BRA `(.L_x_1989) ;  /* 0xffffffe800007947 */ /* 0x000fea000383ffff */
.L_x_1990:
        /* <DEDUP_REMOVED lines=16> */
.L_x_2647:


//--------------------- .text._ZN7cutlass13device_kernelIN5flash11enable_sm90INS1_16FlashAttnFwdSm90INS1_25CollectiveMainloopFwdSm90ILi2EN4cute5tupleIJNS5_1CILi1EEES8_S8_EEENS6_IJNS7_ILi192EEENS7_ILi128EEENS7_ILi64EEEEEELi64ENS_6half_tEfNS_4arch4Sm90ELb1ELb0ELb0ELb1ELb0ELb0ELb0ELb1ELb1ELb1ELb0ELb0EEENS1_21CollectiveEpilogueFwdINS6_IJSA_SC_SB_EEES9_SE_SG_Li384ELb1ELb1ELb0ELb0EEENS1_36VarlenDynamicPersistentTileSchedulerILi192ELi128ELi384ELi128ELb0ELb1ELb1ELb1ELb1ELb1EEEEEEEEEvNT_6ParamsE --------------------------
	.section	.text._ZN7cutlass13device_kernelIN5flash11enable_sm90INS1_16FlashAttnFwdSm90INS1_25CollectiveMainloopFwdSm90ILi2EN4cute5tupleIJNS5_1CILi1EEES8_S8_EEENS6_IJNS7_ILi192EEENS7_ILi128EEENS7_ILi64EEEEEELi64ENS_6half_tEfNS_4arch4Sm90ELb1ELb0ELb0ELb1ELb0ELb0ELb0ELb1ELb1ELb1ELb0ELb0EEENS1_21CollectiveEpilogueFwdINS6_IJSA_SC_SB_EEES9_SE_SG_Li384ELb1ELb1ELb0ELb0EEENS1_36VarlenDynamicPersistentTileSchedulerILi192ELi128ELi384ELi128ELb0ELb1ELb1ELb1ELb1ELb1EEEEEEEEEvNT_6ParamsE,"ax",@progbits
	.align	128
.text._ZN7cutlass13device_kernelIN5flash11enable_sm90INS1_16FlashAttnFwdSm90INS1_25CollectiveMainloopFwdSm90ILi2EN4cute5tupleIJNS5_1CILi1EEES8_S8_EEENS6_IJNS7_ILi192EEENS7_ILi128EEENS7_ILi64EEEEEELi64ENS_6half_tEfNS_4arch4Sm90ELb1ELb0ELb0ELb1ELb0ELb0ELb0ELb1ELb1ELb1ELb0ELb0EEENS1_21CollectiveEpilogueFwdINS6_IJSA_SC_SB_EEES9_SE_SG_Li384ELb1ELb1ELb0ELb0EEENS1_36VarlenDynamicPersistentTileSchedulerILi192ELi128ELi384ELi128ELb0ELb1ELb1ELb1ELb1ELb1EEEEEEEEEvNT_6ParamsE:
        .type           _ZN7cutlass13device_kernelIN5flash11enable_sm90INS1_16FlashAttnFwdSm90INS1_25CollectiveMainloopFwdSm90ILi2EN4cute5tupleIJNS5_1CILi1EEES8_S8_EEENS6_IJNS7_ILi192EEENS7_ILi128EEENS7_ILi64EEEEEELi64ENS_6half_tEfNS_4arch4Sm90ELb1ELb0ELb0ELb1ELb0ELb0ELb0ELb1ELb1ELb1ELb0ELb0EEENS1_21CollectiveEpilogueFwdINS6_IJSA_SC_SB_EEES9_SE_SG_Li384ELb1ELb1ELb0ELb0EEENS1_36VarlenDynamicPersistentTileSchedulerILi192ELi128ELi384ELi128ELb0ELb1ELb1ELb1ELb1ELb1EEEEEEEEEvNT_6ParamsE,@function
        .size           _ZN7cutlass13device_kernelIN5flash11enable_sm90INS1_16FlashAttnFwdSm90INS1_25CollectiveMainloopFwdSm90ILi2EN4cute5tupleIJNS5_1CILi1EEES8_S8_EEENS6_IJNS7_ILi192EEENS7_ILi128EEENS7_ILi64EEEEEELi64ENS_6half_tEfNS_4arch4Sm90ELb1ELb0ELb0ELb1ELb0ELb0ELb0ELb1ELb1ELb1ELb0ELb0EEENS1_21CollectiveEpilogueFwdINS6_IJSA_SC_SB_EEES9_SE_SG_Li384ELb1ELb1ELb0ELb0EEENS1_36VarlenDynamicPersistentTileSchedulerILi192ELi128ELi384ELi128ELb0ELb1ELb1ELb1ELb1ELb1EEEEEEEEEvNT_6ParamsE,(.L_x_2648 - _ZN7cutlass13device_kernelIN5flash11enable_sm90INS1_16FlashAttnFwdSm90INS1_25CollectiveMainloopFwdSm90ILi2EN4cute5tupleIJNS5_1CILi1EEES8_S8_EEENS6_IJNS7_ILi192EEENS7_ILi128EEENS7_ILi64EEEEEELi64ENS_6half_tEfNS_4arch4Sm90ELb1ELb0ELb0ELb1ELb0ELb0ELb0ELb1ELb1ELb1ELb0ELb0EEENS1_21CollectiveEpilogueFwdINS6_IJSA_SC_SB_EEES9_SE_SG_Li384ELb1ELb1ELb0ELb0EEENS1_36VarlenDynamicPersistentTileSchedulerILi192ELi128ELi384ELi128ELb0ELb1ELb1ELb1ELb1ELb1EEEEEEEEEvNT_6ParamsE)
        .other          _ZN7cutlass13device_kernelIN5flash11enable_sm90INS1_16FlashAttnFwdSm90INS1_25CollectiveMainloopFwdSm90ILi2EN4cute5tupleIJNS5_1CILi1EEES8_S8_EEENS6_IJNS7_ILi192EEENS7_ILi128EEENS7_ILi64EEEEEELi64ENS_6half_tEfNS_4arch4Sm90ELb1ELb0ELb0ELb1ELb0ELb0ELb0ELb1ELb1ELb1ELb0ELb0EEENS1_21CollectiveEpilogueFwdINS6_IJSA_SC_SB_EEES9_SE_SG_Li384ELb1ELb1ELb0ELb0EEENS1_36VarlenDynamicPersistentTileSchedulerILi192ELi128ELi384ELi128ELb0ELb1ELb1ELb1ELb1ELb1EEEEEEEEEvNT_6ParamsE,@"STO_CUDA_ENTRY STV_DEFAULT"
_ZN7cutlass13device_kernelIN5flash11enable_sm90INS1_16FlashAttnFwdSm90INS1_25CollectiveMainloopFwdSm90ILi2EN4cute5tupleIJNS5_1CILi1EEES8_S8_EEENS6_IJNS7_ILi192EEENS7_ILi128EEENS7_ILi64EEEEEELi64ENS_6half_tEfNS_4arch4Sm90ELb1ELb0ELb0ELb1ELb0ELb0ELb0ELb1ELb1ELb1ELb0ELb0EEENS1_21CollectiveEpilogueFwdINS6_IJSA_SC_SB_EEES9_SE_SG_Li384ELb1ELb1ELb0ELb0EEENS1_36VarlenDynamicPersistentTileSchedulerILi192ELi128ELi384ELi128ELb0ELb1ELb1ELb1ELb1ELb1EEEEEEEEEvNT_6ParamsE:
        /* <DEDUP_REMOVED lines=18> */
.L_x_1992:
[----:B------:R-:W-:Y:S05]  /*0120*/  BSYNC B0 ;  /* 0x0000000000007941 */ /* 0x000fea0003800000 */
.L_x_1991:
        /* <DEDUP_REMOVED lines=41> */
.L_x_1993:
        /* <DEDUP_REMOVED lines=22> */
.L_x_1994:
        /* <DEDUP_REMOVED lines=18> */
.L_x_1995:
        /* <DEDUP_REMOVED lines=22> */
.L_x_1996:
        /* <DEDUP_REMOVED lines=22> */
.L_x_1997:
[----:B------:R-:W-:Y:S01]  /*0900*/  PLOP3.LUT P0, PT, PT, PT, UP0, 0x80, 0x0 ;  /* 0x000000000000781c */ /* 0x000fe20003f0f008 */
[----:B------:R-:W-:Y:S01]  /*0910*/  UMOV UR36, 0x1 ;  /* 0x0000000100247882 */ /* 0x000fe20000000000 */
[----:B------:R-:W-:Y:S01]  /*0920*/  NOP ;  /* 0x0000000000007918 */ /* 0x000fe20000000000 */
[----:B------:R-:W-:Y:S01]  /*0930*/  USEL UR36, UR36, 0x2, !UP0 ;  /* 0x0000000224247887 */ /* 0x000fe2000c000000 */
[----:B------:R-:W-:Y:S01]  /*0940*/  ULDC.64 UR48, c[0x0][0x208] ;  /* 0x0000820000307ab9 */ /* 0x000fe20000000a00 */
[----:B012-4-:R-:W-:Y:S08]  /*0950*/  BAR.SYNC.DEFER_BLOCKING 0x0 ;  /* 0x0000000000007b1d */ /* 0x017ff00000010000 */
[----:B------:R-:W-:Y:S05]  /*0960*/  @!P0 BRA `(.L_x_1998) ;  /* 0x0000009000cc8947 */ /* 0x000fea0003800000 */
.L_x_1999:
        /* <DEDUP_REMOVED lines=25> */
[----:B------:R-:W-:Y:S02]  /*0b00*/  UMOV UR39, URZ ;  /* 0x0000003f00277c82 */ /* 0x000fe40008000000 */
[CC--:B------:R-:W-:Y:S02]  /*0b10*/  LEA.HI R153, R0.reuse, R157.reuse, RZ, 0x7 ;  /* 0x0000009d00997211 */ /* 0x0c0fe400078f38ff */
[----:B------:R-:W-:-:S02]  /*0b20*/  LEA.HI R3, R0, R157, RZ, 0x5 ;  /* 0x0000009d00037211 */ /* 0x000fc400078f28ff */
[----:B------:R-:W-:Y:S02]  /*0b30*/  LOP3.LUT R152, R153, 0xffffff80, RZ, 0xc0, !PT ;  /* 0xffffff8099987812 */ /* 0x000fe400078ec0ff */
[CC--:B------:R-:W-:Y:S01]  /*0b40*/  LEA.HI R2, R0.reuse, R157.reuse, RZ, 0x4 ;  /* 0x0000009d00027211 */ /* 0x0c0fe200078f20ff */
[----:B------:R-:W-:Y:S01]  /*0b50*/  IMAD.SHL.U32 R5, R3, 0x20, RZ ;  /* 0x0000002003057824 */ /* 0x000fe200078e00ff */
[----:B------:R-:W-:Y:S01]  /*0b60*/  LEA.HI R10, R0, R157, RZ, 0x2 ;  /* 0x0000009d000a7211 */ /* 0x000fe200078f10ff */
[----:B------:R-:W-:Y:S01]  /*0b70*/  IMAD.IADD R152, R157, 0x1, -R152 ;  /* 0x000000019d987824 */ /* 0x000fe200078e0a98 */
[----:B------:R-:W-:Y:S02]  /*0b80*/  SHF.R.S32.HI R3, RZ, 0x4, R2 ;  /* 0x00000004ff037819 */ /* 0x000fe40000011402 */
[----:B------:R-:W-:Y:S02]  /*0b90*/  LOP3.LUT R4, R2, 0x3fffff0, RZ, 0xc0, !PT ;  /* 0x03fffff002047812 */ /* 0x000fe400078ec0ff */
[----:B------:R-:W-:-:S02]  /*0ba0*/  SHF.R.S32.HI R7, RZ, 0x1f, R152 ;  /* 0x0000001fff077819 */ /* 0x000fc40000011498 */
[----:B------:R-:W-:Y:S01]  /*0bb0*/  LEA.HI R2, R2, R3, RZ, 0x1 ;  /* 0x0000000302027211 */ /* 0x000fe200078f08ff */
[----:B------:R-:W-:Y:S01]  /*0bc0*/  IMAD.IADD R4, R157, 0x1, -R4 ;  /* 0x000000019d047824 */ /* 0x000fe200078e0a04 */
[----:B------:R-:W-:Y:S02]  /*0bd0*/  LEA.HI R6, R7, R152, RZ, 0x2 ;  /* 0x0000009807067211 */ /* 0x000fe400078f10ff */
[----:B------:R-:W-:Y:S02]  /*0be0*/  LOP3.LUT R2, R2, 0x1ffffffe, RZ, 0xc0, !PT ;  /* 0x1ffffffe02027812 */ /* 0x000fe400078ec0ff */
[--C-:B------:R-:W-:Y:S02]  /*0bf0*/  SHF.R.S32.HI R8, RZ, 0x2, R6.reuse ;  /* 0x00000002ff087819 */ /* 0x100fe40000011406 */
[----:B------:R-:W-:Y:S01]  /*0c00*/  SHF.R.S32.HI R9, RZ, 0x1f, R6 ;  /* 0x0000001fff097819 */ /* 0x000fe20000011406 */
[----:B------:R-:W-:Y:S01]  /*0c10*/  IMAD.IADD R2, R3, 0x1, -R2 ;  /* 0x0000000103027824 */ /* 0x000fe200078e0a02 */
[----:B------:R-:W-:-:S02]  /*0c20*/  SHF.R.S32.HI R153, RZ, 0x7, R153 ;  /* 0x00000007ff997819 */ /* 0x000fc40000011499 */
[----:B------:R-:W-:Y:S02]  /*0c30*/  LOP3.LUT R10, R10, 0xfffffffc, RZ, 0xc0, !PT ;  /* 0xfffffffc0a0a7812 */ /* 0x000fe400078ec0ff */
[----:B------:R-:W-:Y:S01]  /*0c40*/  LEA.HI R9, R9, R8, RZ, 0x3 ;  /* 0x0000000809097211 */ /* 0x000fe200078f18ff */
[----:B------:R-:W-:Y:S01]  /*0c50*/  IMAD.HI R3, R153, 0x55555556, RZ ;  /* 0x5555555699037827 */ /* 0x000fe200078e02ff */
[----:B------:R-:W-:Y:S02]  /*0c60*/  LOP3.LUT R5, R5, 0xfffffc00, RZ, 0xc0, !PT ;  /* 0xfffffc0005057812 */ /* 0x000fe400078ec0ff */
[----:B------:R-:W-:Y:S01]  /*0c70*/  LEA.HI R0, R0, R157, RZ, 0x3 ;  /* 0x0000009d00007211 */ /* 0x000fe200078f18ff */
[----:B------:R-:W-:Y:S01]  /*0c80*/  IMAD.IADD R10, R157, 0x1, -R10 ;  /* 0x000000019d0a7824 */ /* 0x000fe200078e0a0a */
[----:B------:R-:W-:Y:S01]  /*0c90*/  LOP3.LUT R9, R9, 0xfffffff8, RZ, 0xc0, !PT ;  /* 0xfffffff809097812 */ /* 0x000fe200078ec0ff */
[----:B------:R-:W-:Y:S01]  /*0ca0*/  IMAD R5, R4, 0x40, R5 ;  /* 0x0000004004057824 */ /* 0x000fe200078e0205 */
[----:B------:R-:W-:-:S02]  /*0cb0*/  LEA.HI R7, R7, R152, RZ, 0x5 ;  /* 0x0000009807077211 */ /* 0x000fc400078f28ff */
[----:B------:R-:W-:Y:S01]  /*0cc0*/  LEA.HI R4, R3, R3, RZ, 0x1 ;  /* 0x0000000303047211 */ /* 0x000fe200078f08ff */
[----:B------:R-:W-:Y:S01]  /*0cd0*/  IMAD.IADD R8, R8, 0x1, -R9 ;  /* 0x0000000108087824 */ /* 0x000fe200078e0a09 */
[----:B------:R-:W-:Y:S01]  /*0ce0*/  LOP3.LUT R18, R0, 0xfffffff8, RZ, 0xc0, !PT ;  /* 0xfffffff800127812 */ /* 0x000fe200078ec0ff */
[----:B------:R-:W-:Y:S01]  /*0cf0*/  IMAD R155, R2, 0x8, R5 ;  /* 0x00000008029b7824 */ /* 0x000fe200078e0205 */
[----:B------:R-:W-:Y:S01]  /*0d00*/  LEA.HI R3, R10, R10, RZ, 0x1 ;  /* 0x0000000a0a037211 */ /* 0x000fe200078f08ff */
[----:B------:R-:W-:Y:S01]  /*0d10*/  IMAD R4, R4, -0x3, R153 ;  /* 0xfffffffd04047824 */ /* 0x000fe200078e0299 */
[----:B------:R-:W-:Y:S01]  /*0d20*/  SHF.R.S32.HI R7, RZ, 0x5, R7 ;  /* 0x00000005ff077819 */ /* 0x000fe20000011407 */
[----:B------:R-:W-:Y:S01]  /*0d30*/  IMAD.IADD R18, R157, 0x1, -R18 ;  /* 0x000000019d127824 */ /* 0x000fe200078e0a12 */
[----:B------:R-:W-:Y:S02]  /*0d40*/  LOP3.LUT R3, R3, 0x1ffffffe, RZ, 0xc0, !PT ;  /* 0x1ffffffe03037812 */ /* 0x000fe400078ec0ff */
        /* <DEDUP_REMOVED lines=9> */
.L_x_2041:
[----:B012---:R-:W0:Y:S01]  /*0de0*/  LDC.64 R2, c[0x0][0xc88] ;  /* 0x00032200ff027b82 */ /* 0x007e220000000a00 */
[----:B------:R-:W-:Y:S01]  /*0df0*/  ULDC.64 UR8, c[0x0][0xa28] ;  /* 0x00028a0000087ab9 */ /* 0x000fe20000000a00 */
[----:B------:R-:W-:Y:S01]  /*0e00*/  ULDC.64 UR10, c[0x0][0xa18] ;  /* 0x00028600000a7ab9 */ /* 0x000fe20000000a00 */
[----:B------:R-:W-:Y:S01]  /*0e10*/  ULDC UR4, c[0x0][0x424] ;  /* 0x0001090000047ab9 */ /* 0x000fe20000000800 */
        /* <DEDUP_REMOVED lines=11> */
[----:B------:R-:W-:-:S04]  /*0ed0*/  @UP0 ULEA UR8, UP2, UR40, UR8, 0x2 ;  /* 0x0000000828080291 */ /* 0x000fc8000f84103f */
[----:B------:R-:W-:Y:S02]  /*0ee0*/  @UP0 ULEA.HI.X UR9, UR40, UR9, UR41, 0x2, UP2 ;  /* 0x0000000928090291 */ /* 0x000fe400090f1429 */
[----:B------:R-:W-:Y:S01]  /*0ef0*/  @UP1 ULEA UR10, UP0, UR40, UR10, 0x2 ;  /* 0x0000000a280a1291 */ /* 0x000fe2000f80103f */
[----:B------:R-:W-:-:S03]  /*0f00*/  IMAD.U32 R2, RZ, RZ, UR8 ;  /* 0x00000008ff027e24 */ /* 0x000fc6000f8e00ff */
[----:B------:R-:W-:Y:S01]  /*0f10*/  @UP1 ULEA.HI.X UR11, UR40, UR11, UR41, 0x2, UP0 ;  /* 0x0000000b280b1291 */ /* 0x000fe200080f1429 */
[----:B------:R-:W-:Y:S01]  /*0f20*/  IMAD.U32 R3, RZ, RZ, UR9 ;  /* 0x00000009ff037e24 */ /* 0x000fe2000f8e00ff */
[----:B------:R-:W-:Y:S01]  /*0f30*/  ULDC.64 UR8, c[0x0][0x418] ;  /* 0x0001060000087ab9 */ /* 0x000fe20000000a00 */
[----:B------:R-:W-:-:S03]  /*0f40*/  IMAD.U32 R4, RZ, RZ, UR10 ;  /* 0x0000000aff047e24 */ /* 0x000fc6000f8e00ff */
[----:B------:R-:W-:Y:S01]  /*0f50*/  IMAD.U32 R5, RZ, RZ, UR11 ;  /* 0x0000000bff057e24 */ /* 0x000fe2000f8e00ff */
[----:B------:R-:W2:Y:S04]  /*0f60*/  @P0 LDG.E R2, desc[UR48][R2.64] ;  /* 0x0000003002020981 */ /* 0x000ea8000c1e1900 */
[----:B------:R-:W3:Y:S01]  /*0f70*/  @P2 LDG.E R4, desc[UR48][R4.64] ;  /* 0x0000003004042981 */ /* 0x000ee2000c1e1900 */
[----:B------:R-:W-:Y:S01]  /*0f80*/  UISETP.NE.U32.AND UP0, UPT, UR8, URZ, UPT ;  /* 0x0000003f0800728c */ /* 0x000fe2000bf05070 */
[----:B------:R-:W-:Y:S01]  /*0f90*/  UMOV UR47, URZ ;  /* 0x0000003f002f7c82 */ /* 0x000fe20008000000 */
[----:B------:R-:W-:Y:S02]  /*0fa0*/  ULDC UR50, c[0x0][0x288] ;  /* 0x0000a20000327ab9 */ /* 0x000fe40000000800 */
[----:B------:R-:W-:Y:S01]  /*0fb0*/  UISETP.NE.AND.EX UP0, UPT, UR9, URZ, UPT, UP0 ;  /* 0x0000003f0900728c */ /* 0x000fe2000bf05300 */
[----:B------:R-:W-:-:S02]  /*0fc0*/  UMOV UR42, UR6 ;  /* 0x00000006002a7c82 */ /* 0x000fc40008000000 */
[----:B------:R-:W-:Y:S01]  /*0fd0*/  ULDC.64 UR8, c[0x0][0xa20] ;  /* 0x0002880000087ab9 */ /* 0x000fe20000000a00 */
[----:B------:R-:W-:Y:S01]  /*0fe0*/  USEL UR4, UR4, 0x1, UP0 ;  /* 0x0000000104047887 */ /* 0x000fe20008000000 */
[----:B------:R-:W-:-:S03]  /*0ff0*/  ISETP.NE.U32.AND P1, PT, RZ, UR8, PT ;  /* 0x00000008ff007c0c */ /* 0x000fc6000bf25070 */
        /* <DEDUP_REMOVED lines=18> */
.L_x_2000:
[----:B------:R-:W-:Y:S05]  /*1120*/  @!P1 BRA `(.L_x_2001) ;  /* 0x00000000001c9947 */ /* 0x000fea0003800000 */
[----:B------:R-:W-:-:S04]  /*1130*/  ULEA UR4, UP0, UR40, UR8, 0x2 ;  /* 0x0000000828047291 */ /* 0x000fc8000f80103f */
[----:B------:R-:W-:Y:S02]  /*1140*/  ULEA.HI.X UR6, UR40, UR9, UR41, 0x2, UP0 ;  /* 0x0000000928067291 */ /* 0x000fe400080f1429 */
[----:B------:R-:W-:-:S04]  /*1150*/  IMAD.U32 R2, RZ, RZ, UR4 ;  /* 0x00000004ff027e24 */ /* 0x000fc8000f8e00ff */
[----:B------:R-:W-:-:S05]  /*1160*/  IMAD.U32 R3, RZ, RZ, UR6 ;  /* 0x00000006ff037e24 */ /* 0x000fca000f8e00ff */
[----:B------:R-:W2:Y:S02]  /*1170*/  LDG.E R2, desc[UR48][R2.64] ;  /* 0x0000003002027981 */ /* 0x000ea4000c1e1900 */
[----:B--2---:R-:W-:Y:S01]  /*1180*/  R2UR UR4, R2 ;  /* 0x00000000020472ca */ /* 0x004fe200000e0000 */
[----:B------:R-:W-:-:S14]  /*1190*/  BRA `(.L_x_2002) ;  /* 0x0000000000347947 */ /* 0x000fdc0003800000 */
.L_x_2001:
        /* <DEDUP_REMOVED lines=13> */
.L_x_2002:
[----:B------:R-:W-:Y:S01]  /*1270*/  ULDC UR6, c[0x0][0x448] ;  /* 0x0001120000067ab9 */ /* 0x000fe20000000800 */
[----:B------:R-:W-:Y:S01]  /*1280*/  UIMAD UR43, UR5, 0xc0, URZ ;  /* 0x000000c0052b78a4 */ /* 0x000fe2000f8e023f */
[----:B------:R-:W-:Y:S01]  /*1290*/  PLOP3.LUT P0, PT, PT, PT, PT, 0x80, 0x0 ;  /* 0x000000000000781c */ /* 0x000fe20003f0f070 */
[----:B------:R-:W-:Y:S01]  /*12a0*/  UISETP.NE.AND UP0, UPT, UR6, 0x1, UPT ;  /* 0x000000010600788c */ /* 0x000fe2000bf05270 */
[----:B------:R-:W-:Y:S01]  /*12b0*/  CS2R R20, SRZ ;  /* 0x0000000000147805 */ /* 0x000fe2000001ff00 */
[----:B------:R-:W-:Y:S01]  /*12c0*/  UIADD3 UR6, UR43, 0xbf, URZ ;  /* 0x000000bf2b067890 */ /* 0x000fe2000fffe03f */
[----:B------:R-:W-:Y:S01]  /*12d0*/  CS2R R118, SRZ ;  /* 0x0000000000767805 */ /* 0x000fe2000001ff00 */
[----:B------:R-:W-:Y:S01]  /*12e0*/  UIADD3 UR47, -UR47, UR4, URZ ;  /* 0x000000042f2f7290 */ /* 0x000fe2000fffe13f */
[----:B------:R-:W-:Y:S02]  /*12f0*/  CS2R R116, SRZ ;  /* 0x0000000000747805 */ /* 0x000fe4000001ff00 */
[----:B------:R-:W-:-:S02]  /*1300*/  CS2R R114, SRZ ;  /* 0x0000000000727805 */ /* 0x000fc4000001ff00 */
[----:B------:R-:W-:Y:S01]  /*1310*/  CS2R R112, SRZ ;  /* 0x0000000000707805 */ /* 0x000fe2000001ff00 */
[----:B------:R-:W-:Y:S01]  /*1320*/  UIADD3 UR7, UR47, 0x80, -UR50 ;  /* 0x000000802f077890 */ /* 0x000fe2000fffe832 */
[----:B------:R-:W-:Y:S01]  /*1330*/  CS2R R14, SRZ ;  /* 0x00000000000e7805 */ /* 0x000fe2000001ff00 */
[----:B------:R-:W-:Y:S01]  /*1340*/  IMAD.MOV.U32 R110, RZ, RZ, RZ ;  /* 0x000000ffff6e7224 */ /* 0x000fe200078e00ff */
[----:B------:R-:W-:Y:S01]  /*1350*/  @UP0 ULDC UR4, c[0x0][0x44c] ;  /* 0x0001130000040ab9 */ /* 0x000fe20000000800 */
[----:B------:R-:W-:Y:S01]  /*1360*/  @UP0 ULDC UR8, c[0x0][0x450] ;  /* 0x0001140000080ab9 */ /* 0x000fe20000000800 */
[----:B------:R-:W-:Y:S01]  /*1370*/  UIMAD.WIDE.U32 UR4, UR6, UR4, URZ ;  /* 0x00000004060472a5 */ /* 0x000fe2000f8e003f */
[----:B------:R-:W-:Y:S01]  /*1380*/  IMAD.MOV.U32 R25, RZ, RZ, RZ ;  /* 0x000000ffff197224 */ /* 0x000fe200078e00ff */
[----:B------:R-:W-:Y:S01]  /*1390*/  UIADD3 UR4, UR47, 0x7f, URZ ;  /* 0x0000007f2f047890 */ /* 0x000fe2000fffe03f */
[----:B------:R-:W-:Y:S01]  /*13a0*/  CS2R R12, SRZ ;  /* 0x00000000000c7805 */ /* 0x000fe2000001ff00 */
[----:B------:R-:W-:Y:S01]  /*13b0*/  @UP0 USHF.R.U32.HI UR6, URZ, UR8, UR5 ;  /* 0x000000083f060299 */ /* 0x000fe20008011605 */
[----:B------:R-:W-:Y:S01]  /*13c0*/  IMAD.MOV.U32 R106, RZ, RZ, RZ ;  /* 0x000000ffff6a7224 */ /* 0x000fe200078e00ff */
[----:B------:R-:W-:Y:S01]  /*13d0*/  USHF.R.S32.HI UR5, URZ, 0x1f, UR4 ;  /* 0x0000001f3f057899 */ /* 0x000fe20008011404 */
[----:B------:R-:W-:Y:S01]  /*13e0*/  IMAD.MOV.U32 R27, RZ, RZ, RZ ;  /* 0x000000ffff1b7224 */ /* 0x000fe200078e00ff */
[----:B------:R-:W-:Y:S01]  /*13f0*/  UIADD3 UR6, UR7, UR6, URZ ;  /* 0x0000000607067290 */ /* 0x000fe2000fffe03f */
[----:B------:R-:W-:Y:S01]  /*1400*/  CS2R R102, SRZ ;  /* 0x0000000000667805 */ /* 0x000fe2000001ff00 */
[----:B------:R-:W-:Y:S01]  /*1410*/  ULEA.HI UR5, UR5, UR4, URZ, 0x7 ;  /* 0x0000000405057291 */ /* 0x000fe2000f8f383f */
[----:B------:R-:W-:Y:S01]  /*1420*/  CS2R R100, SRZ ;  /* 0x0000000000647805 */ /* 0x000fe2000001ff00 */
[----:B------:R-:W-:Y:S01]  /*1430*/  USHF.R.S32.HI UR7, URZ, 0x1f, UR6 ;  /* 0x0000001f3f077899 */ /* 0x000fe20008011406 */
[----:B------:R-:W-:Y:S01]  /*1440*/  CS2R R98, SRZ ;  /* 0x0000000000627805 */ /* 0x000fe2000001ff00 */
[----:B------:R-:W-:Y:S01]  /*1450*/  USHF.R.S32.HI UR5, URZ, 0x7, UR5 ;  /* 0x000000073f057899 */ /* 0x000fe20008011405 */
[----:B------:R-:W-:Y:S01]  /*1460*/  CS2R R96, SRZ ;  /* 0x0000000000607805 */ /* 0x000fe2000001ff00 */
[----:B------:R-:W-:Y:S01]  /*1470*/  ULEA.HI UR7, UR7, UR6, URZ, 0x7 ;  /* 0x0000000607077291 */ /* 0x000fe2000f8f383f */
[----:B------:R-:W-:-:S02]  /*1480*/  CS2R R94, SRZ ;  /* 0x00000000005e7805 */ /* 0x000fc4000001ff00 */
[----:B------:R-:W-:Y:S02]  /*1490*/  CS2R R92, SRZ ;  /* 0x00000000005c7805 */ /* 0x000fe4000001ff00 */
[----:B------:R-:W-:Y:S01]  /*14a0*/  CS2R R90, SRZ ;  /* 0x00000000005a7805 */ /* 0x000fe2000001ff00 */
[----:B------:R-:W-:Y:S01]  /*14b0*/  USHF.R.S32.HI UR7, URZ, 0x7, UR7 ;  /* 0x000000073f077899 */ /* 0x000fe20008011407 */
[----:B------:R-:W-:-:S03]  /*14c0*/  CS2R R88, SRZ ;  /* 0x0000000000587805 */ /* 0x000fc6000001ff00 */
[----:B------:R-:W-:-:S04]  /*14d0*/  UISETP.LT.AND UP0, UPT, UR5, UR7, UPT ;  /* 0x000000070500728c */ /* 0x000fc8000bf01270 */
[----:B------:R-:W-:-:S04]  /*14e0*/  USEL UR51, UR5, UR7, UP0 ;  /* 0x0000000705337287 */ /* 0x000fc80008000000 */
[----:B------:R-:W-:-:S06]  /*14f0*/  UISETP.GE.AND UP0, UPT, UR51, 0x1, UPT ;  /* 0x000000013300788c */ /* 0x000fcc000bf06270 */
[----:B------:R-:W-:-:S13]  /*1500*/  PLOP3.LUT P1, PT, PT, PT, UP0, 0x80, 0x0 ;  /* 0x000000000000781c */ /* 0x000fda0003f2f008 */
        /* <DEDUP_REMOVED lines=32> */
.L_x_2004:
        /* <DEDUP_REMOVED lines=9> */
.L_x_2154:
[----:B------:R-:W-:Y:S05]  /*17a0*/  @!P0 BRA `(.L_x_2006) ;  /* 0x0000000000048947 */ /* 0x000fea0003800000 */
[----:B------:R-:W-:Y:S01]  /*17b0*/  BPT.TRAP 0x1 ;  /* 0x000000040000795c */ /* 0x000fe20000300000 */
.L_x_2006:
[----:B------:R-:W-:Y:S02]  /*17c0*/  IMAD.U32 R2, RZ, RZ, UR39 ;  /* 0x00000027ff027e24 */ /* 0x000fe4000f8e00ff */
[----:B0-----:R-:W-:-:S03]  /*17d0*/  IMAD.U32 R3, RZ, RZ, UR38 ;  /* 0x00000026ff037e24 */ /* 0x001fc6000f8e00ff */
[----:B------:R-:W-:Y:S02]  /*17e0*/  LEA R2, R2, UR45, 0x3 ;  /* 0x0000002d02027c11 */ /* 0x000fe4000f8e18ff */
[----:B------:R-:W-:-:S04]  /*17f0*/  SHF.L.U32 R3, R3, 0x1f, RZ ;  /* 0x0000001f03037819 */ /* 0x000fc800000006ff */
[----:B------:R0:W1:Y:S01]  /*1800*/  SYNCS.PHASECHK.TRANS64.TRYWAIT P2, [R2+URZ+0x16830], R3 ;  /* 0x01683003020075a7 */ /* 0x000062000804017f */
[----:B------:R-:W-:Y:S05]  /*1810*/  @!P0 BRA `(.L_x_2007) ;  /* 0x0000000000048947 */ /* 0x000fea0003800000 */
[----:B------:R-:W-:Y:S01]  /*1820*/  BPT.TRAP 0x1 ;  /* 0x000000040000795c */ /* 0x000fe20000300000 */
.L_x_2007:
[----:B------:R-:W2:Y:S02]  /*1830*/  S2R R0, SR_TID.X ;  /* 0x0000000000007919 */ /* 0x000ea40000002100 */
[----:B--2---:R-:W-:Y:S01]  /*1840*/  LOP3.LUT P1, RZ, R0, 0x7f, RZ, 0xc0, !PT ;  /* 0x0000007f00ff7812 */ /* 0x004fe2000782c0ff */
[----:B-1----:R-:W-:-:S12]  /*1850*/  @P2 BRA `(.L_x_2008) ;  /* 0x0000000000082947 */ /* 0x002fd80003800000 */
[----:B------:R-:W1:Y:S02]  /*1860*/  SYNCS.PHASECHK.TRANS64.TRYWAIT P2, [R2+URZ+0x16830], R3 ;  /* 0x01683003020075a7 */ /* 0x000e64000804017f */
[----:B-1----:R-:W-:Y:S05]  /*1870*/  @!P2 BRA `(.L_x_2009) ;  /* 0x000000d800eca947 */ /* 0x002fea0003800000 */
.L_x_2008:
[----:B------:R-:W-:Y:S05]  /*1880*/  WARPSYNC.ALL ;  /* 0x0000000000007948 */ /* 0x000fea0003800000 */
[----:B------:R-:W-:Y:S01]  /*1890*/  UIADD3 UR4, UR45, 0xe400, URZ ;  /* 0x0000e4002d047890 */ /* 0x000fe2000fffe03f */
[----:B------:R-:W-:Y:S01]  /*18a0*/  WARPGROUP.ARRIVE ;  /* 0x00000000000079c5 */ /* 0x000fe20000000000 */
[----:B------:R-:W-:Y:S01]  /*18b0*/  ULOP3.LUT UR16, UR52, 0x10000, URZ, 0xfc, !UPT ;  /* 0x0001000034107892 */ /* 0x000fe2000f8efc3f */
[----:B------:R-:W-:Y:S01]  /*18c0*/  VIADD R0, R17, UR43 ;  /* 0x0000002b11007c36 */ /* 0x000fe20008000000 */
[----:B------:R-:W-:Y:S01]  /*18d0*/  USHF.R.U32.HI UR4, URZ, 0x4, UR4 ;  /* 0x000000043f047899 */ /* 0x000fe20008011604 */
[----:B------:R-:W-:Y:S01]  /*18e0*/  IMAD.U32 R8, RZ, RZ, UR50 ;  /* 0x00000032ff087e24 */ /* 0x000fe2000f8e00ff */
[----:B------:R-:W-:Y:S01]  /*18f0*/  UMOV UR17, 0x40000040 ;  /* 0x4000004000117882 */ /* 0x000fe20000000000 */
[----:B------:R-:W-:Y:S01]  /*1900*/  UMOV UR19, 0x40000040 ;  /* 0x4000004000137882 */ /* 0x000fe20000000000 */
[----:B------:R-:W-:Y:S01]  /*1910*/  ULOP3.LUT UR4, UR4, 0x3fff, URZ, 0xc0, !UPT ;  /* 0x00003fff04047892 */ /* 0x000fe2000f8ec03f */
[----:B01----:R-:W-:Y:S01]  /*1920*/  @!P1 VIADD R2, R2, 0x16840 ;  /* 0x0001684002029836 */ /* 0x003fe20000000000 */
[----:B------:R-:W-:Y:S01]  /*1930*/  UMOV UR5, 0x40000040 ;  /* 0x4000004000057882 */ /* 0x000fe20000000000 */
[----:B------:R-:W-:Y:S01]  /*1940*/  UMOV UR7, 0x40000040 ;  /* 0x4000004000077882 */ /* 0x000fe20000000000 */
[----:B------:R-:W-:Y:S01]  /*1950*/  ULOP3.LUT UR20, UR4, 0x10000, URZ, 0xfc, !UPT ;  /* 0x0001000004147892 */ /* 0x000fe2000f8efc3f */
[----:B------:R-:W-:Y:S01]  /*1960*/  CS2R R118, SRZ ;  /* 0x0000000000767805 */ /* 0x000fe2000001ff00 */
[----:B------:R-:W-:Y:S01]  /*1970*/  UIADD3 UR4, UR16, 0x2, URZ ;  /* 0x0000000210047890 */ /* 0x000fe2000fffe03f */
[----:B------:R-:W-:Y:S01]  /*1980*/  @!P1 PRMT R2, RZ, 0x654, R2 ;  /* 0x00000654ff029816 */ /* 0x000fe20000000002 */
        /* <DEDUP_REMOVED lines=38> */
[----:B------:R-:W-:Y:S02]  /*1bf0*/  UIADD3 UR7, UR6, 0x1, URZ ;  /* 0x0000000106077890 */ /* 0x000fe4000fffe03f */
[----:B------:R-:W-:-:S04]  /*1c00*/  UIADD3 UR6, UR47, UR6, URZ ;  /* 0x000000062f067290 */ /* 0x000fc8000fffe03f */
[----:B------:R-:W-:Y:S02]  /*1c10*/  IMAD.U32 R3, RZ, RZ, UR7 ;  /* 0x00000007ff037e24 */ /* 0x000fe4000f8e00ff */
[----:B------:R-:W-:Y:S01]  /*1c20*/  IMAD.U32 R5, RZ, RZ, UR6 ;  /* 0x00000006ff057e24 */ /* 0x000fe2000f8e00ff */
[----:B------:R-:W-:Y:S01]  /*1c30*/  @UP0 ULDC UR6, c[0x0][0x44c] ;  /* 0x0001130000060ab9 */ /* 0x000fe20000000800 */
[C---:B------:R-:W-:Y:S01]  /*1c40*/  IMAD R3, R16.reuse, -0x2, R3 ;  /* 0xfffffffe10037824 */ /* 0x040fe200078e0203 */
[----:B------:R-:W-:Y:S01]  /*1c50*/  UIMAD.WIDE.U32 UR6, UR43, UR6, URZ ;  /* 0x000000062b0672a5 */ /* 0x000fe2000f8e003f */
[----:B------:R-:W-:-:S03]  /*1c60*/  IMAD R6, R16, -0x2, R5 ;  /* 0xfffffffe10067824 */ /* 0x000fc600078e0205 */
[----:B------:R-:W-:-:S04]  /*1c70*/  IADD3 R21, -R8, UR47, R3 ;  /* 0x0000002f08157c10 */ /* 0x000fc8000fffe103 */
[----:B0-----:R-:W-:-:S04]  /*1c80*/  VIADDMNMX R4, R4, R21, R6, PT ;  /* 0x0000001504047246 */ /* 0x001fc80003800106 */
[C---:B------:R-:W-:Y:S02]  /*1c90*/  ISETP.GT.AND P3, PT, R4.reuse, RZ, PT ;  /* 0x000000ff0400720c */ /* 0x040fe40003f64270 */
[C---:B------:R-:W-:Y:S02]  /*1ca0*/  ISETP.GT.AND P4, PT, R4.reuse, 0x1, PT ;  /* 0x000000010400780c */ /* 0x040fe40003f84270 */
[----:B------:R-:W-:Y:S01]  /*1cb0*/  ISETP.GT.AND P5, PT, R4, 0x8, PT ;  /* 0x000000080400780c */ /* 0x000fe20003fa4270 */
[----:B------:R-:W-:Y:S02]  /*1cc0*/  WARPGROUP.DEPBAR.LE gsb0, 0x0 ;  /* 0x00008000000079c5 */ /* 0x000fe40000010000 */
[----:B------:R-:W-:-:S06]  /*1cd0*/  WARPGROUP.ARRIVE ;  /* 0x00000000000079c5 */ /* 0x000fcc0000000000 */
[----:B------:R-:W-:Y:S01]  /*1ce0*/  HGMMA.64x128x16.F32 R24, gdesc[UR8], R24, gsb0 ;  /* 0x01e00000081879f0 */ /* 0x000fe20008000818 */
[----:B------:R-:W-:Y:S01]  /*1cf0*/  @UP0 ULDC UR11, c[0x0][0x450] ;  /* 0x00011400000b0ab9 */ /* 0x000fe20000000800 */
[----:B------:R-:W-:Y:S01]  /*1d00*/  UMOV UR10, UR43 ;  /* 0x0000002b000a7c82 */ /* 0x000fe20008000000 */
[----:B------:R-:W-:-:S04]  /*1d10*/  @UP0 USHF.R.U32.HI UR10, URZ, UR11, UR7 ;  /* 0x0000000b3f0a0299 */ /* 0x000fc80008011607 */
[----:B------:R-:W-:-:S04]  /*1d20*/  UIADD3 UR6, UR10, UR47, -UR50 ;  /* 0x0000002f0a067290 */ /* 0x000fc8000fffe832 */
[----:B------:R-:W-:-:S04]  /*1d30*/  USHF.R.S32.HI UR7, URZ, 0x1f, UR6 ;  /* 0x0000001f3f077899 */ /* 0x000fc80008011406 */
[----:B------:R-:W-:-:S04]  /*1d40*/  ULEA.HI UR7, UR7, UR6, URZ, 0x7 ;  /* 0x0000000607077291 */ /* 0x000fc8000f8f383f */
[----:B------:R-:W-:-:S04]  /*1d50*/  USHF.R.S32.HI UR7, URZ, 0x7, UR7 ;  /* 0x000000073f077899 */ /* 0x000fc80008011407 */
[----:B------:R-:W-:-:S04]  /*1d60*/  UISETP.LT.AND UP1, UPT, URZ, UR7, UPT ;  /* 0x000000073f00728c */ /* 0x000fc8000bf21270 */
[----:B------:R-:W-:-:S04]  /*1d70*/  USEL UR21, URZ, UR7, !UP1 ;  /* 0x000000073f157287 */ /* 0x000fc8000c800000 */
[----:B------:R-:W-:Y:S01]  /*1d80*/  UISETP.GE.AND UP1, UPT, UR24, UR21, UPT ;  /* 0x000000151800728c */ /* 0x000fe2000bf26270 */
[----:B------:R-:W-:Y:S02]  /*1d90*/  WARPGROUP.DEPBAR.LE gsb0, 0x0 ;  /* 0x00008000000079c5 */ /* 0x000fe40000010000 */
[----:B------:R-:W-:-:S06]  /*1da0*/  WARPGROUP.ARRIVE ;  /* 0x00000000000079c5 */ /* 0x000fcc0000000000 */
[----:B------:R-:W-:Y:S03]  /*1db0*/  HGMMA.64x128x16.F32 R24, gdesc[UR12], R24, gsb0 ;  /* 0x01e000000c1879f0 */ /* 0x000fe60008000818 */
[----:B------:R-:W-:Y:S02]  /*1dc0*/  WARPGROUP.DEPBAR.LE gsb0, 0x0 ;  /* 0x00008000000079c5 */ /* 0x000fe40000010000 */
[----:B------:R-:W-:Y:S01]  /*1dd0*/  FSEL R89, R26, -INF , P3 ;  /* 0xff8000001a597808 */ /* 0x000fe20001800000 */
[----:B------:R0:W-:Y:S01]  /*1de0*/  @!P1 SYNCS.ARRIVE.TRANS64.RED.A1T0 RZ, [R2+URZ], RZ ;  /* 0x000000ff02ff99a7 */ /* 0x0001e2000810043f */
[----:B------:R-:W-:Y:S02]  /*1df0*/  FSEL R27, R27, -INF , P4 ;  /* 0xff8000001b1b7808 */ /* 0x000fe40002000000 */
[----:B------:R-:W-:Y:S02]  /*1e00*/  ISETP.GT.AND P3, PT, R4, 0x9, PT ;  /* 0x000000090400780c */ /* 0x000fe40003f64270 */
[----:B------:R-:W-:-:S02]  /*1e10*/  FSEL R91, R30, -INF , P5 ;  /* 0xff8000001e5b7808 */ /* 0x000fc40002800000 */
[----:B------:R-:W-:Y:S02]  /*1e20*/  FMNMX.FTZ R8, R89, R27, !PT ;  /* 0x0000001b59087209 */ /* 0x000fe40007810000 */
[C---:B------:R-:W-:Y:S02]  /*1e30*/  ISETP.GT.AND P4, PT, R4.reuse, 0x10, PT ;  /* 0x000000100400780c */ /* 0x040fe40003f84270 */
[----:B------:R-:W-:Y:S02]  /*1e40*/  FSEL R31, R31, -INF , P3 ;  /* 0xff8000001f1f7808 */ /* 0x000fe40001800000 */
[----:B------:R-:W-:Y:S02]  /*1e50*/  FMNMX.FTZ R8, R91, R8, !PT ;  /* 0x000000085b087209 */ /* 0x000fe40007810000 */
        /* <DEDUP_REMOVED lines=81> */
[----:B------:R-:W-:Y:S01]  /*2370*/  FSEL R87, R87, -INF , P3 ;  /* 0xff80000057577808 */ /* 0x000fe20001800000 */
[----:B------:R-:W1:Y:S01]  /*2380*/  SHFL.IDX PT, R8, R0, RZ, 0x1c1f ;  /* 0x001c1fff00087589 */ /* 0x000e6200000e0000 */
[----:B------:R-:W-:-:S04]  /*2390*/  FMNMX.FTZ R4, R86, R93, !PT ;  /* 0x0000005d56047209 */ /* 0x000fc80007810000 */
[----:B------:R-:W-:-:S05]  /*23a0*/  FMNMX.FTZ R10, R87, R4, !PT ;  /* 0x00000004570a7209 */ /* 0x000fca0007810000 */
[----:B------:R-:W2:Y:S01]  /*23b0*/  SHFL.BFLY PT, R93, R10, 0x2, 0x1f ;  /* 0x0c401f000a5d7f89 */ /* 0x000ea200000e0000 */
[----:B-1----:R-:W-:-:S04]  /*23c0*/  VIADDMNMX R6, R8, R21, R6, PT ;  /* 0x0000001508067246 */ /* 0x002fc80003800106 */
[C---:B------:R-:W-:Y:S02]  /*23d0*/  ISETP.GT.AND P4, PT, R6.reuse, 0x1, PT ;  /* 0x000000010600780c */ /* 0x040fe40003f84270 */
[----:B------:R-:W-:Y:S02]  /*23e0*/  ISETP.GT.AND P5, PT, R6, 0x8, PT ;  /* 0x000000080600780c */ /* 0x000fe40003fa4270 */
[----:B------:R-:W-:Y:S02]  /*23f0*/  FSEL R25, R25, -INF , P4 ;  /* 0xff80000019197808 */ /* 0x000fe40002000000 */
[----:B--2---:R-:W-:Y:S02]  /*2400*/  FMNMX.FTZ R93, R10, R93, !PT ;  /* 0x0000005d0a5d7209 */ /* 0x004fe40007810000 */
[----:B------:R-:W-:Y:S02]  /*2410*/  FSEL R28, R28, -INF , P5 ;  /* 0xff8000001c1c7808 */ /* 0x000fe40002800000 */
[----:B------:R-:W-:Y:S01]  /*2420*/  ISETP.GT.AND P4, PT, R6, 0x10, PT ;  /* 0x000000100600780c */ /* 0x000fe20003f84270 */
[----:B------:R-:W1:Y:S03]  /*2430*/  SHFL.BFLY PT, R4, R93, 0x1, 0x1f ;  /* 0x0c201f005d047f89 */ /* 0x000e6600000e0000 */
[----:B------:R-:W-:-:S02]  /*2440*/  FSEL R32, R32, -INF , P4 ;  /* 0xff80000020207808 */ /* 0x000fc40002000000 */
[----:B------:R-:W-:-:S04]  /*2450*/  ISETP.GT.AND P4, PT, R6, 0x18, PT ;  /* 0x000000180600780c */ /* 0x000fc80003f84270 */
[----:B------:R-:W-:Y:S02]  /*2460*/  FSEL R36, R36, -INF , P4 ;  /* 0xff80000024247808 */ /* 0x000fe40002000000 */
[----:B------:R-:W-:-:S04]  /*2470*/  ISETP.GT.AND P4, PT, R6, 0x20, PT ;  /* 0x000000200600780c */ /* 0x000fc80003f84270 */
[----:B------:R-:W-:Y:S02]  /*2480*/  FSEL R40, R40, -INF , P4 ;  /* 0xff80000028287808 */ /* 0x000fe40002000000 */
[----:B------:R-:W-:-:S04]  /*2490*/  ISETP.GT.AND P4, PT, R6, 0x28, PT ;  /* 0x000000280600780c */ /* 0x000fc80003f84270 */
[----:B------:R-:W-:Y:S02]  /*24a0*/  FSEL R44, R44, -INF , P4 ;  /* 0xff8000002c2c7808 */ /* 0x000fe40002000000 */
[----:B------:R-:W-:Y:S02]  /*24b0*/  ISETP.GT.AND P4, PT, R6, 0x30, PT ;  /* 0x000000300600780c */ /* 0x000fe40003f84270 */
[----:B-1----:R-:W-:Y:S02]  /*24c0*/  FMNMX.FTZ R0, R93, R4, !PT ;  /* 0x000000045d007209 */ /* 0x002fe40007810000 */
[----:B------:R-:W-:Y:S02]  /*24d0*/  CS2R R92, SRZ ;  /* 0x00000000005c7805 */ /* 0x000fe4000001ff00 */
[----:B------:R-:W-:Y:S02]  /*24e0*/  FSEL R48, R48, -INF , P4 ;  /* 0xff80000030307808 */ /* 0x000fe40002000000 */
[C---:B------:R-:W-:Y:S01]  /*24f0*/  FSETP.NEU.FTZ.AND P3, PT, R0.reuse, -INF , PT ;  /* 0xff8000000000780b */ /* 0x040fe20003f7d000 */
[----:B------:R-:W-:Y:S01]  /*2500*/  FMUL.FTZ R12, R0, UR22 ;  /* 0x00000016000c7c20 */ /* 0x000fe20008410000 */
[----:B------:R-:W-:-:S04]  /*2510*/  ISETP.GT.AND P4, PT, R6, 0x38, PT ;  /* 0x000000380600780c */ /* 0x000fc80003f84270 */
[----:B------:R-:W-:Y:S02]  /*2520*/  FSEL R12, R12, RZ, P3 ;  /* 0x000000ff0c0c7208 */ /* 0x000fe40001800000 */
[----:B------:R-:W-:Y:S02]  /*2530*/  ISETP.GT.AND P3, PT, R6, RZ, PT ;  /* 0x000000ff0600720c */ /* 0x000fe40003f64270 */
[----:B------:R-:W-:Y:S01]  /*2540*/  FSEL R52, R52, -INF , P4 ;  /* 0xff80000034347808 */ /* 0x000fe20002000000 */
[--C-:B------:R-:W-:Y:S01]  /*2550*/  FFMA.FTZ R145, R15, UR22, -R12.reuse ;  /* 0x000000160f917c23 */ /* 0x100fe2000801080c */
[----:B------:R-:W-:Y:S01]  /*2560*/  FSEL R24, R24, -INF , P3 ;  /* 0xff80000018187808 */ /* 0x000fe20001800000 */
[--C-:B------:R-:W-:Y:S01]  /*2570*/  FFMA.FTZ R147, R13, UR22, -R12.reuse ;  /* 0x000000160d937c23 */ /* 0x100fe2000801080c */
        /* <DEDUP_REMOVED lines=17> */
[----:B------:R-:W-:Y:S01]  /*2690*/  MUFU.EX2 R4, R4 ;  /* 0x0000000400047308 */ /* 0x000fe20000000800 */
[----:B------:R-:W-:Y:S01]  /*26a0*/  FMNMX.FTZ R15, R33, R10, !PT ;  /* 0x0000000a210f7209 */ /* 0x000fe20007810000 */
[--C-:B------:R-:W-:Y:S01]  /*26b0*/  FFMA.FTZ R8, R31, UR22, -R12.reuse ;  /* 0x000000161f087c23 */ /* 0x100fe2000801080c */
[----:B------:R-:W-:Y:S01]  /*26c0*/  FSEL R37, R37, -INF , P3 ;  /* 0xff80000025257808 */ /* 0x000fe20001800000 */
[--C-:B------:R-:W-:Y:S01]  /*26d0*/  FFMA.FTZ R35, R35, UR22, -R12.reuse ;  /* 0x0000001623237c23 */ /* 0x100fe2000801080c */
[----:B------:R-:W-:Y:S01]  /*26e0*/  FMNMX.FTZ R14, R36, R15, !PT ;  /* 0x0000000f240e7209 */ /* 0x000fe20007810000 */
[--C-:B------:R-:W-:Y:S01]  /*26f0*/  FFMA.FTZ R39, R39, UR22, -R12.reuse ;  /* 0x0000001627277c23 */ /* 0x100fe2000801080c */
[----:B------:R-:W-:Y:S01]  /*2700*/  ISETP.GT.AND P3, PT, R6, 0x21, PT ;  /* 0x000000210600780c */ /* 0x000fe20003f64270 */
[----:B------:R-:W1:Y:S01]  /*2710*/  MUFU.EX2 R149, R149 ;  /* 0x0000009500957308 */ /* 0x000e620000000800 */
[----:B------:R-:W-:Y:S01]  /*2720*/  FMNMX.FTZ R13, R37, R14, !PT ;  /* 0x0000000e250d7209 */ /* 0x000fe20007810000 */
[--C-:B------:R-:W-:Y:S01]  /*2730*/  FFMA.FTZ R43, R43, UR22, -R12.reuse ;  /* 0x000000162b2b7c23 */ /* 0x100fe2000801080c */
[----:B------:R-:W-:Y:S01]  /*2740*/  FSEL R41, R41, -INF , P3 ;  /* 0xff80000029297808 */ /* 0x000fe20001800000 */
[--C-:B------:R-:W-:Y:S01]  /*2750*/  FFMA.FTZ R47, R47, UR22, -R12.reuse ;  /* 0x000000162f2f7c23 */ /* 0x100fe2000801080c */
[----:B------:R-:W-:Y:S01]  /*2760*/  FMNMX.FTZ R14, R40, R13, !PT ;  /* 0x0000000d280e7209 */ /* 0x000fe20007810000 */
[--C-:B------:R-:W-:Y:S01]  /*2770*/  FFMA.FTZ R51, R51, UR22, -R12.reuse ;  /* 0x0000001633337c23 */ /* 0x100fe2000801080c */
[----:B------:R-:W-:Y:S01]  /*2780*/  ISETP.GT.AND P3, PT, R6, 0x29, PT ;  /* 0x000000290600780c */ /* 0x000fe20003f64270 */
[----:B------:R-:W2:Y:S01]  /*2790*/  MUFU.EX2 R151, R151 ;  /* 0x0000009700977308 */ /* 0x000ea20000000800 */
[----:B------:R-:W-:Y:S01]  /*27a0*/  FMNMX.FTZ R13, R41, R14, !PT ;  /* 0x0000000e290d7209 */ /* 0x000fe20007810000 */
[--C-:B------:R-:W-:Y:S01]  /*27b0*/  FFMA.FTZ R55, R55, UR22, -R12.reuse ;  /* 0x0000001637377c23 */ /* 0x100fe2000801080c */
[----:B------:R-:W-:Y:S01]  /*27c0*/  FSEL R45, R45, -INF , P3 ;  /* 0xff8000002d2d7808 */ /* 0x000fe20001800000 */
[--C-:B------:R-:W-:Y:S01]  /*27d0*/  FFMA.FTZ R59, R59, UR22, -R12.reuse ;  /* 0x000000163b3b7c23 */ /* 0x100fe2000801080c */
[----:B------:R-:W-:Y:S01]  /*27e0*/  FMNMX.FTZ R20, R44, R13, !PT ;  /* 0x0000000d2c147209 */ /* 0x000fe20007810000 */
[--C-:B------:R-:W-:Y:S01]  /*27f0*/  FFMA.FTZ R135, R62, UR22, -R12.reuse ;  /* 0x000000163e877c23 */ /* 0x100fe2000801080c */
[----:B------:R-:W-:Y:S01]  /*2800*/  ISETP.GT.AND P3, PT, R6, 0x31, PT ;  /* 0x000000310600780c */ /* 0x000fe20003f64270 */
[----:B------:R-:W3:Y:S01]  /*2810*/  MUFU.EX2 R8, R8 ;  /* 0x0000000800087308 */ /* 0x000ee20000000800 */
[----:B------:R-:W-:Y:S01]  /*2820*/  FMNMX.FTZ R11, R45, R20, !PT ;  /* 0x000000142d0b7209 */ /* 0x000fe20007810000 */
[--C-:B------:R-:W-:Y:S01]  /*2830*/  FFMA.FTZ R42, R63, UR22, -R12.reuse ;  /* 0x000000163f2a7c23 */ /* 0x100fe2000801080c */
[----:B------:R-:W-:Y:S01]  /*2840*/  FSEL R49, R49, -INF , P3 ;  /* 0xff80000031317808 */ /* 0x000fe20001800000 */
[--C-:B------:R-:W-:Y:S01]  /*2850*/  FFMA.FTZ R129, R66, UR22, -R12.reuse ;  /* 0x0000001642817c23 */ /* 0x100fe2000801080c */
[----:B------:R-:W-:Y:S01]  /*2860*/  FMNMX.FTZ R20, R48, R11, !PT ;  /* 0x0000000b30147209 */ /* 0x000fe20007810000 */
[--C-:B------:R-:W-:Y:S01]  /*2870*/  FFMA.FTZ R46, R67, UR22, -R12.reuse ;  /* 0x00000016432e7c23 */ /* 0x100fe2000801080c */
[----:B------:R-:W-:Y:S01]  /*2880*/  ISETP.GT.AND P3, PT, R6, 0x39, PT ;  /* 0x000000390600780c */ /* 0x000fe20003f64270 */
        /* <DEDUP_REMOVED lines=24> */
[----:B------:R-:W0:Y:S01]  /*2a10*/  MUFU.EX2 R14, R39 ;  /* 0x00000027000e7308 */ /* 0x000e220000000800 */
[----:B------:R-:W-:Y:S01]  /*2a20*/  FMNMX.FTZ R9, R57, R26, !PT ;  /* 0x0000001a39097209 */ /* 0x000fe20007810000 */
[----:B------:R-:W-:Y:S01]  /*2a30*/  FFMA.FTZ R12, R87, UR22, -R12 ;  /* 0x00000016570c7c23 */ /* 0x000fe2000801080c */
[----:B------:R-:W-:-:S02]  /*2a40*/  ISETP.GT.AND P4, PT, R6, 0x50, PT ;  /* 0x000000500600780c */ /* 0x000fc40003f84270 */
[----:B------:R-:W-:Y:S02]  /*2a50*/  CS2R R90, SRZ ;  /* 0x00000000005a7805 */ /* 0x000fe4000001ff00 */
[----:B------:R-:W-:Y:S02]  /*2a60*/  FSEL R61, R61, -INF , P3 ;  /* 0xff8000003d3d7808 */ /* 0x000fe40001800000 */
[----:B------:R-:W-:Y:S02]  /*2a70*/  CS2R R88, SRZ ;  /* 0x0000000000587805 */ /* 0x000fe4000001ff00 */
[----:B------:R-:W-:Y:S01]  /*2a80*/  FMNMX.FTZ R30, R60, R9, !PT ;  /* 0x000000093c1e7209 */ /* 0x000fe20007810000 */
[----:B------:R-:W0:Y:S01]  /*2a90*/  MUFU.EX2 R141, R141 ;  /* 0x0000008d008d7308 */ /* 0x000e220000000800 */
[----:B------:R-:W-:Y:S02]  /*2aa0*/  ISETP.GT.AND P3, PT, R6, 0x51, PT ;  /* 0x000000510600780c */ /* 0x000fe40003f64270 */
[----:B------:R-:W-:-:S02]  /*2ab0*/  FSEL R64, R64, -INF , P4 ;  /* 0xff80000040407808 */ /* 0x000fc40002000000 */
[----:B------:R-:W-:Y:S02]  /*2ac0*/  FMNMX.FTZ R7, R61, R30, !PT ;  /* 0x0000001e3d077209 */ /* 0x000fe40007810000 */
[----:B------:R-:W-:Y:S01]  /*2ad0*/  ISETP.GT.AND P4, PT, R6, 0x58, PT ;  /* 0x000000580600780c */ /* 0x000fe20003f84270 */
[----:B------:R-:W-:Y:S01]  /*2ae0*/  MUFU.EX2 R20, R43 ;  /* 0x0000002b00147308 */ /* 0x000fe20000000800 */
[----:B------:R-:W-:Y:S02]  /*2af0*/  FSEL R65, R65, -INF , P3 ;  /* 0xff80000041417808 */ /* 0x000fe40001800000 */
[----:B------:R-:W-:Y:S02]  /*2b00*/  FMNMX.FTZ R30, R64, R7, !PT ;  /* 0x00000007401e7209 */ /* 0x000fe40007810000 */
[----:B------:R-:W-:Y:S02]  /*2b10*/  ISETP.GT.AND P3, PT, R6, 0x59, PT ;  /* 0x000000590600780c */ /* 0x000fe40003f64270 */
[----:B------:R-:W-:Y:S01]  /*2b20*/  FSEL R68, R68, -INF , P4 ;  /* 0xff80000044447808 */ /* 0x000fe20002000000 */
[----:B------:R-:W-:Y:S01]  /*2b30*/  MUFU.EX2 R143, R143 ;  /* 0x0000008f008f7308 */ /* 0x000fe20000000800 */
[----:B------:R-:W-:-:S02]  /*2b40*/  FMNMX.FTZ R7, R65, R30, !PT ;  /* 0x0000001e41077209 */ /* 0x000fc40007810000 */
[----:B------:R-:W-:Y:S02]  /*2b50*/  ISETP.GT.AND P4, PT, R6, 0x60, PT ;  /* 0x000000600600780c */ /* 0x000fe40003f84270 */
[----:B------:R-:W-:Y:S02]  /*2b60*/  FSEL R69, R69, -INF , P3 ;  /* 0xff80000045457808 */ /* 0x000fe40001800000 */
[----:B------:R-:W-:Y:S01]  /*2b70*/  FMNMX.FTZ R34, R68, R7, !PT ;  /* 0x0000000744227209 */ /* 0x000fe20007810000 */
[----:B------:R-:W-:Y:S01]  /*2b80*/  MUFU.EX2 R26, R47 ;  /* 0x0000002f001a7308 */ /* 0x000fe20000000800 */
[----:B------:R-:W-:Y:S02]  /*2b90*/  ISETP.GT.AND P3, PT, R6, 0x61, PT ;  /* 0x000000610600780c */ /* 0x000fe40003f64270 */
[----:B------:R-:W-:Y:S02]  /*2ba0*/  FSEL R72, R72, -INF , P4 ;  /* 0xff80000048487808 */ /* 0x000fe40002000000 */
[----:B------:R-:W-:-:S02]  /*2bb0*/  FMNMX.FTZ R5, R69, R34, !PT ;  /* 0x0000002245057209 */ /* 0x000fc40007810000 */
        /* <DEDUP_REMOVED lines=43> */
[----:B------:R-:W-:Y:S01]  /*2e70*/  MUFU.EX2 R127, R127 ;  /* 0x0000007f007f7308 */ /* 0x000fe20000000800 */
[----:B------:R-:W-:Y:S01]  /*2e80*/  FFMA.FTZ R148, R24, UR22, -R21 ;  /* 0x0000001618947c23 */ /* 0x000fe20008010815 */
[----:B------:R-:W-:Y:S01]  /*2e90*/  FADD.FTZ R24, R4, R149 ;  /* 0x0000009504187221 */ /* 0x000fe20000010000 */
[--C-:B------:R-:W-:Y:S01]  /*2ea0*/  FFMA.FTZ R3, R25, UR22, -R21.reuse ;  /* 0x0000001619037c23 */ /* 0x100fe20008010815 */
[--C-:B------:R-:W-:Y:S01]  /*2eb0*/  FFMA.FTZ R150, R28, UR22, -R21.reuse ;  /* 0x000000161c967c23 */ /* 0x100fe20008010815 */
[--C-:B------:R-:W-:Y:S01]  /*2ec0*/  FFMA.FTZ R5, R29, UR22, -R21.reuse ;  /* 0x000000161d057c23 */ /* 0x100fe20008010815 */
[----:B--2---:R-:W-:Y:S01]  /*2ed0*/  FADD.FTZ R27, R151, R24 ;  /* 0x00000018971b7221 */ /* 0x004fe20000010000 */
[--C-:B------:R-:W-:Y:S01]  /*2ee0*/  FFMA.FTZ R144, R32, UR22, -R21.reuse ;  /* 0x0000001620907c23 */ /* 0x100fe20008010815 */
[----:B------:R-:W-:Y:S01]  /*2ef0*/  MUFU.EX2 R148, R148 ;  /* 0x0000009400947308 */ /* 0x000fe20000000800 */
[----:B------:R-:W-:Y:S01]  /*2f00*/  FFMA.FTZ R7, R33, UR22, -R21 ;  /* 0x0000001621077c23 */ /* 0x000fe20008010815 */
[----:B---3--:R-:W-:Y:S01]  /*2f10*/  FADD.FTZ R24, R8, R27 ;  /* 0x0000001b08187221 */ /* 0x008fe20000010000 */
[--C-:B------:R-:W-:Y:S01]  /*2f20*/  FFMA.FTZ R146, R36, UR22, -R21.reuse ;  /* 0x0000001624927c23 */ /* 0x100fe20008010815 */
[--C-:B------:R-:W-:Y:S01]  /*2f30*/  FFMA.FTZ R9, R37, UR22, -R21.reuse ;  /* 0x0000001625097c23 */ /* 0x100fe20008010815 */
[--C-:B------:R-:W-:Y:S01]  /*2f40*/  FFMA.FTZ R140, R40, UR22, -R21.reuse ;  /* 0x00000016288c7c23 */ /* 0x100fe20008010815 */
[----:B----4-:R-:W-:Y:S01]  /*2f50*/  FADD.FTZ R29, R145, R24 ;  /* 0x00000018911d7221 */ /* 0x010fe20000010000 */
[--C-:B------:R-:W-:Y:S01]  /*2f60*/  FFMA.FTZ R11, R41, UR22, -R21.reuse ;  /* 0x00000016290b7c23 */ /* 0x100fe20008010815 */
[----:B------:R-:W1:Y:S01]  /*2f70*/  MUFU.EX2 R3, R3 ;  /* 0x0000000300037308 */ /* 0x000e620000000800 */
[----:B------:R-:W-:Y:S01]  /*2f80*/  FFMA.FTZ R142, R44, UR22, -R21 ;  /* 0x000000162c8e7c23 */ /* 0x000fe20008010815 */
[----:B-----5:R-:W-:Y:S01]  /*2f90*/  FADD.FTZ R24, R10, R29 ;  /* 0x0000001d0a187221 */ /* 0x020fe20000010000 */
[--C-:B------:R-:W-:Y:S01]  /*2fa0*/  FFMA.FTZ R13, R45, UR22, -R21.reuse ;  /* 0x000000162d0d7c23 */ /* 0x100fe20008010815 */
[--C-:B------:R-:W-:Y:S01]  /*2fb0*/  FFMA.FTZ R136, R48, UR22, -R21.reuse ;  /* 0x0000001630887c23 */ /* 0x100fe20008010815 */
[--C-:B------:R-:W-:Y:S01]  /*2fc0*/  FFMA.FTZ R15, R49, UR22, -R21.reuse ;  /* 0x00000016310f7c23 */ /* 0x100fe20008010815 */
[----:B0-----:R-:W-:Y:S01]  /*2fd0*/  FADD.FTZ R29, R147, R24 ;  /* 0x00000018931d7221 */ /* 0x001fe20000010000 */
[--C-:B------:R-:W-:Y:S01]  /*2fe0*/  FFMA.FTZ R138, R52, UR22, -R21.reuse ;  /* 0x00000016348a7c23 */ /* 0x100fe20008010815 */
[----:B------:R-:W0:Y:S01]  /*2ff0*/  MUFU.EX2 R150, R150 ;  /* 0x0000009600967308 */ /* 0x000e220000000800 */
[----:B------:R-:W-:Y:S01]  /*3000*/  FFMA.FTZ R25, R53, UR22, -R21 ;  /* 0x0000001635197c23 */ /* 0x000fe20008010815 */
[----:B------:R-:W-:Y:S01]  /*3010*/  FADD.FTZ R24, R14, R29 ;  /* 0x0000001d0e187221 */ /* 0x000fe20000010000 */
[--C-:B------:R-:W-:Y:S01]  /*3020*/  FFMA.FTZ R132, R56, UR22, -R21.reuse ;  /* 0x0000001638847c23 */ /* 0x100fe20008010815 */
[--C-:B------:R-:W-:Y:S01]  /*3030*/  FFMA.FTZ R27, R57, UR22, -R21.reuse ;  /* 0x00000016391b7c23 */ /* 0x100fe20008010815 */
[--C-:B------:R-:W-:Y:S01]  /*3040*/  FFMA.FTZ R134, R60, UR22, -R21.reuse ;  /* 0x000000163c867c23 */ /* 0x100fe20008010815 */
[----:B------:R-:W-:Y:S01]  /*3050*/  FADD.FTZ R33, R141, R24 ;  /* 0x000000188d217221 */ /* 0x000fe20000010000 */
[----:B------:R-:W-:Y:S01]  /*3060*/  FFMA.FTZ R29, R61, UR22, -R21 ;  /* 0x000000163d1d7c23 */ /* 0x000fe20008010815 */
[----:B------:R-:W2:Y:S01]  /*3070*/  MUFU.EX2 R5, R5 ;  /* 0x0000000500057308 */ /* 0x000ea20000000800 */
[----:B-1----:R-:W-:Y:S01]  /*3080*/  FADD.FTZ R31, R148, R3 ;  /* 0x00000003941f7221 */ /* 0x002fe20000010000 */
[----:B------:R-:W-:Y:S01]  /*3090*/  FADD.FTZ R28, R20, R33 ;  /* 0x00000021141c7221 */ /* 0x000fe20000010000 */
[--C-:B------:R-:W-:Y:S01]  /*30a0*/  FFMA.FTZ R128, R64, UR22, -R21.reuse ;  /* 0x0000001640807c23 */ /* 0x100fe20008010815 */
[--C-:B------:R-:W-:Y:S01]  /*30b0*/  FFMA.FTZ R130, R68, UR22, -R21.reuse ;  /* 0x0000001644827c23 */ /* 0x100fe20008010815 */
[----:B------:R-:W-:Y:S01]  /*30c0*/  F2FP.F16.F32.PACK_AB R149, R149, R4 ;  /* 0x000000049595723e */ /* 0x000fe200000000ff */
[----:B------:R-:W-:Y:S01]  /*30d0*/  FADD.FTZ R33, R143, R28 ;  /* 0x0000001c8f217221 */ /* 0x000fe20000010000 */
[----:B------:R-:W-:Y:S01]  /*30e0*/  FFMA.FTZ R69, R69, UR22, -R21 ;  /* 0x0000001645457c23 */ /* 0x000fe20008010815 */
[----:B------:R-:W1:Y:S01]  /*30f0*/  MUFU.EX2 R144, R144 ;  /* 0x0000009000907308 */ /* 0x000e620000000800 */
[----:B0-----:R-:W-:Y:S01]  /*3100*/  FADD.FTZ R24, R150, R31 ;  /* 0x0000001f96187221 */ /* 0x001fe20000010000 */
[----:B------:R-:W-:Y:S01]  /*3110*/  FADD.FTZ R28, R26, R33 ;  /* 0x000000211a1c7221 */ /* 0x000fe20000010000 */
[--C-:B------:R-:W-:Y:S01]  /*3120*/  FFMA.FTZ R72, R72, UR22, -R21.reuse ;  /* 0x0000001648487c23 */ /* 0x100fe20008010815 */
[--C-:B------:R-:W-:Y:S01]  /*3130*/  FFMA.FTZ R73, R73, UR22, -R21.reuse ;  /* 0x0000001649497c23 */ /* 0x100fe20008010815 */
[--C-:B------:R-:W-:Y:S01]  /*3140*/  FFMA.FTZ R76, R76, UR22, -R21.reuse ;  /* 0x000000164c4c7c23 */ /* 0x100fe20008010815 */
[----:B------:R-:W-:Y:S01]  /*3150*/  FADD.FTZ R35, R137, R28 ;  /* 0x0000001c89237221 */ /* 0x000fe20000010000 */
[----:B------:R-:W-:Y:S01]  /*3160*/  FFMA.FTZ R77, R77, UR22, -R21 ;  /* 0x000000164d4d7c23 */ /* 0x000fe20008010815 */
[----:B------:R-:W0:Y:S01]  /*3170*/  MUFU.EX2 R7, R7 ;  /* 0x0000000700077308 */ /* 0x000e220000000800 */
[----:B--2---:R-:W-:Y:S01]  /*3180*/  FADD.FTZ R31, R5, R24 ;  /* 0x00000018051f7221 */ /* 0x004fe20000010000 */
[----:B------:R-:W-:Y:S01]  /*3190*/  FADD.FTZ R28, R30, R35 ;  /* 0x000000231e1c7221 */ /* 0x000fe20000010000 */
[--C-:B------:R-:W-:Y:S01]  /*31a0*/  FFMA.FTZ R80, R80, UR22, -R21.reuse ;  /* 0x0000001650507c23 */ /* 0x100fe20008010815 */
[--C-:B------:R-:W-:Y:S01]  /*31b0*/  FFMA.FTZ R81, R81, UR22, -R21.reuse ;  /* 0x0000001651517c23 */ /* 0x100fe20008010815 */
[----:B------:R-:W-:Y:S01]  /*31c0*/  FFMA.FTZ R84, R84, UR22, -R21 ;  /* 0x0000001654547c23 */ /* 0x000fe20008010815 */
[----:B------:R-:W-:Y:S01]  /*31d0*/  FADD.FTZ R35, R139, R28 ;  /* 0x0000001c8b237221 */ /* 0x000fe20000010000 */
[----:B------:R-:W-:Y:S01]  /*31e0*/  F2FP.F16.F32.PACK_AB R148, R3, R148 ;  /* 0x000000940394723e */ /* 0x000fe200000000ff */
[----:B------:R-:W2:Y:S01]  /*31f0*/  MUFU.EX2 R146, R146 ;  /* 0x0000009200927308 */ /* 0x000ea20000000800 */
[----:B-1----:R-:W-:Y:S01]  /*3200*/  FADD.FTZ R24, R144, R31 ;  /* 0x0000001f90187221 */ /* 0x002fe20000010000 */
[--C-:B------:R-:W-:Y:S01]  /*3210*/  FFMA.FTZ R31, R65, UR22, -R21.reuse ;  /* 0x00000016411f7c23 */ /* 0x100fe20008010815 */
[----:B------:R-:W-:Y:S01]  /*3220*/  FFMA.FTZ R21, R85, UR22, -R21 ;  /* 0x0000001655157c23 */ /* 0x000fe20008010815 */
        /* <DEDUP_REMOVED lines=10> */
[C---:B------:R-:W-:Y:S02]  /*32d0*/  F2FP.F16.F32.PACK_AB R139, R34.reuse, R139 ;  /* 0x0000008b228b723e */ /* 0x040fe400000000ff */
[----:B------:R-:W-:Y:S02]  /*32e0*/  F2FP.F16.F32.PACK_AB R150, R5, R150 ;  /* 0x000000960596723e */ /* 0x000fe400000000ff */
[----:B------:R-:W2:Y:S01]  /*32f0*/  MUFU.EX2 R11, R11 ;  /* 0x0000000b000b7308 */ /* 0x000ea20000000800 */
[----:B-1----:R-:W-:Y:S01]  /*3300*/  FADD.FTZ R33, R9, R24 ;  /* 0x0000001809217221 */ /* 0x002fe20000010000 */
[----:B------:R-:W-:Y:S01]  /*3310*/  FADD.FTZ R24, R34, R35 ;  /* 0x0000002322187221 */ /* 0x000fe20000010000 */
[----:B------:R-:W-:Y:S02]  /*3320*/  F2FP.F16.F32.PACK_AB R144, R7, R144 ;  /* 0x000000900790723e */ /* 0x000fe400000000ff */
        /* <DEDUP_REMOVED lines=28> */
[----:B------:R-:W-:Y:S02]  /*34f0*/  FADD.FTZ R35, R127, R4 ;  /* 0x000000047f237221 */ /* 0x000fe40000010000 */
        /* <DEDUP_REMOVED lines=54> */
[----:B-1----:R-:W-:Y:S01]  /*3860*/  FADD.FTZ R4, R84, R3 ;  /* 0x0000000354047221 */ /* 0x002fe20000010000 */
[C---:B0-----:R-:W-:Y:S01]  /*3870*/  FADD.FTZ R2, R12.reuse, R35 ;  /* 0x000000230c027221 */ /* 0x041fe20000010000 */
[----:B------:R-:W-:Y:S02]  /*3880*/  F2FP.F16.F32.PACK_AB R123, R12, R123 ;  /* 0x0000007b0c7b723e */ /* 0x000fe400000000ff */
[C---:B--2---:R-:W-:Y:S01]  /*3890*/  FADD.FTZ R3, R21.reuse, R4 ;  /* 0x0000000415037221 */ /* 0x044fe20000010000 */
[----:B------:R-:W-:Y:S01]  /*38a0*/  F2FP.F16.F32.PACK_AB R122, R21, R84 ;  /* 0x00000054157a723e */ /* 0x000fe200000000ff */
[----:B------:R-:W-:Y:S06]  /*38b0*/  @!P3 BRA `(.L_x_2010) ;  /* 0x000000240088b947 */ /* 0x000fec0003800000 */
[----:B------:R-:W-:Y:S01]  /*38c0*/  IMAD.MOV.U32 R5, RZ, RZ, R0 ;  /* 0x000000ffff057224 */ /* 0x000fe200078e0000 */
[----:B------:R-:W-:Y:S01]  /*38d0*/  UMOV UR25, UR38 ;  /* 0x0000002600197c82 */ /* 0x000fe20008000000 */
[----:B------:R-:W-:Y:S01]  /*38e0*/  IMAD.MOV.U32 R4, RZ, RZ, R6 ;  /* 0x000000ffff047224 */ /* 0x000fe200078e0006 */
[----:B------:R-:W-:Y:S01]  /*38f0*/  UMOV UR23, UR39 ;  /* 0x0000002700177c82 */ /* 0x000fe20008000000 */
[----:B------:R-:W-:Y:S01]  /*3900*/  IMAD.MOV.U32 R119, RZ, RZ, RZ ;  /* 0x000000ffff777224 */ /* 0x000fe200078e00ff */
[----:B------:R-:W-:-:S06]  /*3910*/  ULDC UR22, c[0x0][0x988] ;  /* 0x0002620000167ab9 */ /* 0x000fcc0000000800 */
.L_x_2019:
        /* <DEDUP_REMOVED lines=9> */
.L_x_2012:
[----:B------:R-:W-:Y:S01]  /*39b0*/  ULEA UR6, UR39, UR45, 0x3 ;  /* 0x0000002d27067291 */ /* 0x000fe2000f8e183f */
[----:B------:R-:W-:-:S05]  /*39c0*/  IMAD.U32 R0, RZ, RZ, UR38 ;  /* 0x00000026ff007e24 */ /* 0x000fca000f8e00ff */
[----:B------:R-:W-:-:S04]  /*39d0*/  SHF.L.U32 R0, R0, 0x1f, RZ ;  /* 0x0000001f00007819 */ /* 0x000fc800000006ff */
[----:B------:R0:W1:Y:S01]  /*39e0*/  SYNCS.PHASECHK.TRANS64.TRYWAIT P3, [UR6+0x16830], R0 ;  /* 0x01683000ff0075a7 */ /* 0x0000620008060146 */
[----:B------:R-:W-:Y:S05]  /*39f0*/  @!P0 BRA `(.L_x_2013) ;  /* 0x0000000000048947 */ /* 0x000fea0003800000 */
[----:B------:R-:W-:Y:S01]  /*3a00*/  BPT.TRAP 0x1 ;  /* 0x000000040000795c */ /* 0x000fe20000300000 */
.L_x_2013:
[----:B-1----:R-:W-:Y:S05]  /*3a10*/  @P3 BRA `(.L_x_2011) ;  /* 0x0000000000083947 */ /* 0x002fea0003800000 */
[----:B------:R-:W1:Y:S02]  /*3a20*/  SYNCS.PHASECHK.TRANS64.TRYWAIT P3, [UR6+0x16830], R0 ;  /* 0x01683000ff0075a7 */ /* 0x000e640008060146 */
[----:B-1----:R-:W-:Y:S05]  /*3a30*/  @!P3 BRA `(.L_x_2014) ;  /* 0x000000b80090b947 */ /* 0x002fea0003800000 */
.L_x_2011:
        /* <DEDUP_REMOVED lines=25> */
.L_x_2016:
[----:B------:R-:W-:Y:S01]  /*3bd0*/  ULEA UR6, UR23, UR45, 0x3 ;  /* 0x0000002d17067291 */ /* 0x000fe2000f8e183f */
[----:B------:R-:W-:-:S05]  /*3be0*/  IMAD.U32 R0, RZ, RZ, UR25 ;  /* 0x00000019ff007e24 */ /* 0x000fca000f8e00ff */
[----:B------:R-:W-:-:S04]  /*3bf0*/  SHF.L.U32 R0, R0, 0x1f, RZ ;  /* 0x0000001f00007819 */ /* 0x000fc800000006ff */
[----:B------:R0:W1:Y:S01]  /*3c00*/  SYNCS.PHASECHK.TRANS64.TRYWAIT P3, [UR6+0x16850], R0 ;  /* 0x01685000ff0075a7 */ /* 0x0000620008060146 */
[----:B------:R-:W-:Y:S05]  /*3c10*/  @!P0 BRA `(.L_x_2017) ;  /* 0x0000000000048947 */ /* 0x000fea0003800000 */
[----:B------:R-:W-:Y:S01]  /*3c20*/  BPT.TRAP 0x1 ;  /* 0x000000040000795c */ /* 0x000fe20000300000 */
.L_x_2017:
[----:B-1----:R-:W-:Y:S05]  /*3c30*/  @P3 BRA `(.L_x_2015) ;  /* 0x0000000000083947 */ /* 0x002fea0003800000 */
[----:B------:R-:W1:Y:S02]  /*3c40*/  SYNCS.PHASECHK.TRANS64.TRYWAIT P3, [UR6+0x16850], R0 ;  /* 0x01685000ff0075a7 */ /* 0x000e640008060146 */
[----:B-1----:R-:W-:Y:S05]  /*3c50*/  @!P3 BRA `(.L_x_2018) ;  /* 0x000000b80020b947 */ /* 0x002fea0003800000 */
.L_x_2015:
[----:B------:R-:W-:Y:S01]  /*3c60*/  UIADD3 UR6, UR45, 0x400, URZ ;  /* 0x000004002d067890 */ /* 0x000fe2000fffe03f */
[----:B------:R-:W-:Y:S01]  /*3c70*/  WARPGROUP.ARRIVE ;  /* 0x00000000000079c5 */ /* 0x000fe20000000000 */
[----:B------:R-:W-:Y:S01]  /*3c80*/  UMOV UR7, 0x40000040 ;  /* 0x4000004000077882 */ /* 0x000fe20000000000 */
[----:B-1----:R-:W-:Y:S01]  /*3c90*/  VIADD R7, R17, UR43 ;  /* 0x0000002b11077c36 */ /* 0x002fe20008000000 */
[----:B------:R-:W-:Y:S02]  /*3ca0*/  USHF.R.U32.HI UR6, URZ, 0x4, UR6 ;  /* 0x000000043f067899 */ /* 0x000fe40008011606 */
        /* <DEDUP_REMOVED lines=17> */
[----:B------:R-:W1:Y:S02]  /*3dc0*/  SHFL.IDX PT, R7, R7, RZ, 0x1c1f ;  /* 0x001c1fff07077589 */ /* 0x000e6400000e0000 */
[----:B------:R-:W-:Y:S02]  /*3dd0*/  IMAD R6, R16, -0x2, R11 ;  /* 0xfffffffe10067824 */ /* 0x000fe400078e020b */
[----:B------:R-:W-:-:S05]  /*3de0*/  IMAD.U32 R11, RZ, RZ, UR50 ;  /* 0x00000032ff0b7e24 */ /* 0x000fca000f8e00ff */
[----:B------:R-:W-:-:S05]  /*3df0*/  IADD3 R6, -R11, UR47, R6 ;  /* 0x0000002f0b067c10 */ /* 0x000fca000fffe106 */
[----:B0-----:R-:W-:-:S05]  /*3e00*/  IMAD.IADD R0, R6, 0x1, R9 ;  /* 0x0000000106007824 */ /* 0x001fca00078e0209 */
[----:B------:R-:W-:Y:S01]  /*3e10*/  ISETP.GT.AND P3, PT, R0, RZ, PT ;  /* 0x000000ff0000720c */ /* 0x000fe20003f64270 */
[----:B-1----:R-:W-:Y:S01]  /*3e20*/  IMAD.IADD R6, R6, 0x1, R7 ;  /* 0x0000000106067824 */ /* 0x002fe200078e0207 */
        /* <DEDUP_REMOVED lines=62> */
[----:B------:R-:W-:Y:S01]  /*4210*/  FSEL R63, R63, -INF , P4 ;  /* 0xff8000003f3f7808 */ /* 0x000fe20002000000 */
[----:B------:R-:W-:-:S02]  /*4220*/  WARPGROUP.DEPBAR.LE gsb0, 0x0 ;  /* 0x00008000000079c5 */ /* 0x000fc40000010000 */
[----:B------:R-:W-:Y:S01]  /*4230*/  WARPGROUP.ARRIVE ;  /* 0x00000000000079c5 */ /* 0x000fe20000000000 */
[----:B------:R-:W-:Y:S02]  /*4240*/  FMNMX.FTZ R8, R62, R9, !PT ;  /* 0x000000093e087209 */ /* 0x000fe40007810000 */
[----:B------:R-:W-:Y:S02]  /*4250*/  ISETP.GT.AND P4, PT, R0, 0x51, PT ;  /* 0x000000510000780c */ /* 0x000fe40003f84270 */
[----:B------:R-:W-:Y:S01]  /*4260*/  FSEL R66, R66, -INF , P3 ;  /* 0xff80000042427808 */ /* 0x000fe20001800000 */
[----:B------:R-:W-:Y:S01]  /*4270*/  HGMMA.64x64x16.F32 R88, R140, gdesc[UR4].tnspB, R88, gsb0 ;  /* 0x40e000048c587df0 */ /* 0x000fe20008000858 */
[----:B------:R-:W-:Y:S01]  /*4280*/  UIADD3 UR6, UR10, 0x180, URZ ;  /* 0x000001800a067890 */ /* 0x000fe2000fffe03f */
[----:B------:R-:W-:Y:S01]  /*4290*/  FMNMX.FTZ R9, R63, R8, !PT ;  /* 0x000000083f097209 */ /* 0x000fe20007810000 */
[----:B------:R-:W-:Y:S01]  /*42a0*/  UMOV UR7, 0x40000040 ;  /* 0x4000004000077882 */ /* 0x000fe20000000000 */
        /* <DEDUP_REMOVED lines=30> */
[----:B------:R-:W-:-:S02]  /*4490*/  FSEL R87, R87, -INF , P4 ;  /* 0xff80000057577808 */ /* 0x000fc40002000000 */
[----:B------:R-:W-:Y:S02]  /*44a0*/  FMNMX.FTZ R0, R86, R9, !PT ;  /* 0x0000000956007209 */ /* 0x000fe40007810000 */
[C---:B------:R-:W-:Y:S02]  /*44b0*/  ISETP.GT.AND P4, PT, R6.reuse, RZ, PT ;  /* 0x000000ff0600720c */ /* 0x040fe40003f84270 */
[----:B------:R-:W-:Y:S02]  /*44c0*/  FMNMX.FTZ R8, R87, R0, !PT ;  /* 0x0000000057087209 */ /* 0x000fe40007810000 */
[----:B------:R-:W-:Y:S02]  /*44d0*/  ISETP.GT.AND P5, PT, R6, 0x1, PT ;  /* 0x000000010600780c */ /* 0x000fe40003fa4270 */
[----:B------:R-:W-:Y:S01]  /*44e0*/  FSEL R7, R24, -INF , P4 ;  /* 0xff80000018077808 */ /* 0x000fe20002000000 */
[----:B------:R-:W0:Y:S01]  /*44f0*/  SHFL.BFLY PT, R9, R8, 0x2, 0x1f ;  /* 0x0c401f0008097f89 */ /* 0x000e2200000e0000 */
        /* <DEDUP_REMOVED lines=14> */
[----:B------:R-:W-:Y:S02]  /*45e0*/  ISETP.GT.AND P4, PT, R6, 0x18, PT ;  /* 0x000000180600780c */ /* 0x000fe40003f84270 */
[----:B0-----:R-:W-:Y:S02]  /*45f0*/  FMNMX.FTZ R9, R8, R9, !PT ;  /* 0x0000000908097209 */ /* 0x001fe40007810000 */
[----:B------:R-:W-:-:S02]  /*4600*/  FSEL R33, R33, -INF , P5 ;  /* 0xff80000021217808 */ /* 0x000fc40002800000 */
[----:B------:R-:W-:Y:S01]  /*4610*/  ISETP.GT.AND P5, PT, R6, 0x19, PT ;  /* 0x000000190600780c */ /* 0x000fe20003fa4270 */
[----:B------:R-:W0:Y:S01]  /*4620*/  SHFL.BFLY PT, R0, R9, 0x1, 0x1f ;  /* 0x0c201f0009007f89 */ /* 0x000e2200000e0000 */
[----:B------:R-:W-:Y:S02]  /*4630*/  FSEL R36, R36, -INF , P4 ;  /* 0xff80000024247808 */ /* 0x000fe40002000000 */
[C---:B------:R-:W-:Y:S02]  /*4640*/  ISETP.GT.AND P4, PT, R6.reuse, 0x20, PT ;  /* 0x000000200600780c */ /* 0x040fe40003f84270 */
[----:B------:R-:W-:Y:S02]  /*4650*/  FSEL R37, R37, -INF , P5 ;  /* 0xff80000025257808 */ /* 0x000fe40002800000 */
[----:B------:R-:W-:Y:S02]  /*4660*/  ISETP.GT.AND P5, PT, R6, 0x21, PT ;  /* 0x000000210600780c */ /* 0x000fe40003fa4270 */
[----:B------:R-:W-:-:S02]  /*4670*/  FSEL R40, R40, -INF , P4 ;  /* 0xff80000028287808 */ /* 0x000fc40002000000 */
[C---:B------:R-:W-:Y:S02]  /*4680*/  ISETP.GT.AND P4, PT, R6.reuse, 0x28, PT ;  /* 0x000000280600780c */ /* 0x040fe40003f84270 */
[----:B------:R-:W-:Y:S02]  /*4690*/  FSEL R41, R41, -INF , P5 ;  /* 0xff80000029297808 */ /* 0x000fe40002800000 */
[----:B------:R-:W-:Y:S02]  /*46a0*/  ISETP.GT.AND P5, PT, R6, 0x29, PT ;  /* 0x000000290600780c */ /* 0x000fe40003fa4270 */
[----:B------:R-:W-:Y:S02]  /*46b0*/  FSEL R44, R44, -INF , P4 ;  /* 0xff8000002c2c7808 */ /* 0x000fe40002000000 */
[----:B------:R-:W-:Y:S02]  /*46c0*/  ISETP.GT.AND P4, PT, R6, 0x30, PT ;  /* 0x000000300600780c */ /* 0x000fe40003f84270 */
[----:B------:R-:W-:-:S02]  /*46d0*/  FSEL R45, R45, -INF , P5 ;  /* 0xff8000002d2d7808 */ /* 0x000fc40002800000 */
[----:B------:R-:W-:Y:S02]  /*46e0*/  ISETP.GT.AND P5, PT, R6, 0x31, PT ;  /* 0x000000310600780c */ /* 0x000fe40003fa4270 */
[----:B0-----:R-:W-:Y:S02]  /*46f0*/  FMNMX.FTZ R0, R9, R0, !PT ;  /* 0x0000000009007209 */ /* 0x001fe40007810000 */
[----:B------:R-:W-:Y:S02]  /*4700*/  FMNMX.FTZ R9, R25, R12, !PT ;  /* 0x0000000c19097209 */ /* 0x000fe40007810000 */
[----:B------:R-:W-:Y:S01]  /*4710*/  FSEL R48, R48, -INF , P4 ;  /* 0xff80000030307808 */ /* 0x000fe20002000000 */
[----:B------:R-:W-:Y:S01]  /*4720*/  FMUL.FTZ R10, R0, UR22 ;  /* 0x00000016000a7c20 */ /* 0x000fe20008410000 */
        /* <DEDUP_REMOVED lines=12> */
[----:B------:R-:W-:Y:S02]  /*47f0*/  FMNMX.FTZ R20, R40, R9, !PT ;  /* 0x0000000928147209 */ /* 0x000fe40007810000 */
[----:B------:R-:W-:Y:S01]  /*4800*/  FSEL R53, R53, -INF , P5 ;  /* 0xff80000035357808 */ /* 0x000fe20002800000 */
[----:B------:R-:W-:-:S02]  /*4810*/  WARPGROUP.DEPBAR.LE gsb0, 0x0 ;  /* 0x00008000000079c5 */ /* 0x000fc40000010000 */
[----:B------:R-:W-:Y:S01]  /*4820*/  WARPGROUP.ARRIVE ;  /* 0x00000000000079c5 */ /* 0x000fe20000000000 */
[----:B------:R-:W-:Y:S02]  /*4830*/  FMNMX.FTZ R9, R41, R20, !PT ;  /* 0x0000001429097209 */ /* 0x000fe40007810000 */
[----:B------:R-:W-:Y:S02]  /*4840*/  FSEL R8, R10, RZ, P3 ;  /* 0x000000ff0a087208 */ /* 0x000fe40001800000 */
[----:B------:R-:W-:Y:S01]  /*4850*/  FMNMX.FTZ R20, R44, R9, !PT ;  /* 0x000000092c147209 */ /* 0x000fe20007810000 */
[----:B------:R-:W-:Y:S01]  /*4860*/  HGMMA.64x64x16.F32 R88, R132, gdesc[UR4].tnspB, R88, gsb0 ;  /* 0x40e0000484587df0 */ /* 0x000fe20008000858 */
[----:B------:R-:W-:Y:S01]  /*4870*/  UIADD3 UR6, UR10, 0x280, URZ ;  /* 0x000002800a067890 */ /* 0x000fe2000fffe03f */
[----:B------:R-:W-:Y:S01]  /*4880*/  ISETP.GT.AND P5, PT, R6, 0x41, PT ;  /* 0x000000410600780c */ /* 0x000fe20003fa4270 */
[----:B------:R-:W-:Y:S01]  /*4890*/  UMOV UR7, 0x40000040 ;  /* 0x4000004000077882 */ /* 0x000fe20000000000 */
        /* <DEDUP_REMOVED lines=11> */
[----:B------:R-:W-:Y:S01]  /*4950*/  MUFU.EX2 R149, R149 ;  /* 0x0000009500957308 */ /* 0x000fe20000000800 */
        /* <DEDUP_REMOVED lines=23> */
[----:B------:R0:W-:Y:S01]  /*4ad0*/  MUFU.EX2 R12, R31 ;  /* 0x0000001f000c7308 */ /* 0x0001e20000000800 */
[----:B------:R-:W-:Y:S01]  /*4ae0*/  ISETP.GT.AND P4, PT, R6, 0x58, PT ;  /* 0x000000580600780c */ /* 0x000fe20003f84270 */
[--C-:B------:R-:W-:Y:S01]  /*4af0*/  FFMA.FTZ R139, R54, UR22, -R8.reuse ;  /* 0x00000016368b7c23 */ /* 0x100fe20008010808 */
[----:B------:R-:W-:Y:S01]  /*4b00*/  FSEL R65, R65, -INF , P5 ;  /* 0xff80000041417808 */ /* 0x000fe20002800000 */
[--C-:B------:R-:W-:Y:S01]  /*4b10*/  FFMA.FTZ R55, R55, UR22, -R8.reuse ;  /* 0x0000001637377c23 */ /* 0x100fe20008010808 */
        /* <DEDUP_REMOVED lines=17> */
[----:B------:R-:W-:Y:S01]  /*4c30*/  FFMA.FTZ R27, R86, UR22, -R8 ;  /* 0x00000016561b7c23 */ /* 0x000fe20008010808 */
[----:B------:R-:W-:Y:S01]  /*4c40*/  FMNMX.FTZ R9, R69, R30, !PT ;  /* 0x0000001e45097209 */ /* 0x000fe20007810000 */
[----:B------:R-:W-:Y:S01]  /*4c50*/  MUFU.EX2 R14, R35 ;  /* 0x00000023000e7308 */ /* 0x000fe20000000800 */
[----:B------:R-:W-:-:S02]  /*4c60*/  ISETP.GT.AND P4, PT, R6, 0x68, PT ;  /* 0x000000680600780c */ /* 0x000fc40003f84270 */
[----:B------:R-:W-:Y:S02]  /*4c70*/  FSEL R73, R73, -INF , P5 ;  /* 0xff80000049497808 */ /* 0x000fe40002800000 */
[----:B------:R-:W-:Y:S02]  /*4c80*/  FMNMX.FTZ R34, R72, R9, !PT ;  /* 0x0000000948227209 */ /* 0x000fe40007810000 */
[----:B------:R-:W-:Y:S01]  /*4c90*/  ISETP.GT.AND P5, PT, R6, 0x69, PT ;  /* 0x000000690600780c */ /* 0x000fe20003fa4270 */
[----:B------:R-:W-:Y:S01]  /*4ca0*/  MUFU.EX2 R147, R147 ;  /* 0x0000009300937308 */ /* 0x000fe20000000800 */
[----:B------:R-:W-:Y:S02]  /*4cb0*/  FSEL R76, R76, -INF , P4 ;  /* 0xff8000004c4c7808 */ /* 0x000fe40002000000 */
[----:B------:R-:W-:Y:S02]  /*4cc0*/  FMNMX.FTZ R9, R73, R34, !PT ;  /* 0x0000002249097209 */ /* 0x000fe40007810000 */
[----:B------:R-:W-:Y:S01]  /*4cd0*/  ISETP.GT.AND P4, PT, R6, 0x70, PT ;  /* 0x000000700600780c */ /* 0x000fe20003f84270 */
[----:B------:R-:W-:-:S02]  /*4ce0*/  WARPGROUP.DEPBAR.LE gsb0, 0x0 ;  /* 0x00008000000079c5 */ /* 0x000fc40000010000 */
        /* <DEDUP_REMOVED lines=287> */
.L_x_2010:
[----:B------:R-:W-:-:S13]  /*5ee0*/  ISETP.LE.AND P2, PT, RZ, UR24, PT ;  /* 0x00000018ff007c0c */ /* 0x000fda000bf43270 */
[----:B------:R-:W-:Y:S05]  /*5ef0*/  @!P2 BRA `(.L_x_2020) ;  /* 0x0000001c0030a947 */ /* 0x000fea0003800000 */
[----:B------:R-:W-:Y:S01]  /*5f00*/  IMAD.MOV.U32 R5, RZ, RZ, R0 ;  /* 0x000000ffff057224 */ /* 0x000fe200078e0000 */
[----:B------:R-:W-:Y:S01]  /*5f10*/  UMOV UR23, UR38 ;  /* 0x0000002600177c82 */ /* 0x000fe20008000000 */
[----:B------:R-:W-:Y:S01]  /*5f20*/  IMAD.MOV.U32 R7, RZ, RZ, R6 ;  /* 0x000000ffff077224 */ /* 0x000fe200078e0006 */
[----:B------:R-:W-:Y:S01]  /*5f30*/  UMOV UR21, UR39 ;  /* 0x0000002700157c82 */ /* 0x000fe20008000000 */
[----:B------:R-:W-:-:S05]  /*5f40*/  ULDC UR22, c[0x0][0x988] ;  /* 0x0002620000167ab9 */ /* 0x000fca0000000800 */
.L_x_2029:
        /* <DEDUP_REMOVED lines=9> */
.L_x_2022:
[----:B------:R-:W-:Y:S01]  /*5fe0*/  ULEA UR6, UR39, UR45, 0x3 ;  /* 0x0000002d27067291 */ /* 0x000fe2000f8e183f */
[----:B------:R-:W-:-:S05]  /*5ff0*/  IMAD.U32 R0, RZ, RZ, UR38 ;  /* 0x00000026ff007e24 */ /* 0x000fca000f8e00ff */
[----:B------:R-:W-:-:S04]  /*6000*/  SHF.L.U32 R0, R0, 0x1f, RZ ;  /* 0x0000001f00007819 */ /* 0x000fc800000006ff */
[----:B------:R0:W1:Y:S01]  /*6010*/  SYNCS.PHASECHK.TRANS64.TRYWAIT P2, [UR6+0x16830], R0 ;  /* 0x01683000ff0075a7 */ /* 0x0000620008040146 */
[----:B------:R-:W-:Y:S05]  /*6020*/  @!P0 BRA `(.L_x_2023) ;  /* 0x0000000000048947 */ /* 0x000fea0003800000 */
[----:B------:R-:W-:Y:S01]  /*6030*/  BPT.TRAP 0x1 ;  /* 0x000000040000795c */ /* 0x000fe20000300000 */
.L_x_2023:
[----:B-1----:R-:W-:Y:S05]  /*6040*/  @P2 BRA `(.L_x_2021) ;  /* 0x0000000000082947 */ /* 0x002fea0003800000 */
[----:B------:R-:W1:Y:S02]  /*6050*/  SYNCS.PHASECHK.TRANS64.TRYWAIT P2, [UR6+0x16830], R0 ;  /* 0x01683000ff0075a7 */ /* 0x000e640008040146 */
[----:B-1----:R-:W-:Y:S05]  /*6060*/  @!P2 BRA `(.L_x_2024) ;  /* 0x000000940034a947 */ /* 0x002fea0003800000 */
.L_x_2021:
        /* <DEDUP_REMOVED lines=25> */
.L_x_2026:
[----:B------:R-:W-:Y:S01]  /*6200*/  ULEA UR6, UR21, UR45, 0x3 ;  /* 0x0000002d15067291 */ /* 0x000fe2000f8e183f */
[----:B------:R-:W-:-:S05]  /*6210*/  IMAD.U32 R0, RZ, RZ, UR23 ;  /* 0x00000017ff007e24 */ /* 0x000fca000f8e00ff */
[----:B------:R-:W-:-:S04]  /*6220*/  SHF.L.U32 R0, R0, 0x1f, RZ ;  /* 0x0000001f00007819 */ /* 0x000fc800000006ff */
[----:B------:R0:W1:Y:S01]  /*6230*/  SYNCS.PHASECHK.TRANS64.TRYWAIT P2, [UR6+0x16850], R0 ;  /* 0x01685000ff0075a7 */ /* 0x0000620008040146 */
[----:B------:R-:W-:Y:S05]  /*6240*/  @!P0 BRA `(.L_x_2027) ;  /* 0x0000000000048947 */ /* 0x000fea0003800000 */
[----:B------:R-:W-:Y:S01]  /*6250*/  BPT.TRAP 0x1 ;  /* 0x000000040000795c */ /* 0x000fe20000300000 */
.L_x_2027:
[----:B-1----:R-:W-:Y:S05]  /*6260*/  @P2 BRA `(.L_x_2025) ;  /* 0x0000000000082947 */ /* 0x002fea0003800000 */
[----:B------:R-:W1:Y:S02]  /*6270*/  SYNCS.PHASECHK.TRANS64.TRYWAIT P2, [UR6+0x16850], R0 ;  /* 0x01685000ff0075a7 */ /* 0x000e640008040146 */
[----:B-1----:R-:W-:Y:S05]  /*6280*/  @!P2 BRA `(.L_x_2028) ;  /* 0x0000009000c4a947 */ /* 0x002fea0003800000 */
.L_x_2025:
        /* <DEDUP_REMOVED lines=403> */
.L_x_2020:
[----:B------:R-:W-:Y:S06]  /*7bc0*/  BAR.ARV 0x8, 0x200 ;  /* 0x0208000000007b1d */ /* 0x000fec0000002000 */
[----:B------:R-:W-:Y:S05]  /*7bd0*/  @!P0 BRA `(.L_x_2030) ;  /* 0x0000000000048947 */ /* 0x000fea0003800000 */
[----:B------:R-:W-:Y:S01]  /*7be0*/  BPT.TRAP 0x1 ;  /* 0x000000040000795c */ /* 0x000fe20000300000 */
.L_x_2030:
[----:B------:R-:W-:Y:S01]  /*7bf0*/  ULEA UR5, UR39, UR45, 0x3 ;  /* 0x0000002d27057291 */ /* 0x000fe2000f8e183f */
[----:B------:R-:W-:-:S05]  /*7c00*/  IMAD.U32 R4, RZ, RZ, UR38 ;  /* 0x00000026ff047e24 */ /* 0x000fca000f8e00ff */
[----:B------:R-:W-:-:S04]  /*7c10*/  SHF.L.U32 R4, R4, 0x1f, RZ ;  /* 0x0000001f04047819 */ /* 0x000fc800000006ff */
[----:B------:R0:W1:Y:S01]  /*7c20*/  SYNCS.PHASECHK.TRANS64.TRYWAIT P2, [UR5+0x16850], R4 ;  /* 0x01685004ff0075a7 */ /* 0x0000620008040145 */
[----:B------:R-:W-:Y:S05]  /*7c30*/  @!P0 BRA `(.L_x_2031) ;  /* 0x0000000000048947 */ /* 0x000fea0003800000 */
[----:B------:R-:W-:Y:S01]  /*7c40*/  BPT.TRAP 0x1 ;  /* 0x000000040000795c */ /* 0x000fe20000300000 */
.L_x_2031:
[----:B-1----:R-:W-:Y:S05]  /*7c50*/  @P2 BRA `(.L_x_2032) ;  /* 0x0000000000082947 */ /* 0x002fea0003800000 */
[----:B------:R-:W1:Y:S02]  /*7c60*/  SYNCS.PHASECHK.TRANS64.TRYWAIT P0, [UR5+0x16850], R4 ;  /* 0x01685004ff0075a7 */ /* 0x000e640008000145 */
[----:B-1----:R-:W-:Y:S05]  /*7c70*/  @!P0 BRA `(.L_x_2033) ;  /* 0x0000007800608947 */ /* 0x002fea0003800000 */
.L_x_2032:
        /* <DEDUP_REMOVED lines=114> */
.L_x_2003:
[----:B------:R-:W0:Y:S01]  /*83a0*/  S2R R3, SR_CgaCtaId ;  /* 0x0000000000037919 */ /* 0x000e220000008800 */
[----:B------:R-:W-:Y:S01]  /*83b0*/  MOV R0, 0x400 ;  /* 0x0000040000007802 */ /* 0x000fe20000000f00 */
[----:B------:R-:W-:Y:S01]  /*83c0*/  BSSY B0, `(.L_x_2034) ;  /* 0x0000189000007945 */ /* 0x000fe20003800000 */
[----:B------:R-:W-:Y:S02]  /*83d0*/  BAR.SYNC.DEFER_BLOCKING 0x5, 0x200 ;  /* 0x0148000000007b1d */ /* 0x000fe40000010000 */
[----:B0-----:R-:W-:-:S05]  /*83e0*/  LEA R0, R3, R0, 0x18 ;  /* 0x0000000003007211 */ /* 0x001fca00078ec0ff */
[----:B------:R-:W0:Y:S02]  /*83f0*/  LDS.128 R28, [R0+0x168d0] ;  /* 0x0168d000001c7984 */ /* 0x000e240000000c00 */
[----:B0-----:R-:W-:Y:S02]  /*8400*/  R2UR UR5, R29 ;  /* 0x000000001d0572ca */ /* 0x001fe400000e0000 */
        /* <DEDUP_REMOVED lines=9> */
[----:B------:R-:W-:Y:S01]  /*84a0*/  USHF.L.U32 UR16, UR40, 0x2, URZ ;  /* 0x0000000228107899 */ /* 0x000fe2000800063f */
[----:B------:R-:W-:Y:S01]  /*84b0*/  F2FP.F16.F32.PACK_AB R14, R14, R25 ;  /* 0x000000190e0e723e */ /* 0x000fe200000000ff */
[----:B------:R-:W-:Y:S01]  /*84c0*/  UISETP.NE.AND.EX UP0, UPT, UR9, URZ, UPT, UP0 ;  /* 0x0000003f0900728c */ /* 0x000fe2000bf05300 */
[----:B------:R-:W-:Y:S01]  /*84d0*/  F2FP.F16.F32.PACK_AB R15, R15, R110 ;  /* 0x0000006e0f0f723e */ /* 0x000fe200000000ff */
[----:B------:R-:W-:Y:S01]  /*84e0*/  USHF.L.U64.HI UR18, UR40, 0x2, UR41 ;  /* 0x0000000228127899 */ /* 0x000fe20008010229 */
[----:B------:R-:W-:Y:S01]  /*84f0*/  F2FP.F16.F32.PACK_AB R113, R115, R114 ;  /* 0x000000727371723e */ /* 0x000fe200000000ff */
[----:B------:R-:W-:Y:S01]  /*8500*/  UIADD3 UR4, UP1, UR16, UR8, URZ ;  /* 0x0000000810047290 */ /* 0x000fe2000ff3e03f */
[----:B------:R-:W-:Y:S01]  /*8510*/  F2FP.F16.F32.PACK_AB R114, R117, R116 ;  /* 0x000000747572723e */ /* 0x000fe200000000ff */
[----:B------:R-:W1:Y:S01]  /*8520*/  LDC R33, c[0x0][0xbe8] ;  /* 0x0002fa00ff217b82 */ /* 0x000e620000000800 */
[----:B------:R-:W-:Y:S01]  /*8530*/  F2FP.F16.F32.PACK_AB R115, R119, R118 ;  /* 0x000000767773723e */ /* 0x000fe200000000ff */
[----:B------:R-:W-:-:S02]  /*8540*/  UIADD3.X UR7, UR18, UR9, URZ, UP1, !UPT ;  /* 0x0000000912077290 */ /* 0x000fc40008ffe43f */
[----:B------:R-:W-:-:S04]  /*8550*/  IMAD.U32 R24, RZ, RZ, UR4 ;  /* 0x00000004ff187e24 */ /* 0x000fc8000f8e00ff */
[----:B------:R-:W-:Y:S01]  /*8560*/  BAR.SYNC.DEFER_BLOCKING 0x1, 0x180 ;  /* 0x0046000000007b1d */ /* 0x000fe20000010000 */
[----:B------:R-:W-:Y:S01]  /*8570*/  IMAD.U32 R25, RZ, RZ, UR7 ;  /* 0x00000007ff197e24 */ /* 0x000fe2000f8e00ff */
[----:B------:R-:W-:-:S04]  /*8580*/  USHF.R.S32.HI UR17, URZ, 0x1f, UR42 ;  /* 0x0000001f3f117899 */ /* 0x000fc8000801142a */
[----:B------:R-:W-:Y:S01]  /*8590*/  ULDC.64 UR10, c[0x0][0xb90] ;  /* 0x0002e400000a7ab9 */ /* 0x000fe20000000a00 */
        /* <DEDUP_REMOVED lines=32> */
[----:B------:R-:W-:Y:S01]  /*87a0*/  F2FP.F16.F32.PACK_AB R9, R99, R98 ;  /* 0x000000626309723e */ /* 0x000fe200000000ff */
[----:B------:R-:W-:Y:S01]  /*87b0*/  STSM.16.M88.4 [R32], R4 ;  /* 0x0000000420007844 */ /* 0x000fe20000000200 */
[----:B------:R-:W-:Y:S02]  /*87c0*/  F2FP.F16.F32.PACK_AB R10, R101, R100 ;  /* 0x00000064650a723e */ /* 0x000fe400000000ff */
[----:B------:R-:W-:-:S02]  /*87d0*/  F2FP.F16.F32.PACK_AB R11, R103, R102 ;  /* 0x00000066670b723e */ /* 0x000fc400000000ff */
[----:B------:R-:W-:-:S03]  /*87e0*/  PLOP3.LUT P2, PT, PT, PT, UP0, 0x80, 0x0 ;  /* 0x000000000000781c */ /* 0x000fc60003f4f008 */
[----:B------:R0:W-:Y:S04]  /*87f0*/  STSM.16.M88.4 [R30], R8 ;  /* 0x000000081e007844 */ /* 0x0001e80000000200 */
[----:B------:R2:W-:Y:S04]  /*8800*/  STSM.16.M88.4 [R29], R12 ;  /* 0x0000000c1d007844 */ /* 0x0005e80000000200 */
[----:B------:R2:W-:Y:S01]  /*8810*/  STSM.16.M88.4 [R28], R112 ;  /* 0x000000701c007844 */ /* 0x0005e20000000200 */
[----:B------:R-:W-:Y:S06]  /*8820*/  BAR.SYNC.DEFER_BLOCKING 0x1, 0x180 ;  /* 0x0046000000007b1d */ /* 0x000fec0000010000 */
[----:B------:R-:W3:Y:S01]  /*8830*/  @P2 LDG.E R26, desc[UR48][R24.64] ;  /* 0x00000030181a2981 */ /* 0x000ee2000c1e1900 */
[----:B-1----:R-:W-:Y:S01]  /*8840*/  ISETP.NE.AND P1, PT, R33, 0x1, PT ;  /* 0x000000012100780c */ /* 0x002fe20003f25270 */
[----:B------:R-:W-:Y:S01]  /*8850*/  UMOV UR4, URZ ;  /* 0x0000003f00047c82 */ /* 0x000fe20008000000 */
[----:B0-----:R-:W-:Y:S01]  /*8860*/  VIADD R8, R17, UR43 ;  /* 0x0000002b11087c36 */ /* 0x001fe20008000000 */
[----:B------:R-:W-:-:S02]  /*8870*/  UIMAD UR7, UR17, UR10, URZ ;  /* 0x0000000a110772a4 */ /* 0x000fc4000f8e023f */
[----:B------:R-:W-:Y:S01]  /*8880*/  USEL UR41, UR41, URZ, !UP0 ;  /* 0x0000003f29297287 */ /* 0x000fe2000c000000 */
[----:B------:R-:W-:Y:S01]  /*8890*/  IMAD.MOV.U32 R4, RZ, RZ, R8 ;  /* 0x000000ffff047224 */ /* 0x000fe200078e0008 */
[----:B------:R-:W-:Y:S02]  /*88a0*/  UIMAD UR7, UR42, UR11, UR7 ;  /* 0x0000000b2a0772a4 */ /* 0x000fe4000f8e0207 */
[----:B------:R-:W-:Y:S02]  /*88b0*/  UISETP.NE.U32.AND UP1, UPT, UR12, URZ, UPT ;  /* 0x0000003f0c00728c */ /* 0x000fe4000bf25070 */
[----:B------:R-:W-:Y:S02]  /*88c0*/  USEL UR40, UR40, URZ, !UP0 ;  /* 0x0000003f28287287 */ /* 0x000fe4000c000000 */
        /* <DEDUP_REMOVED lines=10> */
[----:B---3--:R-:W-:-:S13]  /*8970*/  @P2 R2UR UR4, R26 ;  /* 0x000000001a0422ca */ /* 0x008fda00000e0000 */
[----:B------:R-:W-:Y:S02]  /*8980*/  USHF.R.S32.HI UR9, URZ, 0x1f, UR4 ;  /* 0x0000001f3f097899 */ /* 0x000fe40008011404 */
[----:B------:R-:W-:Y:S02]  /*8990*/  UMOV UR8, UR4 ;  /* 0x0000000400087c82 */ /* 0x000fe40008000000 */
[----:B------:R-:W-:-:S04]  /*89a0*/  UIMAD.WIDE.U32 UR10, UR42, UR10, UR8 ;  /* 0x0000000a2a0a72a5 */ /* 0x000fc8000f8e0008 */
[----:B------:R-:W-:Y:S02]  /*89b0*/  UIADD3 UR11, UR11, UR7, URZ ;  /* 0x000000070b0b7290 */ /* 0x000fe4000fffe03f */
[----:B------:R-:W-:Y:S02]  /*89c0*/  UIMAD UR7, UR41, UR14, URZ ;  /* 0x0000000e290772a4 */ /* 0x000fe4000f8e023f */
[----:B------:R-:W-:Y:S02]  /*89d0*/  UIMAD.WIDE.U32 UR10, UR40, UR14, UR10 ;  /* 0x0000000e280a72a5 */ /* 0x000fe4000f8e000a */
[----:B------:R-:W-:-:S03]  /*89e0*/  UIMAD UR7, UR40, UR15, UR7 ;  /* 0x0000000f280772a4 */ /* 0x000fc6000f8e0207 */
[----:B------:R-:W-:Y:S01]  /*89f0*/  ULDC.64 UR14, c[0x0][0xb88] ;  /* 0x0002e200000e7ab9 */ /* 0x000fe20000000a00 */
[----:B------:R-:W-:Y:S01]  /*8a00*/  IADD3 R4, P0, R4, UR10, RZ ;  /* 0x0000000a04047c10 */ /* 0x000fe2000ff1e0ff */
[----:B------:R-:W-:Y:S01]  /*8a10*/  IMAD R8, R5, UR14, RZ ;  /* 0x0000000e05087c24 */ /* 0x000fe2000f8e02ff */
[----:B------:R-:W-:Y:S01]  /*8a20*/  @UP0 UIADD3 UR10, UP1, UR16, UR12, URZ ;  /* 0x0000000c100a0290 */ /* 0x000fe2000ff3e03f */
[----:B------:R-:W-:Y:S01]  /*8a30*/  IMAD.U32 R9, RZ, RZ, UR7 ;  /* 0x00000007ff097e24 */ /* 0x000fe2000f8e00ff */
[----:B------:R-:W-:-:S04]  /*8a40*/  ULDC UR7, c[0x0][0xa88] ;  /* 0x0002a20000077ab9 */ /* 0x000fc80000000800 */
[----:B------:R-:W-:Y:S01]  /*8a50*/  IADD3.X R5, R6, UR11, R9, P0, !PT ;  /* 0x0000000b06057c10 */ /* 0x000fe200087fe409 */
[----:B------:R-:W-:Y:S01]  /*8a60*/  @UP0 UIADD3.X UR11, UR18, UR13, URZ, UP1, !UPT ;  /* 0x0000000d120b0290 */ /* 0x000fe20008ffe43f */
[C---:B------:R-:W-:Y:S02]  /*8a70*/  IMAD R9, R7.reuse, UR15, R8 ;  /* 0x0000000f07097c24 */ /* 0x040fe4000f8e0208 */
[----:B------:R-:W-:Y:S01]  /*8a80*/  IMAD.U32 R6, RZ, RZ, UR7 ;  /* 0x00000007ff067e24 */ /* 0x000fe2000f8e00ff */
[----:B------:R-:W-:Y:S01]  /*8a90*/  ULDC.64 UR12, c[0x0][0xb50] ;  /* 0x0002d400000c7ab9 */ /* 0x000fe20000000a00 */
[----:B------:R-:W-:-:S04]  /*8aa0*/  IMAD.WIDE.U32 R4, R7, UR14, R4 ;  /* 0x0000000e07047c25 */ /* 0x000fc8000f8e0004 */
        /* <DEDUP_REMOVED lines=9> */
[----:B--2---:R-:W2:Y:S04]  /*8b40*/  LDG.E R9, desc[UR48][R24.64] ;  /* 0x0000003018097981 */ /* 0x004ea8000c1e1900 */
[----:B-----5:R-:W2:Y:S02]  /*8b50*/  LDG.E R6, desc[UR48][R24.64+0x4] ;  /* 0x0000043018067981 */ /* 0x020ea4000c1e1900 */
[----:B--2---:R-:W-:-:S07]  /*8b60*/  IMAD.IADD R6, R6, 0x1, -R9 ;  /* 0x0000000106067824 */ /* 0x004fce00078e0a09 */
.L_x_2036:
[----:B--2---:R-:W-:Y:S01]  /*8b70*/  SHFL.IDX PT, R12, R7, RZ, 0x1c1f ;  /* 0x001c1fff070c7589 */ /* 0x004fe200000e0000 */
        /* <DEDUP_REMOVED lines=25> */
[----:B------:R-:W-:Y:S01]  /*8d10*/  IMAD.X R25, RZ, RZ, R3, P4 ;  /* 0x000000ffff197224 */ /* 0x000fe200020e0603 */
[----:B-1----:R0:W-:Y:S04]  /*8d20*/  @!P0 ST.E desc[UR48][R14.64], R20 ;  /* 0x000000140e008985 */ /* 0x0021e8000c101930 */
[----:B------:R-:W2:Y:S04]  /*8d30*/  LD.E.128 R4, desc[UR48][R4.64] ;  /* 0x0000003004047980 */ /* 0x000ea8000c101d00 */
[----:B------:R-:W3:Y:S04]  /*8d40*/  LD.E.128 R8, desc[UR48][R8.64] ;  /* 0x0000003008087980 */ /* 0x000ee8000c101d00 */
[----:B------:R-:W4:Y:S01]  /*8d50*/  LD.E.128 R24, desc[UR48][R24.64] ;  /* 0x0000003018187980 */ /* 0x000f22000c101d00 */
[----:B------:R-:W-:Y:S01]  /*8d60*/  IADD3 R29, P0, R2, 0x4800, RZ ;  /* 0x00004800021d7810 */ /* 0x000fe20007f1e0ff */
[----:B0-----:R-:W0:Y:S01]  /*8d70*/  @P1 LDC R20, c[0x0][0xbec] ;  /* 0x0002fb00ff141b82 */ /* 0x001e220000000800 */
[----:B------:R-:W-:-:S02]  /*8d80*/  UIMAD UR7, UR9, UR10, URZ ;  /* 0x0000000a090772a4 */ /* 0x000fc4000f8e023f */
[----:B------:R-:W-:Y:S01]  /*8d90*/  LOP3.LUT R2, R29, 0x380, RZ, 0xc0, !PT ;  /* 0x000003801d027812 */ /* 0x000fe200078ec0ff */
[----:B------:R-:W-:Y:S01]  /*8da0*/  IMAD.X R13, RZ, RZ, R3, P0 ;  /* 0x000000ffff0d7224 */ /* 0x000fe200000e0603 */
[----:B------:R-:W-:Y:S02]  /*8db0*/  UIMAD.WIDE.U32 UR8, UR4, UR10, URZ ;  /* 0x0000000a040872a5 */ /* 0x000fe4000f8e003f */
[----:B------:R-:W-:Y:S01]  /*8dc0*/  SHF.R.U64 R2, R2, 0x3, RZ ;  /* 0x0000000302027819 */ /* 0x000fe200000012ff */
[----:B------:R-:W1:Y:S01]  /*8dd0*/  @P1 LDC R3, c[0x0][0xbf0] ;  /* 0x0002fc00ff031b82 */ /* 0x000e620000000800 */
[----:B------:R-:W-:Y:S02]  /*8de0*/  UIMAD UR7, UR4, UR11, UR7 ;  /* 0x0000000b040772a4 */ /* 0x000fe4000f8e0207 */
[----:B------:R-:W-:Y:S01]  /*8df0*/  LOP3.LUT R12, R2, R29, RZ, 0x3c, !PT ;  /* 0x0000001d020c7212 */ /* 0x000fe200078e3cff */
[----:B------:R-:W-:Y:S01]  /*8e00*/  ULDC.64 UR10, c[0x0][0xae8] ;  /* 0x0002ba00000a7ab9 */ /* 0x000fe20000000a00 */
[----:B------:R-:W-:Y:S01]  /*8e10*/  UIADD3 UR9, UR9, UR7, URZ ;  /* 0x0000000709097290 */ /* 0x000fe2000fffe03f */
[----:B------:R-:W-:Y:S01]  /*8e20*/  IMAD R2, R18, 0x30, R22 ;  /* 0x0000003012027824 */ /* 0x000fe200078e0216 */
[----:B------:R-:W-:-:S02]  /*8e30*/  UIMAD UR4, UR17, UR10, URZ ;  /* 0x0000000a110472a4 */ /* 0x000fc4000f8e023f */
[----:B------:R-:W-:Y:S01]  /*8e40*/  UIMAD.WIDE.U32 UR8, UR42, UR10, UR8 ;  /* 0x0000000a2a0872a5 */ /* 0x000fe2000f8e0008 */
[----:B------:R-:W-:Y:S01]  /*8e50*/  VIADD R29, R2, UR43 ;  /* 0x0000002b021d7c36 */ /* 0x000fe20008000000 */
[----:B------:R-:W-:Y:S01]  /*8e60*/  UIMAD UR4, UR42, UR11, UR4 ;  /* 0x0000000b2a0472a4 */ /* 0x000fe2000f8e0204 */
[----:B------:R-:W-:Y:S01]  /*8e70*/  VIADD R34, R22, UR43 ;  /* 0x0000002b16227c36 */ /* 0x000fe20008000000 */
[----:B------:R-:W5:Y:S01]  /*8e80*/  LD.E.128 R12, desc[UR48][R12.64] ;  /* 0x000000300c0c7980 */ /* 0x000f62000c101d00 */
[----:B------:R-:W-:Y:S01]  /*8e90*/  ULDC.64 UR10, c[0x0][0xaf0] ;  /* 0x0002bc00000a7ab9 */ /* 0x000fe20000000a00 */
[----:B------:R-:W-:Y:S01]  /*8ea0*/  UIADD3 UR9, UR9, UR4, URZ ;  /* 0x0000000409097290 */ /* 0x000fe2000fffe03f */
        /* <DEDUP_REMOVED lines=67> */
.L_x_2035:
        /* <DEDUP_REMOVED lines=26> */
[----:B--2---:R-:W-:-:S13]  /*9480*/  @P2 R2UR UR4, R6 ;  /* 0x00000000060422ca */ /* 0x004fda00000e0000 */
[----:B------:R-:W-:Y:S01]  /*9490*/  USHF.R.S32.HI UR10, URZ, 0x1f, UR4 ;  /* 0x0000001f3f0a7899 */ /* 0x000fe20008011404 */
[----:B01----:R-:W-:Y:S11]  /*94a0*/  @P3 BRA `(.L_x_2038) ;  /* 0x0000000000103947 */ /* 0x003ff60003800000 */
[----:B------:R-:W-:Y:S05]  /*94b0*/  @!P2 BRA `(.L_x_2038) ;  /* 0x00000000000ca947 */ /* 0x000fea0003800000 */
[----:B------:R-:W2:Y:S04]  /*94c0*/  LDG.E R5, desc[UR48][R2.64] ;  /* 0x0000003002057981 */ /* 0x000ea8000c1e1900 */
[----:B-----5:R-:W2:Y:S02]  /*94d0*/  LDG.E R0, desc[UR48][R2.64+0x4] ;  /* 0x0000043002007981 */ /* 0x020ea4000c1e1900 */
[----:B--2---:R-:W-:-:S07]  /*94e0*/  IMAD.IADD R0, R0, 0x1, -R5 ;  /* 0x0000000100007824 */ /* 0x004fce00078e0a05 */
.L_x_2038:
[----:B------:R-:W-:Y:S01]  /*94f0*/  USEL UR40, UR40, URZ, !UP0 ;  /* 0x0000003f28287287 */ /* 0x000fe2000c000000 */
[----:B------:R-:W-:Y:S01]  /*9500*/  BSSY B1, `(.L_x_2039) ;  /* 0x000002c000017945 */ /* 0x000fe20003800000 */
[----:B------:R-:W-:-:S03]  /*9510*/  USEL UR41, UR41, URZ, !UP0 ;  /* 0x0000003f29297287 */ /* 0x000fc6000c000000 */
[----:B------:R-:W-:Y:S09]  /*9520*/  @P1 BRA `(.L_x_2040) ;  /* 0x0000000000a41947 */ /* 0x000ff20003800000 */
        /* <DEDUP_REMOVED lines=41> */
.L_x_2040:
[----:B------:R-:W-:Y:S05]  /*97c0*/  BSYNC B1 ;  /* 0x0000000000017941 */ /* 0x000fea0003800000 */
.L_x_2039:
        /* <DEDUP_REMOVED lines=72> */
.L_x_2037:
[----:B------:R-:W-:Y:S05]  /*9c50*/  BSYNC B0 ;  /* 0x0000000000007941 */ /* 0x000fea0003800000 */
.L_x_2034:
[----:B------:R-:W-:Y:S02]  /*9c60*/  ULDC UR4, c[0x0][0xc3c] ;  /* 0x00030f0000047ab9 */ /* 0x000fe40000000800 */
[----:B------:R-:W-:-:S13]  /*9c70*/  ISETP.GE.AND P0, PT, R31, UR4, PT ;  /* 0x000000041f007c0c */ /* 0x000fda000bf06270 */
[----:B------:R-:W-:Y:S05]  /*9c80*/  @!P0 BRA `(.L_x_2041) ;  /* 0xffffff7000548947 */ /* 0x000fea000383ffff */
[----:B------:R-:W-:Y:S05]  /*9c90*/  EXIT ;  /* 0x000000000000794d */ /* 0x000fea0003800000 */
.L_x_1998:
[----:B------:R-:W-:-:S08]  /*9ca0*/  NOP ;  /* 0x0000000000007918 */ /* 0x000fd00000000000 */
[----:B------:R-:W0:-:S00]  /*9cb0*/  USETMAXREG.DEALLOC.CTAPOOL 0x20 ;  /* 0x00000020000079c8 */ /* 0x000e0000080e0500 */
[----:B0-----:R-:W-:-:S06]  /*9cc0*/  LOP3.LUT R0, R0, 0x3, RZ, 0xc0, !PT ;  /* 0x0000000300007812 */ /* 0x001fcc00078ec0ff */
[----:B------:R-:W0:Y:S02]  /*9cd0*/  SHFL.IDX PT, R0, R0, RZ, 0x1f ;  /* 0x00001fff00007589 */ /* 0x000e2400000e0000 */
[----:B0-----:R-:W-:Y:S01]  /*9ce0*/  ISETP.NE.AND P0, PT, R0, RZ, PT ;  /* 0x000000ff0000720c */ /* 0x001fe20003f05270 */
[----:B------:R-:W-:-:S03]  /*9cf0*/  IMAD.MOV.U32 R0, RZ, RZ, RZ ;  /* 0x000000ffff007224 */ /* 0x000fc600078e00ff */
[----:B------:R-:W-:-:S05]  /*9d00*/  P2R R2, PR, RZ, 0x1 ;  /* 0x00000001ff027803 */ /* 0x000fca0000000000 */
[----:B------:R0:W-:Y:S04]  /*9d10*/  STL [R1+0x30], R2 ;  /* 0x0000300201007387 */ /* 0x0001e80000100800 */
        /* <DEDUP_REMOVED lines=8> */
.L_x_2042:
        /* <DEDUP_REMOVED lines=42> */
.L_x_2048:
        /* <DEDUP_REMOVED lines=12> */
.L_x_2047:
[----:B------:R-:W-:Y:S05]  /*a100*/  BSYNC B0 ;  /* 0x0000000000007941 */ /* 0x000fea0003800000 */
.L_x_2046:
        /* <DEDUP_REMOVED lines=21> */
.L_x_2044:
        /* <DEDUP_REMOVED lines=21> */
.L_x_2049:
        /* <DEDUP_REMOVED lines=58> */
.L_x_2045:
[----:B------:R-:W-:Y:S02]  /*a750*/  IMAD.MOV.U32 R17, RZ, RZ, RZ ;  /* 0x000000ffff117224 */ /* 0x000fe400078e00ff */
[----:B------:R-:W-:Y:S02]  /*a760*/  IMAD.U32 R16, RZ, RZ, UR6 ;  /* 0x00000006ff107e24 */ /* 0x000fe4000f8e00ff */
[----:B------:R-:W-:-:S07]  /*a770*/  IMAD.MOV.U32 R18, RZ, RZ, RZ ;  /* 0x000000ffff127224 */ /* 0x000fce00078e00ff */
.L_x_2050:
[----:B------:R-:W-:-:S13]  /*a780*/  ISETP.NE.AND P0, PT, R5, RZ, PT ;  /* 0x000000ff0500720c */ /* 0x000fda0003f05270 */
[----:B------:R-:W0:Y:S01]  /*a790*/  @!P0 S2R R3, SR_CgaCtaId ;  /* 0x0000000000038919 */ /* 0x000e220000008800 */
[----:B------:R-:W-:-:S04]  /*a7a0*/  @!P0 MOV R0, 0x400 ;  /* 0x0000040000008802 */ /* 0x000fc80000000f00 */
[----:B0-----:R-:W-:-:S05]  /*a7b0*/  @!P0 LEA R0, R3, R0, 0x18 ;  /* 0x0000000003008211 */ /* 0x001fca00078ec0ff */
[----:B------:R0:W-:Y:S01]  /*a7c0*/  @!P0 STS.128 [R0+0x168d0], R16 ;  /* 0x0168d01000008388 */ /* 0x0001e20000000c00 */
[----:B------:R-:W-:Y:S06]  /*a7d0*/  BAR.ARV 0x5, 0x200 ;  /* 0x0148000000007b1d */ /* 0x000fec0000002000 */
.L_x_2043:
        /* <DEDUP_REMOVED lines=28> */
.L_x_2141:
[----:B0-----:R-:W0:Y:S02]  /*a9a0*/  LDC.64 R2, c[0x0][0xc88] ;  /* 0x00032200ff027b82 */ /* 0x001e240000000a00 */
[----:B0-----:R-:W-:-:S05]  /*a9b0*/  IMAD.WIDE R2, R19, 0x4, R2 ;  /* 0x0000000413027825 */ /* 0x001fca00078e0202 */
[----:B--2---:R-:W2:Y:S01]  /*a9c0*/  LDG.E R10, desc[UR48][R2.64] ;  /* 0x00000030020a7981 */ /* 0x004ea2000c1e1900 */
        /* <DEDUP_REMOVED lines=8> */
[----:B--2---:R-:W-:Y:S01]  /*aa50*/  SHF.R.S32.HI R4, RZ, 0x1f, R10 ;  /* 0x0000001fff047819 */ /* 0x004fe2000001140a */
        /* <DEDUP_REMOVED lines=8> */
[----:B-1----:R1:W5:Y:S01]  /*aae0*/  @P0 LDG.E R0, desc[UR48][R2.64] ;  /* 0x0000003002000981 */ /* 0x002362000c1e1900 */
[----:B------:R-:W-:Y:S01]  /*aaf0*/  ISETP.NE.AND.EX P1, PT, RZ, UR5, PT, P1 ;  /* 0x00000005ff007c0c */ /* 0x000fe2000bf25310 */
[----:B------:R-:W-:Y:S01]  /*ab00*/  IMAD.MOV.U32 R28, RZ, RZ, RZ ;  /* 0x000000ffff1c7224 */ /* 0x000fe200078e00ff */
[----:B------:R-:W-:Y:S02]  /*ab10*/  ISETP.NE.U32.AND P2, PT, RZ, UR8, PT ;  /* 0x00000008ff007c0c */ /* 0x000fe4000bf45070 */
        /* <DEDUP_REMOVED lines=24> */
[----:B------:R-:W-:Y:S01]  /*aca0*/  IMAD.MOV.U32 R9, RZ, RZ, R8 ;  /* 0x000000ffff097224 */ /* 0x000fe200078e0008 */
[----:B------:R-:W-:Y:S06]  /*acb0*/  @P2 BRA `(.L_x_2052) ;  /* 0x0000000000142947 */ /* 0x000fec0003800000 */
[----:B------:R-:W-:Y:S05]  /*acc0*/  @!P1 BRA `(.L_x_2052) ;  /* 0x0000000000109947 */ /* 0x000fea0003800000 */
[----:B------:R-:W2:Y:S04]  /*acd0*/  LDG.E R7, desc[UR48][R2.64] ;  /* 0x0000003002077981 */ /* 0x000ea8000c1e1900 */
[----:B0-----:R-:W2:Y:S02]  /*ace0*/  LDG.E R8, desc[UR48][R2.64+0x4] ;  /* 0x0000043002087981 */ /* 0x001ea4000c1e1900 */
[----:B--2---:R-:W-:-:S05]  /*acf0*/  IMAD.IADD R9, R8, 0x1, -R7 ;  /* 0x0000000108097824 */ /* 0x004fca00078e0a07 */
[----:B------:R1:W-:Y:S02]  /*ad00*/  STL [R1+0x14], R9 ;  /* 0x0000140901007387 */ /* 0x0003e40000100800 */
.L_x_2052:
[----:B------:R-:W-:Y:S01]  /*ad10*/  ULDC.64 UR4, c[0x0][0xa20] ;  /* 0x0002880000047ab9 */ /* 0x000fe20000000a00 */
[----:B-----5:R-:W-:Y:S01]  /*ad20*/  IMAD.IADD R28, R28, 0x1, R0 ;  /* 0x000000011c1c7824 */ /* 0x020fe200078e0200 */
[----:B------:R-:W-:Y:S01]  /*ad30*/  ISETP.NE.U32.AND P1, PT, RZ, UR4, PT ;  /* 0x00000004ff007c0c */ /* 0x000fe2000bf25070 */
[----:B------:R-:W-:-:S03]  /*ad40*/  IMAD.MOV.U32 R26, RZ, RZ, R10 ;  /* 0x000000ffff1a7224 */ /* 0x000fc600078e000a */
[----:B------:R-:W-:-:S13]  /*ad50*/  ISETP.NE.AND.EX P1, PT, RZ, UR5, PT, P1 ;  /* 0x00000005ff007c0c */ /* 0x000fda000bf25310 */
[----:B------:R-:W-:Y:S05]  /*ad60*/  @!P1 BRA `(.L_x_2053) ;  /* 0x0000000000109947 */ /* 0x000fea0003800000 */
[----:B------:R-:W-:-:S04]  /*ad70*/  IADD3 R2, P0, R24, UR4, RZ ;  /* 0x0000000418027c10 */ /* 0x000fc8000ff1e0ff */
[----:B------:R-:W-:-:S05]  /*ad80*/  IADD3.X R3, R25, UR5, RZ, P0, !PT ;  /* 0x0000000519037c10 */ /* 0x000fca00087fe4ff */
[----:B------:R2:W5:Y:S01]  /*ad90*/  LDG.E R6, desc[UR48][R2.64] ;  /* 0x0000003002067981 */ /* 0x000562000c1e1900 */
[----:B------:R-:W-:Y:S05]  /*ada0*/  BRA `(.L_x_2054) ;  /* 0x0000000000107947 */ /* 0x000fea0003800000 */
.L_x_2053:
[----:B------:R-:W-:Y:S05]  /*adb0*/  @!P0 BRA `(.L_x_2054) ;  /* 0x00000000000c8947 */ /* 0x000fea0003800000 */
[----:B------:R-:W2:Y:S04]  /*adc0*/  LDG.E R3, desc[UR48][R4.64] ;  /* 0x0000003004037981 */ /* 0x000ea8000c1e1900 */
[----:B------:R-:W2:Y:S02]  /*add0*/  LDG.E R6, desc[UR48][R4.64+0x4] ;  /* 0x0000043004067981 */ /* 0x000ea4000c1e1900 */
[----:B--2---:R-:W-:-:S07]  /*ade0*/  IMAD.IADD R6, R6, 0x1, -R3 ;  /* 0x0000000106067824 */ /* 0x004fce00078e0a03 */
.L_x_2054:
[----:B--2---:R-:W2:Y:S01]  /*adf0*/  LDC R2, c[0x0][0x448] ;  /* 0x00011200ff027b82 */ /* 0x004ea20000000800 */
[----:B-----5:R-:W-:Y:S01]  /*ae00*/  IMAD.IADD R6, R6, 0x1, -R0 ;  /* 0x0000000106067824 */ /* 0x020fe200078e0a00 */
[----:B------:R-:W-:Y:S01]  /*ae10*/  BSSY B7, `(.L_x_2055) ;  /* 0x000035e000077945 */ /* 0x000fe20003800000 */
[----:B------:R-:W-:-:S04]  /*ae20*/  IMAD R0, R17, 0xc0, RZ ;  /* 0x000000c011007824 */ /* 0x000fc800078e02ff */
[----:B------:R-:W-:Y:S01]  /*ae30*/  VIADD R0, R0, 0xbf ;  /* 0x000000bf00007836 */ /* 0x000fe20000000000 */
[----:B--2---:R-:W-:-:S13]  /*ae40*/  ISETP.NE.AND P0, PT, R2, 0x1, PT ;  /* 0x000000010200780c */ /* 0x004fda0003f05270 */
[----:B------:R-:W2:Y:S08]  /*ae50*/  @P0 LDC R3, c[0x0][0x44c] ;  /* 0x00011300ff030b82 */ /* 0x000eb00000000800 */
[----:B------:R-:W3:Y:S01]  /*ae60*/  @P0 LDC R2, c[0x0][0x450] ;  /* 0x00011400ff020b82 */ /* 0x000ee20000000800 */
[----:B--2---:R-:W-:-:S05]  /*ae70*/  @P0 IMAD.HI.U32 R3, R0, R3, RZ ;  /* 0x0000000300030227 */ /* 0x004fca00078e00ff */
[----:B---3--:R-:W-:Y:S02]  /*ae80*/  @P0 SHF.R.U32.HI R0, RZ, R2, R3 ;  /* 0x00000002ff000219 */ /* 0x008fe40000011603 */
[C---:B------:R-:W-:Y:S01]  /*ae90*/  IADD3 R3, R6.reuse, 0x80, -R9 ;  /* 0x0000008006037810 */ /* 0x040fe20007ffe809 */
[----:B------:R-:W-:-:S04]  /*aea0*/  VIADD R6, R6, 0x7f ;  /* 0x0000007f06067836 */ /* 0x000fc80000000000 */
[----:B------:R-:W-:Y:S01]  /*aeb0*/  IMAD.IADD R0, R3, 0x1, R0 ;  /* 0x0000000103007824 */ /* 0x000fe200078e0200 */
[----:B------:R-:W-:-:S04]  /*aec0*/  SHF.R.S32.HI R3, RZ, 0x1f, R6 ;  /* 0x0000001fff037819 */ /* 0x000fc80000011406 */
[----:B------:R-:W-:Y:S02]  /*aed0*/  SHF.R.S32.HI R5, RZ, 0x1f, R0 ;  /* 0x0000001fff057819 */ /* 0x000fe40000011400 */
[----:B------:R-:W-:Y:S02]  /*aee0*/  LEA.HI R3, R3, R6, RZ, 0x7 ;  /* 0x0000000603037211 */ /* 0x000fe400078f38ff */
[----:B------:R-:W-:Y:S02]  /*aef0*/  LEA.HI R5, R5, R0, RZ, 0x7 ;  /* 0x0000000005057211 */ /* 0x000fe400078f38ff */
[----:B------:R-:W-:Y:S02]  /*af00*/  SHF.R.S32.HI R3, RZ, 0x7, R3 ;  /* 0x00000007ff037819 */ /* 0x000fe40000011403 */
[----:B------:R-:W-:-:S04]  /*af10*/  SHF.R.S32.HI R0, RZ, 0x7, R5 ;  /* 0x00000007ff007819 */ /* 0x000fc80000011405 */
[----:B------:R-:W-:-:S04]  /*af20*/  VIMNMX R2, R3, R0, PT ;  /* 0x0000000003027248 */ /* 0x000fc80003fe0100 */
[----:B------:R-:W-:Y:S01]  /*af30*/  ISETP.GT.AND P0, PT, R2, RZ, PT ;  /* 0x000000ff0200720c */ /* 0x000fe20003f04270 */
[----:B------:R2:W-:-:S12]  /*af40*/  STL [R1+0xc], R2 ;  /* 0x00000c0201007387 */ /* 0x0005d80000100800 */
[----:B--2---:R-:W-:Y:S05]  /*af50*/  @P0 BRA `(.L_x_2056) ;  /* 0x0000000000440947 */ /* 0x004fea0003800000 */
        /* <DEDUP_REMOVED lines=17> */
.L_x_2056:
        /* <DEDUP_REMOVED lines=19> */
[----:B-12---:R-:W-:Y:S05]  /*b1a0*/  CALL.ABS.NOINC R2 ;  /* 0x0000000002007343 */ /* 0x006fea0003c00000 */
.L_x_2059:
[----:B------:R-:W-:Y:S05]  /*b1b0*/  BSYNC B6 ;  /* 0x0000000000067941 */ /* 0x000fea0003800000 */
.L_x_2058:
        /* <DEDUP_REMOVED lines=17> */
[----:B--2---:R-:W-:-:S07]  /*b2d0*/  IMAD.MOV.U32 R13, RZ, RZ, RZ ;  /* 0x000000ffff0d7224 */ /* 0x004fce00078e00ff */
[----:B------:R-:W-:-:S07]  /*b2e0*/  LEPC R20, `(.L_x_2062) ;  /* 0x000000001014794e */ /* 0x000fce0000000000 */
[----:B-1-3--:R-:W-:Y:S05]  /*b2f0*/  CALL.ABS.NOINC R2 ;  /* 0x0000000002007343 */ /* 0x00afea0003c00000 */
.L_x_2062:
        /* <DEDUP_REMOVED lines=15> */
.L_x_2061:
[----:B------:R-:W-:Y:S05]  /*b3f0*/  BSYNC B6 ;  /* 0x0000000000067941 */ /* 0x000fea0003800000 */
.L_x_2060:
[----:B------:R-:W-:Y:S01]  /*b400*/  ULDC.64 UR4, c[0x0][0x9f8] ;  /* 0x00027e0000047ab9 */ /* 0x000fe20000000a00 */
[----:B------:R-:W2:Y:S01]  /*b410*/  LDL R20, [R1+0xc] ;  /* 0x00000c0001147983 */ /* 0x000ea20000100800 */
[----:B------:R-:W-:Y:S01]  /*b420*/  ISETP.NE.U32.AND P0, PT, RZ, UR4, PT ;  /* 0x00000004ff007c0c */ /* 0x000fe2000bf05070 */
[----:B------:R-:W3:Y:S03]  /*b430*/  LDC.64 R2, c[0x0][0x418] ;  /* 0x00010600ff027b82 */ /* 0x000ee60000000a00 */
[----:B------:R-:W-:-:S13]  /*b440*/  ISETP.NE.AND.EX P0, PT, RZ, UR5, PT, P0 ;  /* 0x00000005ff007c0c */ /* 0x000fda000bf05300 */
[----:B------:R-:W-:-:S04]  /*b450*/  @P0 IADD3 R24, P1, R24, UR4, RZ ;  /* 0x0000000418180c10 */ /* 0x000fc8000ff3e0ff */
[----:B------:R-:W-:Y:S01]  /*b460*/  @P0 IADD3.X R25, R25, UR5, RZ, P1, !PT ;  /* 0x0000000519190c10 */ /* 0x000fe20008ffe4ff */
[----:B------:R-:W-:-:S04]  /*b470*/  ULDC.64 UR4, c[0x0][0xa08] ;  /* 0x0002820000047ab9 */ /* 0x000fc80000000a00 */
[----:B------:R2:W4:Y:S01]  /*b480*/  @P0 LDG.E R26, desc[UR48][R24.64] ;  /* 0x00000030181a0981 */ /* 0x000522000c1e1900 */
[----:B---3--:R-:W-:Y:S01]  /*b490*/  LOP3.LUT P0, RZ, R2, UR4, RZ, 0xfc, !PT ;  /* 0x0000000402ff7c12 */ /* 0x008fe2000f80fcff */
[----:B------:R-:W-:-:S03]  /*b4a0*/  UMOV UR4, 0xffffffff ;  /* 0xffffffff00047882 */ /* 0x000fc60000000000 */
[----:B------:R-:W-:Y:S01]  /*b4b0*/  LOP3.LUT P0, RZ, R3, UR5, RZ, 0xfc, P0 ;  /* 0x0000000503ff7c12 */ /* 0x000fe2000800fcff */
[----:B--2---:R-:W-:Y:S01]  /*b4c0*/  VIADD R25, R20, 0xffffffff ;  /* 0xffffffff14197836 */ /* 0x004fe20000000000 */
[----:B----4-:R-:W-:Y:S02]  /*b4d0*/  SHF.R.S32.HI R29, RZ, 0x1f, R26 ;  /* 0x0000001fff1d7819 */ /* 0x010fe4000001141a */
[----:B------:R-:W-:Y:S01]  /*b4e0*/  SEL R24, R26, RZ, !P0 ;  /* 0x000000ff1a187207 */ /* 0x000fe20004000000 */
[----:B------:R-:W-:Y:S08]  /*b4f0*/  BRA.DIV UR4, `(.L_x_2063) ;  /* 0x0000004204587947 */ /* 0x000ff0000b800000 */
[----:B------:R-:W2:Y:S02]  /*b500*/  S2R R0, SR_TID.X ;  /* 0x0000000000007919 */ /* 0x000ea40000002100 */
[----:B--2---:R-:W-:-:S04]  /*b510*/  SHF.R.U32.HI R0, RZ, 0x5, R0 ;  /* 0x00000005ff007819 */ /* 0x004fc80000011600 */
[----:B------:R-:W-:-:S05]  /*b520*/  LOP3.LUT R0, R0, 0x3, RZ, 0xc0, !PT ;  /* 0x0000000300007812 */ /* 0x000fca00078ec0ff */
[----:B------:R2:W3:Y:S02]  /*b530*/  SHFL.IDX PT, R14, R0, RZ, 0x1f ;  /* 0x00001fff000e7589 */ /* 0x0004e400000e0000 */
.L_x_2157:
[----:B------:R-:W-:Y:S02]  /*b540*/  PLOP3.LUT P1, PT, PT, PT, PT, 0x8, 0x0 ;  /* 0x000000000000781c */ /* 0x000fe40003f2e170 */
[----:B---3--:R-:W-:Y:S02]  /*b550*/  ISETP.NE.AND P0, PT, R14, RZ, PT ;  /* 0x000000ff0e00720c */ /* 0x008fe40003f05270 */
[----:B--2---:R-:W-:-:S05]  /*b560*/  P2R R0, PR, RZ, 0x2 ;  /* 0x00000002ff007803 */ /* 0x004fca0000000000 */
[----:B------:R2:W-:Y:S06]  /*b570*/  STL [R1], R0 ;  /* 0x0000000001007387 */ /* 0x0005ec0000100800 */
[----:B------:R-:W-:Y:S05]  /*b580*/  @P0 BRA `(.L_x_2064) ;  /* 0x0000000000ec0947 */ /* 0x000fea0003800000 */
[----:B------:R-:W-:-:S03]  /*b590*/  UMOV UR4, 0xffffffff ;  /* 0xffffffff00047882 */ /* 0x000fc60000000000 */
[----:B------:R-:W-:Y:S05]  /*b5a0*/  BRA.DIV UR4, `(.L_x_2065) ;  /* 0x0000004204607947 */ /* 0x000fea000b800000 */
[----:B------:R-:W-:-:S13]  /*b5b0*/  ELECT P6, URZ, PT ;  /* 0x00000000003f782f */ /* 0x000fda00038c0000 */
.L_x_2160:
[----:B------:R-:W-:Y:S05]  /*b5c0*/  @!P6 BRA `(.L_x_2064) ;  /* 0x0000000000dce947 */ /* 0x000fea0003800000 */
[----:B------:R-:W-:-:S04]  /*b5d0*/  ISETP.NE.U32.AND P0, PT, R2, RZ, PT ;  /* 0x000000ff0200720c */ /* 0x000fc80003f05070 */
[----:B------:R-:W-:-:S13]  /*b5e0*/  ISETP.NE.AND.EX P0, PT, R3, RZ, PT, P0 ;  /* 0x000000ff0300720c */ /* 0x000fda0003f05300 */
[----:B------:R-:W-:Y:S05]  /*b5f0*/  @!P0 BRA `(.L_x_2066) ;  /* 0x0000000000448947 */ /* 0x000fea0003800000 */
[----:B--2---:R-:W2:Y:S01]  /*b600*/  LDC R0, c[0x0][0x43c] ;  /* 0x00010f00ff007b82 */ /* 0x004ea20000000800 */
[----:B------:R-:W-:Y:S01]  /*b610*/  ULDC.64 UR4, c[0x0][0x428] ;  /* 0x00010a0000047ab9 */ /* 0x000fe20000000a00 */
[----:B--2---:R-:W-:-:S13]  /*b620*/  ISETP.NE.AND P0, PT, R0, 0x1, PT ;  /* 0x000000010000780c */ /* 0x004fda0003f05270 */
[----:B------:R-:W2:Y:S02]  /*b630*/  @P0 LDC.64 R4, c[0x0][0x440] ;  /* 0x00011000ff040b82 */ /* 0x000ea40000000a00 */
[----:B--2---:R-:W-:-:S04]  /*b640*/  @P0 IMAD.HI.U32 R6, R25, R4, RZ ;  /* 0x0000000419060227 */ /* 0x004fc800078e00ff */
        /* <DEDUP_REMOVED lines=12> */
.L_x_2066:
[----:B---3--:R-:W-:Y:S01]  /*b710*/  IMAD R3, R23, 0x8, R22 ;  /* 0x0000000817037824 */ /* 0x008fe200078e0216 */
[----:B--2---:R-:W-:-:S04]  /*b720*/  SHF.L.U32 R0, R27, 0x1f, RZ ;  /* 0x0000001f1b007819 */ /* 0x004fc800000006ff */
[----:B------:R-:W2:Y:S02]  /*b730*/  SYNCS.PHASECHK.TRANS64.TRYWAIT P0, [R3+URZ+0x16840], R0 ;  /* 0x01684000030075a7 */ /* 0x000ea4000800017f */
[----:B--2---:R-:W-:Y:S05]  /*b740*/  @!P0 BRA `(.L_x_2067) ;  /* 0x0000004000188947 */ /* 0x004fea0003800000 */
.L_x_2161:
        /* <DEDUP_REMOVED lines=11> */
.L_x_2068:
[----:B--2---:R-:W-:Y:S01]  /*b800*/  IMAD R0, R23, 0x4000, R22 ;  /* 0x0000400017007824 */ /* 0x004fe200078e0216 */
        /* <DEDUP_REMOVED lines=8> */
[----:B------:R-:W-:Y:S02]  /*b890*/  R2UR UR12, R18 ;  /* 0x00000000120c72ca */ /* 0x000fe400000e0000 */
[----:B-----5:R-:W-:-:S02]  /*b8a0*/  R2UR UR13, R24 ;  /* 0x00000000180d72ca */ /* 0x020fc400000e0000 */
[----:B------:R-:W-:Y:S01]  /*b8b0*/  PLOP3.LUT P0, PT, PT, PT, PT, 0x80, 0x0 ;  /* 0x000000000000781c */ /* 0x000fe20003f0f070 */
[----:B------:R-:W-:-:S03]  /*b8c0*/  UIADD3 UR9, UR9, 0x16830, URZ ;  /* 0x0001683009097890 */ /* 0x000fc6000fffe03f */
[----:B------:R-:W-:Y:S01]  /*b8d0*/  P2R R0, PR, RZ, 0x1 ;  /* 0x00000001ff007803 */ /* 0x000fe20000000000 */
[----:B------:R-:W-:Y:S02]  /*b8e0*/  ULEA UR11, UR11, UR4, 0x7 ;  /* 0x000000040b0b7291 */ /* 0x000fe4000f8e383f */
[----:B------:R-:W-:Y:S01]  /*b8f0*/  UIADD3 UR8, UR8, 0xe400, URZ ;  /* 0x0000e40008087890 */ /* 0x000fe2000fffe03f */
[----:B------:R-:W-:Y:S01]  /*b900*/  UMOV UR4, 0x0 ;  /* 0x0000000000047882 */ /* 0x000fe20000000000 */
[----:B------:R3:W-:Y:S07]  /*b910*/  STL [R1], R0 ;  /* 0x0000000001007387 */ /* 0x0007ee0000100800 */
[----:B------:R3:W-:Y:S01]  /*b920*/  UTMALDG.4D [UR8], [UR6], desc[UR4] ;  /* 0x00000408060075b4 */ /* 0x0007e20008019000 */
[----:B------:R-:W-:-:S02]  /*b930*/  NOP ;  /* 0x0000000000007918 */ /* 0x000fc40000000000 */
.L_x_2064:
[----:B------:R-:W2:Y:S04]  /*b940*/  LDL.LU R3, [R1+0x10] ;  /* 0x0000100001037983 */ /* 0x000ea80000300800 */
[----:B------:R-:W4:Y:S04]  /*b950*/  LDL.LU R5, [R1+0x8] ;  /* 0x0000080001057983 */ /* 0x000f280000300800 */
[----:B------:R-:W5:Y:S01]  /*b960*/  LDL.LU R4, [R1+0x18] ;  /* 0x0000180001047983 */ /* 0x000f620000300800 */
        /* <DEDUP_REMOVED lines=9> */
[----:B--2---:R-:W-:Y:S02]  /*ba00*/  SHF.R.S32.HI R0, RZ, 0x1f, R3 ;  /* 0x0000001fff007819 */ /* 0x004fe40000011403 */
[----:B----4-:R-:W-:-:S03]  /*ba10*/  SEL R5, R5, RZ, !P0 ;  /* 0x000000ff05057207 */ /* 0x010fc60004000000 */
[----:B------:R-:W-:Y:S01]  /*ba20*/  IMAD R0, R0, UR4, RZ ;  /* 0x0000000400007c24 */ /* 0x000fe2000f8e02ff */
[----:B-----5:R-:W-:-:S03]  /*ba30*/  SEL R4, R4, RZ, !P0 ;  /* 0x000000ff04047207 */ /* 0x020fc60004000000 */
[C---:B------:R-:W-:Y:S02]  /*ba40*/  IMAD R0, R3.reuse, UR5, R0 ;  /* 0x0000000503007c24 */ /* 0x040fe4000f8e0200 */
[----:B------:R-:W-:-:S05]  /*ba50*/  IMAD.WIDE.U32 R2, R3, UR4, RZ ;  /* 0x0000000403027c25 */ /* 0x000fca000f8e00ff */
[----:B------:R2:W-:Y:S04]  /*ba60*/  STL.64 [R1+0x20], R2 ;  /* 0x0000200201007387 */ /* 0x0005e80000100a00 */
[----:B------:R3:W-:Y:S04]  /*ba70*/  STL [R1+0x8], R5 ;  /* 0x0000080501007387 */ /* 0x0007e80000100800 */
[----:B------:R3:W-:Y:S01]  /*ba80*/  STL [R1+0x2c], R4 ;  /* 0x00002c0401007387 */ /* 0x0007e20000100800 */
[----:B--2---:R-:W-:Y:S01]  /*ba90*/  IMAD.IADD R2, R3, 0x1, R0 ;  /* 0x0000000103027824 */ /* 0x004fe200078e0200 */
[----:B------:R-:W-:-:S05]  /*baa0*/  SHF.R.S32.HI R0, RZ, 0x1f, R18 ;  /* 0x0000001fff007819 */ /* 0x000fca0000011412 */
        /* <DEDUP_REMOVED lines=19> */
.L_x_2070:
[----:B------:R-:W-:Y:S05]  /*bbe0*/  BSYNC B6 ;  /* 0x0000000000067941 */ /* 0x000fea0003800000 */
.L_x_2069:
[----:B---3--:R-:W2:Y:S01]  /*bbf0*/  LDL.LU R0, [R1+0x10] ;  /* 0x0000100001007983 */ /* 0x008ea20000300800 */
[----:B-1----:R-:W1:Y:S01]  /*bc00*/  LDC R9, c[0x0][0x448] ;  /* 0x00011200ff097b82 */ /* 0x002e620000000800 */
        /* <DEDUP_REMOVED lines=48> */
[----:B------:R-:W1:Y:S01]  /*bf10*/  @P1 LDC R5, c[0x0][0x450] ;  /* 0x00011400ff051b82 */ /* 0x000e620000000800 */
[----:B------:R-:W-:-:S04]  /*bf20*/  VIADD R7, R6, 0x80 ;  /* 0x0000008006077836 */ /* 0x000fc80000000000 */
[----:B0-----:R-:W-:-:S04]  /*bf30*/  @P1 IMAD.HI.U32 R8, R7, R8, RZ ;  /* 0x0000000807081227 */ /* 0x001fc800078e00ff */
[----:B------:R-:W-:Y:S01]  /*bf40*/  IMAD.MOV.U32 R6, RZ, RZ, R7 ;  /* 0x000000ffff067224 */ /* 0x000fe200078e0007 */
[----:B-1----:R-:W-:-:S05]  /*bf50*/  @P1 SHF.R.U32.HI R6, RZ, R5, R8 ;  /* 0x00000005ff061219 */ /* 0x002fca0000011608 */
        /* <DEDUP_REMOVED lines=24> */
[----:B------:R-:W0:Y:S01]  /*c0e0*/  SHFL.IDX PT, R3, R0, RZ, 0x181f ;  /* 0x00181fff00037589 */ /* 0x000e2200000e0000 */
[----:B------:R-:W-:-:S03]  /*c0f0*/  VIADD R8, R17, 0x10 ;  /* 0x0000001011087836 */ /* 0x000fc60000000000 */
        /* <DEDUP_REMOVED lines=9> */
[----:B-----5:R0:W-:Y:S01]  /*c190*/  @!P1 LDGSTS.E.BYPASS.LTC128B.128 [R10+0x8400], desc[UR48][R2.64], !P0 ;  /* 0x08400000020a9fae */ /* 0x0201e2000c101d70 */
[----:B------:R-:W-:Y:S01]  /*c1a0*/  ISETP.GE.AND P1, PT, R8, R7, PT ;  /* 0x000000070800720c */ /* 0x000fe20003f26270 */
[----:B------:R-:W-:Y:S02]  /*c1b0*/  VIADD R8, R17, 0x20 ;  /* 0x0000002011087836 */ /* 0x000fe40000000000 */
[----:B0-----:R-:W0:Y:S04]  /*c1c0*/  SHFL.IDX PT, R3, R0, 0x1, 0x181f ;  /* 0x00381f0000037f89 */ /* 0x001e2800000e0000 */
[----:B------:R-:W1:Y:S06]  /*c1d0*/  SHFL.IDX PT, R2, R4, 0x1, 0x181f ;  /* 0x00381f0004027f89 */ /* 0x000e6c00000e0000 */
[----:B0-----:R-:W-:-:S05]  /*c1e0*/  @!P1 LEA R3, P2, R20, R3, 0x1 ;  /* 0x0000000314039211 */ /* 0x001fca00078408ff */
[----:B-1----:R-:W-:-:S05]  /*c1f0*/  @!P1 IMAD.X R2, RZ, RZ, R2, P2 ;  /* 0x000000ffff029224 */ /* 0x002fca00010e0602 */
[----:B------:R-:W-:-:S04]  /*c200*/  @!P1 LOP3.LUT R3, R3, R2, RZ, 0x3c, !PT ;  /* 0x0000000203039212 */ /* 0x000fc800078e3cff */
[----:B------:R-:W-:-:S04]  /*c210*/  @!P1 LOP3.LUT R2, R3, R2, RZ, 0x3c, !PT ;  /* 0x0000000203029212 */ /* 0x000fc800078e3cff */
[----:B------:R-:W-:-:S05]  /*c220*/  @!P1 LOP3.LUT R3, R3, R2, RZ, 0x3c, !PT ;  /* 0x0000000203039212 */ /* 0x000fca00078e3cff */
[----:B------:R0:W-:Y:S01]  /*c230*/  @!P1 LDGSTS.E.BYPASS.LTC128B.128 [R10+0x8c00], desc[UR48][R2.64], !P0 ;  /* 0x08c00000020a9fae */ /* 0x0001e2000c101d70 */
        /* <DEDUP_REMOVED lines=43> */
[----:B------:R-:W1:Y:S04]  /*c4f0*/  SHFL.IDX PT, R2, R4, 0x6, 0x181f ;  /* 0x00d81f0004027f89 */ /* 0x000e6800000e0000 */
[----:B------:R-:W-:Y:S02]  /*c500*/  SHFL.IDX PT, R4, R4, 0x7, 0x181f ;  /* 0x00f81f0004047f89 */ /* 0x000fe400000e0000 */
[----:B0-----:R-:W-:-:S05]  /*c510*/  @!P1 LEA R3, P2, R20, R3, 0x1 ;  /* 0x0000000314039211 */ /* 0x001fca00078408ff */
[----:B-1----:R-:W-:Y:S01]  /*c520*/  @!P1 IMAD.X R2, RZ, RZ, R2, P2 ;  /* 0x000000ffff029224 */ /* 0x002fe200010e0602 */
[----:B------:R-:W-:Y:S01]  /*c530*/  ISETP.GE.AND P2, PT, R8, R7, PT ;  /* 0x000000070800720c */ /* 0x000fe20003f46270 */
[----:B------:R-:W-:-:S03]  /*c540*/  VIADD R8, R17, 0x70 ;  /* 0x0000007011087836 */ /* 0x000fc60000000000 */
[----:B------:R-:W-:-:S04]  /*c550*/  @!P1 LOP3.LUT R3, R3, R2, RZ, 0x3c, !PT ;  /* 0x0000000203039212 */ /* 0x000fc800078e3cff */
[----:B------:R-:W-:-:S04]  /*c560*/  @!P1 LOP3.LUT R2, R3, R2, RZ, 0x3c, !PT ;  /* 0x0000000203029212 */ /* 0x000fc800078e3cff */
[----:B------:R-:W-:-:S05]  /*c570*/  @!P1 LOP3.LUT R3, R3, R2, RZ, 0x3c, !PT ;  /* 0x0000000203039212 */ /* 0x000fca00078e3cff */
[----:B------:R0:W-:Y:S01]  /*c580*/  @!P1 LDGSTS.E.BYPASS.LTC128B.128 [R10+0xb400], desc[UR48][R2.64], !P0 ;  /* 0x0b400000020a9fae */ /* 0x0001e2000c101d70 */
[----:B------:R-:W-:-:S03]  /*c590*/  ISETP.GE.AND P1, PT, R8, R7, PT ;  /* 0x000000070800720c */ /* 0x000fc60003f26270 */
[----:B------:R-:W-:Y:S04]  /*c5a0*/  SHFL.IDX PT, R8, R5, RZ, 0x181f ;  /* 0x00181fff05087589 */ /* 0x000fe800000e0000 */
[----:B0-----:R-:W0:Y:S04]  /*c5b0*/  SHFL.IDX PT, R2, R0, 0x7, 0x181f ;  /* 0x00f81f0000027f89 */ /* 0x001e2800000e0000 */
[----:B------:R-:W1:Y:S02]  /*c5c0*/  SHFL.IDX PT, R0, R6, RZ, 0x181f ;  /* 0x00181fff06007589 */ /* 0x000e6400000e0000 */
[----:B0-----:R-:W-:-:S05]  /*c5d0*/  @!P1 LEA R2, P3, R20, R2, 0x1 ;  /* 0x0000000214029211 */ /* 0x001fca00078608ff */
[----:B------:R-:W-:-:S05]  /*c5e0*/  @!P1 IMAD.X R3, RZ, RZ, R4, P3 ;  /* 0x000000ffff039224 */ /* 0x000fca00018e0604 */
[----:B------:R0:W-:Y:S02]  /*c5f0*/  @!P1 LDGSTS.E.BYPASS.LTC128B.128 [R10+0xbc00], desc[UR48][R2.64], !P0 ;  /* 0x0bc00000020a9fae */ /* 0x0001e4000c101d70 */
[----:B0-----:R-:W-:-:S05]  /*c600*/  @!P2 LEA R2, P1, R20, R8, 0x1 ;  /* 0x000000081402a211 */ /* 0x001fca00078208ff */
[----:B-1----:R-:W-:Y:S02]  /*c610*/  @!P2 IMAD.X R3, RZ, RZ, R0, P1 ;  /* 0x000000ffff03a224 */ /* 0x002fe400008e0600 */
[----:B------:R-:W-:-:S03]  /*c620*/  VIADD R0, R17, 0x90 ;  /* 0x0000009011007836 */ /* 0x000fc60000000000 */
[----:B------:R0:W-:Y:S02]  /*c630*/  @!P2 LDGSTS.E.BYPASS.LTC128B.128 [R10+0xc400], desc[UR48][R2.64], !P0 ;  /* 0x0c400000020aafae */ /* 0x0001e4000c101d70 */
[----:B------:R-:W-:Y:S02]  /*c640*/  ISETP.GE.AND P1, PT, R0, R7, PT ;  /* 0x000000070000720c */ /* 0x000fe40003f26270 */
[----:B------:R-:W1:Y:S11]  /*c650*/  SHFL.IDX PT, R0, R6, 0x1, 0x181f ;  /* 0x00381f0006007f89 */ /* 0x000e7600000e0000 */
[----:B------:R-:W-:-:S05]  /*c660*/  @!P1 LEA R14, P2, R20, R14, 0x1 ;  /* 0x0000000e140e9211 */ /* 0x000fca00078408ff */
[----:B0-----:R-:W-:Y:S02]  /*c670*/  @!P1 IMAD.MOV.U32 R2, RZ, RZ, R14 ;  /* 0x000000ffff029224 */ /* 0x001fe400078e000e */
[----:B------:R-:W0:Y:S01]  /*c680*/  SHFL.IDX PT, R14, R5, 0x2, 0x181f ;  /* 0x00581f00050e7f89 */ /* 0x000e2200000e0000 */
[----:B-1----:R-:W-:Y:S02]  /*c690*/  @!P1 IMAD.X R9, RZ, RZ, R0, P2 ;  /* 0x000000ffff099224 */ /* 0x002fe400010e0600 */
[----:B------:R-:W-:Y:S02]  /*c6a0*/  VIADD R0, R17, 0xa0 ;  /* 0x000000a011007836 */ /* 0x000fe40000000000 */
[----:B------:R-:W-:-:S05]  /*c6b0*/  @!P1 IMAD.MOV.U32 R3, RZ, RZ, R9 ;  /* 0x000000ffff039224 */ /* 0x000fca00078e0009 */
[----:B------:R0:W-:Y:S01]  /*c6c0*/  @!P1 LDGSTS.E.BYPASS.LTC128B.128 [R10+0xcc00], desc[UR48][R2.64], !P0 ;  /* 0x0cc00000020a9fae */ /* 0x0001e2000c101d70 */
[----:B------:R-:W-:-:S03]  /*c6d0*/  ISETP.GE.AND P1, PT, R0, R7, PT ;  /* 0x000000070000720c */ /* 0x000fc60003f26270 */
[----:B------:R-:W1:Y:S04]  /*c6e0*/  SHFL.IDX PT, R0, R6, 0x2, 0x181f ;  /* 0x00581f0006007f89 */ /* 0x000e6800000e0000 */
[----:B------:R-:W2:Y:S06]  /*c6f0*/  SHFL.IDX PT, R6, R6, 0x3, 0x181f ;  /* 0x00781f0006067f89 */ /* 0x000eac00000e0000 */
[----:B0-----:R-:W-:-:S02]  /*c700*/  @!P1 LEA R2, P2, R20, R14, 0x1 ;  /* 0x0000000e14029211 */ /* 0x001fc400078408ff */
[----:B------:R0:W3:Y:S03]  /*c710*/  SHFL.IDX PT, R14, R5, 0x3, 0x181f ;  /* 0x00781f00050e7f89 */ /* 0x0000e600000e0000 */
[----:B-1----:R-:W-:-:S05]  /*c720*/  @!P1 IMAD.X R3, RZ, RZ, R0, P2 ;  /* 0x000000ffff039224 */ /* 0x002fca00010e0600 */
[----:B--2---:R0:W-:Y:S03]  /*c730*/  @!P1 LDGSTS.E.BYPASS.LTC128B.128 [R10+0xd400], desc[UR48][R2.64], !P0 ;  /* 0x0d400000020a9fae */ /* 0x0041e6000c101d70 */
.L_x_2186:
[----:B------:R-:W-:-:S05]  /*c740*/  VIADD R0, R17, 0xb0 ;  /* 0x000000b011007836 */ /* 0x000fca0000000000 */
[----:B------:R-:W-:Y:S01]  /*c750*/  ISETP.GE.AND P1, PT, R0, R7, PT ;  /* 0x000000070000720c */ /* 0x000fe20003f26270 */
[----:B------:R-:W-:-:S12]  /*c760*/  VIADD R0, R22, 0x16800 ;  /* 0x0001680016007836 */ /* 0x000fd80000000000 */
[----:B0--3--:R-:W-:-:S05]  /*c770*/  @!P1 LEA R2, P2, R20, R14, 0x1 ;  /* 0x0000000e14029211 */ /* 0x009fca00078408ff */
[----:B------:R-:W-:-:S05]  /*c780*/  @!P1 IMAD.X R3, RZ, RZ, R6, P2 ;  /* 0x000000ffff039224 */ /* 0x000fca00010e0606 */
[----:B------:R-:W-:Y:S01]  /*c790*/  @!PT LDS RZ, [RZ] ;  /* 0x00000000fffff984 */ /* 0x000fe20000000800 */
[----:B------:R-:W-:Y:S01]  /*c7a0*/  @!PT LDS RZ, [RZ] ;  /* 0x00000000fffff984 */ /* 0x000fe20000000800 */
[----:B------:R-:W-:Y:S01]  /*c7b0*/  @!PT LDS RZ, [RZ] ;  /* 0x00000000fffff984 */ /* 0x000fe20000000800 */
[----:B------:R0:W-:Y:S01]  /*c7c0*/  @!P1 LDGSTS.E.BYPASS.LTC128B.128 [R10+0xdc00], desc[UR48][R2.64], !P0 ;  /* 0x0dc00000020a9fae */ /* 0x0001e2000c101d70 */
[----:B------:R-:W-:Y:S01]  /*c7d0*/  PLOP3.LUT P0, PT, PT, PT, PT, 0x80, 0x0 ;  /* 0x000000000000781c */ /* 0x000fe20003f0f070 */
[----:B------:R-:W-:-:S12]  /*c7e0*/  NOP ;  /* 0x0000000000007918 */ /* 0x000fd80000000000 */
.L_x_2072:
        /* <DEDUP_REMOVED lines=14> */
[----:B------:R-:W2:Y:S01]  /*c8d0*/  LDL R4, [R1+0xc] ;  /* 0x00000c0001047983 */ /* 0x000ea20000100800 */
[----:B------:R0:W-:Y:S01]  /*c8e0*/  SYNCS.ARRIVE.TRANS64.A1T0 RZ, [R22+URZ+0x16800], RZ ;  /* 0x016800ff16ff79a7 */ /* 0x0001e2000810003f */
[----:B------:R-:W-:Y:S01]  /*c8f0*/  BSSY B0, `(.L_x_2073) ;  /* 0x0000004000007945 */ /* 0x000fe20003800000 */
[----:B------:R-:W1:Y:S01]  /*c900*/  SYNCS.PHASECHK.TRANS64.TRYWAIT P0, [R22+URZ+0x16820], R3 ;  /* 0x01682003160075a7 */ /* 0x000e62000800017f */
[----:B--2---:R-:W-:Y:S02]  /*c910*/  ISETP.GE.AND P1, PT, R4, 0x2, PT ;  /* 0x000000020400780c */ /* 0x004fe40003f26270 */
[----:B01----:R-:W-:Y:S11]  /*c920*/  @!P0 BRA `(.L_x_2074) ;  /* 0x0000003c00888947 */ /* 0x003ff60003800000 */
.L_x_2187:
[----:B------:R-:W-:Y:S05]  /*c930*/  BSYNC B0 ;  /* 0x0000000000007941 */ /* 0x000fea0003800000 */
.L_x_2073:
[----:B------:R-:W-:Y:S04]  /*c940*/  BSSY B0, `(.L_x_2075) ;  /* 0x0000169000007945 */ /* 0x000fe80003800000 */
[----:B------:R-:W-:Y:S05]  /*c950*/  @!P1 BRA `(.L_x_2076) ;  /* 0x00000014009c9947 */ /* 0x000fea0003800000 */
[----:B------:R-:W2:Y:S01]  /*c960*/  LDL R4, [R1+0xc] ;  /* 0x00000c0001047983 */ /* 0x000ea20000100800 */
[----:B------:R-:W-:Y:S01]  /*c970*/  BSSY B2, `(.L_x_2077) ;  /* 0x000007d000027945 */ /* 0x000fe20003800000 */
[C---:B--2---:R-:W-:Y:S01]  /*c980*/  LOP3.LUT R2, R4.reuse, 0x1, RZ, 0xc0, !PT ;  /* 0x0000000104027812 */ /* 0x044fe200078ec0ff */
[----:B------:R-:W-:-:S03]  /*c990*/  VIADD R7, R4, 0xfffffffe ;  /* 0xfffffffe04077836 */ /* 0x000fc60000000000 */
[----:B------:R-:W-:Y:S01]  /*c9a0*/  ISETP.NE.U32.AND P0, PT, R2, 0x1, PT ;  /* 0x000000010200780c */ /* 0x000fe20003f05070 */
[----:B------:R-:W-:-:S12]  /*c9b0*/  IMAD.MOV.U32 R6, RZ, RZ, R7 ;  /* 0x000000ffff067224 */ /* 0x000fd800078e0007 */
[----:B------:R-:W-:Y:S05]  /*c9c0*/  @!P0 BRA `(.L_x_2078) ;  /* 0x0000000400dc8947 */ /* 0x000fea0003800000 */
[----:B------:R-:W2:Y:S01]  /*c9d0*/  LDL R4, [R1] ;  /* 0x0000000001047983 */ /* 0x000ea20000100800 */
[----:B------:R-:W-:Y:S01]  /*c9e0*/  VIADD R8, R23, 0x1 ;  /* 0x0000000117087836 */ /* 0x000fe20000000000 */
[----:B------:R-:W-:Y:S04]  /*c9f0*/  BSSY B1, `(.L_x_2079) ;  /* 0x0000070000017945 */ /* 0x000fe80003800000 */
[----:B------:R-:W-:-:S04]  /*ca00*/  ISETP.NE.AND P0, PT, R8, 0x2, PT ;  /* 0x000000020800780c */ /* 0x000fc80003f05270 */
[----:B------:R-:W-:Y:S02]  /*ca10*/  SEL R2, RZ, 0x1, P0 ;  /* 0x00000001ff027807 */ /* 0x000fe40000000000 */
[----:B------:R-:W-:Y:S02]  /*ca20*/  SEL R8, R8, RZ, P0 ;  /* 0x000000ff08087207 */ /* 0x000fe40000000000 */
[----:B------:R-:W-:Y:S02]  /*ca30*/  LOP3.LUT R9, R27, R2, RZ, 0x3c, !PT ;  /* 0x000000021b097212 */ /* 0x000fe400078e3cff */
[----:B--2---:R-:W-:-:S13]  /*ca40*/  ISETP.NE.AND P2, PT, R4, RZ, PT ;  /* 0x000000ff0400720c */ /* 0x004fda0003f45270 */
[----:B------:R-:W-:Y:S05]  /*ca50*/  @!P2 BRA `(.L_x_2080) ;  /* 0x0000000400a4a947 */ /* 0x000fea0003800000 */
[----:B------:R-:W-:Y:S01]  /*ca60*/  ULDC.64 UR4, c[0x0][0x418] ;  /* 0x0001060000047ab9 */ /* 0x000fe20000000a00 */
[----:B------:R-:W-:Y:S01]  /*ca70*/  IMAD.MOV.U32 R4, RZ, RZ, R24 ;  /* 0x000000ffff047224 */ /* 0x000fe200078e0018 */
[----:B------:R-:W-:Y:S01]  /*ca80*/  ISETP.NE.U32.AND P0, PT, RZ, UR4, PT ;  /* 0x00000004ff007c0c */ /* 0x000fe2000bf05070 */
[----:B------:R-:W-:-:S03]  /*ca90*/  IMAD.MOV.U32 R6, RZ, RZ, R7 ;  /* 0x000000ffff067224 */ /* 0x000fc600078e0007 */
[----:B------:R-:W-:-:S13]  /*caa0*/  ISETP.NE.AND.EX P0, PT, RZ, UR5, PT, P0 ;  /* 0x00000005ff007c0c */ /* 0x000fda000bf05300 */
[----:B------:R-:W-:Y:S05]  /*cab0*/  @!P0 BRA `(.L_x_2081) ;  /* 0x0000000000448947 */ /* 0x000fea0003800000 */
[----:B------:R-:W1:Y:S01]  /*cac0*/  LDC R6, c[0x0][0x43c] ;  /* 0x00010f00ff067b82 */ /* 0x000e620000000800 */
[----:B------:R-:W-:Y:S01]  /*cad0*/  ULDC.64 UR6, c[0x0][0x428] ;  /* 0x00010a0000067ab9 */ /* 0x000fe20000000a00 */
[----:B-1----:R-:W-:-:S13]  /*cae0*/  ISETP.NE.AND P0, PT, R6, 0x1, PT ;  /* 0x000000010600780c */ /* 0x002fda0003f05270 */
[----:B0-----:R-:W0:Y:S02]  /*caf0*/  @P0 LDC.64 R2, c[0x0][0x440] ;  /* 0x00011000ff020b82 */ /* 0x001e240000000a00 */
        /* <DEDUP_REMOVED lines=13> */
.L_x_2081:
[----:B------:R-:W-:Y:S01]  /*cbd0*/  IMAD R2, R8, 0x8, R22 ;  /* 0x0000000808027824 */ /* 0x000fe200078e0216 */
[----:B0-----:R-:W-:Y:S01]  /*cbe0*/  SHF.L.U32 R3, R9, 0x1f, RZ ;  /* 0x0000001f09037819 */ /* 0x001fe200000006ff */
[----:B------:R-:W-:Y:S03]  /*cbf0*/  BSSY B3, `(.L_x_2082) ;  /* 0x0000003000037945 */ /* 0x000fe60003800000 */
[----:B------:R-:W0:Y:S02]  /*cc00*/  SYNCS.PHASECHK.TRANS64.TRYWAIT P0, [R2+URZ+0x16840], R3 ;  /* 0x01684003020075a7 */ /* 0x000e24000800017f */
[----:B0-----:R-:W-:Y:S05]  /*cc10*/  @!P0 BRA `(.L_x_2083) ;  /* 0x0000003800e08947 */ /* 0x001fea0003800000 */
.L_x_2188:
[----:B------:R-:W-:Y:S05]  /*cc20*/  BSYNC B3 ;  /* 0x0000000000037941 */ /* 0x000fea0003800000 */
.L_x_2082:
        /* <DEDUP_REMOVED lines=12> */
.L_x_2085:
[----:B------:R-:W-:Y:S05]  /*ccf0*/  BSYNC B3 ;  /* 0x0000000000037941 */ /* 0x000fea0003800000 */
.L_x_2084:
        /* <DEDUP_REMOVED lines=11> */
.L_x_2086:
        /* <DEDUP_REMOVED lines=15> */
.L_x_2189:
[----:B------:R-:W-:Y:S05]  /*cea0*/  BSYNC B3 ;  /* 0x0000000000037941 */ /* 0x000fea0003800000 */
.L_x_2087:
        /* <DEDUP_REMOVED lines=12> */
.L_x_2090:
[----:B------:R-:W-:Y:S05]  /*cf70*/  BSYNC B3 ;  /* 0x0000000000037941 */ /* 0x000fea0003800000 */
.L_x_2089:
[----:B------:R-:W-:Y:S01]  /*cf80*/  R2UR UR6, R12 ;  /* 0x000000000c0672ca */ /* 0x000fe200000e0000 */
[--C-:B0-----:R-:W-:Y:S01]  /*cf90*/  IMAD R2, R23, 0x4000, R22.reuse ;  /* 0x0000400017027824 */ /* 0x101fe200078e0216 */
        /* <DEDUP_REMOVED lines=9> */
.L_x_2091:
        /* <DEDUP_REMOVED lines=12> */
.L_x_2080:
[----:B------:R-:W-:Y:S05]  /*d0f0*/  BSYNC B1 ;  /* 0x0000000000017941 */ /* 0x000fea0003800000 */
.L_x_2079:
[----:B------:R-:W2:Y:S01]  /*d100*/  LDL.LU R2, [R1+0xc] ;  /* 0x00000c0001027983 */ /* 0x000ea20000300800 */
[----:B------:R-:W-:Y:S02]  /*d110*/  IMAD.MOV.U32 R23, RZ, RZ, R8 ;  /* 0x000000ffff177224 */ /* 0x000fe400078e0008 */
[----:B------:R-:W-:Y:S02]  /*d120*/  IMAD.MOV.U32 R27, RZ, RZ, R9 ;  /* 0x000000ffff1b7224 */ /* 0x000fe400078e0009 */
[----:B--2---:R-:W-:-:S07]  /*d130*/  VIADD R6, R2, 0xfffffffd ;  /* 0xfffffffd02067836 */ /* 0x004fce0000000000 */
.L_x_2078:
[----:B------:R-:W-:Y:S05]  /*d140*/  BSYNC B2 ;  /* 0x0000000000027941 */ /* 0x000fea0003800000 */
.L_x_2077:
[----:B------:R-:W-:-:S13]  /*d150*/  ISETP.NE.AND P0, PT, R7, RZ, PT ;  /* 0x000000ff0700720c */ /* 0x000fda0003f05270 */
[----:B------:R-:W-:Y:S05]  /*d160*/  @!P0 BRA `(.L_x_2076) ;  /* 0x0000000c00988947 */ /* 0x000fea0003800000 */
[----:B------:R-:W-:-:S07]  /*d170*/  IMAD.MOV.U32 R4, RZ, RZ, R24 ;  /* 0x000000ffff047224 */ /* 0x000fce00078e0018 */
.L_x_2118:
        /* <DEDUP_REMOVED lines=8> */
[----:B--2---:R-:W-:-:S13]  /*d200*/  ISETP.NE.AND P1, PT, R2, RZ, PT ;  /* 0x000000ff0200720c */ /* 0x004fda0003f25270 */
[----:B------:R-:W-:Y:S05]  /*d210*/  @!P1 BRA `(.L_x_2093) ;  /* 0x0000000400989947 */ /* 0x000fea0003800000 */
[----:B------:R-:W-:Y:S01]  /*d220*/  ULDC.64 UR4, c[0x0][0x418] ;  /* 0x0001060000047ab9 */ /* 0x000fe20000000a00 */
[----:B------:R-:W-:Y:S01]  /*d230*/  IMAD.MOV.U32 R9, RZ, RZ, R6 ;  /* 0x000000ffff097224 */ /* 0x000fe200078e0006 */
[----:B------:R-:W-:-:S04]  /*d240*/  ISETP.NE.U32.AND P0, PT, RZ, UR4, PT ;  /* 0x00000004ff007c0c */ /* 0x000fc8000bf05070 */
        /* <DEDUP_REMOVED lines=19> */
.L_x_2094:
[----:B------:R-:W-:Y:S01]  /*d380*/  IMAD R2, R7, 0x8, R22 ;  /* 0x0000000807027824 */ /* 0x000fe200078e0216 */
[----:B0-----:R-:W-:Y:S01]  /*d390*/  SHF.L.U32 R3, R8, 0x1f, RZ ;  /* 0x0000001f08037819 */ /* 0x001fe200000006ff */
[----:B------:R-:W-:Y:S03]  /*d3a0*/  BSSY B2, `(.L_x_2095) ;  /* 0x0000003000027945 */ /* 0x000fe60003800000 */
[----:B------:R-:W0:Y:S02]  /*d3b0*/  SYNCS.PHASECHK.TRANS64.TRYWAIT P0, [R2+URZ+0x16840], R3 ;  /* 0x01684003020075a7 */ /* 0x000e24000800017f */
[----:B0-----:R-:W-:Y:S05]  /*d3c0*/  @!P0 BRA `(.L_x_2096) ;  /* 0x00000034001c8947 */ /* 0x001fea0003800000 */
.L_x_2190:
[----:B------:R-:W-:Y:S05]  /*d3d0*/  BSYNC B2 ;  /* 0x0000000000027941 */ /* 0x000fea0003800000 */
.L_x_2095:
        /* <DEDUP_REMOVED lines=12> */
.L_x_2098:
[----:B------:R-:W-:Y:S05]  /*d4a0*/  BSYNC B2 ;  /* 0x0000000000027941 */ /* 0x000fea0003800000 */
.L_x_2097:
        /* <DEDUP_REMOVED lines=11> */
.L_x_2099:
        /* <DEDUP_REMOVED lines=15> */
.L_x_2191:
[----:B------:R-:W-:Y:S05]  /*d650*/  BSYNC B2 ;  /* 0x0000000000027941 */ /* 0x000fea0003800000 */
.L_x_2100:
        /* <DEDUP_REMOVED lines=11> */
.L_x_2103:
[----:B------:R-:W-:Y:S05]  /*d710*/  BSYNC B2 ;  /* 0x0000000000027941 */ /* 0x000fea0003800000 */
.L_x_2102:
        /* <DEDUP_REMOVED lines=10> */
.L_x_2104:
        /* <DEDUP_REMOVED lines=12> */
.L_x_2093:
[----:B------:R-:W-:Y:S05]  /*d880*/  BSYNC B1 ;  /* 0x0000000000017941 */ /* 0x000fea0003800000 */
.L_x_2092:
        /* <DEDUP_REMOVED lines=10> */
[----:B------:R-:W-:Y:S01]  /*d930*/  VIADD R9, R6, 0xffffffff ;  /* 0xffffffff06097836 */ /* 0x000fe20000000000 */
        /* <DEDUP_REMOVED lines=20> */
.L_x_2107:
[----:B------:R-:W-:Y:S01]  /*da80*/  IMAD R2, R23, 0x8, R22 ;  /* 0x0000000817027824 */ /* 0x000fe200078e0216 */
[----:B0-----:R-:W-:Y:S01]  /*da90*/  SHF.L.U32 R3, R27, 0x1f, RZ ;  /* 0x0000001f1b037819 */ /* 0x001fe200000006ff */
[----:B------:R-:W-:Y:S03]  /*daa0*/  BSSY B2, `(.L_x_2108) ;  /* 0x0000003000027945 */ /* 0x000fe60003800000 */
[----:B------:R-:W0:Y:S02]  /*dab0*/  SYNCS.PHASECHK.TRANS64.TRYWAIT P0, [R2+URZ+0x16840], R3 ;  /* 0x01684003020075a7 */ /* 0x000e24000800017f */
[----:B0-----:R-:W-:Y:S05]  /*dac0*/  @!P0 BRA `(.L_x_2109) ;  /* 0x0000002c00848947 */ /* 0x001fea0003800000 */
.L_x_2192:
[----:B------:R-:W-:Y:S05]  /*dad0*/  BSYNC B2 ;  /* 0x0000000000027941 */ /* 0x000fea0003800000 */
.L_x_2108:
        /* <DEDUP_REMOVED lines=12> */
.L_x_2111:
[----:B------:R-:W-:Y:S05]  /*dba0*/  BSYNC B2 ;  /* 0x0000000000027941 */ /* 0x000fea0003800000 */
.L_x_2110:
        /* <DEDUP_REMOVED lines=12> */
.L_x_2112:
        /* <DEDUP_REMOVED lines=15> */
.L_x_2193:
[----:B------:R-:W-:Y:S05]  /*dd60*/  BSYNC B2 ;  /* 0x0000000000027941 */ /* 0x000fea0003800000 */
.L_x_2113:
        /* <DEDUP_REMOVED lines=11> */
.L_x_2116:
[----:B------:R-:W-:Y:S05]  /*de20*/  BSYNC B2 ;  /* 0x0000000000027941 */ /* 0x000fea0003800000 */
.L_x_2115:
        /* <DEDUP_REMOVED lines=10> */
.L_x_2117:
        /* <DEDUP_REMOVED lines=12> */
.L_x_2106:
[----:B------:R-:W-:Y:S05]  /*df90*/  BSYNC B1 ;  /* 0x0000000000017941 */ /* 0x000fea0003800000 */
.L_x_2105:
[C---:B------:R-:W-:Y:S01]  /*dfa0*/  ISETP.GT.AND P0, PT, R6.reuse, 0x1, PT ;  /* 0x000000010600780c */ /* 0x040fe20003f04270 */
[----:B------:R-:W-:-:S12]  /*dfb0*/  VIADD R6, R6, 0xfffffffe ;  /* 0xfffffffe06067836 */ /* 0x000fd80000000000 */
[----:B------:R-:W-:Y:S05]  /*dfc0*/  @P0 BRA `(.L_x_2118) ;  /* 0xfffffff0006c0947 */ /* 0x000fea000383ffff */
.L_x_2076:
[----:B------:R-:W-:Y:S05]  /*dfd0*/  BSYNC B0 ;  /* 0x0000000000007941 */ /* 0x000fea0003800000 */
.L_x_2075:
        /* <DEDUP_REMOVED lines=17> */
.L_x_2120:
[----:B------:R-:W-:Y:S05]  /*e0f0*/  BSYNC B0 ;  /* 0x0000000000007941 */ /* 0x000fea0003800000 */
.L_x_2119:
[----:B------:R-:W2:Y:S01]  /*e100*/  LDL.LU R0, [R1] ;  /* 0x0000000001007983 */ /* 0x000ea20000300800 */
[----:B------:R-:W-:Y:S01]  /*e110*/  BSSY B0, `(.L_x_2121) ;  /* 0x0000028000007945 */ /* 0x000fe20003800000 */
[----:B--2---:R-:W-:-:S13]  /*e120*/  ISETP.NE.AND P0, PT, R0, RZ, PT ;  /* 0x000000ff0000720c */ /* 0x004fda0003f05270 */
[----:B------:R-:W-:Y:S05]  /*e130*/  @!P0 BRA `(.L_x_2122) ;  /* 0x0000000000948947 */ /* 0x000fea0003800000 */
[----:B0-----:R-:W-:Y:S01]  /*e140*/  IMAD R3, R23, 0x8, R22 ;  /* 0x0000000817037824 */ /* 0x001fe200078e0216 */
[----:B------:R-:W-:Y:S01]  /*e150*/  SHF.L.U32 R0, R27, 0x1f, RZ ;  /* 0x0000001f1b007819 */ /* 0x000fe200000006ff */
[----:B------:R-:W-:Y:S01]  /*e160*/  BSSY B1, `(.L_x_2123) ;  /* 0x0000004000017945 */ /* 0x000fe20003800000 */
[----:B------:R-:W-:Y:S02]  /*e170*/  ISETP.NE.AND P1, PT, R8, RZ, PT ;  /* 0x000000ff0800720c */ /* 0x000fe40003f25270 */
[----:B------:R-:W0:Y:S02]  /*e180*/  SYNCS.PHASECHK.TRANS64.TRYWAIT P0, [R3+URZ+0x16860], R0 ;  /* 0x01686000030075a7 */ /* 0x000e24000800017f */
[----:B0-----:R-:W-:Y:S09]  /*e190*/  @!P0 BRA `(.L_x_2124) ;  /* 0x0000002400f88947 */ /* 0x001ff20003800000 */
.L_x_2194:
[----:B------:R-:W-:Y:S05]  /*e1a0*/  BSYNC B1 ;  /* 0x0000000000017941 */ /* 0x000fea0003800000 */
.L_x_2123:
        /* <DEDUP_REMOVED lines=9> */
.L_x_2126:
[----:B------:R-:W-:Y:S05]  /*e240*/  BSYNC B1 ;  /* 0x0000000000017941 */ /* 0x000fea0003800000 */
.L_x_2125:
        /* <DEDUP_REMOVED lines=10> */
.L_x_2127:
        /* <DEDUP_REMOVED lines=10> */
.L_x_2122:
[----:B------:R-:W-:Y:S05]  /*e390*/  BSYNC B0 ;  /* 0x0000000000007941 */ /* 0x000fea0003800000 */
.L_x_2121:
[----:B------:R-:W-:-:S05]  /*e3a0*/  VIADD R23, R23, 0x1 ;  /* 0x0000000117177836 */ /* 0x000fca0000000000 */
[----:B------:R-:W-:-:S04]  /*e3b0*/  ISETP.NE.AND P0, PT, R23, 0x2, PT ;  /* 0x000000021700780c */ /* 0x000fc80003f05270 */
[----:B------:R-:W-:Y:S02]  /*e3c0*/  SEL R0, RZ, 0x1, P0 ;  /* 0x00000001ff007807 */ /* 0x000fe40000000000 */
[----:B------:R-:W-:Y:S02]  /*e3d0*/  SEL R23, R23, RZ, P0 ;  /* 0x000000ff17177207 */ /* 0x000fe40000000000 */
[----:B------:R-:W-:-:S07]  /*e3e0*/  LOP3.LUT R27, R27, R0, RZ, 0x3c, !PT ;  /* 0x000000001b1b7212 */ /* 0x000fce00078e3cff */
.L_x_2057:
[----:B------:R-:W-:Y:S05]  /*e3f0*/  BSYNC B7 ;  /* 0x0000000000077941 */ /* 0x000fea0003800000 */
.L_x_2055:
[----:B------:R-:W2:Y:S02]  /*e400*/  LDL R0, [R1+0x30] ;  /* 0x0000300001007983 */ /* 0x000ea40000100800 */
[----:B--2---:R-:W-:-:S13]  /*e410*/  ISETP.NE.AND P0, PT, R0, RZ, PT ;  /* 0x000000ff0000720c */ /* 0x004fda0003f05270 */
[----:B------:R-:W-:Y:S05]  /*e420*/  @!P0 BRA `(.L_x_2128) ;  /* 0x0000000000248947 */ /* 0x000fea0003800000 */
[----:B------:R-:W-:Y:S05]  /*e430*/  WARPSYNC.ALL ;  /* 0x0000000000007948 */ /* 0x000fea0003800000 */
[----:B------:R-:W2:Y:S08]  /*e440*/  S2UR UR5, SR_CgaCtaId ;  /* 0x00000000000579c3 */ /* 0x000eb00000008800 */
[----:B------:R-:W-:Y:S06]  /*e450*/  BAR.SYNC.DEFER_BLOCKING 0x5, 0x200 ;  /* 0x0148000000007b1d */ /* 0x000fec0000010000 */
[----:B------:R-:W-:-:S02]  /*e460*/  UMOV UR4, 0x400 ;  /* 0x0000040000047882 */ /* 0x000fc40000000000 */
[----:B--2---:R-:W-:-:S06]  /*e470*/  ULEA UR4, UR5, UR4, 0x18 ;  /* 0x0000000405047291 */ /* 0x004fcc000f8ec03f */
[----:B0-----:R-:W-:-:S05]  /*e480*/  IMAD.U32 R22, RZ, RZ, UR4 ;  /* 0x00000004ff167e24 */ /* 0x001fca000f8e00ff */
[----:B------:R2:W3:Y:S01]  /*e490*/  LDS.128 R16, [R22+0x168d0] ;  /* 0x0168d00016107984 */ /* 0x0004e20000000c00 */
[----:B------:R-:W-:Y:S06]  /*e4a0*/  BAR.ARV 0x4, 0x200 ;  /* 0x0108000000007b1d */ /* 0x000fec0000002000 */
[----:B------:R-:W-:Y:S05]  /*e4b0*/  BRA `(.L_x_2129) ;  /* 0x0000000800cc7947 */ /* 0x000fea0003800000 */
.L_x_2128:
        /* <DEDUP_REMOVED lines=19> */
[----:B------:R-:W0:Y:S02]  /*e5f0*/  SHFL.UP PT, R14, R17, 0x1, RZ ;  /* 0x04200000110e7989 */ /* 0x000e2400000e00ff */
[----:B0-----:R-:W-:-:S05]  /*e600*/  SEL R4, R14, RZ, P1 ;  /* 0x000000ff0e047207 */ /* 0x001fca0000800000 */
[----:B------:R-:W-:-:S05]  /*e610*/  IMAD.IADD R4, R17, 0x1, R4 ;  /* 0x0000000111047824 */ /* 0x000fca00078e0204 */
[----:B------:R-:W0:Y:S02]  /*e620*/  SHFL.UP PT, R14, R4, 0x2, RZ ;  /* 0x04400000040e7989 */ /* 0x000e2400000e00ff */
[----:B0-----:R-:W-:-:S05]  /*e630*/  SEL R5, R14, RZ, P2 ;  /* 0x000000ff0e057207 */ /* 0x001fca0001000000 */
[----:B------:R-:W-:Y:S02]  /*e640*/  IMAD.IADD R6, R4, 0x1, R5 ;  /* 0x0000000104067824 */ /* 0x000fe400078e0205 */
[----:B------:R-:W-:Y:S04]  /*e650*/  SHFL.IDX PT, R5, R16, 0x1, 0x1f ;  /* 0x00201f0010057f89 */ /* 0x000fe800000e0000 */
        /* <DEDUP_REMOVED lines=9> */
[----:B------:R0:W2:Y:S02]  /*e6f0*/  SHFL.IDX PT, R14, R2, 0x1f, 0x1f ;  /* 0x03e01f00020e7f89 */ /* 0x0000a400000e0000 */
.L_x_2204:
[----:B------:R-:W-:Y:S02]  /*e700*/  ULDC UR4, c[0x0][0xc38] ;  /* 0x00030e0000047ab9 */ /* 0x000fe40000000800 */
[----:B------:R-:W-:-:S04]  /*e710*/  IMAD.U32 R4, RZ, RZ, UR4 ;  /* 0x00000004ff047e24 */ /* 0x000fc8000f8e00ff */
[----:B--2---:R-:W-:-:S04]  /*e720*/  IMAD R14, R14, R4, RZ ;  /* 0x000000040e0e7224 */ /* 0x004fc800078e02ff */
[----:B------:R-:W-:-:S05]  /*e730*/  IMAD.IADD R5, R5, 0x1, R14 ;  /* 0x0000000105057824 */ /* 0x000fca00078e020e */
[----:B------:R-:W-:-:S13]  /*e740*/  ISETP.GT.AND P6, PT, R5, R0, PT ;  /* 0x000000000500720c */ /* 0x000fda0003fc4270 */
[----:B------:R-:W-:Y:S05]  /*e750*/  @P6 BRA `(.L_x_2131) ;  /* 0x00000000009c6947 */ /* 0x000fea0003800000 */
.L_x_2136:
[----:B0-----:R-:W0:Y:S01]  /*e760*/  LDC R2, c[0x0][0xc3c] ;  /* 0x00030f00ff027b82 */ /* 0x001e220000000800 */
[----:B------:R-:W-:-:S05]  /*e770*/  VIADD R19, R19, 0x1f ;  /* 0x0000001f13137836 */ /* 0x000fca0000000000 */
        /* <DEDUP_REMOVED lines=12> */
.L_x_2134:
[----:B------:R-:W-:Y:S05]  /*e840*/  BSYNC B0 ;  /* 0x0000000000007941 */ /* 0x000fea0003800000 */
.L_x_2133:
[----:B------:R-:W-:-:S03]  /*e850*/  UMOV UR4, 0xffffffff ;  /* 0xffffffff00047882 */ /* 0x000fc60000000000 */
[----:B------:R-:W-:Y:S05]  /*e860*/  BRA.DIV UR4, `(.L_x_2135) ;  /* 0x00000026047c7947 */ /* 0x000fea000b800000 */
[----:B-----5:R-:W2:Y:S02]  /*e870*/  SHFL.UP PT, R14, R17, 0x1, RZ ;  /* 0x04200000110e7989 */ /* 0x020ea400000e00ff */
[----:B--2---:R-:W-:-:S05]  /*e880*/  SEL R14, R14, RZ, P1 ;  /* 0x000000ff0e0e7207 */ /* 0x004fca0000800000 */
        /* <DEDUP_REMOVED lines=14> */
.L_x_2212:
[----:B------:R-:W-:Y:S02]  /*e970*/  ULDC UR4, c[0x0][0xc38] ;  /* 0x00030e0000047ab9 */ /* 0x000fe40000000800 */
[----:B------:R-:W-:-:S04]  /*e980*/  IMAD.U32 R4, RZ, RZ, UR4 ;  /* 0x00000004ff047e24 */ /* 0x000fc8000f8e00ff */
[----:B--2---:R-:W-:-:S04]  /*e990*/  IMAD R14, R14, R4, RZ ;  /* 0x000000040e0e7224 */ /* 0x004fc800078e02ff */
[----:B------:R-:W-:-:S05]  /*e9a0*/  IMAD.IADD R5, R14, 0x1, R5 ;  /* 0x000000010e057824 */ /* 0x000fca00078e0205 */
[----:B------:R-:W-:-:S13]  /*e9b0*/  ISETP.GT.AND P6, PT, R5, R0, PT ;  /* 0x000000000500720c */ /* 0x000fda0003fc4270 */
[----:B------:R-:W-:Y:S05]  /*e9c0*/  @!P6 BRA `(.L_x_2136) ;  /* 0xfffffffc0064e947 */ /* 0x000fea000383ffff */
.L_x_2131:
        /* <DEDUP_REMOVED lines=8> */
.L_x_2216:
[----:B------:R-:W-:Y:S01]  /*ea50*/  ISETP.NE.AND P0, PT, R3, RZ, PT ;  /* 0x000000ff0300720c */ /* 0x000fe20003f05270 */
[----:B------:R-:W-:-:S12]  /*ea60*/  IMAD.MOV.U32 R14, RZ, RZ, RZ ;  /* 0x000000ffff0e7224 */ /* 0x000fd800078e00ff */
[----:B------:R-:W-:Y:S05]  /*ea70*/  @!P0 BRA `(.L_x_2138) ;  /* 0x0000000000108947 */ /* 0x000fea0003800000 */
[----:B------:R-:W-:Y:S01]  /*ea80*/  UMOV UR4, 0xffffffff ;  /* 0xffffffff00047882 */ /* 0x000fe20000000000 */
[----:B------:R-:W-:Y:S02]  /*ea90*/  VIADD R12, R6, 0xffffffff ;  /* 0xffffffff060c7836 */ /* 0x000fe40000000000 */
[----:B------:R-:W-:Y:S05]  /*eaa0*/  BRA.DIV UR4, `(.L_x_2139) ;  /* 0x0000002604f07947 */ /* 0x000fea000b800000 */
[----:B------:R4:W0:Y:S02]  /*eab0*/  SHFL.IDX PT, R14, R2, R12, 0x1f ;  /* 0x00001f0c020e7589 */ /* 0x00082400000e0000 */
.L_x_2138:
[----:B0---4-:R-:W0:Y:S01]  /*eac0*/  LDC.64 R2, c[0x0][0xc90] ;  /* 0x00032400ff027b82 */ /* 0x011e220000000a00 */
[----:B------:R-:W-:-:S04]  /*ead0*/  IMAD.IADD R19, R6, 0x1, R19 ;  /* 0x0000000106137824 */ /* 0x000fc800078e0213 */
[----:B0-----:R-:W-:-:S05]  /*eae0*/  IMAD.WIDE R2, R19, 0x4, R2 ;  /* 0x0000000413027825 */ /* 0x001fca00078e0202 */
[----:B------:R0:W2:Y:S01]  /*eaf0*/  LDG.E R7, desc[UR48][R2.64] ;  /* 0x0000003002077981 */ /* 0x0000a2000c1e1900 */
[----:B------:R-:W-:Y:S02]  /*eb00*/  IMAD R16, R14, R4, R5 ;  /* 0x000000040e107224 */ /* 0x000fe400078e0205 */
[----:B0-----:R-:W-:Y:S02]  /*eb10*/  IMAD.MOV.U32 R2, RZ, RZ, RZ ;  /* 0x000000ffff027224 */ /* 0x001fe400078e00ff */
[----:B--23--:R-:W-:-:S05]  /*eb20*/  IMAD R6, R17, R7, RZ ;  /* 0x0000000711067224 */ /* 0x00cfca00078e02ff */
[----:B------:R-:W-:-:S04]  /*eb30*/  IABS R8, R6 ;  /* 0x0000000600087213 */ /* 0x000fc80000000000 */
[----:B-1----:R-:W0:Y:S08]  /*eb40*/  I2F.RP R9, R8 ;  /* 0x0000000800097306 */ /* 0x002e300000209400 */
        /* <DEDUP_REMOVED lines=57> */
.L_x_2132:
[----:B------:R-:W-:Y:S01]  /*eee0*/  UMOV UR4, URZ ;  /* 0x0000003f00047c82 */ /* 0x000fe20008000000 */
[----:B------:R-:W-:Y:S01]  /*eef0*/  UMOV UR5, URZ ;  /* 0x0000003f00057c82 */ /* 0x000fe20008000000 */
[----:B------:R-:W-:Y:S01]  /*ef00*/  ULDC UR6, c[0x0][0xc3c] ;  /* 0x00030f0000067ab9 */ /* 0x000fe20000000800 */
[----:B------:R-:W-:Y:S02]  /*ef10*/  IMAD.MOV.U32 R16, RZ, RZ, R0 ;  /* 0x000000ffff107224 */ /* 0x000fe400078e0000 */
[----:B------:R-:W-:Y:S02]  /*ef20*/  IMAD.U32 R17, RZ, RZ, UR4 ;  /* 0x00000004ff117e24 */ /* 0x000fe4000f8e00ff */
[----:B------:R-:W-:Y:S02]  /*ef30*/  IMAD.U32 R18, RZ, RZ, UR5 ;  /* 0x00000005ff127e24 */ /* 0x000fe4000f8e00ff */
[----:B------:R-:W-:-:S07]  /*ef40*/  IMAD.U32 R19, RZ, RZ, UR6 ;  /* 0x00000006ff137e24 */ /* 0x000fce000f8e00ff */
.L_x_2140:
        /* <DEDUP_REMOVED lines=10> */
.L_x_2129:
[----:B------:R-:W-:Y:S02]  /*eff0*/  ULDC UR4, c[0x0][0xc3c] ;  /* 0x00030f0000047ab9 */ /* 0x000fe40000000800 */
[----:B---3--:R-:W-:-:S13]  /*f000*/  ISETP.GE.AND P0, PT, R19, UR4, PT ;  /* 0x0000000413007c0c */ /* 0x008fda000bf06270 */
[----:B------:R-:W-:Y:S05]  /*f010*/  @!P0 BRA `(.L_x_2141) ;  /* 0xffffffb800608947 */ /* 0x000fea000383ffff */
[----:B------:R-:W-:Y:S05]  /*f020*/  BSYNC B8 ;  /* 0x0000000000087941 */ /* 0x000fea0003800000 */
.L_x_2051:
[----:B0-----:R-:W3:Y:S01]  /*f030*/  LDL.LU R0, [R1+0x28] ;  /* 0x0000280001007983 */ /* 0x001ee20000300800 */
[----:B------:R-:W-:Y:S01]  /*f040*/  BSSY B0, `(.L_x_2142) ;  /* 0x000000b000007945 */ /* 0x000fe20003800000 */
[----:B------:R-:W1:Y:S01]  /*f050*/  S2R R5, SR_CgaCtaId ;  /* 0x0000000000057919 */ /* 0x000e620000008800 */
[----:B---3--:R-:W-:-:S05]  /*f060*/  VIADD R0, R0, 0x1 ;  /* 0x0000000100007836 */ /* 0x008fca0000000000 */
[----:B------:R-:W-:-:S04]  /*f070*/  LEA.HI R2, R0, R0, RZ, 0x1 ;  /* 0x0000000000027211 */ /* 0x000fc800078f08ff */
[----:B------:R-:W-:Y:S02]  /*f080*/  LOP3.LUT R3, R2, 0xfffffffe, RZ, 0xc0, !PT ;  /* 0xfffffffe02037812 */ /* 0x000fe400078ec0ff */
[----:B------:R-:W-:-:S03]  /*f090*/  MOV R2, 0x400 ;  /* 0x0000040000027802 */ /* 0x000fc60000000f00 */
[----:B------:R-:W-:Y:S01]  /*f0a0*/  IMAD.IADD R0, R0, 0x1, -R3 ;  /* 0x0000000100007824 */ /* 0x000fe200078e0a03 */
[----:B-1----:R-:W-:-:S04]  /*f0b0*/  LEA R9, R5, R2, 0x18 ;  /* 0x0000000205097211 */ /* 0x002fc800078ec0ff */
[----:B------:R-:W-:-:S04]  /*f0c0*/  SHF.L.U32 R0, R0, 0x1f, RZ ;  /* 0x0000001f00007819 */ /* 0x000fc800000006ff */
[----:B------:R-:W0:Y:S02]  /*f0d0*/  SYNCS.PHASECHK.TRANS64.TRYWAIT P0, [R9+URZ+0x16820], R0 ;  /* 0x01682000090075a7 */ /* 0x000e24000800017f */
[----:B0-----:R-:W-:Y:S05]  /*f0e0*/  @!P0 BRA `(.L_x_2143) ;  /* 0x0000002000848947 */ /* 0x001fea0003800000 */
.L_x_2219:
[----:B------:R-:W-:Y:S05]  /*f0f0*/  BSYNC B0 ;  /* 0x0000000000007941 */ /* 0x000fea0003800000 */
.L_x_2142:
[----:B------:R-:W-:-:S03]  /*f100*/  UMOV UR4, 0xffffffff ;  /* 0xffffffff00047882 */ /* 0x000fc60000000000 */
[----:B------:R-:W-:Y:S05]  /*f110*/  BRA.DIV UR4, `(.L_x_2144) ;  /* 0x00000022048c7947 */ /* 0x000fea000b800000 */
[----:B0-----:R-:W0:Y:S02]  /*f120*/  S2R R0, SR_TID.X ;  /* 0x0000000000007919 */ /* 0x001e240000002100 */
[----:B0-----:R-:W-:-:S04]  /*f130*/  SHF.R.U32.HI R0, RZ, 0x5, R0 ;  /* 0x00000005ff007819 */ /* 0x001fc80000011600 */
[----:B------:R-:W-:-:S05]  /*f140*/  LOP3.LUT R0, R0, 0x3, RZ, 0xc0, !PT ;  /* 0x0000000300007812 */ /* 0x000fca00078ec0ff */
[----:B------:R0:W1:Y:S02]  /*f150*/  SHFL.IDX PT, R14, R0, RZ, 0x1f ;  /* 0x00001fff000e7589 */ /* 0x00006400000e0000 */
.L_x_2222:
[----:B-1----:R-:W-:Y:S01]  /*f160*/  ISETP.NE.AND P0, PT, R14, RZ, PT ;  /* 0x000000ff0e00720c */ /* 0x002fe20003f05270 */
[----:B------:R-:W-:-:S12]  /*f170*/  BSSY B0, `(.L_x_2145) ;  /* 0x0000024000007945 */ /* 0x000fd80003800000 */
[----:B------:R-:W-:Y:S05]  /*f180*/  @P0 BRA `(.L_x_2146) ;  /* 0x0000000000880947 */ /* 0x000fea0003800000 */
[----:B------:R-:W-:-:S03]  /*f190*/  UMOV UR4, 0xffffffff ;  /* 0xffffffff00047882 */ /* 0x000fc60000000000 */
[----:B------:R-:W-:Y:S05]  /*f1a0*/  BRA.DIV UR4, `(.L_x_2147) ;  /* 0x00000022049c7947 */ /* 0x000fea000b800000 */
[----:B------:R-:W-:-:S13]  /*f1b0*/  ELECT P6, URZ, PT ;  /* 0x00000000003f782f */ /* 0x000fda00038c0000 */
.L_x_2225:
[----:B------:R-:W-:Y:S05]  /*f1c0*/  @!P6 BRA `(.L_x_2146) ;  /* 0x000000000078e947 */ /* 0x000fea0003800000 */
[----:B------:R-:W-:-:S06]  /*f1d0*/  ULOP3.LUT UR4, UR36, 0x2, URZ, 0xfc, !UPT ;  /* 0x0000000224047892 */ /* 0x000fcc000f8efc3f */
[----:B0-----:R-:W-:-:S05]  /*f1e0*/  IMAD.U32 R0, RZ, RZ, UR4 ;  /* 0x00000004ff007e24 */ /* 0x001fca000f8e00ff */
[----:B------:R-:W-:-:S13]  /*f1f0*/  ISETP.NE.AND P2, PT, R0, 0x3, PT ;  /* 0x000000030000780c */ /* 0x000fda0003f45270 */
[----:B------:R-:W-:Y:S05]  /*f200*/  @!P2 BRA `(.L_x_2148) ;  /* 0x000000000004a947 */ /* 0x000fea0003800000 */
[----:B------:R-:W-:Y:S01]  /*f210*/  BPT.TRAP 0x1 ;  /* 0x000000040000795c */ /* 0x000fe20000300000 */
.L_x_2148:
        /* <DEDUP_REMOVED lines=12> */
.L_x_2226:
[----:B------:R-:W1:Y:S02]  /*f2e0*/  SYNCS.PHASECHK.TRANS64.TRYWAIT P0, [R7+URZ], R2 ;  /* 0x00000002070075a7 */ /* 0x000e64000800017f */
[----:B-1----:R-:W-:Y:S05]  /*f2f0*/  @!P0 BRA `(.L_x_2150) ;  /* 0x00000020007c8947 */ /* 0x002fea0003800000 */
.L_x_2227:
[----:B------:R-:W-:Y:S05]  /*f300*/  @!P2 BRA `(.L_x_2151) ;  /* 0x000000000004a947 */ /* 0x000fea0003800000 */
[----:B------:R-:W-:Y:S01]  /*f310*/  BPT.TRAP 0x1 ;  /* 0x000000040000795c */ /* 0x000fe20000300000 */
.L_x_2151:
[----:B------:R-:W-:-:S04]  /*f320*/  VIADD R0, R9, 0x16860 ;  /* 0x0001686009007836 */ /* 0x000fc80000000000 */
[----:B------:R-:W-:-:S04]  /*f330*/  IMAD R4, R23, 0x8, R0 ;  /* 0x0000000817047824 */ /* 0x000fc800078e0200 */
[----:B------:R-:W3:Y:S02]  /*f340*/  SYNCS.PHASECHK.TRANS64.TRYWAIT P0, [R4+URZ], R3 ;  /* 0x00000003040075a7 */ /* 0x000ee4000800017f */
[----:B---3--:R-:W-:Y:S05]  /*f350*/  @!P0 BRA `(.L_x_2152) ;  /* 0x0000002000788947 */ /* 0x008fea0003800000 */
.L_x_2228:
[----:B------:R-:W-:-:S07]  /*f360*/  IMAD R5, R5, 0x8, R0 ;  /* 0x0000000805057824 */ /* 0x000fce00078e0200 */
.L_x_2153:
[----:B----4-:R4:W0:Y:S02]  /*f370*/  SYNCS.PHASECHK.TRANS64.TRYWAIT P0, [R5+URZ], R2 ;  /* 0x00000002050075a7 */ /* 0x010824000800017f */
[----:B0-----:R-:W-:Y:S05]  /*f380*/  @!P0 NANOSLEEP.SYNCS 0x989680 ;  /* 0x009896800000895d */ /* 0x001fea0003900000 */
[----:B------:R-:W0:Y:S02]  /*f390*/  @!P0 SYNCS.PHASECHK.TRANS64 P0, [R5+URZ], R2 ;  /* 0x00000002050085a7 */ /* 0x000e24000800007f */
[----:B0-----:R-:W-:Y:S05]  /*f3a0*/  @!P0 BRA `(.L_x_2153) ;  /* 0xfffffffc00f08947 */ /* 0x001fea000383ffff */
.L_x_2146:
[----:B------:R-:W-:Y:S05]  /*f3b0*/  BSYNC B0 ;  /* 0x0000000000007941 */ /* 0x000fea0003800000 */
.L_x_2145:
[----:B------:R-:W-:Y:S05]  /*f3c0*/  EXIT ;  /* 0x000000000000794d */ /* 0x000fea0003800000 */
.L_x_2005:
[----:B0-----:R-:W-:-:S04]  /*f3d0*/  IMAD.U32 R3, RZ, RZ, UR45 ;  /* 0x0000002dff037e24 */ /* 0x001fc8000f8e00ff */
[----:B------:R0:W1:Y:S03]  /*f3e0*/  SYNCS.PHASECHK.TRANS64.TRYWAIT P1, [R3+URZ+0x16800], R0 ;  /* 0x01680000030075a7 */ /* 0x000066000802017f */
[----:B-1----:R-:W-:Y:S05]  /*f3f0*/  @!P1 NANOSLEEP.SYNCS 0x989680 ;  /* 0x009896800000995d */ /* 0x002fea0003900000 */
[----:B------:R-:W1:Y:S02]  /*f400*/  @!P1 SYNCS.PHASECHK.TRANS64 P1, [R3+URZ+0x16800], R0 ;  /* 0x01680000030095a7 */ /* 0x000e64000802007f */
[----:B-1----:R-:W-:Y:S05]  /*f410*/  @!P1 BRA `(.L_x_2005) ;  /* 0xfffffffc00ec9947 */ /* 0x002fea000383ffff */
[----:B------:R-:W-:Y:S05]  /*f420*/  BRA `(.L_x_2154) ;  /* 0xffffff2000dc7947 */ /* 0x000fea000383ffff */
.L_x_2009:
[----:B-1----:R1:W2:Y:S02]  /*f430*/  SYNCS.PHASECHK.TRANS64.TRYWAIT P2, [R2+URZ+0x16830], R3 ;  /* 0x01683003020075a7 */ /* 0x0022a4000804017f */
[----:B--2---:R-:W-:Y:S05]  /*f440*/  @!P2 NANOSLEEP.SYNCS 0x989680 ;  /* 0x009896800000a95d */ /* 0x004fea0003900000 */
[----:B------:R-:W2:Y:S02]  /*f450*/  @!P2 SYNCS.PHASECHK.TRANS64 P2, [R2+URZ+0x16830], R3 ;  /* 0x016830030200a5a7 */ /* 0x000ea4000804007f */
[----:B--2---:R-:W-:Y:S05]  /*f460*/  @!P2 BRA `(.L_x_2009) ;  /* 0xfffffffc00f0a947 */ /* 0x004fea000383ffff */
[----:B------:R-:W-:Y:S05]  /*f470*/  BRA `(.L_x_2008) ;  /* 0xffffff2400007947 */ /* 0x000fea000383ffff */
.L_x_2014:
[----:B-1----:R-:W-:-:S04]  /*f480*/  IMAD.U32 R7, RZ, RZ, UR6 ;  /* 0x00000006ff077e24 */ /* 0x002fc8000f8e00ff */
[----:B------:R1:W2:Y:S03]  /*f490*/  SYNCS.PHASECHK.TRANS64.TRYWAIT P3, [R7+URZ+0x16830], R0 ;  /* 0x01683000070075a7 */ /* 0x0002a6000806017f */
[----:B--2---:R-:W-:Y:S05]  /*f4a0*/  @!P3 NANOSLEEP.SYNCS 0x989680 ;  /* 0x009896800000b95d */ /* 0x004fea0003900000 */
[----:B------:R-:W2:Y:S02]  /*f4b0*/  @!P3 SYNCS.PHASECHK.TRANS64 P3, [R7+URZ+0x16830], R0 ;  /* 0x016830000700b5a7 */ /* 0x000ea4000806007f */
[----:B--2---:R-:W-:Y:S05]  /*f4c0*/  @!P3 BRA `(.L_x_2014) ;  /* 0xfffffffc00ecb947 */ /* 0x004fea000383ffff */
[----:B------:R-:W-:Y:S05]  /*f4d0*/  BRA `(.L_x_2011) ;  /* 0xffffff4400587947 */ /* 0x000fea000383ffff */
.L_x_2018:
[----:B-1----:R-:W-:-:S04]  /*f4e0*/  IMAD.U32 R7, RZ, RZ, UR6 ;  /* 0x00000006ff077e24 */ /* 0x002fc8000f8e00ff */
[----:B------:R1:W2:Y:S03]  /*f4f0*/  SYNCS.PHASECHK.TRANS64.TRYWAIT P3, [R7+URZ+0x16850], R0 ;  /* 0x01685000070075a7 */ /* 0x0002a6000806017f */
[----:B--2---:R-:W-:Y:S05]  /*f500*/  @!P3 NANOSLEEP.SYNCS 0x989680 ;  /* 0x009896800000b95d */ /* 0x004fea0003900000 */
[----:B------:R-:W2:Y:S02]  /*f510*/  @!P3 SYNCS.PHASECHK.TRANS64 P3, [R7+URZ+0x16850], R0 ;  /* 0x016850000700b5a7 */ /* 0x000ea4000806007f */
[----:B--2---:R-:W-:Y:S05]  /*f520*/  @!P3 BRA `(.L_x_2018) ;  /* 0xfffffffc00ecb947 */ /* 0x004fea000383ffff */
[----:B------:R-:W-:Y:S05]  /*f530*/  BRA `(.L_x_2015) ;  /* 0xffffff4400c87947 */ /* 0x000fea000383ffff */
.L_x_2024:
[----:B-1----:R-:W-:-:S04]  /*f540*/  IMAD.U32 R9, RZ, RZ, UR6 ;  /* 0x00000006ff097e24 */ /* 0x002fc8000f8e00ff */
[----:B------:R1:W2:Y:S03]  /*f550*/  SYNCS.PHASECHK.TRANS64.TRYWAIT P2, [R9+URZ+0x16830], R0 ;  /* 0x01683000090075a7 */ /* 0x0002a6000804017f */
[----:B--2---:R-:W-:Y:S05]  /*f560*/  @!P2 NANOSLEEP.SYNCS 0x989680 ;  /* 0x009896800000a95d */ /* 0x004fea0003900000 */
[----:B------:R-:W2:Y:S02]  /*f570*/  @!P2 SYNCS.PHASECHK.TRANS64 P2, [R9+URZ+0x16830], R0 ;  /* 0x016830000900a5a7 */ /* 0x000ea4000804007f */
[----:B--2---:R-:W-:Y:S05]  /*f580*/  @!P2 BRA `(.L_x_2024) ;  /* 0xfffffffc00eca947 */ /* 0x004fea000383ffff */
[----:B------:R-:W-:Y:S05]  /*f590*/  BRA `(.L_x_2021) ;  /* 0xffffff6800b47947 */ /* 0x000fea000383ffff */
.L_x_2028:
[----:B-1----:R-:W-:-:S04]  /*f5a0*/  IMAD.U32 R9, RZ, RZ, UR6 ;  /* 0x00000006ff097e24 */ /* 0x002fc8000f8e00ff */
[----:B------:R1:W2:Y:S03]  /*f5b0*/  SYNCS.PHASECHK.TRANS64.TRYWAIT P2, [R9+URZ+0x16850], R0 ;  /* 0x01685000090075a7 */ /* 0x0002a6000804017f */
[----:B--2---:R-:W-:Y:S05]  /*f5c0*/  @!P2 NANOSLEEP.SYNCS 0x989680 ;  /* 0x009896800000a95d */ /* 0x004fea0003900000 */
[----:B------:R-:W2:Y:S02]  /*f5d0*/  @!P2 SYNCS.PHASECHK.TRANS64 P2, [R9+URZ+0x16850], R0 ;  /* 0x016850000900a5a7 */ /* 0x000ea4000804007f */
[----:B--2---:R-:W-:Y:S05]  /*f5e0*/  @!P2 BRA `(.L_x_2028) ;  /* 0xfffffffc00eca947 */ /* 0x004fea000383ffff */
[----:B------:R-:W-:Y:S05]  /*f5f0*/  BRA `(.L_x_2025) ;  /* 0xffffff6c00247947 */ /* 0x000fea000383ffff */
.L_x_2033:
[----:B-1----:R-:W-:-:S04]  /*f600*/  IMAD.U32 R5, RZ, RZ, UR5 ;  /* 0x00000005ff057e24 */ /* 0x002fc8000f8e00ff */
[----:B------:R1:W2:Y:S03]  /*f610*/  SYNCS.PHASECHK.TRANS64.TRYWAIT P0, [R5+URZ+0x16850], R4 ;  /* 0x01685004050075a7 */ /* 0x0002a6000800017f */
[----:B--2---:R-:W-:Y:S05]  /*f620*/  @!P0 NANOSLEEP.SYNCS 0x989680 ;  /* 0x009896800000895d */ /* 0x004fea0003900000 */
[----:B------:R-:W2:Y:S02]  /*f630*/  @!P0 SYNCS.PHASECHK.TRANS64 P0, [R5+URZ+0x16850], R4 ;  /* 0x01685004050085a7 */ /* 0x000ea4000800007f */
[----:B--2---:R-:W-:Y:S05]  /*f640*/  @!P0 BRA `(.L_x_2033) ;  /* 0xfffffffc00ec8947 */ /* 0x004fea000383ffff */
[----:B------:R-:W-:Y:S05]  /*f650*/  BRA `(.L_x_2032) ;  /* 0xffffff8400887947 */ /* 0x000fea000383ffff */
.L_x_2063:
        /* <DEDUP_REMOVED lines=11> */
.L_x_2156:
[----:B------:R-:W-:Y:S05]  /*f710*/  BSYNC B0 ;  /* 0x0000000000007941 */ /* 0x000fea0003800000 */
.L_x_2155:
[----:B------:R-:W-:Y:S05]  /*f720*/  BRA `(.L_x_2157) ;  /* 0xffffffbc00847947 */ /* 0x000fea000383ffff */
.L_x_2065:
[----:B------:R-:W-:Y:S01]  /*f730*/  BSSY B0, `(.L_x_2158) ;  /* 0x0000006000007945 */ /* 0x000fe20003800000 */
[----:B------:R-:W-:-:S07]  /*f740*/  IMAD.MOV.U32 R15, RZ, RZ, -0x1 ;  /* 0xffffffffff0f7424 */ /* 0x000fce00078e00ff */
[----:B012---:R-:W-:Y:S05]  /*f750*/  WARPSYNC.COLLECTIVE R15, `(.L_x_2159) ;  /* 0x000000000f0c7348 */ /* 0x007fea0003c00000 */
[----:B------:R-:W-:Y:S02]  /*f760*/  ELECT P6, UR62, PT ;  /* 0x00000000003e782f */ /* 0x000fe400038c0000 */
[----:B------:R-:W-:Y:S01]  /*f770*/  MOV R14, UR62 ;  /* 0x0000003e000e7c02 */ /* 0x000fe20008000f00 */
[----:B012---:R-:W-:Y:S10]  /*f780*/  ENDCOLLECTIVE ;  /* 0x000000000000791b */ /* 0x007ff40003800000 */
.L_x_2159:
[----:B------:R-:W-:Y:S05]  /*f790*/  BSYNC B0 ;  /* 0x0000000000007941 */ /* 0x000fea0003800000 */
.L_x_2158:
[----:B------:R-:W-:Y:S05]  /*f7a0*/  BRA `(.L_x_2160) ;  /* 0xffffffbc00847947 */ /* 0x000fea000383ffff */
.L_x_2067:
[----:B--2---:R2:W3:Y:S02]  /*f7b0*/  SYNCS.PHASECHK.TRANS64.TRYWAIT P0, [R3+URZ+0x16840], R0 ;  /* 0x01684000030075a7 */ /* 0x0044e4000800017f */
[----:B---3--:R-:W-:Y:S05]  /*f7c0*/  @!P0 NANOSLEEP.SYNCS 0x989680 ;  /* 0x009896800000895d */ /* 0x008fea0003900000 */
[----:B------:R-:W3:Y:S02]  /*f7d0*/  @!P0 SYNCS.PHASECHK.TRANS64 P0, [R3+URZ+0x16840], R0 ;  /* 0x01684000030085a7 */ /* 0x000ee4000800007f */
[----:B---3--:R-:W-:Y:S05]  /*f7e0*/  @!P0 BRA `(.L_x_2067) ;  /* 0xfffffffc00f08947 */ /* 0x008fea000383ffff */
[----:B------:R-:W-:Y:S05]  /*f7f0*/  BRA `(.L_x_2161) ;  /* 0xffffffbc00d47947 */ /* 0x000fea000383ffff */
.L_x_2071:
[----:B------:R-:W2:Y:S01]  /*f800*/  LDL.LU R11, [R1+0x14] ;  /* 0x00001400010b7983 */ /* 0x000ea20000300800 */
[----:B------:R-:W-:Y:S02]  /*f810*/  IMAD.MOV.U32 R13, RZ, RZ, R4 ;  /* 0x000000ffff0d7224 */ /* 0x000fe400078e0004 */
[----:B------:R-:W-:Y:S02]  /*f820*/  IMAD.MOV.U32 R12, RZ, RZ, RZ ;  /* 0x000000ffff0c7224 */ /* 0x000fe400078e00ff */
[----:B------:R-:W-:Y:S02]  /*f830*/  IMAD.MOV.U32 R15, RZ, RZ, -0x1 ;  /* 0xffffffffff0f7424 */ /* 0x000fe400078e00ff */
[----:B------:R-:W-:-:S04]  /*f840*/  IMAD R17, R17, 0xc0, R21 ;  /* 0x000000c011117824 */ /* 0x000fc800078e0215 */
[----:B------:R-:W-:Y:S02]  /*f850*/  VIADD R8, R17, 0x10 ;  /* 0x0000001011087836 */ /* 0x000fe40000000000 */
[----:B--2---:R-:W-:Y:S02]  /*f860*/  IMAD R7, R11, R9, RZ ;  /* 0x000000090b077224 */ /* 0x004fe400078e02ff */
[----:B------:R-:W-:-:S03]  /*f870*/  IMAD.MOV.U32 R11, RZ, RZ, 0x181f ;  /* 0x0000181fff0b7424 */ /* 0x000fc600078e00ff */
[----:B------:R-:W-:-:S13]  /*f880*/  ISETP.GE.AND P1, PT, R17, R7, PT ;  /* 0x000000071100720c */ /* 0x000fda0003f26270 */
[----:B-----5:R-:W-:Y:S05]  /*f890*/  WARPSYNC.COLLECTIVE R15, `(.L_x_2162) ;  /* 0x000000000f087348 */ /* 0x020fea0003c00000 */
[----:B------:R0:W1:Y:S02]  /*f8a0*/  SHFL.IDX P6, R14, R13, R12, R11 ;  /* 0x0000000c0d0e7389 */ /* 0x00006400000c000b */
[----:B01---5:R-:W-:Y:S01]  /*f8b0*/  ENDCOLLECTIVE ;  /* 0x000000000000791b */ /* 0x023fe20003800000 */
.L_x_2162:
[----:B------:R-:W-:Y:S02]  /*f8c0*/  IMAD.MOV.U32 R13, RZ, RZ, R0 ;  /* 0x000000ffff0d7224 */ /* 0x000fe400078e0000 */
[----:B------:R-:W-:-:S07]  /*f8d0*/  IMAD.MOV.U32 R2, RZ, RZ, R14 ;  /* 0x000000ffff027224 */ /* 0x000fce00078e000e */
[----:B------:R-:W-:Y:S05]  /*f8e0*/  WARPSYNC.COLLECTIVE R15, `(.L_x_2163) ;  /* 0x000000000f087348 */ /* 0x000fea0003c00000 */
[----:B------:R0:W1:Y:S02]  /*f8f0*/  SHFL.IDX P6, R14, R13, R12, R11 ;  /* 0x0000000c0d0e7389 */ /* 0x00006400000c000b */
[----:B01----:R-:W-:Y:S01]  /*f900*/  ENDCOLLECTIVE ;  /* 0x000000000000791b */ /* 0x003fe20003800000 */
.L_x_2163:
[----:B------:R-:W-:Y:S02]  /*f910*/  IMAD.MOV.U32 R13, RZ, RZ, R4 ;  /* 0x000000ffff0d7224 */ /* 0x000fe400078e0004 */
[----:B------:R-:W-:Y:S02]  /*f920*/  IMAD.MOV.U32 R12, RZ, RZ, 0x1 ;  /* 0x00000001ff0c7424 */ /* 0x000fe400078e00ff */
[----:B------:R-:W-:-:S07]  /*f930*/  IMAD.MOV.U32 R3, RZ, RZ, R14 ;  /* 0x000000ffff037224 */ /* 0x000fce00078e000e */
[----:B------:R-:W-:Y:S05]  /*f940*/  WARPSYNC.COLLECTIVE R15, `(.L_x_2164) ;  /* 0x000000000f087348 */ /* 0x000fea0003c00000 */
[----:B------:R0:W1:Y:S02]  /*f950*/  SHFL.IDX P6, R14, R13, R12, R11 ;  /* 0x0000000c0d0e7389 */ /* 0x00006400000c000b */
[----:B01----:R-:W-:Y:S01]  /*f960*/  ENDCOLLECTIVE ;  /* 0x000000000000791b */ /* 0x003fe20003800000 */
.L_x_2164:
        /* <DEDUP_REMOVED lines=16> */
.L_x_2165:
[----:B------:R-:W-:Y:S02]  /*fa70*/  IMAD.MOV.U32 R13, RZ, RZ, R4 ;  /* 0x000000ffff0d7224 */ /* 0x000fe400078e0004 */
[----:B------:R-:W-:Y:S02]  /*fa80*/  IMAD.MOV.U32 R12, RZ, RZ, 0x2 ;  /* 0x00000002ff0c7424 */ /* 0x000fe400078e00ff */
[----:B------:R-:W-:-:S07]  /*fa90*/  IMAD.MOV.U32 R3, RZ, RZ, R14 ;  /* 0x000000ffff037224 */ /* 0x000fce00078e000e */
[----:B------:R-:W-:Y:S05]  /*faa0*/  WARPSYNC.COLLECTIVE R15, `(.L_x_2166) ;  /* 0x000000000f087348 */ /* 0x000fea0003c00000 */
[----:B------:R0:W1:Y:S02]  /*fab0*/  SHFL.IDX P6, R14, R13, R12, R11 ;  /* 0x0000000c0d0e7389 */ /* 0x00006400000c000b */
[----:B01----:R-:W-:Y:S01]  /*fac0*/  ENDCOLLECTIVE ;  /* 0x000000000000791b */ /* 0x003fe20003800000 */
.L_x_2166:
        /* <DEDUP_REMOVED lines=16> */
.L_x_2167:
[----:B------:R-:W-:Y:S02]  /*fbd0*/  IMAD.MOV.U32 R13, RZ, RZ, R4 ;  /* 0x000000ffff0d7224 */ /* 0x000fe400078e0004 */
[----:B------:R-:W-:Y:S02]  /*fbe0*/  IMAD.MOV.U32 R12, RZ, RZ, 0x3 ;  /* 0x00000003ff0c7424 */ /* 0x000fe400078e00ff */
[----:B------:R-:W-:-:S07]  /*fbf0*/  IMAD.MOV.U32 R3, RZ, RZ, R14 ;  /* 0x000000ffff037224 */ /* 0x000fce00078e000e */
[----:B------:R-:W-:Y:S05]  /*fc00*/  WARPSYNC.COLLECTIVE R15, `(.L_x_2168) ;  /* 0x000000000f087348 */ /* 0x000fea0003c00000 */
[----:B------:R0:W1:Y:S02]  /*fc10*/  SHFL.IDX P6, R14, R13, R12, R11 ;  /* 0x0000000c0d0e7389 */ /* 0x00006400000c000b */
[----:B01----:R-:W-:Y:S01]  /*fc20*/  ENDCOLLECTIVE ;  /* 0x000000000000791b */ /* 0x003fe20003800000 */
.L_x_2168:
        /* <DEDUP_REMOVED lines=16> */
.L_x_2169:
[----:B------:R-:W-:Y:S02]  /*fd30*/  IMAD.MOV.U32 R13, RZ, RZ, R4 ;  /* 0x000000ffff0d7224 */ /* 0x000fe400078e0004 */
[----:B------:R-:W-:Y:S02]  /*fd40*/  IMAD.MOV.U32 R12, RZ, RZ, 0x4 ;  /* 0x00000004ff0c7424 */ /* 0x000fe400078e00ff */
[----:B------:R-:W-:-:S07]  /*fd50*/  IMAD.MOV.U32 R3, RZ, RZ, R14 ;  /* 0x000000ffff037224 */ /* 0x000fce00078e000e */
[----:B------:R-:W-:Y:S05]  /*fd60*/  WARPSYNC.COLLECTIVE R15, `(.L_x_2170) ;  /* 0x000000000f087348 */ /* 0x000fea0003c00000 */
[----:B------:R0:W1:Y:S02]  /*fd70*/  SHFL.IDX P6, R14, R13, R12, R11 ;  /* 0x0000000c0d0e7389 */ /* 0x00006400000c000b */
[----:B01----:R-:W-:Y:S01]  /*fd80*/  ENDCOLLECTIVE ;  /* 0x000000000000791b */ /* 0x003fe20003800000 */
.L_x_2170:
        /* <DEDUP_REMOVED lines=16> */
.L_x_2171:
[----:B------:R-:W-:Y:S02]  /*fe90*/  IMAD.MOV.U32 R13, RZ, RZ, R4 ;  /* 0x000000ffff0d7224 */ /* 0x000fe400078e0004 */
[----:B------:R-:W-:Y:S02]  /*fea0*/  IMAD.MOV.U32 R12, RZ, RZ, 0x5 ;  /* 0x00000005ff0c7424 */ /* 0x000fe400078e00ff */
[----:B------:R-:W-:-:S07]  /*feb0*/  IMAD.MOV.U32 R3, RZ, RZ, R14 ;  /* 0x000000ffff037224 */ /* 0x000fce00078e000e */
[----:B------:R-:W-:Y:S05]  /*fec0*/  WARPSYNC.COLLECTIVE R15, `(.L_x_2172) ;  /* 0x000000000f087348 */ /* 0x000fea0003c00000 */
[----:B------:R0:W1:Y:S02]  /*fed0*/  SHFL.IDX P6, R14, R13, R12, R11 ;  /* 0x0000000c0d0e7389 */ /* 0x00006400000c000b */
[----:B01----:R-:W-:Y:S01]  /*fee0*/  ENDCOLLECTIVE ;  /* 0x000000000000791b */ /* 0x003fe20003800000 */
.L_x_2172:
        /* <DEDUP_REMOVED lines=16> */
.L_x_2173:
[----:B------:R-:W-:Y:S02]  /*fff0*/  IMAD.MOV.U32 R13, RZ, RZ, R4 ;  /* 0x000000ffff0d7224 */ /* 0x000fe400078e0004 */
[----:B------:R-:W-:Y:S02]  /*10000*/  IMAD.MOV.U32 R12, RZ, RZ, 0x6 ;  /* 0x00000006ff0c7424 */ /* 0x000fe400078e00ff */
[----:B------:R-:W-:-:S07]  /*10010*/  IMAD.MOV.U32 R3, RZ, RZ, R14 ;  /* 0x000000ffff037224 */ /* 0x000fce00078e000e */
[----:B------:R-:W-:Y:S05]  /*10020*/  WARPSYNC.COLLECTIVE R15, `(.L_x_2174) ;  /* 0x000000000f087348 */ /* 0x000fea0003c00000 */
[----:B------:R0:W1:Y:S02]  /*10030*/  SHFL.IDX P6, R14, R13, R12, R11 ;  /* 0x0000000c0d0e7389 */ /* 0x00006400000c000b */
[----:B01----:R-:W-:Y:S01]  /*10040*/  ENDCOLLECTIVE ;  /* 0x000000000000791b */ /* 0x003fe20003800000 */
.L_x_2174:
        /* <DEDUP_REMOVED lines=15> */
.L_x_2175:
[----:B------:R-:W-:Y:S02]  /*10140*/  IMAD.MOV.U32 R13, RZ, RZ, R4 ;  /* 0x000000ffff0d7224 */ /* 0x000fe400078e0004 */
[----:B------:R-:W-:Y:S02]  /*10150*/  IMAD.MOV.U32 R12, RZ, RZ, 0x7 ;  /* 0x00000007ff0c7424 */ /* 0x000fe400078e00ff */
[----:B------:R-:W-:-:S07]  /*10160*/  IMAD.MOV.U32 R3, RZ, RZ, R14 ;  /* 0x000000ffff037224 */ /* 0x000fce00078e000e */
[----:B------:R-:W-:Y:S05]  /*10170*/  WARPSYNC.COLLECTIVE R15, `(.L_x_2176) ;  /* 0x000000000f087348 */ /* 0x000fea0003c00000 */
[----:B------:R0:W1:Y:S02]  /*10180*/  SHFL.IDX P6, R14, R13, R12, R11 ;  /* 0x0000000c0d0e7389 */ /* 0x00006400000c000b */
[----:B01----:R-:W-:Y:S01]  /*10190*/  ENDCOLLECTIVE ;  /* 0x000000000000791b */ /* 0x003fe20003800000 */
.L_x_2176:
[----:B------:R-:W-:-:S05]  /*101a0*/  @!P1 LEA R3, P2, R20, R3, 0x1 ;  /* 0x0000000314039211 */ /* 0x000fca00078408ff */
[----:B------:R-:W-:-:S05]  /*101b0*/  @!P1 IMAD.X R2, RZ, RZ, R2, P2 ;  /* 0x000000ffff029224 */ /* 0x000fca00010e0602 */
[-C--:B------:R-:W-:Y:S01]  /*101c0*/  @!P1 LOP3.LUT R3, R3, R2.reuse, RZ, 0x3c, !PT ;  /* 0x0000000203039212 */ /* 0x080fe200078e3cff */
[----:B------:R-:W-:Y:S02]  /*101d0*/  IMAD.MOV.U32 R13, RZ, RZ, R0 ;  /* 0x000000ffff0d7224 */ /* 0x000fe400078e0000 */
[----:B------:R-:W-:Y:S01]  /*101e0*/  VIADD R0, R17, 0x70 ;  /* 0x0000007011007836 */ /* 0x000fe20000000000 */
[----:B------:R-:W-:-:S04]  /*101f0*/  @!P1 LOP3.LUT R2, R3, R2, RZ, 0x3c, !PT ;  /* 0x0000000203029212 */ /* 0x000fc800078e3cff */
[----:B------:R-:W-:Y:S01]  /*10200*/  @!P1 LOP3.LUT R3, R3, R2, RZ, 0x3c, !PT ;  /* 0x0000000203039212 */ /* 0x000fe200078e3cff */
[----:B------:R-:W-:-:S07]  /*10210*/  IMAD.MOV.U32 R4, RZ, RZ, R14 ;  /* 0x000000ffff047224 */ /* 0x000fce00078e000e */
[----:B------:R-:W-:Y:S05]  /*10220*/  WARPSYNC.COLLECTIVE R15, `(.L_x_2177) ;  /* 0x000000000f087348 */ /* 0x000fea0003c00000 */
[----:B------:R0:W1:Y:S02]  /*10230*/  SHFL.IDX P6, R14, R13, R12, R11 ;  /* 0x0000000c0d0e7389 */ /* 0x00006400000c000b */
[----:B01----:R-:W-:Y:S01]  /*10240*/  ENDCOLLECTIVE ;  /* 0x000000000000791b */ /* 0x003fe20003800000 */
.L_x_2177:
        /* <DEDUP_REMOVED lines=13> */
.L_x_2178:
        /* <DEDUP_REMOVED lines=11> */
.L_x_2179:
[----:B------:R-:W-:Y:S02]  /*103d0*/  IMAD.MOV.U32 R13, RZ, RZ, R6 ;  /* 0x000000ffff0d7224 */ /* 0x000fe400078e0006 */
[----:B------:R-:W-:Y:S02]  /*103e0*/  IMAD.MOV.U32 R12, RZ, RZ, 0x1 ;  /* 0x00000001ff0c7424 */ /* 0x000fe400078e00ff */
[----:B------:R-:W-:-:S07]  /*103f0*/  IMAD.MOV.U32 R8, RZ, RZ, R14 ;  /* 0x000000ffff087224 */ /* 0x000fce00078e000e */
[----:B------:R-:W-:Y:S05]  /*10400*/  WARPSYNC.COLLECTIVE R15, `(.L_x_2180) ;  /* 0x000000000f087348 */ /* 0x000fea0003c00000 */
[----:B------:R0:W1:Y:S02]  /*10410*/  SHFL.IDX P6, R14, R13, R12, R11 ;  /* 0x0000000c0d0e7389 */ /* 0x00006400000c000b */
[----:B01----:R-:W-:Y:S01]  /*10420*/  ENDCOLLECTIVE ;  /* 0x000000000000791b */ /* 0x003fe20003800000 */
.L_x_2180:
        /* <DEDUP_REMOVED lines=13> */
.L_x_2181:
[----:B------:R-:W-:Y:S02]  /*10500*/  IMAD.MOV.U32 R13, RZ, RZ, R6 ;  /* 0x000000ffff0d7224 */ /* 0x000fe400078e0006 */
[----:B------:R-:W-:Y:S01]  /*10510*/  IMAD.MOV.U32 R12, RZ, RZ, 0x2 ;  /* 0x00000002ff0c7424 */ /* 0x000fe200078e00ff */
[----:B------:R-:W-:-:S05]  /*10520*/  @!P1 LEA R14, P2, R20, R14, 0x1 ;  /* 0x0000000e140e9211 */ /* 0x000fca00078408ff */
[----:B------:R-:W-:-:S08]  /*10530*/  @!P1 IMAD.MOV.U32 R2, RZ, RZ, R14 ;  /* 0x000000ffff029224 */ /* 0x000fd000078e000e */
[----:B------:R-:W-:Y:S05]  /*10540*/  WARPSYNC.COLLECTIVE R15, `(.L_x_2182) ;  /* 0x000000000f087348 */ /* 0x000fea0003c00000 */
[----:B------:R0:W1:Y:S02]  /*10550*/  SHFL.IDX P6, R14, R13, R12, R11 ;  /* 0x0000000c0d0e7389 */ /* 0x00006400000c000b */
[----:B01----:R-:W-:Y:S01]  /*10560*/  ENDCOLLECTIVE ;  /* 0x000000000000791b */ /* 0x003fe20003800000 */
.L_x_2182:
        /* <DEDUP_REMOVED lines=12> */
.L_x_2183:
[----:B------:R-:W-:Y:S01]  /*10630*/  ISETP.GE.AND P1, PT, R2, R7, PT ;  /* 0x000000070200720c */ /* 0x000fe20003f26270 */
[----:B------:R-:W-:Y:S02]  /*10640*/  IMAD.MOV.U32 R13, RZ, RZ, R6 ;  /* 0x000000ffff0d7224 */ /* 0x000fe400078e0006 */
[----:B------:R-:W-:-:S10]  /*10650*/  IMAD.MOV.U32 R12, RZ, RZ, 0x3 ;  /* 0x00000003ff0c7424 */ /* 0x000fd400078e00ff */
[----:B------:R-:W-:-:S13]  /*10660*/  @!P1 LEA R2, P2, R20, R14, 0x1 ;  /* 0x0000000e14029211 */ /* 0x000fda00078408ff */
[----:B------:R-:W-:Y:S05]  /*10670*/  WARPSYNC.COLLECTIVE R15, `(.L_x_2184) ;  /* 0x000000000f087348 */ /* 0x000fea0003c00000 */
[----:B------:R0:W1:Y:S02]  /*10680*/  SHFL.IDX P6, R14, R13, R12, R11 ;  /* 0x0000000c0d0e7389 */ /* 0x00006400000c000b */
[----:B01----:R-:W-:Y:S01]  /*10690*/  ENDCOLLECTIVE ;  /* 0x000000000000791b */ /* 0x003fe20003800000 */
.L_x_2184:
        /* <DEDUP_REMOVED lines=10> */
.L_x_2185:
[----:B------:R-:W-:Y:S05]  /*10740*/  BRA `(.L_x_2186) ;  /* 0xffffffbc00fc7947 */ /* 0x000fea000383ffff */
.L_x_2074:
[----:B0-----:R0:W1:Y:S02]  /*10750*/  SYNCS.PHASECHK.TRANS64.TRYWAIT P0, [R22+URZ+0x16820], R3 ;  /* 0x01682003160075a7 */ /* 0x001064000800017f */
[----:B-1----:R-:W-:Y:S05]  /*10760*/  @!P0 NANOSLEEP.SYNCS 0x989680 ;  /* 0x009896800000895d */ /* 0x002fea0003900000 */
[----:B------:R-:W1:Y:S02]  /*10770*/  @!P0 SYNCS.PHASECHK.TRANS64 P0, [R22+URZ+0x16820], R3 ;  /* 0x01682003160085a7 */ /* 0x000e64000800007f */
[----:B-1----:R-:W-:Y:S05]  /*10780*/  @!P0 BRA `(.L_x_2074) ;  /* 0xfffffffc00f08947 */ /* 0x002fea000383ffff */
[----:B------:R-:W-:Y:S05]  /*10790*/  BRA `(.L_x_2187) ;  /* 0xffffffc000647947 */ /* 0x000fea000383ffff */
.L_x_2083:
[----:B0-----:R0:W2:Y:S02]  /*107a0*/  SYNCS.PHASECHK.TRANS64.TRYWAIT P0, [R2+URZ+0x16840], R3 ;  /* 0x01684003020075a7 */ /* 0x0010a4000800017f */
[----:B--2---:R-:W-:Y:S05]  /*107b0*/  @!P0 NANOSLEEP.SYNCS 0x989680 ;  /* 0x009896800000895d */ /* 0x004fea0003900000 */
[----:B------:R-:W2:Y:S02]  /*107c0*/  @!P0 SYNCS.PHASECHK.TRANS64 P0, [R2+URZ+0x16840], R3 ;  /* 0x01684003020085a7 */ /* 0x000ea4000800007f */
[----:B--2---:R-:W-:Y:S05]  /*107d0*/  @!P0 BRA `(.L_x_2083) ;  /* 0xfffffffc00f08947 */ /* 0x004fea000383ffff */
[----:B------:R-:W-:Y:S05]  /*107e0*/  BRA `(.L_x_2188) ;  /* 0xffffffc4000c7947 */ /* 0x000fea000383ffff */
.L_x_2088:
[----:B0-----:R0:W1:Y:S02]  /*107f0*/  SYNCS.PHASECHK.TRANS64.TRYWAIT P0, [R3+URZ+0x60], R2 ;  /* 0x00006002030075a7 */ /* 0x001064000800017f */
[----:B-1----:R-:W-:Y:S05]  /*10800*/  @!P0 NANOSLEEP.SYNCS 0x989680 ;  /* 0x009896800000895d */ /* 0x002fea0003900000 */
[----:B------:R-:W1:Y:S02]  /*10810*/  @!P0 SYNCS.PHASECHK.TRANS64 P0, [R3+URZ+0x60], R2 ;  /* 0x00006002030085a7 */ /* 0x000e64000800007f */
[----:B-1----:R-:W-:Y:S05]  /*10820*/  @!P0 BRA `(.L_x_2088) ;  /* 0xfffffffc00f08947 */ /* 0x002fea000383ffff */
[----:B------:R-:W-:Y:S05]  /*10830*/  BRA `(.L_x_2189) ;  /* 0xffffffc400987947 */ /* 0x000fea000383ffff */
.L_x_2096:
[----:B0-----:R0:W2:Y:S02]  /*10840*/  SYNCS.PHASECHK.TRANS64.TRYWAIT P0, [R2+URZ+0x16840], R3 ;  /* 0x01684003020075a7 */ /* 0x0010a4000800017f */
[----:B--2---:R-:W-:Y:S05]  /*10850*/  @!P0 NANOSLEEP.SYNCS 0x989680 ;  /* 0x009896800000895d */ /* 0x004fea0003900000 */
[----:B------:R-:W2:Y:S02]  /*10860*/  @!P0 SYNCS.PHASECHK.TRANS64 P0, [R2+URZ+0x16840], R3 ;  /* 0x01684003020085a7 */ /* 0x000ea4000800007f */
[----:B--2---:R-:W-:Y:S05]  /*10870*/  @!P0 BRA `(.L_x_2096) ;  /* 0xfffffffc00f08947 */ /* 0x004fea000383ffff */
[----:B------:R-:W-:Y:S05]  /*10880*/  BRA `(.L_x_2190) ;  /* 0xffffffc800d07947 */ /* 0x000fea000383ffff */
.L_x_2101:
[----:B0-----:R0:W1:Y:S02]  /*10890*/  SYNCS.PHASECHK.TRANS64.TRYWAIT P0, [R10+URZ+0x60], R27 ;  /* 0x0000601b0a0075a7 */ /* 0x001064000800017f */
[----:B-1----:R-:W-:Y:S05]  /*108a0*/  @!P0 NANOSLEEP.SYNCS 0x989680 ;  /* 0x009896800000895d */ /* 0x002fea0003900000 */
[----:B------:R-:W1:Y:S02]  /*108b0*/  @!P0 SYNCS.PHASECHK.TRANS64 P0, [R10+URZ+0x60], R27 ;  /* 0x0000601b0a0085a7 */ /* 0x000e64000800007f */
[----:B-1----:R-:W-:Y:S05]  /*108c0*/  @!P0 BRA `(.L_x_2101) ;  /* 0xfffffffc00f08947 */ /* 0x002fea000383ffff */
[----:B------:R-:W-:Y:S05]  /*108d0*/  BRA `(.L_x_2191) ;  /* 0xffffffcc005c7947 */ /* 0x000fea000383ffff */
.L_x_2109:
[----:B0-----:R0:W2:Y:S02]  /*108e0*/  SYNCS.PHASECHK.TRANS64.TRYWAIT P0, [R2+URZ+0x16840], R3 ;  /* 0x01684003020075a7 */ /* 0x0010a4000800017f */
[----:B--2---:R-:W-:Y:S05]  /*108f0*/  @!P0 NANOSLEEP.SYNCS 0x989680 ;  /* 0x009896800000895d */ /* 0x004fea0003900000 */
[----:B------:R-:W2:Y:S02]  /*10900*/  @!P0 SYNCS.PHASECHK.TRANS64 P0, [R2+URZ+0x16840], R3 ;  /* 0x01684003020085a7 */ /* 0x000ea4000800007f */
[----:B--2---:R-:W-:Y:S05]  /*10910*/  @!P0 BRA `(.L_x_2109) ;  /* 0xfffffffc00f08947 */ /* 0x004fea000383ffff */
[----:B------:R-:W-:Y:S05]  /*10920*/  BRA `(.L_x_2192) ;  /* 0xffffffd000687947 */ /* 0x000fea000383ffff */
.L_x_2114:
[----:B0-----:R0:W1:Y:S02]  /*10930*/  SYNCS.PHASECHK.TRANS64.TRYWAIT P0, [R8+URZ+0x60], R3 ;  /* 0x00006003080075a7 */ /* 0x001064000800017f */
[----:B-1----:R-:W-:Y:S05]  /*10940*/  @!P0 NANOSLEEP.SYNCS 0x989680 ;  /* 0x009896800000895d */ /* 0x002fea0003900000 */
[----:B------:R-:W1:Y:S02]  /*10950*/  @!P0 SYNCS.PHASECHK.TRANS64 P0, [R8+URZ+0x60], R3 ;  /* 0x00006003080085a7 */ /* 0x000e64000800007f */
[----:B-1----:R-:W-:Y:S05]  /*10960*/  @!P0 BRA `(.L_x_2114) ;  /* 0xfffffffc00f08947 */ /* 0x002fea000383ffff */
[----:B------:R-:W-:Y:S05]  /*10970*/  BRA `(.L_x_2193) ;  /* 0xffffffd000f87947 */ /* 0x000fea000383ffff */
.L_x_2124:
[----:B0-----:R0:W1:Y:S02]  /*10980*/  SYNCS.PHASECHK.TRANS64.TRYWAIT P0, [R3+URZ+0x16860], R0 ;  /* 0x01686000030075a7 */ /* 0x001064000800017f */
[----:B-1----:R-:W-:Y:S05]  /*10990*/  @!P0 NANOSLEEP.SYNCS 0x989680 ;  /* 0x009896800000895d */ /* 0x002fea0003900000 */
[----:B------:R-:W1:Y:S02]  /*109a0*/  @!P0 SYNCS.PHASECHK.TRANS64 P0, [R3+URZ+0x16860], R0 ;  /* 0x01686000030085a7 */ /* 0x000e64000800007f */
[----:B-1----:R-:W-:Y:S05]  /*109b0*/  @!P0 BRA `(.L_x_2124) ;  /* 0xfffffffc00f08947 */ /* 0x002fea000383ffff */
[----:B------:R-:W-:Y:S05]  /*109c0*/  BRA `(.L_x_2194) ;  /* 0xffffffd400f47947 */ /* 0x000fea000383ffff */
.L_x_2130:
[----:B------:R-:W-:Y:S01]  /*109d0*/  BSSY B0, `(.L_x_2195) ;  /* 0x0000008000007945 */ /* 0x000fe20003800000 */
[----:B------:R-:W-:Y:S02]  /*109e0*/  IMAD.MOV.U32 R13, RZ, RZ, R16 ;  /* 0x000000ffff0d7224 */ /* 0x000fe400078e0010 */
[----:B------:R-:W-:Y:S02]  /*109f0*/  IMAD.MOV.U32 R12, RZ, RZ, RZ ;  /* 0x000000ffff0c7224 */ /* 0x000fe400078e00ff */
[----:B------:R-:W-:Y:S02]  /*10a00*/  IMAD.MOV.U32 R11, RZ, RZ, 0x1f ;  /* 0x0000001fff0b7424 */ /* 0x000fe400078e00ff */
[----:B------:R-:W-:-:S07]  /*10a10*/  IMAD.MOV.U32 R15, RZ, RZ, -0x1 ;  /* 0xffffffffff0f7424 */ /* 0x000fce00078e00ff */
[----:B-1----:R-:W-:Y:S05]  /*10a20*/  WARPSYNC.COLLECTIVE R15, `(.L_x_2196) ;  /* 0x000000000f087348 */ /* 0x002fea0003c00000 */
[----:B------:R0:W2:Y:S02]  /*10a30*/  SHFL.IDX P6, R14, R13, R12, R11 ;  /* 0x0000000c0d0e7389 */ /* 0x0000a400000c000b */
[----:B012---:R-:W-:Y:S01]  /*10a40*/  ENDCOLLECTIVE ;  /* 0x000000000000791b */ /* 0x007fe20003800000 */
.L_x_2196:
[----:B------:R-:W-:Y:S05]  /*10a50*/  BSYNC B0 ;  /* 0x0000000000007941 */ /* 0x000fea0003800000 */
.L_x_2195:
        /* <DEDUP_REMOVED lines=9> */
.L_x_2197:
        /* <DEDUP_REMOVED lines=18> */
.L_x_2198:
[----:B------:R-:W-:Y:S01]  /*10c10*/  IMAD.MOV.U32 R12, RZ, RZ, 0x2 ;  /* 0x00000002ff0c7424 */ /* 0x000fe200078e00ff */
[----:B------:R-:W-:-:S05]  /*10c20*/  SEL R4, R14, RZ, P1 ;  /* 0x000000ff0e047207 */ /* 0x000fca0000800000 */
[----:B------:R-:W-:-:S04]  /*10c30*/  IMAD.IADD R4, R17, 0x1, R4 ;  /* 0x0000000111047824 */ /* 0x000fc800078e0204 */
[----:B------:R-:W-:-:S07]  /*10c40*/  IMAD.MOV.U32 R13, RZ, RZ, R4 ;  /* 0x000000ffff0d7224 */ /* 0x000fce00078e0004 */
[----:B------:R-:W-:Y:S05]  /*10c50*/  WARPSYNC.COLLECTIVE R15, `(.L_x_2199) ;  /* 0x000000000f087348 */ /* 0x000fea0003c00000 */
[----:B------:R0:W1:Y:S02]  /*10c60*/  SHFL.UP P6, R14, R13, R12, R11 ;  /* 0x0400000c0d0e7389 */ /* 0x00006400000c000b */
[----:B01----:R-:W-:Y:S01]  /*10c70*/  ENDCOLLECTIVE ;  /* 0x000000000000791b */ /* 0x003fe20003800000 */
.L_x_2199:
[----:B------:R-:W-:Y:S01]  /*10c80*/  IMAD.MOV.U32 R12, RZ, RZ, 0x4 ;  /* 0x00000004ff0c7424 */ /* 0x000fe200078e00ff */
[----:B------:R-:W-:-:S05]  /*10c90*/  SEL R3, R14, RZ, P2 ;  /* 0x000000ff0e037207 */ /* 0x000fca0001000000 */
[----:B------:R-:W-:-:S04]  /*10ca0*/  IMAD.IADD R6, R4, 0x1, R3 ;  /* 0x0000000104067824 */ /* 0x000fc800078e0203 */
[----:B------:R-:W-:-:S07]  /*10cb0*/  IMAD.MOV.U32 R13, RZ, RZ, R6 ;  /* 0x000000ffff0d7224 */ /* 0x000fce00078e0006 */
[----:B------:R-:W-:Y:S05]  /*10cc0*/  WARPSYNC.COLLECTIVE R15, `(.L_x_2200) ;  /* 0x000000000f087348 */ /* 0x000fea0003c00000 */
[----:B------:R0:W1:Y:S02]  /*10cd0*/  SHFL.UP P6, R14, R13, R12, R11 ;  /* 0x0400000c0d0e7389 */ /* 0x00006400000c000b */
[----:B01----:R-:W-:Y:S01]  /*10ce0*/  ENDCOLLECTIVE ;  /* 0x000000000000791b */ /* 0x003fe20003800000 */
.L_x_2200:
[----:B------:R-:W-:Y:S01]  /*10cf0*/  IMAD.MOV.U32 R12, RZ, RZ, 0x8 ;  /* 0x00000008ff0c7424 */ /* 0x000fe200078e00ff */
[----:B------:R-:W-:-:S05]  /*10d00*/  SEL R3, R14, RZ, P3 ;  /* 0x000000ff0e037207 */ /* 0x000fca0001800000 */
[----:B------:R-:W-:-:S04]  /*10d10*/  IMAD.IADD R2, R6, 0x1, R3 ;  /* 0x0000000106027824 */ /* 0x000fc800078e0203 */
[----:B------:R-:W-:-:S07]  /*10d20*/  IMAD.MOV.U32 R13, RZ, RZ, R2 ;  /* 0x000000ffff0d7224 */ /* 0x000fce00078e0002 */
[----:B------:R-:W-:Y:S05]  /*10d30*/  WARPSYNC.COLLECTIVE R15, `(.L_x_2201) ;  /* 0x000000000f087348 */ /* 0x000fea0003c00000 */
[----:B------:R0:W1:Y:S02]  /*10d40*/  SHFL.UP P6, R14, R13, R12, R11 ;  /* 0x0400000c0d0e7389 */ /* 0x00006400000c000b */
[----:B01----:R-:W-:Y:S01]  /*10d50*/  ENDCOLLECTIVE ;  /* 0x000000000000791b */ /* 0x003fe20003800000 */
.L_x_2201:
[----:B------:R-:W-:Y:S01]  /*10d60*/  IMAD.MOV.U32 R12, RZ, RZ, 0x10 ;  /* 0x00000010ff0c7424 */ /* 0x000fe200078e00ff */
[----:B------:R-:W-:-:S05]  /*10d70*/  SEL R3, R14, RZ, P4 ;  /* 0x000000ff0e037207 */ /* 0x000fca0002000000 */
[----:B------:R-:W-:-:S04]  /*10d80*/  IMAD.IADD R3, R2, 0x1, R3 ;  /* 0x0000000102037824 */ /* 0x000fc800078e0203 */
[----:B------:R-:W-:-:S07]  /*10d90*/  IMAD.MOV.U32 R13, RZ, RZ, R3 ;  /* 0x000000ffff0d7224 */ /* 0x000fce00078e0003 */
[----:B------:R-:W-:Y:S05]  /*10da0*/  WARPSYNC.COLLECTIVE R15, `(.L_x_2202) ;  /* 0x000000000f087348 */ /* 0x000fea0003c00000 */
[----:B------:R0:W1:Y:S02]  /*10db0*/  SHFL.UP P6, R14, R13, R12, R11 ;  /* 0x0400000c0d0e7389 */ /* 0x00006400000c000b */
[----:B01----:R-:W-:Y:S01]  /*10dc0*/  ENDCOLLECTIVE ;  /* 0x000000000000791b */ /* 0x003fe20003800000 */
.L_x_2202:
        /* <DEDUP_REMOVED lines=8> */
.L_x_2203:
[----:B------:R-:W-:Y:S05]  /*10e50*/  BRA `(.L_x_2204) ;  /* 0xffffffd800287947 */ /* 0x000fea000383ffff */
.L_x_2135:
        /* <DEDUP_REMOVED lines=8> */
.L_x_2206:
[----:B------:R-:W-:Y:S05]  /*10ee0*/  BSYNC B0 ;  /* 0x0000000000007941 */ /* 0x000fea0003800000 */
.L_x_2205:
        /* <DEDUP_REMOVED lines=8> */
.L_x_2207:
[----:B------:R-:W-:Y:S01]  /*10f70*/  IMAD.MOV.U32 R12, RZ, RZ, 0x4 ;  /* 0x00000004ff0c7424 */ /* 0x000fe200078e00ff */
[----:B------:R-:W-:-:S05]  /*10f80*/  SEL R2, R14, RZ, P2 ;  /* 0x000000ff0e027207 */ /* 0x000fca0001000000 */
[----:B------:R-:W-:-:S04]  /*10f90*/  IMAD.IADD R2, R13, 0x1, R2 ;  /* 0x000000010d027824 */ /* 0x000fc800078e0202 */
[----:B------:R-:W-:-:S07]  /*10fa0*/  IMAD.MOV.U32 R13, RZ, RZ, R2 ;  /* 0x000000ffff0d7224 */ /* 0x000fce00078e0002 */
[----:B------:R-:W-:Y:S05]  /*10fb0*/  WARPSYNC.COLLECTIVE R15, `(.L_x_2208) ;  /* 0x000000000f087348 */ /* 0x000fea0003c00000 */
[----:B------:R0:W1:Y:S02]  /*10fc0*/  SHFL.UP P6, R14, R13, R12, R11 ;  /* 0x0400000c0d0e7389 */ /* 0x00006400000c000b */
[----:B01----:R-:W-:Y:S01]  /*10fd0*/  ENDCOLLECTIVE ;  /* 0x000000000000791b */ /* 0x003fe20003800000 */
.L_x_2208:
[----:B------:R-:W-:Y:S01]  /*10fe0*/  IMAD.MOV.U32 R12, RZ, RZ, 0x8 ;  /* 0x00000008ff0c7424 */ /* 0x000fe200078e00ff */
[----:B------:R-:W-:-:S05]  /*10ff0*/  SEL R3, R14, RZ, P3 ;  /* 0x000000ff0e037207 */ /* 0x000fca0001800000 */
[----:B------:R-:W-:-:S04]  /*11000*/  IMAD.IADD R3, R2, 0x1, R3 ;  /* 0x0000000102037824 */ /* 0x000fc800078e0203 */
[----:B------:R-:W-:-:S07]  /*11010*/  IMAD.MOV.U32 R13, RZ, RZ, R3 ;  /* 0x000000ffff0d7224 */ /* 0x000fce00078e0003 */
[----:B------:R-:W-:Y:S05]  /*11020*/  WARPSYNC.COLLECTIVE R15, `(.L_x_2209) ;  /* 0x000000000f087348 */ /* 0x000fea0003c00000 */
[----:B------:R0:W1:Y:S02]  /*11030*/  SHFL.UP P6, R14, R13, R12, R11 ;  /* 0x0400000c0d0e7389 */ /* 0x00006400000c000b */
[----:B01----:R-:W-:Y:S01]  /*11040*/  ENDCOLLECTIVE ;  /* 0x000000000000791b */ /* 0x003fe20003800000 */
.L_x_2209:
[----:B------:R-:W-:Y:S01]  /*11050*/  IMAD.MOV.U32 R12, RZ, RZ, 0x10 ;  /* 0x00000010ff0c7424 */ /* 0x000fe200078e00ff */
[----:B------:R-:W-:-:S05]  /*11060*/  SEL R4, R14, RZ, P4 ;  /* 0x000000ff0e047207 */ /* 0x000fca0002000000 */
[----:B------:R-:W-:-:S04]  /*11070*/  IMAD.IADD R4, R3, 0x1, R4 ;  /* 0x0000000103047824 */ /* 0x000fc800078e0204 */
[----:B------:R-:W-:-:S07]  /*11080*/  IMAD.MOV.U32 R13, RZ, RZ, R4 ;  /* 0x000000ffff0d7224 */ /* 0x000fce00078e0004 */
[----:B------:R-:W-:Y:S05]  /*11090*/  WARPSYNC.COLLECTIVE R15, `(.L_x_2210) ;  /* 0x000000000f087348 */ /* 0x000fea0003c00000 */
[----:B------:R0:W1:Y:S02]  /*110a0*/  SHFL.UP P6, R14, R13, R12, R11 ;  /* 0x0400000c0d0e7389 */ /* 0x00006400000c000b */
[----:B01----:R-:W-:Y:S01]  /*110b0*/  ENDCOLLECTIVE ;  /* 0x000000000000791b */ /* 0x003fe20003800000 */
.L_x_2210:
        /* <DEDUP_REMOVED lines=8> */
.L_x_2211:
[----:B------:R-:W-:Y:S05]  /*11140*/  BRA `(.L_x_2212) ;  /* 0xffffffd800087947 */ /* 0x000fea000383ffff */
.L_x_2137:
[----:B------:R-:W-:Y:S01]  /*11150*/  BSSY B0, `(.L_x_2213) ;  /* 0x0000006000007945 */ /* 0x000fe20003800000 */
[----:B------:R-:W-:Y:S01]  /*11160*/  PLOP3.LUT P6, PT, P6, PT, PT, 0x8, 0x0 ;  /* 0x000000000000781c */ /* 0x000fe200037ce170 */
[----:B------:R-:W-:-:S12]  /*11170*/  IMAD.MOV.U32 R15, RZ, RZ, -0x1 ;  /* 0xffffffffff0f7424 */ /* 0x000fd800078e00ff */
[----:B01----:R-:W-:Y:S05]  /*11180*/  WARPSYNC.COLLECTIVE R15, `(.L_x_2214) ;  /* 0x000000000f087348 */ /* 0x003fea0003c00000 */
[----:B------:R-:W-:Y:S01]  /*11190*/  VOTE.ANY R14, PT, P6 ;  /* 0x00000000000e7806 */ /* 0x000fe200030e0100 */
[----:B01----:R-:W-:Y:S06]  /*111a0*/  ENDCOLLECTIVE ;  /* 0x000000000000791b */ /* 0x003fec0003800000 */
.L_x_2214:
[----:B------:R-:W-:Y:S05]  /*111b0*/  BSYNC B0 ;  /* 0x0000000000007941 */ /* 0x000fea0003800000 */
.L_x_2213:
        /* <DEDUP_REMOVED lines=9> */
.L_x_2215:
[----:B------:R-:W-:Y:S01]  /*11250*/  IMAD.MOV.U32 R17, RZ, RZ, R14 ;  /* 0x000000ffff117224 */ /* 0x000fe200078e000e */
[----:B------:R-:W-:Y:S06]  /*11260*/  BRA `(.L_x_2216) ;  /* 0xffffffd400f87947 */ /* 0x000fec000383ffff */
.L_x_2139:
[----:B------:R-:W-:Y:S01]  /*11270*/  BSSY B0, `(.L_x_2217) ;  /* 0x0000007000007945 */ /* 0x000fe20003800000 */
[----:B------:R-:W-:Y:S02]  /*11280*/  IMAD.MOV.U32 R13, RZ, RZ, R2 ;  /* 0x000000ffff0d7224 */ /* 0x000fe400078e0002 */
[----:B------:R-:W-:Y:S02]  /*11290*/  IMAD.MOV.U32 R11, RZ, RZ, 0x1f ;  /* 0x0000001fff0b7424 */ /* 0x000fe400078e00ff */
[----:B------:R-:W-:-:S07]  /*112a0*/  IMAD.MOV.U32 R15, RZ, RZ, -0x1 ;  /* 0xffffffffff0f7424 */ /* 0x000fce00078e00ff */
[----:B0123--:R-:W-:Y:S05]  /*112b0*/  WARPSYNC.COLLECTIVE R15, `(.L_x_2218) ;  /* 0x000000000f087348 */ /* 0x00ffea0003c00000 */
[----:B------:R4:W0:Y:S02]  /*112c0*/  SHFL.IDX P6, R14, R13, R12, R11 ;  /* 0x0000000c0d0e7389 */ /* 0x00082400000c000b */
[----:B01234-:R-:W-:Y:S01]  /*112d0*/  ENDCOLLECTIVE ;  /* 0x000000000000791b */ /* 0x01ffe20003800000 */
.L_x_2218:
[----:B------:R-:W-:Y:S05]  /*112e0*/  BSYNC B0 ;  /* 0x0000000000007941 */ /* 0x000fea0003800000 */
.L_x_2217:
[----:B------:R-:W-:Y:S05]  /*112f0*/  BRA `(.L_x_2138) ;  /* 0xffffffd400f07947 */ /* 0x000fea000383ffff */
.L_x_2143:
[----:B0-----:R0:W1:Y:S02]  /*11300*/  SYNCS.PHASECHK.TRANS64.TRYWAIT P0, [R9+URZ+0x16820], R0 ;  /* 0x01682000090075a7 */ /* 0x001064000800017f */
[----:B-1----:R-:W-:Y:S05]  /*11310*/  @!P0 NANOSLEEP.SYNCS 0x989680 ;  /* 0x009896800000895d */ /* 0x002fea0003900000 */
[----:B------:R-:W1:Y:S02]  /*11320*/  @!P0 SYNCS.PHASECHK.TRANS64 P0, [R9+URZ+0x16820], R0 ;  /* 0x01682000090085a7 */ /* 0x000e64000800007f */
[----:B-1----:R-:W-:Y:S05]  /*11330*/  @!P0 BRA `(.L_x_2143) ;  /* 0xfffffffc00f08947 */ /* 0x002fea000383ffff */
[----:B------:R-:W-:Y:S05]  /*11340*/  BRA `(.L_x_2219) ;  /* 0xffffffdc00687947 */ /* 0x000fea000383ffff */
.L_x_2144:
        /* <DEDUP_REMOVED lines=8> */
[----:B0-2---:R-:W-:Y:S05]  /*113d0*/  WARPSYNC.COLLECTIVE R15, `(.L_x_2221) ;  /* 0x000000000f087348 */ /* 0x005fea0003c00000 */
[----:B------:R1:W3:Y:S02]  /*113e0*/  SHFL.IDX P6, R14, R13, R12, R11 ;  /* 0x0000000c0d0e7389 */ /* 0x0002e400000c000b */
[----:B0123--:R-:W-:Y:S01]  /*113f0*/  ENDCOLLECTIVE ;  /* 0x000000000000791b */ /* 0x00ffe20003800000 */
.L_x_2221:
[----:B------:R-:W-:Y:S05]  /*11400*/  BSYNC B0 ;  /* 0x0000000000007941 */ /* 0x000fea0003800000 */
.L_x_2220:
[----:B------:R-:W-:Y:S05]  /*11410*/  BRA `(.L_x_2222) ;  /* 0xffffffdc00507947 */ /* 0x000fea000383ffff */
.L_x_2147:
[----:B------:R-:W-:Y:S01]  /*11420*/  BSSY B1, `(.L_x_2223) ;  /* 0x0000006000017945 */ /* 0x000fe20003800000 */
[----:B------:R-:W-:-:S07]  /*11430*/  IMAD.MOV.U32 R15, RZ, RZ, -0x1 ;  /* 0xffffffffff0f7424 */ /* 0x000fce00078e00ff */
[----:B0-2---:R-:W-:Y:S05]  /*11440*/  WARPSYNC.COLLECTIVE R15, `(.L_x_2224) ;  /* 0x000000000f0c7348 */ /* 0x005fea0003c00000 */
[----:B------:R-:W-:Y:S02]  /*11450*/  ELECT P6, UR62, PT ;  /* 0x00000000003e782f */ /* 0x000fe400038c0000 */
[----:B------:R-:W-:Y:S01]  /*11460*/  MOV R14, UR62 ;  /* 0x0000003e000e7c02 */ /* 0x000fe20008000f00 */
[----:B0-2---:R-:W-:Y:S10]  /*11470*/  ENDCOLLECTIVE ;  /* 0x000000000000791b */ /* 0x005ff40003800000 */
.L_x_2224:
[----:B------:R-:W-:Y:S05]  /*11480*/  BSYNC B1 ;  /* 0x0000000000017941 */ /* 0x000fea0003800000 */
.L_x_2223:
[----:B------:R-:W-:Y:S05]  /*11490*/  BRA `(.L_x_2225) ;  /* 0xffffffdc00487947 */ /* 0x000fea000383ffff */
.L_x_2149:
[----:B0-----:R0:W1:Y:S02]  /*114a0*/  SYNCS.PHASECHK.TRANS64.TRYWAIT P0, [R6+URZ], R3 ;  /* 0x00000003060075a7 */ /* 0x001064000800017f */
[----:B-1----:R-:W-:Y:S05]  /*114b0*/  @!P0 NANOSLEEP.SYNCS 0x989680 ;  /* 0x009896800000895d */ /* 0x002fea0003900000 */
[----:B------:R-:W1:Y:S02]  /*114c0*/  @!P0 SYNCS.PHASECHK.TRANS64 P0, [R6+URZ], R3 ;  /* 0x00000003060085a7 */ /* 0x000e64000800007f */
[----:B-1----:R-:W-:Y:S05]  /*114d0*/  @!P0 BRA `(.L_x_2149) ;  /* 0xfffffffc00f08947 */ /* 0x002fea000383ffff */
[----:B------:R-:W-:Y:S05]  /*114e0*/  BRA `(.L_x_2226) ;  /* 0xffffffdc007c7947 */ /* 0x000fea000383ffff */
.L_x_2150:
[----:B-1----:R1:W3:Y:S02]  /*114f0*/  SYNCS.PHASECHK.TRANS64.TRYWAIT P0, [R7+URZ], R2 ;  /* 0x00000002070075a7 */ /* 0x0022e4000800017f */
[----:B---3--:R-:W-:Y:S05]  /*11500*/  @!P0 NANOSLEEP.SYNCS 0x989680 ;  /* 0x009896800000895d */ /* 0x008fea0003900000 */
[----:B------:R-:W3:Y:S02]  /*11510*/  @!P0 SYNCS.PHASECHK.TRANS64 P0, [R7+URZ], R2 ;  /* 0x00000002070085a7 */ /* 0x000ee4000800007f */
[----:B---3--:R-:W-:Y:S05]  /*11520*/  @!P0 BRA `(.L_x_2150) ;  /* 0xfffffffc00f08947 */ /* 0x008fea000383ffff */
[----:B------:R-:W-:Y:S05]  /*11530*/  BRA `(.L_x_2227) ;  /* 0xffffffdc00707947 */ /* 0x000fea000383ffff */
.L_x_2152:
[----:B---3--:R3:W4:Y:S02]  /*11540*/  SYNCS.PHASECHK.TRANS64.TRYWAIT P0, [R4+URZ], R3 ;  /* 0x00000003040075a7 */ /* 0x008724000800017f */
[----:B----4-:R-:W-:Y:S05]  /*11550*/  @!P0 NANOSLEEP.SYNCS 0x989680 ;  /* 0x009896800000895d */ /* 0x010fea0003900000 */
[----:B------:R-:W4:Y:S02]  /*11560*/  @!P0 SYNCS.PHASECHK.TRANS64 P0, [R4+URZ], R3 ;  /* 0x00000003040085a7 */ /* 0x000f24000800007f */
[----:B----4-:R-:W-:Y:S05]  /*11570*/  @!P0 BRA `(.L_x_2152) ;  /* 0xfffffffc00f08947 */ /* 0x010fea000383ffff */
[----:B------:R-:W-:Y:S05]  /*11580*/  BRA `(.L_x_2228) ;  /* 0xffffffdc00747947 */ /* 0x000fea000383ffff */
.L_x_2229:
        /* <DEDUP_REMOVED lines=15> */
.L_x_2648:


//--------------------- .text._ZN7cutlass13device_kernelIN5flash11enable_sm90INS1_16FlashAttnFwdSm90INS1_25CollectiveMainloopFwdSm90ILi2EN4cute5tupleIJNS5_1CILi1EEES8_S8_EEENS6_IJNS7_ILi192EEENS7_ILi128EEENS7_ILi64EEEEEELi64ENS_6half_tEfNS_4arch4Sm90ELb1ELb0ELb0ELb1ELb0ELb1ELb0ELb1ELb1ELb1ELb0ELb0EEENS1_21CollectiveEpilogueFwdINS6_IJSA_SC_SB_EEES9_SE_SG_Li384ELb1ELb1ELb0ELb0EEENS1_36VarlenDynamicPersistentTileSchedulerILi192ELi128ELi384ELi128ELb0ELb1ELb1ELb1ELb1ELb1EEEEEEEEEvNT_6ParamsE --------------------------
	.section	.text._ZN7cutlass13device_kernelIN5flash11enable_sm90INS1_16FlashAttnFwdSm90INS1_25CollectiveMainloopFwdSm90ILi2EN4cute5tupleIJNS5_1CILi1EEES8_S8_EEENS6_IJNS7_ILi192EEENS7_ILi128EEENS7_ILi64EEEEEELi64ENS_6half_tEfNS_4arch4Sm90ELb1ELb0ELb0ELb1ELb0ELb1ELb0ELb1ELb1ELb1ELb0ELb0EEENS1_21CollectiveEpilogueFwdINS6_IJSA_SC_SB_EEES9_SE_SG_Li384ELb1ELb1ELb0ELb0EEENS1_36VarlenDynamicPersistentTileSchedulerILi192ELi128ELi384ELi128ELb0ELb1ELb1ELb1ELb1ELb1EEEEEEEEEvNT_6ParamsE,"ax",@progbits
	.align	128
.text._ZN7cutlass13device_kernelIN5flash11enable_sm90INS1_16FlashAttnFwdSm90INS1_25CollectiveMainloopFwdSm90ILi2EN4cute5tupleIJNS5_1CILi1EEES8_S8_EEENS6_IJNS7_ILi192EEENS7_ILi128EEENS7_ILi64EEEEEELi64ENS_6half_tEfNS_4arch4Sm90ELb1ELb0ELb0ELb1ELb0ELb1ELb0ELb1ELb1ELb1ELb0ELb0EEENS1_21CollectiveEpilogueFwdINS6_IJSA_SC_SB_EEES9_SE_SG_Li384ELb1ELb1ELb0ELb0EEENS1_36VarlenDynamicPersistentTileSchedulerILi192ELi128ELi384ELi128ELb0ELb1ELb1ELb1ELb1ELb1EEEEEEEEEvNT_6ParamsE:
        .type           _ZN7cutlass13device_kernelIN5flash11enable_sm90INS1_16FlashAttnFwdSm90INS1_25CollectiveMainloopFwdSm90ILi2EN4cute5tupleIJNS5_1CILi1EEES8_S8_EEENS6_IJNS7_ILi192EEENS7_ILi128EEENS7_ILi64EEEEEELi64ENS_6half_tEfNS_4arch4Sm90ELb1ELb0ELb0ELb1ELb0ELb1ELb0ELb1ELb1ELb1ELb0ELb0EEENS1_21CollectiveEpilogueFwdINS6_IJSA_SC_SB_EEES9_SE_SG_Li384ELb1ELb1ELb0ELb0EEENS1_36VarlenDynamicPersistentTileSchedulerILi192ELi128ELi384ELi128ELb0ELb1ELb1ELb1ELb1ELb1EEEEEEEEEvNT_6ParamsE,@function
        .size           _ZN7cutlass13device_kernelIN5flash11enable_sm90INS1_16FlashAttnFwdSm90INS1_25CollectiveMainloopFwdSm90ILi2EN4cute5tupleIJNS5_1CILi1EEES8_S8_EEENS6_IJNS7_ILi192EEENS7_ILi128EEENS7_ILi64EEEEEELi64ENS_6half_tEfNS_4arch4Sm90ELb1ELb0ELb0ELb1ELb0ELb1ELb0ELb1ELb1ELb1ELb0ELb0EEENS1_21CollectiveEpilogueFwdINS6_IJSA_SC_SB_EEES9_SE_SG_Li384ELb1ELb1ELb0ELb0EEENS1_36VarlenDynamicPersistentTileSchedulerILi192ELi128ELi384ELi128ELb0ELb1ELb1ELb1ELb1ELb1EEEEEEEEEvNT_6ParamsE,(.L_x_2649 - _ZN7cutlass13device_kernelIN5flash11enable_sm90INS1_16FlashAttnFwdSm90INS1_25CollectiveMainloopFwdSm90ILi2EN4cute5tupleIJNS5_1CILi1EEES8_S8_EEENS6_IJNS7_ILi192EEENS7_ILi128EEENS7_ILi64EEEEEELi64ENS_6half_tEfNS_4arch4Sm90ELb1ELb0ELb0ELb1ELb0ELb1ELb0ELb1ELb1ELb1ELb0ELb0EEENS1_21CollectiveEpilogueFwdINS6_IJSA_SC_SB_EEES9_SE_SG_Li384ELb1ELb1ELb0ELb0EEENS1_36VarlenDynamicPersistentTileSchedulerILi192ELi128ELi384ELi128ELb0ELb1ELb1ELb1ELb1ELb1EEEEEEEEEvNT_6ParamsE)
        .other          _ZN7cutlass13device_kernelIN5flash11enable_sm90INS1_16FlashAttnFwdSm90INS1_25CollectiveMainloopFwdSm90ILi2EN4cute5tupleIJNS5_1CILi1EEES8_S8_EEENS6_IJNS7_ILi192EEENS7_ILi128EEENS7_ILi64EEEEEELi64ENS_6half_tEfNS_4arch4Sm90ELb1ELb0ELb0ELb1ELb0ELb1ELb0ELb1ELb1ELb1ELb0ELb0EEENS1_21CollectiveEpilogueFwdINS6_IJSA_SC_SB_EEES9_SE_SG_Li384ELb1ELb1ELb0ELb0EEENS1_36VarlenDynamicPersistentTileSchedulerILi192ELi128ELi384ELi128ELb0ELb1ELb1ELb1ELb1ELb1EEEEEEEEEvNT_6ParamsE,@"STO_CUDA_ENTRY STV_DEFAULT"
_ZN7cutlass13device_kernelIN5flash11enable_sm90INS1_16FlashAttnFwdSm90INS1_25CollectiveMainloopFwdSm90ILi2EN4cute5tupleIJNS5_1CILi1EEES8_S8_EEENS6_IJNS7_ILi192EEENS7_ILi128EEENS7_ILi64EEEEEELi64ENS_6half_tEfNS_4arch4Sm90ELb1ELb0ELb0ELb1ELb0ELb1ELb0ELb1ELb1ELb1ELb0ELb0EEENS1_21CollectiveEpilogueFwdINS6_IJSA_SC_SB_EEES9_SE_SG_Li384ELb1ELb1ELb0ELb0EEENS1_36VarlenDynamicPersistentTileSchedulerILi192ELi128ELi384ELi128ELb0ELb1ELb1ELb1ELb1ELb1EEEEEEEEEvNT_6ParamsE:
        /* <DEDUP_REMOVED lines=23> */
.L_x_2231:
[----:B------:R-:W-:Y:S05]  /*0170*/  BSYNC B0 ;  /* 0x0000000000007941 */ /* 0x000fea0003800000 */
.L_x_2230:
        /* <DEDUP_REMOVED lines=40> */
.L_x_2232:
        /* <DEDUP_REMOVED lines=22> */
.L_x_2233:
        /* <DEDUP_REMOVED lines=18> */
.L_x_2234:
        /* <DEDUP_REMOVED lines=22> */
.L_x_2235:
        /* <DEDUP_REMOVED lines=22> */
.L_x_2236:
        /* <DEDUP_REMOVED lines=9> */
.L_x_2239:
        /* <DEDUP_REMOVED lines=29> */
[----:B------:R-:W-:Y:S01]  /*0ba0*/  IMAD.IADD R11, R12, 0x1, -R4 ;  /* 0x000000010c0b7824 */ /* 0x000fe200078e0a04 */
[-C--:B------:R-:W-:Y:S02]  /*0bb0*/  LEA.HI R4, R0, R12.reuse, RZ, 0x4 ;  /* 0x0000000c00047211 */ /* 0x080fe400078f20ff */
[----:B------:R-:W-:Y:S02]  /*0bc0*/  SHF.R.S32.HI R14, RZ, 0x7, R3 ;  /* 0x00000007ff0e7819 */ /* 0x000fe40000011403 */
[----:B------:R-:W-:Y:S02]  /*0bd0*/  SHF.R.S32.HI R7, RZ, 0x4, R4 ;  /* 0x00000004ff077819 */ /* 0x000fe40000011404 */
[----:B------:R-:W-:Y:S02]  /*0be0*/  SHF.R.S32.HI R6, RZ, 0x1f, R11 ;  /* 0x0000001fff067819 */ /* 0x000fe4000001140b */
[----:B------:R-:W-:Y:S02]  /*0bf0*/  LOP3.LUT R3, R4, 0x3fffff0, RZ, 0xc0, !PT ;  /* 0x03fffff004037812 */ /* 0x000fe400078ec0ff */
[----:B------:R-:W-:-:S02]  /*0c00*/  LEA.HI R5, R0, R12, RZ, 0x5 ;  /* 0x0000000c00057211 */ /* 0x000fc400078f28ff */
[----:B------:R-:W-:Y:S01]  /*0c10*/  LEA.HI R4, R4, R7, RZ, 0x1 ;  /* 0x0000000704047211 */ /* 0x000fe200078f08ff */
[----:B------:R-:W-:Y:S01]  /*0c20*/  IMAD.IADD R3, R12, 0x1, -R3 ;  /* 0x000000010c037824 */ /* 0x000fe200078e0a03 */
[----:B------:R-:W-:Y:S02]  /*0c30*/  LEA.HI R8, R6, R11, RZ, 0x2 ;  /* 0x0000000b06087211 */ /* 0x000fe400078f10ff */
[----:B------:R-:W-:Y:S02]  /*0c40*/  SHF.R.S32.HI R15, RZ, 0x5, R5 ;  /* 0x00000005ff0f7819 */ /* 0x000fe40000011405 */
[----:B------:R-:W-:Y:S02]  /*0c50*/  LOP3.LUT R4, R4, 0x1ffffffe, RZ, 0xc0, !PT ;  /* 0x1ffffffe04047812 */ /* 0x000fe400078ec0ff */
[--C-:B------:R-:W-:Y:S02]  /*0c60*/  SHF.R.S32.HI R9, RZ, 0x2, R8.reuse ;  /* 0x00000002ff097819 */ /* 0x100fe40000011408 */
[----:B------:R-:W-:Y:S01]  /*0c70*/  SHF.R.S32.HI R10, RZ, 0x1f, R8 ;  /* 0x0000001fff0a7819 */ /* 0x000fe20000011408 */
[----:B------:R-:W-:Y:S01]  /*0c80*/  IMAD.IADD R4, R7, 0x1, -R4 ;  /* 0x0000000107047824 */ /* 0x000fe200078e0a04 */
[----:B------:R-:W-:-:S02]  /*0c90*/  LEA R3, R15, R3, 0x4 ;  /* 0x000000030f037211 */ /* 0x000fc400078e20ff */
[----:B------:R-:W-:Y:S01]  /*0ca0*/  LEA.HI R10, R10, R9, RZ, 0x3 ;  /* 0x000000090a0a7211 */ /* 0x000fe200078f18ff */
[----:B------:R-:W-:Y:S01]  /*0cb0*/  IMAD.HI R5, R14, 0x55555556, RZ ;  /* 0x555555560e057827 */ /* 0x000fe200078e02ff */
[----:B------:R-:W-:Y:S02]  /*0cc0*/  LEA.HI R6, R6, R11, RZ, 0x5 ;  /* 0x0000000b06067211 */ /* 0x000fe400078f28ff */
[----:B------:R-:W-:Y:S01]  /*0cd0*/  LOP3.LUT R10, R10, 0xfffffff8, RZ, 0xc0, !PT ;  /* 0xfffffff80a0a7812 */ /* 0x000fe200078ec0ff */
[----:B------:R-:W-:Y:S01]  /*0ce0*/  IMAD R7, R3, 0x8, R4 ;  /* 0x0000000803077824 */ /* 0x000fe200078e0204 */
[CC--:B------:R-:W-:Y:S02]  /*0cf0*/  LEA.HI R3, R0.reuse, R12.reuse, RZ, 0x3 ;  /* 0x0000000c00037211 */ /* 0x0c0fe400078f18ff */
[----:B------:R-:W-:Y:S01]  /*0d00*/  LEA.HI R0, R0, R12, RZ, 0x2 ;  /* 0x0000000c00007211 */ /* 0x000fe200078f10ff */
[----:B------:R-:W-:Y:S01]  /*0d10*/  IMAD.IADD R9, R9, 0x1, -R10 ;  /* 0x0000000109097824 */ /* 0x000fe200078e0a0a */
[----:B------:R-:W-:-:S02]  /*0d20*/  SHF.R.S32.HI R6, RZ, 0x5, R6 ;  /* 0x00000005ff067819 */ /* 0x000fc40000011406 */
[----:B------:R-:W-:Y:S02]  /*0d30*/  LEA.HI R5, R5, R5, RZ, 0x1 ;  /* 0x0000000505057211 */ /* 0x000fe400078f08ff */
[--C-:B------:R-:W-:Y:S01]  /*0d40*/  SHF.R.S32.HI R19, RZ, 0x2, R0.reuse ;  /* 0x00000002ff137819 */ /* 0x100fe20000011400 */
[----:B------:R-:W-:Y:S01]  /*0d50*/  IMAD R6, R6, 0x10, R9 ;  /* 0x0000001006067824 */ /* 0x000fe200078e0209 */
[----:B------:R-:W-:Y:S01]  /*0d60*/  SHF.R.S32.HI R4, RZ, 0x1f, R0 ;  /* 0x0000001fff047819 */ /* 0x000fe20000011400 */
[----:B------:R-:W-:Y:S02]  /*0d70*/  IMAD R5, R5, -0x3, R14 ;  /* 0xfffffffd05057824 */ /* 0x000fe400078e020e */
[----:B------:R-:W-:Y:S01]  /*0d80*/  VIADD R9, R19, 0x60 ;  /* 0x0000006013097836 */ /* 0x000fe20000000000 */
[----:B------:R-:W-:Y:S01]  /*0d90*/  LOP3.LUT R0, R0, 0xfffffffc, RZ, 0xc0, !PT ;  /* 0xfffffffc00007812 */ /* 0x000fe200078ec0ff */
[----:B------:R-:W-:Y:S01]  /*0da0*/  IMAD R10, R5, 0x40, R6 ;  /* 0x00000040050a7824 */ /* 0x000fe200078e0206 */
[----:B------:R-:W-:-:S02]  /*0db0*/  LOP3.LUT R3, R3, 0xfffffff8, RZ, 0xc0, !PT ;  /* 0xfffffff803037812 */ /* 0x000fc400078ec0ff */
[----:B------:R-:W-:Y:S02]  /*0dc0*/  LEA.HI R4, R4, R19, RZ, 0x3 ;  /* 0x0000001304047211 */ /* 0x000fe400078f18ff */
[----:B------:R-:W-:Y:S01]  /*0dd0*/  SHF.R.S32.HI R5, RZ, 0x1f, R9 ;  /* 0x0000001fff057819 */ /* 0x000fe20000011409 */
[----:B------:R-:W-:Y:S01]  /*0de0*/  IMAD.IADD R6, R12, 0x1, -R0 ;  /* 0x000000010c067824 */ /* 0x000fe200078e0a00 */
[----:B------:R-:W-:Y:S01]  /*0df0*/  LOP3.LUT R4, R4, 0xfffffff8, RZ, 0xc0, !PT ;  /* 0xfffffff804047812 */ /* 0x000fe200078ec0ff */
[----:B------:R-:W-:Y:S01]  /*0e00*/  IMAD.IADD R3, R12, 0x1, -R3 ;  /* 0x000000010c037824 */ /* 0x000fe200078e0a03 */
[----:B------:R-:W-:Y:S02]  /*0e10*/  LEA.HI R5, R5, R9, RZ, 0x3 ;  /* 0x0000000905057211 */ /* 0x000fe400078f18ff */
[----:B------:R-:W-:Y:S01]  /*0e20*/  SHF.L.U32 R3, R9, 0x6, RZ ;  /* 0x0000000609037819 */ /* 0x000fe200000006ff */
[----:B------:R-:W-:Y:S01]  /*0e30*/  IMAD.IADD R4, R19, 0x1, -R4 ;  /* 0x0000000113047824 */ /* 0x000fe200078e0a04 */
[----:B------:R-:W-:Y:S01]  /*0e40*/  SHF.R.S32.HI R0, RZ, 0x1f, R19 ;  /* 0x0000001fff007819 */ /* 0x000fe20000011413 */
[C---:B------:R-:W-:Y:S01]  /*0e50*/  IMAD.SHL.U32 R16, R6.reuse, 0x8, RZ ;  /* 0x0000000806107824 */ /* 0x040fe200078e00ff */
[----:B------:R-:W-:Y:S01]  /*0e60*/  LEA.HI R0, R6, R6, RZ, 0x1 ;  /* 0x0000000606007211 */ /* 0x000fe200078f08ff */
[----:B------:R-:W-:Y:S01]  /*0e70*/  IMAD.SHL.U32 R5, R5, 0x40, RZ ;  /* 0x0000004005057824 */ /* 0x000fe200078e00ff */
[----:B------:R-:W-:Y:S01]  /*0e80*/  LOP3.LUT R3, R3, 0x1c0, RZ, 0xc0, !PT ;  /* 0x000001c003037812 */ /* 0x000fe200078ec0ff */
[----:B------:R-:W-:Y:S01]  /*0e90*/  STL [R1+0x58], R10 ;  /* 0x0000580a01007387 */ /* 0x000fe20000100800 */
[----:B------:R-:W-:-:S02]  /*0ea0*/  LOP3.LUT R0, R0, 0x1ffffffe, RZ, 0xc0, !PT ;  /* 0x1ffffffe00007812 */ /* 0x000fc400078ec0ff */
[----:B------:R-:W-:Y:S01]  /*0eb0*/  SHF.R.U32.HI R9, RZ, 0x3, R3 ;  /* 0x00000003ff097819 */ /* 0x000fe20000011603 */
[----:B------:R-:W-:Y:S01]  /*0ec0*/  STL [R1+0x50], RZ ;  /* 0x000050ff01007387 */ /* 0x000fe20000100800 */
[----:B------:R-:W-:Y:S02]  /*0ed0*/  LOP3.LUT R3, R3, 0x38, R16, 0xf8, !PT ;  /* 0x0000003803037812 */ /* 0x000fe400078ef810 */
[----:B------:R-:W-:Y:S01]  /*0ee0*/  LOP3.LUT R8, R8, 0x7ffffffc, RZ, 0xc0, !PT ;  /* 0x7ffffffc08087812 */ /* 0x000fe200078ec0ff */
[----:B------:R0:W-:Y:S01]  /*0ef0*/  STL [R1+0x38], R4 ;  /* 0x0000380401007387 */ /* 0x0001e20000100800 */
[----:B------:R-:W-:Y:S01]  /*0f00*/  IMAD.IADD R0, R6, 0x1, -R0 ;  /* 0x0000000106007824 */ /* 0x000fe200078e0a00 */
[----:B0-----:R-:W-:Y:S02]  /*0f10*/  LOP3.LUT R4, R5, 0xfffffe00, RZ, 0xc0, !PT ;  /* 0xfffffe0005047812 */ /* 0x001fe400078ec0ff */
[----:B------:R-:W-:Y:S02]  /*0f20*/  IMAD.IADD R5, R11, 0x1, -R8 ;  /* 0x000000010b057824 */ /* 0x000fe400078e0a08 */
[----:B------:R-:W-:Y:S01]  /*0f30*/  LOP3.LUT R3, R4, R3, R9, 0xf6, !PT ;  /* 0x0000000304037212 */ /* 0x000fe200078ef609 */
[----:B------:R0:W-:Y:S01]  /*0f40*/  STL [R1+0x3c], R4 ;  /* 0x00003c0401007387 */ /* 0x0001e20000100800 */
[----:B------:R-:W-:-:S02]  /*0f50*/  IMAD R0, R0, 0x8, R10 ;  /* 0x0000000800007824 */ /* 0x000fc400078e020a */
[----:B------:R-:W-:Y:S01]  /*0f60*/  LEA R3, R3, R2, 0x1 ;  /* 0x0000000203037211 */ /* 0x000fe200078e08ff */
[----:B------:R1:W-:Y:S01]  /*0f70*/  STL [R1+0x40], R5 ;  /* 0x0000400501007387 */ /* 0x0003e20000100800 */
[----:B0-----:R-:W-:-:S05]  /*0f80*/  IMAD.SHL.U32 R4, R7, 0x8, RZ ;  /* 0x0000000807047824 */ /* 0x001fca00078e00ff */
[----:B------:R1:W-:Y:S04]  /*0f90*/  STL [R1+0x5c], R4 ;  /* 0x00005c0401007387 */ /* 0x0003e80000100800 */
[----:B------:R1:W-:Y:S04]  /*0fa0*/  STL [R1+0x44], R0 ;  /* 0x0000440001007387 */ /* 0x0003e80000100800 */
[----:B------:R1:W-:Y:S01]  /*0fb0*/  STL [R1+0x54], R3 ;  /* 0x0000540301007387 */ /* 0x0003e20000100800 */
[----:B------:R-:W-:Y:S01]  /*0fc0*/  IMAD.SHL.U32 R152, R6, 0x4, RZ ;  /* 0x0000000406987824 */ /* 0x000fe200078e00ff */
[----:B------:R-:W-:Y:S01]  /*0fd0*/  CS2R R22, SRZ ;  /* 0x0000000000167805 */ /* 0x000fe2000001ff00 */
[----:B------:R-:W-:-:S02]  /*0fe0*/  IMAD.MOV.U32 R154, RZ, RZ, RZ ;  /* 0x000000ffff9a7224 */ /* 0x000fc400078e00ff */
[----:B------:R-:W-:Y:S02]  /*0ff0*/  IMAD.MOV.U32 R18, RZ, RZ, RZ ;  /* 0x000000ffff127224 */ /* 0x000fe400078e00ff */
[----:B------:R-:W-:Y:S01]  /*1000*/  VIADD R155, R152, 0x10 ;  /* 0x00000010989b7836 */ /* 0x000fe20000000000 */
[----:B-12---:R-:W-:-:S07]  /*1010*/  LOP3.LUT R156, R13, 0x1, RZ, 0xfc, !PT ;  /* 0x000000010d9c7812 */ /* 0x006fce00078efcff */
.L_x_2373:
[----:B0--3-5:R-:W0:Y:S02]  /*1020*/  LDC.64 R4, c[0x0][0xc88] ;  /* 0x00032200ff047b82 */ /* 0x029e240000000a00 */
[----:B0-----:R-:W-:-:S05]  /*1030*/  IMAD.WIDE R4, R31, 0x4, R4 ;  /* 0x000000041f047825 */ /* 0x001fca00078e0204 */
[----:B--2---:R-:W2:Y:S01]  /*1040*/  LDG.E R11, desc[UR40][R4.64] ;  /* 0x00000028040b7981 */ /* 0x004ea2000c1e1900 */
[----:B------:R-:W-:Y:S05]  /*1050*/  YIELD ;  /* 0x0000000000007946 */ /* 0x000fea0003800000 */
[----:B------:R-:W-:Y:S01]  /*1060*/  ULDC.64 UR4, c[0x0][0xa28] ;  /* 0x00028a0000047ab9 */ /* 0x000fe20000000a00 */
[----:B------:R-:W-:Y:S01]  /*1070*/  ULDC.64 UR8, c[0x0][0xa18] ;  /* 0x0002860000087ab9 */ /* 0x000fe20000000a00 */
[----:B------:R-:W-:Y:S01]  /*1080*/  ISETP.NE.U32.AND P1, PT, RZ, UR4, PT ;  /* 0x00000004ff007c0c */ /* 0x000fe2000bf25070 */
[----:B------:R-:W-:Y:S01]  /*1090*/  IMAD.MOV.U32 R3, RZ, RZ, RZ ;  /* 0x000000ffff037224 */ /* 0x000fe200078e00ff */
[----:B------:R-:W-:Y:S01]  /*10a0*/  ULDC.64 UR6, c[0x0][0xa08] ;  /* 0x0002820000067ab9 */ /* 0x000fe20000000a00 */
[----:B------:R-:W-:Y:S01]  /*10b0*/  IMAD.MOV.U32 R33, RZ, RZ, RZ ;  /* 0x000000ffff217224 */ /* 0x000fe200078e00ff */
[----:B------:R-:W-:-:S02]  /*10c0*/  ISETP.NE.AND.EX P1, PT, RZ, UR5, PT, P1 ;  /* 0x00000005ff007c0c */ /* 0x000fc4000bf25310 */
[----:B------:R-:W-:-:S04]  /*10d0*/  ISETP.NE.U32.AND P0, PT, RZ, UR6, PT ;  /* 0x00000006ff007c0c */ /* 0x000fc8000bf05070 */
[----:B------:R-:W-:Y:S02]  /*10e0*/  ISETP.NE.AND.EX P0, PT, RZ, UR7, PT, P0 ;  /* 0x00000007ff007c0c */ /* 0x000fe4000bf05300 */
[----:B--2---:R-:W-:Y:S01]  /*10f0*/  SHF.R.S32.HI R0, RZ, 0x1f, R11 ;  /* 0x0000001fff007819 */ /* 0x004fe2000001140b */
[----:B------:R-:W-:-:S04]  /*1100*/  IMAD.SHL.U32 R34, R11, 0x4, RZ ;  /* 0x000000040b227824 */ /* 0x000fc800078e00ff */
[C---:B------:R-:W-:Y:S01]  /*1110*/  @P1 LEA R6, P2, R11.reuse, UR4, 0x2 ;  /* 0x000000040b061c11 */ /* 0x040fe2000f8410ff */
[----:B------:R0:W-:Y:S01]  /*1120*/  STL [R1+0x48], R11 ;  /* 0x0000480b01007387 */ /* 0x0001e20000100800 */
[C-C-:B------:R-:W-:Y:S02]  /*1130*/  SHF.L.U64.HI R35, R11.reuse, 0x2, R0.reuse ;  /* 0x000000020b237819 */ /* 0x140fe40000010200 */
[----:B------:R-:W-:Y:S02]  /*1140*/  @P1 LEA.HI.X R7, R11, UR5, R0, 0x2, P2 ;  /* 0x000000050b071c11 */ /* 0x000fe400090f1400 */
[----:B------:R-:W-:Y:S01]  /*1150*/  ISETP.NE.U32.AND P2, PT, RZ, UR8, PT ;  /* 0x00000008ff007c0c */ /* 0x000fe2000bf45070 */
[----:B------:R-:W-:Y:S01]  /*1160*/  ULDC UR4, c[0x0][0x288] ;  /* 0x0000a20000047ab9 */ /* 0x000fe20000000800 */
[----:B------:R-:W-:Y:S01]  /*1170*/  IADD3 R8, P3, R34, UR6, RZ ;  /* 0x0000000622087c10 */ /* 0x000fe2000ff7e0ff */
[----:B------:R0:W5:Y:S01]  /*1180*/  @P1 LDG.E R3, desc[UR40][R6.64] ;  /* 0x0000002806031981 */ /* 0x000162000c1e1900 */
[----:B------:R-:W-:Y:S01]  /*1190*/  ISETP.NE.AND.EX P2, PT, RZ, UR9, PT, P2 ;  /* 0x00000009ff007c0c */ /* 0x000fe2000bf45320 */
[----:B------:R-:W-:Y:S01]  /*11a0*/  IMAD.U32 R10, RZ, RZ, UR4 ;  /* 0x00000004ff0a7e24 */ /* 0x000fe2000f8e00ff */
[----:B------:R-:W-:Y:S01]  /*11b0*/  IADD3.X R9, R35, UR7, RZ, P3, !PT ;  /* 0x0000000723097c10 */ /* 0x000fe20009ffe4ff */
[----:B------:R-:W-:-:S04]  /*11c0*/  ULDC.64 UR4, c[0x0][0x418] ;  /* 0x0001060000047ab9 */ /* 0x000fc80000000a00 */
[----:B------:R0:W5:Y:S06]  /*11d0*/  @P0 LDG.E R33, desc[UR40][R8.64] ;  /* 0x0000002808210981 */ /* 0x00016c000c1e1900 */
[----:B------:R-:W-:-:S04]  /*11e0*/  @P2 IADD3 R4, P1, R34, UR8, RZ ;  /* 0x0000000822042c10 */ /* 0x000fc8000ff3e0ff */
[----:B------:R-:W-:-:S05]  /*11f0*/  @P2 IADD3.X R5, R35, UR9, RZ, P1, !PT ;  /* 0x0000000923052c10 */ /* 0x000fca0008ffe4ff */
[----:B------:R-:W2:Y:S01]  /*1200*/  @P2 LDG.E R10, desc[UR40][R4.64] ;  /* 0x00000028040a2981 */ /* 0x000ea2000c1e1900 */
        /* <DEDUP_REMOVED lines=8> */
[----:B------:R-:W-:Y:S02]  /*1290*/  IMAD.U32 R32, RZ, RZ, UR4 ;  /* 0x00000004ff207e24 */ /* 0x000fe4000f8e00ff */
[----:B------:R-:W-:Y:S01]  /*12a0*/  IMAD.MOV.U32 R31, RZ, RZ, R11 ;  /* 0x000000ffff1f7224 */ /* 0x000fe200078e000b */
[----:B--2---:R0:W-:Y:S01]  /*12b0*/  STL [R1+0x20], R10 ;  /* 0x0000200a01007387 */ /* 0x0041e20000100800 */
[----:B-1----:R-:W-:Y:S05]  /*12c0*/  @P2 BRA `(.L_x_2241) ;  /* 0x0000000000282947 */ /* 0x002fea0003800000 */
[----:B------:R-:W-:Y:S02]  /*12d0*/  ULDC.64 UR4, c[0x0][0xa00] ;  /* 0x0002800000047ab9 */ /* 0x000fe40000000a00 */
[----:B------:R-:W-:-:S04]  /*12e0*/  ISETP.NE.U32.AND P1, PT, RZ, UR4, PT ;  /* 0x00000004ff007c0c */ /* 0x000fc8000bf25070 */
[----:B------:R-:W-:-:S13]  /*12f0*/  ISETP.NE.AND.EX P1, PT, RZ, UR5, PT, P1 ;  /* 0x00000005ff007c0c */ /* 0x000fda000bf25310 */
[----:B------:R-:W-:Y:S05]  /*1300*/  @!P1 BRA `(.L_x_2241) ;  /* 0x0000000000189947 */ /* 0x000fea0003800000 */
[----:B------:R-:W1:Y:S02]  /*1310*/  LDC.64 R4, c[0x0][0xa00] ;  /* 0x00028000ff047b82 */ /* 0x000e640000000a00 */
[----:B-1----:R-:W-:-:S05]  /*1320*/  IMAD.WIDE R4, R31, 0x4, R4 ;  /* 0x000000041f047825 */ /* 0x002fca00078e0204 */
[----:B------:R-:W2:Y:S04]  /*1330*/  LDG.E R0, desc[UR40][R4.64] ;  /* 0x0000002804007981 */ /* 0x000ea8000c1e1900 */
[----:B0-----:R-:W2:Y:S02]  /*1340*/  LDG.E R7, desc[UR40][R4.64+0x4] ;  /* 0x0000042804077981 */ /* 0x001ea4000c1e1900 */
[----:B--2---:R-:W-:-:S05]  /*1350*/  IADD3 R10, -R0, R7, RZ ;  /* 0x00000007000a7210 */ /* 0x004fca0007ffe1ff */
[----:B------:R1:W-:Y:S02]  /*1360*/  STL [R1+0x20], R10 ;  /* 0x0000200a01007387 */ /* 0x0003e40000100800 */
.L_x_2241:
[----:B------:R-:W-:Y:S01]  /*1370*/  ULDC.64 UR4, c[0x0][0xa20] ;  /* 0x0002880000047ab9 */ /* 0x000fe20000000a00 */
[----:B------:R2:W-:Y:S01]  /*1380*/  STL [R1+0x4c], R30 ;  /* 0x00004c1e01007387 */ /* 0x0005e20000100800 */
[----:B------:R-:W-:-:S04]  /*1390*/  ISETP.NE.U32.AND P1, PT, RZ, UR4, PT ;  /* 0x00000004ff007c0c */ /* 0x000fc8000bf25070 */
[----:B------:R-:W-:-:S13]  /*13a0*/  ISETP.NE.AND.EX P1, PT, RZ, UR5, PT, P1 ;  /* 0x00000005ff007c0c */ /* 0x000fda000bf25310 */
[----:B--2---:R-:W-:Y:S05]  /*13b0*/  @!P1 BRA `(.L_x_2242) ;  /* 0x0000000000109947 */ /* 0x004fea0003800000 */
[----:B------:R-:W-:-:S04]  /*13c0*/  IADD3 R4, P0, R34, UR4, RZ ;  /* 0x0000000422047c10 */ /* 0x000fc8000ff1e0ff */
[----:B------:R-:W-:-:S05]  /*13d0*/  IADD3.X R5, R35, UR5, RZ, P0, !PT ;  /* 0x0000000523057c10 */ /* 0x000fca00087fe4ff */
[----:B------:R2:W5:Y:S01]  /*13e0*/  LDG.E R32, desc[UR40][R4.64] ;  /* 0x0000002804207981 */ /* 0x000562000c1e1900 */
[----:B------:R-:W-:Y:S05]  /*13f0*/  BRA `(.L_x_2243) ;  /* 0x0000000000107947 */ /* 0x000fea0003800000 */
.L_x_2242:
[----:B------:R-:W-:Y:S05]  /*1400*/  @!P0 BRA `(.L_x_2243) ;  /* 0x00000000000c8947 */ /* 0x000fea0003800000 */
[----:B------:R-:W2:Y:S04]  /*1410*/  LDG.E R5, desc[UR40][R8.64] ;  /* 0x0000002808057981 */ /* 0x000ea8000c1e1900 */
[----:B------:R-:W2:Y:S02]  /*1420*/  LDG.E R32, desc[UR40][R8.64+0x4] ;  /* 0x0000042808207981 */ /* 0x000ea4000c1e1900 */
[----:B--2---:R-:W-:-:S07]  /*1430*/  IMAD.IADD R32, R32, 0x1, -R5 ;  /* 0x0000000120207824 */ /* 0x004fce00078e0a05 */
.L_x_2243:
[----:B------:R-:W-:Y:S01]  /*1440*/  ULDC.64 UR4, c[0x0][0xa10] ;  /* 0x0002840000047ab9 */ /* 0x000fe20000000a00 */
[----:B0-----:R-:W0:Y:S01]  /*1450*/  LDC R8, c[0x0][0x448] ;  /* 0x00011200ff087b82 */ /* 0x001e220000000800 */
[----:B------:R-:W-:-:S04]  /*1460*/  ISETP.NE.U32.AND P0, PT, RZ, UR4, PT ;  /* 0x00000004ff007c0c */ /* 0x000fc8000bf05070 */
[----:B------:R-:W-:Y:S01]  /*1470*/  ISETP.NE.AND.EX P0, PT, RZ, UR5, PT, P0 ;  /* 0x00000005ff007c0c */ /* 0x000fe2000bf05300 */
[----:B------:R-:W-:-:S12]  /*1480*/  ULDC.64 UR4, c[0x0][0xa30] ;  /* 0x00028c0000047ab9 */ /* 0x000fd80000000a00 */
[----:B--2---:R-:W2:Y:S02]  /*1490*/  @P0 LDC.64 R4, c[0x0][0xa10] ;  /* 0x00028400ff040b82 */ /* 0x004ea40000000a00 */
[----:B--2---:R-:W-:-:S05]  /*14a0*/  @P0 IMAD.WIDE R4, R31, 0x4, R4 ;  /* 0x000000041f040825 */ /* 0x004fca00078e0204 */
[----:B------:R-:W2:Y:S04]  /*14b0*/  @P0 LDG.E R0, desc[UR40][R4.64] ;  /* 0x0000002804000981 */ /* 0x000ea8000c1e1900 */
[----:B------:R3:W2:Y:S01]  /*14c0*/  @P0 LDG.E R9, desc[UR40][R4.64+0x4] ;  /* 0x0000042804090981 */ /* 0x0006a2000c1e1900 */
[----:B------:R-:W-:Y:S01]  /*14d0*/  ISETP.NE.U32.AND P1, PT, RZ, UR4, PT ;  /* 0x00000004ff007c0c */ /* 0x000fe2000bf25070 */
[----:B-----5:R-:W-:-:S03]  /*14e0*/  IMAD.MOV.U32 R24, RZ, RZ, R32 ;  /* 0x000000ffff187224 */ /* 0x020fc600078e0020 */
[----:B------:R-:W-:-:S13]  /*14f0*/  ISETP.NE.AND.EX P1, PT, RZ, UR5, PT, P1 ;  /* 0x00000005ff007c0c */ /* 0x000fda000bf25310 */
[----:B------:R-:W-:-:S04]  /*1500*/  @P1 IADD3 R6, P2, R34, UR4, RZ ;  /* 0x0000000422061c10 */ /* 0x000fc8000ff5e0ff */
[----:B------:R-:W-:-:S05]  /*1510*/  @P1 IADD3.X R7, R35, UR5, RZ, P2, !PT ;  /* 0x0000000523071c10 */ /* 0x000fca00097fe4ff */
[----:B------:R4:W5:Y:S01]  /*1520*/  @P1 LDG.E R24, desc[UR40][R6.64] ;  /* 0x0000002806181981 */ /* 0x000962000c1e1900 */
[----:B0-----:R-:W-:Y:S01]  /*1530*/  ISETP.NE.AND P1, PT, R8, 0x1, PT ;  /* 0x000000010800780c */ /* 0x001fe20003f25270 */
[----:B------:R-:W-:Y:S02]  /*1540*/  IMAD R12, R29, 0xc0, RZ ;  /* 0x000000c01d0c7824 */ /* 0x000fe400078e02ff */
[----:B------:R-:W-:Y:S02]  /*1550*/  IMAD.IADD R8, R32, 0x1, -R3 ;  /* 0x0000000120087824 */ /* 0x000fe400078e0a03 */
[----:B---3--:R-:W-:Y:S01]  /*1560*/  VIADD R4, R12, 0xbf ;  /* 0x000000bf0c047836 */ /* 0x008fe20000000000 */
[----:B------:R0:W-:Y:S02]  /*1570*/  STL [R1+0x24], R12 ;  /* 0x0000240c01007387 */ /* 0x0001e40000100800 */
[----:B------:R-:W-:-:S04]  /*1580*/  IADD3 R27, -R8, RZ, RZ ;  /* 0x000000ff081b7210 */ /* 0x000fc80007ffe1ff */
[----:B------:R-:W-:Y:S01]  /*1590*/  VIMNMX R27, RZ, R27, !PT ;  /* 0x0000001bff1b7248 */ /* 0x000fe20007fe0100 */
[----:B------:R-:W3:Y:S08]  /*15a0*/  @P1 LDC R11, c[0x0][0x44c] ;  /* 0x00011300ff0b1b82 */ /* 0x000ef00000000800 */
[----:B------:R-:W1:Y:S01]  /*15b0*/  @P1 LDC R5, c[0x0][0x450] ;  /* 0x00011400ff051b82 */ /* 0x000e620000000800 */
[----:B--2---:R-:W-:-:S02]  /*15c0*/  @P0 IMAD.IADD R28, R9, 0x1, -R0 ;  /* 0x00000001091c0824 */ /* 0x004fc400078e0a00 */
[----:B---3--:R-:W-:-:S04]  /*15d0*/  @P1 IMAD.HI.U32 R0, R4, R11, RZ ;  /* 0x0000000b04001227 */ /* 0x008fc800078e00ff */
[----:B----4-:R-:W-:Y:S01]  /*15e0*/  IMAD.IADD R6, R8, 0x1, R28 ;  /* 0x0000000108067824 */ /* 0x010fe200078e021c */
[----:B-1----:R-:W-:-:S03]  /*15f0*/  @P1 SHF.R.U32.HI R4, RZ, R5, R0 ;  /* 0x00000005ff041219 */ /* 0x002fc60000011600 */
[C---:B------:R-:W-:Y:S01]  /*1600*/  VIADD R0, R6.reuse, 0x7f ;  /* 0x0000007f06007836 */ /* 0x040fe20000000000 */
[----:B------:R-:W-:Y:S01]  /*1610*/  IADD3 R91, R6, 0x80, -R10 ;  /* 0x00000080065b7810 */ /* 0x000fe20007ffe80a */
[----:B------:R0:W-:Y:S03]  /*1620*/  STL [R1+0x2c], R6 ;  /* 0x00002c0601007387 */ /* 0x0001e60000100800 */
[----:B------:R-:W-:Y:S01]  /*1630*/  SHF.R.S32.HI R3, RZ, 0x1f, R0 ;  /* 0x0000001fff037819 */ /* 0x000fe20000011400 */
[----:B------:R-:W-:-:S03]  /*1640*/  IMAD.IADD R4, R91, 0x1, R4 ;  /* 0x000000015b047824 */ /* 0x000fc600078e0204 */
[----:B------:R-:W-:Y:S02]  /*1650*/  LEA.HI R3, R3, R0, RZ, 0x7 ;  /* 0x0000000003037211 */ /* 0x000fe400078f38ff */
[----:B------:R-:W-:Y:S02]  /*1660*/  SHF.R.S32.HI R5, RZ, 0x1f, R4 ;  /* 0x0000001fff057819 */ /* 0x000fe40000011404 */
[----:B------:R-:W-:Y:S02]  /*1670*/  SHF.R.S32.HI R92, RZ, 0x7, R3 ;  /* 0x00000007ff5c7819 */ /* 0x000fe40000011403 */
[----:B------:R-:W-:-:S04]  /*1680*/  LEA.HI R5, R5, R4, RZ, 0x7 ;  /* 0x0000000405057211 */ /* 0x000fc800078f38ff */
[----:B------:R-:W-:-:S04]  /*1690*/  SHF.R.S32.HI R5, RZ, 0x7, R5 ;  /* 0x00000007ff057819 */ /* 0x000fc80000011405 */
[----:B------:R-:W-:-:S05]  /*16a0*/  VIMNMX R5, R92, R5, PT ;  /* 0x000000055c057248 */ /* 0x000fca0003fe0100 */
[----:B------:R-:W-:-:S05]  /*16b0*/  IMAD R5, R5, 0x80, -R8 ;  /* 0x0000008005057824 */ /* 0x000fca00078e0a08 */
[----:B------:R-:W-:-:S04]  /*16c0*/  VIMNMX R0, R5, R28, PT ;  /* 0x0000001c05007248 */ /* 0x000fc80003fe0100 */
[----:B------:R-:W-:Y:S02]  /*16d0*/  ISETP.GT.AND P0, PT, R0, R27, PT ;  /* 0x0000001b0000720c */ /* 0x000fe40003f04270 */
[----:B------:R-:W-:-:S05]  /*16e0*/  SHF.R.U32.HI R27, RZ, 0x7, R27 ;  /* 0x00000007ff1b7819 */ /* 0x000fca000001161b */
[----:B------:R-:W-:-:S06]  /*16f0*/  IMAD.MOV.U32 R26, RZ, RZ, R27 ;  /* 0x000000ffff1a7224 */ /* 0x000fcc00078e001b */
[----:B------:R-:W-:-:S05]  /*1700*/  @P0 VIADD R0, R0, 0x7f ;  /* 0x0000007f00000836 */ /* 0x000fca0000000000 */
[----:B------:R-:W-:-:S04]  /*1710*/  @P0 SHF.R.S32.HI R3, RZ, 0x1f, R0 ;  /* 0x0000001fff030819 */ /* 0x000fc80000011400 */
[----:B------:R-:W-:-:S04]  /*1720*/  @P0 LEA.HI R3, R3, R0, RZ, 0x7 ;  /* 0x0000000003030211 */ /* 0x000fc800078f38ff */
[----:B------:R-:W-:Y:S02]  /*1730*/  @P0 SHF.R.S32.HI R26, RZ, 0x7, R3 ;  /* 0x00000007ff1a0819 */ /* 0x000fe40000011403 */
        /* <DEDUP_REMOVED lines=14> */
[----:B------:R-:W-:Y:S01]  /*1820*/  MOV R10, UR6 ;  /* 0x00000006000a7c02 */ /* 0x000fe20008000f00 */
        /* <DEDUP_REMOVED lines=8> */
.L_x_2246:
[----:B------:R-:W-:Y:S05]  /*18b0*/  BSYNC B6 ;  /* 0x0000000000067941 */ /* 0x000fea0003800000 */
.L_x_2245:
        /* <DEDUP_REMOVED lines=13> */
[----:B------:R-:W-:Y:S02]  /*1990*/  IMAD.U32 R6, RZ, RZ, UR4 ;  /* 0x00000004ff067e24 */ /* 0x000fe4000f8e00ff */
[----:B------:R-:W-:-:S02]  /*19a0*/  IMAD.U32 R11, RZ, RZ, UR7 ;  /* 0x00000007ff0b7e24 */ /* 0x000fc4000f8e00ff */
[----:B------:R-:W-:Y:S02]  /*19b0*/  IMAD.MOV.U32 R8, RZ, RZ, 0x70 ;  /* 0x00000070ff087424 */ /* 0x000fe400078e00ff */
[----:B------:R-:W-:Y:S02]  /*19c0*/  IMAD.MOV.U32 R12, RZ, RZ, 0x1 ;  /* 0x00000001ff0c7424 */ /* 0x000fe400078e00ff */
[----:B0-----:R-:W-:-:S07]  /*19d0*/  IMAD.MOV.U32 R13, RZ, RZ, RZ ;  /* 0x000000ffff0d7224 */ /* 0x001fce00078e00ff */
[----:B------:R-:W-:-:S07]  /*19e0*/  LEPC R20, `(.L_x_2248) ;  /* 0x000000001014794e */ /* 0x000fce0000000000 */
[----:B-1---5:R-:W-:Y:S05]  /*19f0*/  CALL.ABS.NOINC R14 ;  /* 0x000000000e007343 */ /* 0x022fea0003c00000 */
.L_x_2248:
[----:B------:R-:W-:Y:S05]  /*1a00*/  BSYNC B6 ;  /* 0x0000000000067941 */ /* 0x000fea0003800000 */
.L_x_2247:
[----:B------:R-:W-:Y:S01]  /*1a10*/  ULDC.64 UR4, c[0x0][0x9f8] ;  /* 0x00027e0000047ab9 */ /* 0x000fe20000000a00 */
[----:B------:R-:W2:Y:S01]  /*1a20*/  LDL R37, [R1+0x38] ;  /* 0x0000380001257983 */ /* 0x000ea20000100800 */
[----:B------:R-:W-:Y:S01]  /*1a30*/  ISETP.NE.U32.AND P0, PT, RZ, UR4, PT ;  /* 0x00000004ff007c0c */ /* 0x000fe2000bf05070 */
[----:B------:R-:W0:Y:S01]  /*1a40*/  LDC.64 R4, c[0x0][0x300] ;  /* 0x0000c000ff047b82 */ /* 0x000e220000000a00 */
[----:B------:R-:W-:Y:S01]  /*1a50*/  IMAD.IADD R32, R33, 0x1, R32 ;  /* 0x0000000121207824 */ /* 0x000fe200078e0220 */
[----:B------:R-:W3:Y:S01]  /*1a60*/  LDL.LU R41, [R1] ;  /* 0x0000000001297983 */ /* 0x000ee20000300800 */
[----:B------:R-:W-:Y:S01]  /*1a70*/  ISETP.NE.AND.EX P0, PT, RZ, UR5, PT, P0 ;  /* 0x00000005ff007c0c */ /* 0x000fe2000bf05300 */
[----:B------:R-:W-:Y:S02]  /*1a80*/  ULDC.64 UR6, c[0x0][0xa08] ;  /* 0x0002820000067ab9 */ /* 0x000fe40000000a00 */
[----:B------:R-:W4:Y:S01]  /*1a90*/  LDL R36, [R1+0x3c] ;  /* 0x00003c0001247983 */ /* 0x000f220000100800 */
[----:B------:R-:W-:Y:S01]  /*1aa0*/  SHF.R.S32.HI R13, RZ, 0x1f, R30 ;  /* 0x0000001fff0d7819 */ /* 0x000fe2000001141e */
[----:B------:R-:W1:Y:S08]  /*1ab0*/  LDC R63, c[0x0][0x3f4] ;  /* 0x0000fd00ff3f7b82 */ /* 0x000e700000000800 */
[----:B------:R-:W-:Y:S01]  /*1ac0*/  @P0 IADD3 R6, P1, R34, UR4, RZ ;  /* 0x0000000422060c10 */ /* 0x000fe2000ff3e0ff */
[----:B------:R-:W1:Y:S01]  /*1ad0*/  S2R R40, SR_TID.X ;  /* 0x0000000000287919 */ /* 0x000e620000002100 */
[----:B------:R-:W-:Y:S01]  /*1ae0*/  SHF.R.S32.HI R17, RZ, 0x1f, R16 ;  /* 0x0000001fff117819 */ /* 0x000fe20000011410 */
[----:B------:R-:W1:Y:S01]  /*1af0*/  LDC.64 R68, c[0x0][0x408] ;  /* 0x00010200ff447b82 */ /* 0x000e620000000a00 */
[----:B------:R-:W-:Y:S01]  /*1b00*/  @P0 IADD3.X R7, R35, UR5, RZ, P1, !PT ;  /* 0x0000000523070c10 */ /* 0x000fe20008ffe4ff */
[----:B------:R-:W-:-:S04]  /*1b10*/  ULDC.64 UR4, c[0x0][0x308] ;  /* 0x0000c20000047ab9 */ /* 0x000fc80000000a00 */
[----:B------:R0:W4:Y:S01]  /*1b20*/  @P0 LDG.E R31, desc[UR40][R6.64] ;  /* 0x00000028061f0981 */ /* 0x000122000c1e1900 */
[----:B------:R-:W-:Y:S01]  /*1b30*/  SHF.R.S32.HI R35, RZ, 0x1f, R32 ;  /* 0x0000001fff237819 */ /* 0x000fe20000011420 */
[-C--:B0-----:R-:W-:Y:S01]  /*1b40*/  IMAD.WIDE.U32 R8, R32, R4.reuse, RZ ;  /* 0x0000000420087225 */ /* 0x081fe200078e00ff */
[----:B------:R-:W-:Y:S02]  /*1b50*/  ISETP.NE.U32.AND P0, PT, RZ, UR6, PT ;  /* 0x00000006ff007c0c */ /* 0x000fe4000bf05070 */
[----:B------:R-:W-:Y:S01]  /*1b60*/  SHF.R.S32.HI R38, RZ, 0x1f, R19 ;  /* 0x0000001fff267819 */ /* 0x000fe20000011413 */
[-C--:B------:R-:W-:Y:S01]  /*1b70*/  IMAD R0, R35, R4.reuse, RZ ;  /* 0x0000000423007224 */ /* 0x080fe200078e02ff */
[----:B------:R-:W-:Y:S01]  /*1b80*/  ISETP.NE.AND.EX P0, PT, RZ, UR7, PT, P0 ;  /* 0x00000007ff007c0c */ /* 0x000fe2000bf05300 */
[----:B------:R-:W-:Y:S01]  /*1b90*/  IMAD.WIDE.U32 R10, R19, R4, R16 ;  /* 0x00000004130a7225 */ /* 0x000fe200078e0010 */
[----:B------:R-:W-:Y:S02]  /*1ba0*/  SHF.R.S32.HI R153, RZ, 0x1f, R152 ;  /* 0x0000001fff997819 */ /* 0x000fe40000011498 */
[----:B------:R-:W-:Y:S01]  /*1bb0*/  SHF.L.U64.HI R74, R4, 0x7, R5 ;  /* 0x00000007044a7819 */ /* 0x000fe20000010205 */
[----:B------:R-:W-:-:S02]  /*1bc0*/  IMAD R3, R32, R5, R0 ;  /* 0x0000000520037224 */ /* 0x000fc400078e0200 */
[----:B------:R-:W-:Y:S02]  /*1bd0*/  IMAD.SHL.U32 R73, R4, 0x80, RZ ;  /* 0x0000008004497824 */ /* 0x000fe400078e00ff */
[----:B------:R-:W-:Y:S02]  /*1be0*/  IMAD.IADD R9, R9, 0x1, R3 ;  /* 0x0000000109097824 */ /* 0x000fe400078e0203 */
[----:B------:R-:W-:Y:S02]  /*1bf0*/  IMAD R3, R13, UR4, RZ ;  /* 0x000000040d037c24 */ /* 0x000fe4000f8e02ff */
[----:B------:R-:W-:-:S04]  /*1c00*/  IMAD.WIDE.U32 R6, R30, UR4, R8 ;  /* 0x000000041e067c25 */ /* 0x000fc8000f8e0008 */
[----:B------:R-:W-:Y:S01]  /*1c10*/  IMAD R3, R30, UR5, R3 ;  /* 0x000000051e037c24 */ /* 0x000fe2000f8e0203 */
[----:B------:R-:W-:Y:S01]  /*1c20*/  ULDC.64 UR4, c[0x0][0x310] ;  /* 0x0000c40000047ab9 */ /* 0x000fe20000000a00 */
[----:B-1----:R-:W-:Y:S01]  /*1c30*/  SHF.R.U32.HI R39, RZ, 0x7, R40 ;  /* 0x00000007ff277819 */ /* 0x002fe20000011628 */
[----:B------:R-:W-:-:S03]  /*1c40*/  IMAD.WIDE.U32 R20, R19, R68, R16 ;  /* 0x0000004413147225 */ /* 0x000fc600078e0010 */
[----:B------:R-:W-:Y:S01]  /*1c50*/  ISETP.NE.AND P6, PT, R39, 0x1, PT ;  /* 0x000000012700780c */ /* 0x000fe20003fc5270 */
[----:B------:R-:W-:Y:S02]  /*1c60*/  IMAD.IADD R7, R7, 0x1, R3 ;  /* 0x0000000107077824 */ /* 0x000fe400078e0203 */
[----:B------:R-:W-:Y:S02]  /*1c70*/  VIADD R40, R40, 0xffffff80 ;  /* 0xffffff8028287836 */ /* 0x000fe40000000000 */
[----:B------:R-:W-:Y:S02]  /*1c80*/  VIADD R66, R16, 0x20 ;  /* 0x0000002010427836 */ /* 0x000fe40000000000 */
[----:B------:R-:W-:Y:S01]  /*1c90*/  VIADD R64, R39, 0x8 ;  /* 0x0000000827407836 */ /* 0x000fe20000000000 */
[C---:B--2---:R-:W-:Y:S01]  /*1ca0*/  LOP3.LUT P1, RZ, R37.reuse, 0x4, RZ, 0xc0, !PT ;  /* 0x0000000425ff7812 */ /* 0x044fe2000782c0ff */
[----:B------:R-:W-:Y:S02]  /*1cb0*/  IMAD.SHL.U32 R70, R37, 0x40, RZ ;  /* 0x0000004025467824 */ /* 0x000fe400078e00ff */
[----:B------:R-:W-:Y:S01]  /*1cc0*/  VIADD R37, R19, 0x60 ;  /* 0x0000006013257836 */ /* 0x000fe20000000000 */
[----:B---3--:R-:W-:-:S02]  /*1cd0*/  LOP3.LUT R41, R41, 0xfffffffb, RZ, 0xc0, !PT ;  /* 0xfffffffb29297812 */ /* 0x008fc400078ec0ff */
[----:B------:R-:W-:Y:S02]  /*1ce0*/  LOP3.LUT R70, R70, 0x1c0, RZ, 0xc0, !PT ;  /* 0x000001c046467812 */ /* 0x000fe400078ec0ff */
[----:B------:R-:W-:Y:S02]  /*1cf0*/  SHF.R.S32.HI R65, RZ, 0x1f, R37 ;  /* 0x0000001fff417819 */ /* 0x000fe40000011425 */
[----:B------:R-:W-:Y:S02]  /*1d00*/  SHF.R.S32.HI R37, RZ, 0x1f, R40 ;  /* 0x0000001fff257819 */ /* 0x000fe40000011428 */
[----:B------:R-:W-:Y:S02]  /*1d10*/  SHF.R.U32.HI R67, RZ, 0x3, R70 ;  /* 0x00000003ff437819 */ /* 0x000fe40000011646 */
[----:B------:R-:W-:Y:S02]  /*1d20*/  @P1 LOP3.LUT R41, R41, 0x4, RZ, 0xfc, !PT ;  /* 0x0000000429291812 */ /* 0x000fe400078efcff */
[----:B------:R-:W-:-:S03]  /*1d30*/  LEA.HI R37, R37, R40, RZ, 0x5 ;  /* 0x0000002825257211 */ /* 0x000fc600078f28ff */
[----:B------:R0:W-:Y:S01]  /*1d40*/  STL [R1], R41 ;  /* 0x0000002901007387 */ /* 0x0001e20000100800 */
[----:B------:R-:W-:Y:S02]  /*1d50*/  SHF.R.S32.HI R37, RZ, 0x5, R37 ;  /* 0x00000005ff257819 */ /* 0x000fe40000011425 */
[----:B----4-:R-:W-:Y:S02]  /*1d60*/  SEL R57, R31, RZ, !P0 ;  /* 0x000000ff1f397207 */ /* 0x010fe40004000000 */
[----:B------:R-:W-:-:S03]  /*1d70*/  SHF.R.S32.HI R0, RZ, 0x1f, R31 ;  /* 0x0000001fff007819 */ /* 0x000fc6000001141f */
[----:B------:R-:W-:Y:S01]  /*1d80*/  IMAD.WIDE.U32 R8, R57, UR4, R6 ;  /* 0x0000000439087c25 */ /* 0x000fe2000f8e0006 */
[----:B------:R-:W-:Y:S01]  /*1d90*/  SEL R14, R0, RZ, !P0 ;  /* 0x000000ff000e7207 */ /* 0x000fe20004000000 */
[----:B------:R-:W1:Y:S01]  /*1da0*/  LDC.64 R6, c[0x0][0x3f8] ;  /* 0x0000fe00ff067b82 */ /* 0x000e620000000a00 */
[----:B------:R-:W-:-:S03]  /*1db0*/  IADD3 R77, P0, R8, R10, RZ ;  /* 0x0000000a084d7210 */ /* 0x000fc60007f1e0ff */
[----:B------:R-:W-:-:S04]  /*1dc0*/  IMAD R0, R14, UR4, RZ ;  /* 0x000000040e007c24 */ /* 0x000fc8000f8e02ff */
[----:B------:R-:W-:Y:S01]  /*1dd0*/  IMAD R3, R57, UR5, R0 ;  /* 0x0000000539037c24 */ /* 0x000fe2000f8e0200 */
[----:B------:R-:W-:Y:S05]  /*1de0*/  @!P6 WARPSYNC.ALL ;  /* 0x000000000000e948 */ /* 0x000fea0003800000 */
[----:B------:R-:W-:Y:S01]  /*1df0*/  ULDC.64 UR4, c[0x0][0x330] ;  /* 0x0000cc0000047ab9 */ /* 0x000fe20000000a00 */
[----:B------:R-:W-:Y:S01]  /*1e00*/  IMAD R0, R38, R4, RZ ;  /* 0x0000000426007224 */ /* 0x000fe200078e02ff */
[----:B------:R-:W-:Y:S01]  /*1e10*/  IADD3 R76, R9, R3, RZ ;  /* 0x00000003094c7210 */ /* 0x000fe20007ffe0ff */
[----:B------:R-:W-:Y:S02]  /*1e20*/  IMAD R13, R13, UR4, RZ ;  /* 0x000000040d0d7c24 */ /* 0x000fe4000f8e02ff */
[----:B------:R-:W-:-:S02]  /*1e30*/  IMAD R75, R19, R5, R0 ;  /* 0x00000005134b7224 */ /* 0x000fc400078e0200 */
[C---:B------:R-:W-:Y:S02]  /*1e40*/  IMAD R15, R30.reuse, UR5, R13 ;  /* 0x000000051e0f7c24 */ /* 0x040fe4000f8e020d */
[----:B------:R-:W-:Y:S01]  /*1e50*/  IMAD.WIDE.U32 R12, R30, UR4, R16 ;  /* 0x000000041e0c7c25 */ /* 0x000fe2000f8e0010 */
[----:B------:R-:W-:Y:S01]  /*1e60*/  IADD3.X R75, R76, R11, R75, P0, !PT ;  /* 0x0000000b4c4b7210 */ /* 0x000fe200007fe44b */
[----:B------:R-:W-:Y:S01]  /*1e70*/  ULDC.64 UR4, c[0x0][0x338] ;  /* 0x0000ce0000047ab9 */ /* 0x000fe20000000a00 */
[----:B------:R-:W-:Y:S01]  /*1e80*/  ISETP.GE.AND P0, PT, R16, R63, PT ;  /* 0x0000003f1000720c */ /* 0x000fe20003f06270 */
[----:B-1----:R-:W-:Y:S01]  /*1e90*/  IMAD R0, R38, R6, RZ ;  /* 0x0000000626007224 */ /* 0x002fe200078e02ff */
[C---:B------:R-:W-:Y:S01]  /*1ea0*/  SHF.L.U64.HI R72, R6.reuse, 0x7, R7 ;  /* 0x0000000706487819 */ /* 0x040fe20000010207 */
[----:B------:R-:W-:Y:S01]  /*1eb0*/  IMAD.IADD R13, R13, 0x1, R15 ;  /* 0x000000010d0d7824 */ /* 0x000fe200078e020f */
[----:B------:R-:W-:Y:S01]  /*1ec0*/  SHF.L.U32 R71, R6, 0x7, RZ ;  /* 0x0000000706477819 */ /* 0x000fe200000006ff */
[----:B------:R-:W-:-:S02]  /*1ed0*/  IMAD R15, R19, R7, R0 ;  /* 0x00000007130f7224 */ /* 0x000fc400078e0200 */
[----:B------:R-:W-:-:S04]  /*1ee0*/  IMAD.WIDE.U32 R10, R19, R6, R16 ;  /* 0x00000006130a7225 */ /* 0x000fc800078e0010 */
[----:B------:R-:W-:Y:S02]  /*1ef0*/  IMAD.IADD R11, R15, 0x1, R11 ;  /* 0x000000010f0b7824 */ /* 0x000fe400078e020b */
[----:B------:R-:W-:Y:S02]  /*1f00*/  IMAD R3, R14, UR4, RZ ;  /* 0x000000040e037c24 */ /* 0x000fe4000f8e02ff */
[----:B-----5:R-:W-:Y:S01]  /*1f10*/  IMAD.WIDE.U32 R52, R24, R6, R10 ;  /* 0x0000000618347225 */ /* 0x020fe200078e000a */
[----:B------:R-:W-:Y:S01]  /*1f20*/  @!P6 BAR.SYNC.DEFER_BLOCKING 0x9, 0x100 ;  /* 0x024400000000eb1d */ /* 0x000fe20000010000 */
[----:B------:R-:W-:Y:S02]  /*1f30*/  IADD3 R10, P1, R19, R32, RZ ;  /* 0x00000020130a7210 */ /* 0x000fe40007f3e0ff */
[----:B------:R-:W-:Y:S01]  /*1f40*/  IMAD R33, R57, UR5, R3 ;  /* 0x0000000539217c24 */ /* 0x000fe2000f8e0203 */
[----:B------:R-:W-:Y:S01]  /*1f50*/  SEL R3, R63, RZ, P0 ;  /* 0x000000ff3f037207 */ /* 0x000fe20000000000 */
[----:B------:R-:W-:-:S02]  /*1f60*/  IMAD R0, R38, R68, RZ ;  /* 0x0000004426007224 */ /* 0x000fc400078e02ff */
[----:B------:R-:W-:Y:S01]  /*1f70*/  IMAD.WIDE.U32 R56, R57, UR4, R12 ;  /* 0x0000000439387c25 */ /* 0x000fe2000f8e000c */
[----:B------:R-:W-:Y:S02]  /*1f80*/  ULDC UR4, c[0x0][0x2f4] ;  /* 0x0000bd0000047ab9 */ /* 0x000fe40000000800 */
[----:B------:R-:W-:Y:S01]  /*1f90*/  ISETP.GE.AND P2, PT, R66, UR4, PT ;  /* 0x0000000442007c0c */ /* 0x000fe2000bf46270 */
[----:B------:R-:W-:Y:S01]  /*1fa0*/  IMAD.X R11, R38, 0x1, R35, P1 ;  /* 0x00000001260b7824 */ /* 0x000fe200008e0623 */
[----:B------:R-:W-:Y:S01]  /*1fb0*/  ISETP.GE.AND P1, PT, R16, UR4, PT ;  /* 0x0000000410007c0c */ /* 0x000fe2000bf26270 */
[----:B------:R-:W-:-:S04]  /*1fc0*/  IMAD.WIDE.U32 R30, R19, R68, R152 ;  /* 0x00000044131e7225 */ /* 0x000fc800078e0098 */
[C---:B------:R-:W-:Y:S02]  /*1fd0*/  IMAD R13, R19.reuse, R69, R0 ;  /* 0x00000045130d7224 */ /* 0x040fe400078e0200 */
[----:B------:R-:W-:Y:S02]  /*1fe0*/  IMAD.IADD R3, R16, 0x1, R3 ;  /* 0x0000000110037824 */ /* 0x000fe400078e0203 */
[----:B------:R-:W-:Y:S02]  /*1ff0*/  VIADD R38, R19, 0x60 ;  /* 0x0000006013267836 */ /* 0x000fe40000000000 */
[----:B------:R-:W-:Y:S01]  /*2000*/  IMAD.IADD R31, R31, 0x1, R13 ;  /* 0x000000011f1f7824 */ /* 0x000fe200078e020d */
[----:B------:R-:W-:Y:S01]  /*2010*/  SHF.R.S32.HI R0, RZ, 0x1f, R3 ;  /* 0x0000001fff007819 */ /* 0x000fe20000011403 */
[----:B------:R-:W-:Y:S01]  /*2020*/  IMAD.IADD R21, R13, 0x1, R21 ;  /* 0x000000010d157824 */ /* 0x000fe200078e0215 */
[----:B------:R-:W-:Y:S01]  /*2030*/  SHF.R.S32.HI R13, RZ, 0x1f, R24 ;  /* 0x0000001fff0d7819 */ /* 0x000fe20000011418 */
[----:B------:R-:W-:Y:S01]  /*2040*/  IMAD.SHL.U32 R38, R38, 0x40, RZ ;  /* 0x0000004026267824 */ /* 0x000fe200078e00ff */
[----:B------:R-:W-:Y:S01]  /*2050*/  LEA.HI R3, R0, R3, RZ, 0x3 ;  /* 0x0000000300037211 */ /* 0x000fe200078f18ff */
[----:B------:R-:W-:-:S03]  /*2060*/  IMAD.WIDE.U32 R54, R19, R6, R152 ;  /* 0x0000000613367225 */ /* 0x000fc600078e0098 */
[----:B------:R-:W-:Y:S01]  /*2070*/  LOP3.LUT R38, R38, 0x1c0, RZ, 0xc0, !PT ;  /* 0x000001c026267812 */ /* 0x000fe200078ec0ff */
[----:B------:R-:W-:Y:S02]  /*2080*/  IMAD R0, R13, R6, RZ ;  /* 0x000000060d007224 */ /* 0x000fe400078e02ff */
[----:B------:R-:W-:Y:S01]  /*2090*/  IMAD.IADD R55, R55, 0x1, R15 ;  /* 0x0000000137377824 */ /* 0x000fe200078e020f */
[----:B------:R-:W-:Y:S01]  /*20a0*/  LOP3.LUT R4, R38, 0x38, R3, 0xf8, !PT ;  /* 0x0000003826047812 */ /* 0x000fe200078ef803 */
[----:B------:R-:W-:Y:S01]  /*20b0*/  IMAD R5, R24, R7, R0 ;  /* 0x0000000718057224 */ /* 0x000fe200078e0200 */
[----:B------:R-:W-:Y:S01]  /*20c0*/  LOP3.LUT R0, R70, 0x18, R16, 0xf8, !PT ;  /* 0x0000001846007812 */ /* 0x000fe200078ef810 */
[----:B------:R-:W-:Y:S01]  /*20d0*/  VIADD R38, R19, 0x60 ;  /* 0x0000006013267836 */ /* 0x000fe20000000000 */
[----:B------:R-:W-:Y:S01]  /*20e0*/  LOP3.LUT R7, R3, 0xfffffff8, RZ, 0xc0, !PT ;  /* 0xfffffff803077812 */ /* 0x000fe200078ec0ff */
[----:B------:R-:W-:Y:S01]  /*20f0*/  IMAD R13, R13, R68, RZ ;  /* 0x000000440d0d7224 */ /* 0x000fe200078e02ff */
[----:B------:R-:W-:Y:S01]  /*2100*/  LOP3.LUT R0, R0, R67, RZ, 0x3c, !PT ;  /* 0x0000004300007212 */ /* 0x000fe200078e3cff */
[----:B------:R-:W-:-:S02]  /*2110*/  IMAD.SHL.U32 R38, R38, 0x40, RZ ;  /* 0x0000004026267824 */ /* 0x000fc400078e00ff */
[----:B------:R-:W-:Y:S01]  /*2120*/  IMAD.WIDE.U32 R54, R24, R6, R54 ;  /* 0x0000000618367225 */ /* 0x000fe200078e0036 */
[--C-:B------:R-:W-:Y:S02]  /*2130*/  SHF.R.S32.HI R6, RZ, 0x3, R3.reuse ;  /* 0x00000003ff067819 */ /* 0x100fe40000011403 */
[----:B------:R-:W-:Y:S01]  /*2140*/  LOP3.LUT R38, R38, 0x1c0, RZ, 0xc0, !PT ;  /* 0x000001c026267812 */ /* 0x000fe200078ec0ff */
[----:B------:R-:W-:Y:S01]  /*2150*/  IMAD R62, R37, 0x200, R0 ;  /* 0x00000200253e7824 */ /* 0x000fe200078e0200 */
[----:B------:R-:W-:Y:S01]  /*2160*/  LOP3.LUT R0, R70, 0x38, R3, 0xf8, !PT ;  /* 0x0000003846007812 */ /* 0x000fe200078ef803 */
[C---:B------:R-:W-:Y:S01]  /*2170*/  IMAD R13, R24.reuse, R69, R13 ;  /* 0x00000045180d7224 */ /* 0x040fe200078e020d */
[----:B------:R-:W-:Y:S01]  /*2180*/  SHF.R.U32.HI R38, RZ, 0x3, R38 ;  /* 0x00000003ff267819 */ /* 0x000fe20000011626 */
[----:B------:R-:W-:Y:S01]  /*2190*/  IMAD.WIDE.U32 R30, R24, R68, R30 ;  /* 0x00000044181e7225 */ /* 0x000fe200078e001e */
[----:B------:R-:W-:Y:S02]  /*21a0*/  LOP3.LUT R0, R0, R67, RZ, 0x3c, !PT ;  /* 0x0000004300007212 */ /* 0x000fe400078e3cff */
[----:B------:R-:W-:Y:S01]  /*21b0*/  LOP3.LUT R12, R4, R38, RZ, 0x3c, !PT ;  /* 0x00000026040c7212 */ /* 0x000fe200078e3cff */
[----:B------:R-:W-:Y:S01]  /*21c0*/  IMAD.WIDE.U32 R20, R24, R68, R20 ;  /* 0x0000004418147225 */ /* 0x000fe200078e0014 */
[----:B------:R-:W-:-:S02]  /*21d0*/  SHF.L.U64.HI R69, R68, 0x7, R69 ;  /* 0x0000000744457819 */ /* 0x000fc40000010245 */
[----:B------:R-:W-:Y:S01]  /*21e0*/  IADD3 R61, R55, R5, RZ ;  /* 0x00000005373d7210 */ /* 0x000fe20007ffe0ff */
[----:B------:R-:W-:Y:S01]  /*21f0*/  IMAD.IADD R60, R5, 0x1, R53 ;  /* 0x00000001053c7824 */ /* 0x000fe200078e0235 */
[----:B------:R-:W-:Y:S01]  /*2200*/  SHF.R.S32.HI R5, RZ, 0x1f, R7 ;  /* 0x0000001fff057819 */ /* 0x000fe20000011407 */
[----:B------:R-:W-:Y:S01]  /*2210*/  IMAD R4, R37, 0x200, R0 ;  /* 0x0000020025047824 */ /* 0x000fe200078e0200 */
[----:B------:R-:W-:Y:S01]  /*2220*/  IADD3 R3, R36, R12, RZ ;  /* 0x0000000c24037210 */ /* 0x000fe20007ffe0ff */
[----:B------:R-:W-:Y:S02]  /*2230*/  IMAD.SHL.U32 R68, R68, 0x80, RZ ;  /* 0x0000008044447824 */ /* 0x000fe400078e00ff */
[----:B------:R-:W-:Y:S02]  /*2240*/  IMAD.SHL.U32 R63, R63, 0x2, RZ ;  /* 0x000000023f3f7824 */ /* 0x000fe400078e00ff */
[----:B------:R-:W-:Y:S02]  /*2250*/  IMAD.IADD R59, R31, 0x1, R13 ;  /* 0x000000011f3b7824 */ /* 0x000fe400078e020d */
[----:B------:R-:W-:-:S02]  /*2260*/  IMAD.IADD R58, R13, 0x1, R21 ;  /* 0x000000010d3a7824 */ /* 0x000fc400078e0215 */
[----:B0-----:R-:W-:-:S07]  /*2270*/  IMAD.IADD R0, R57, 0x1, R33 ;  /* 0x0000000139007824 */ /* 0x001fce00078e0221 */
.L_x_2298:
[----:B------:R-:W2:Y:S01]  /*2280*/  LDL R35, [R1+0x38] ;  /* 0x0000380001237983 */ /* 0x000ea20000100800 */
[----:B------:R-:W0:Y:S03]  /*2290*/  LDC.64 R86, c[0x0][0x300] ;  /* 0x0000c000ff567b82 */ /* 0x000e260000000a00 */
        /* <DEDUP_REMOVED lines=9> */
[----:B------:R-:W4:Y:S01]  /*2330*/  LDC R88, c[0x0][0x3f4] ;  /* 0x0000fd00ff587b82 */ /* 0x000f220000000800 */
[----:B------:R-:W-:Y:S02]  /*2340*/  IMAD.MOV.U32 R84, RZ, RZ, R14 ;  /* 0x000000ffff547224 */ /* 0x000fe400078e000e */
[----:B------:R-:W-:Y:S02]  /*2350*/  IMAD.IADD R85, R15, 0x1, R85 ;  /* 0x000000010f557824 */ /* 0x000fe400078e0255 */
[----:B0-----:R-:W-:Y:S02]  /*2360*/  IMAD R26, R87, 0x60, RZ ;  /* 0x00000060571a7824 */ /* 0x001fe400078e02ff */
[----:B------:R-:W-:-:S04]  /*2370*/  IMAD.WIDE.U32 R12, R86, 0x60, R84 ;  /* 0x00000060560c7825 */ /* 0x000fc800078e0054 */
[----:B------:R-:W-:Y:S01]  /*2380*/  IMAD R82, R22, 0x2000, R62 ;  /* 0x0000200016527824 */ /* 0x000fe200078e023e */
[C---:B------:R-:W-:Y:S02]  /*2390*/  IADD3 R15, P4, R77.reuse, R12, RZ ;  /* 0x0000000c4d0f7210 */ /* 0x040fe40007f9e0ff */
[----:B------:R-:W-:Y:S02]  /*23a0*/  IADD3 R12, P3, R77, R14, RZ ;  /* 0x0000000e4d0c7210 */ /* 0x000fe40007f7e0ff */
[----:B------:R-:W-:Y:S01]  /*23b0*/  IADD3.X R14, R75, R13, R26, P4, !PT ;  /* 0x0000000d4b0e7210 */ /* 0x000fe200027fe41a */
[----:B------:R-:W-:Y:S01]  /*23c0*/  IMAD.MOV.U32 R26, RZ, RZ, R32 ;  /* 0x000000ffff1a7224 */ /* 0x000fe200078e0020 */
[-C--:B-1----:R-:W-:Y:S01]  /*23d0*/  LEA R36, P4, R15, R80.reuse, 0x1 ;  /* 0x000000500f247211 */ /* 0x082fe200078808ff */
[----:B------:R-:W-:Y:S01]  /*23e0*/  IMAD.X R13, R85, 0x1, R75, P3 ;  /* 0x00000001550d7824 */ /* 0x000fe200018e064b */
[----:B------:R-:W-:Y:S02]  /*23f0*/  LEA R38, P3, R12, R80, 0x1 ;  /* 0x000000500c267211 */ /* 0x000fe400078608ff */
[----:B------:R-:W-:-:S02]  /*2400*/  LEA.HI.X R37, R15, R81, R14, 0x1, P4 ;  /* 0x000000510f257211 */ /* 0x000fc400020f0c0e */
[----:B------:R-:W-:Y:S02]  /*2410*/  ISETP.GT.AND P4, PT, R32, R27, PT ;  /* 0x0000001b2000720c */ /* 0x000fe40003f84270 */
[----:B------:R-:W-:Y:S01]  /*2420*/  LEA.HI.X R39, R12, R81, R13, 0x1, P3 ;  /* 0x000000510c277211 */ /* 0x000fe200018f0c0d */
[----:B------:R-:W-:Y:S01]  /*2430*/  VIADD R12, R82, 0x20 ;  /* 0x00000020520c7836 */ /* 0x000fe20000000000 */
[----:B----4-:R-:W-:Y:S02]  /*2440*/  ISETP.GE.AND P3, PT, R88, 0x1, PT ;  /* 0x000000015800780c */ /* 0x010fe40003f66270 */
[----:B--2---:R-:W-:Y:S02]  /*2450*/  LOP3.LUT P5, RZ, R35, 0x4, RZ, 0xc0, !PT ;  /* 0x0000000423ff7812 */ /* 0x004fe400078ac0ff */
[----:B---3--:R-:W-:-:S05]  /*2460*/  LOP3.LUT R34, R34, 0xfffffffd, RZ, 0xc0, !PT ;  /* 0xfffffffd22227812 */ /* 0x008fca00078ec0ff */
[----:B------:R-:W-:-:S05]  /*2470*/  @P4 LOP3.LUT R34, R34, 0x2, RZ, 0xfc, !PT ;  /* 0x0000000222224812 */ /* 0x000fca00078efcff */
[----:B------:R0:W-:Y:S01]  /*2480*/  STL [R1], R34 ;  /* 0x0000002201007387 */ /* 0x0001e20000100800 */
[C---:B------:R-:W-:Y:S01]  /*2490*/  @P5 VIADD R12, R82.reuse, 0xffffffe0 ;  /* 0xffffffe0520c5836 */ /* 0x040fe20000000000 */
[----:B------:R-:W-:-:S03]  /*24a0*/  LEA R82, R82, R25, 0x1 ;  /* 0x0000001952527211 */ /* 0x000fc600078e08ff */
[----:B------:R-:W-:Y:S01]  /*24b0*/  IMAD R79, R12, 0x2, R25 ;  /* 0x000000020c4f7824 */ /* 0x000fe200078e0219 */
[----:B------:R-:W-:Y:S06]  /*24c0*/  @!P3 BRA `(.L_x_2250) ;  /* 0x000000280060b947 */ /* 0x000fec0003800000 */
[----:B------:R-:W-:Y:S01]  /*24d0*/  ULDC.U8 UR4, c[0x0][0x410] ;  /* 0x0001040000047ab9 */ /* 0x000fe20000000000 */
[-C--:B------:R-:W-:Y:S01]  /*24e0*/  IMAD R12, R72, R32.reuse, RZ ;  /* 0x00000020480c7224 */ /* 0x080fe200078e02ff */
[----:B------:R-:W-:Y:S01]  /*24f0*/  ISETP.NE.AND P3, PT, RZ, UR4, PT ;  /* 0x00000004ff007c0c */ /* 0x000fe2000bf65270 */
[----:B------:R-:W-:Y:S02]  /*2500*/  IMAD R13, R69, R32, RZ ;  /* 0x00000020450d7224 */ /* 0x000fe400078e02ff */
[----:B------:R-:W-:Y:S02]  /*2510*/  IMAD R83, R26, -0x80, R28 ;  /* 0xffffff801a537824 */ /* 0x000fe400078e021c */
[C---:B------:R-:W-:Y:S02]  /*2520*/  IMAD R89, R33.reuse, R71, R12 ;  /* 0x0000004721597224 */ /* 0x040fe400078e020c */
[----:B------:R-:W-:Y:S01]  /*2530*/  IMAD R13, R33, R68, R13 ;  /* 0x00000044210d7224 */ /* 0x000fe200078e020d */
[----:B------:R-:W-:Y:S01]  /*2540*/  VIMNMX R83, R83, 0x80, PT ;  /* 0x0000008053537848 */ /* 0x000fe20003fe0100 */
[----:B------:R-:W-:-:S04]  /*2550*/  IMAD.WIDE.U32 R46, R71, R32, RZ ;  /* 0x00000020472e7225 */ /* 0x000fc800078e00ff */
[----:B------:R-:W-:-:S04]  /*2560*/  IMAD.WIDE.U32 R44, R68, R32, RZ ;  /* 0x00000020442c7225 */ /* 0x000fc800078e00ff */
[----:B------:R-:W-:Y:S02]  /*2570*/  IMAD.IADD R89, R47, 0x1, R89 ;  /* 0x000000012f597824 */ /* 0x000fe400078e0259 */
        /* <DEDUP_REMOVED lines=33> */
.L_x_2253:
[----:B------:R-:W-:Y:S05]  /*2790*/  BSYNC B1 ;  /* 0x0000000000017941 */ /* 0x000fea0003800000 */
.L_x_2252:
[----:B0-----:R-:W-:Y:S01]  /*27a0*/  VIADD R12, R19, 0x60 ;  /* 0x00000060130c7836 */ /* 0x001fe20000000000 */
[----:B------:R-:W-:Y:S01]  /*27b0*/  BSSY B1, `(.L_x_2254) ;  /* 0x0000021000017945 */ /* 0x000fe20003800000 */
[----:B-----5:R-:W-:Y:S01]  /*27c0*/  IMAD.MOV.U32 R86, RZ, RZ, R48 ;  /* 0x000000ffff567224 */ /* 0x020fe200078e0030 */
[----:B------:R-:W-:Y:S02]  /*27d0*/  MOV R87, R49 ;  /* 0x0000003100577202 */ /* 0x000fe40000000f00 */
        /* <DEDUP_REMOVED lines=30> */
.L_x_2255:
[----:B------:R-:W-:Y:S05]  /*29c0*/  BSYNC B1 ;  /* 0x0000000000017941 */ /* 0x000fea0003800000 */
.L_x_2254:
[----:B0-----:R-:W-:Y:S01]  /*29d0*/  IMAD.MOV.U32 R12, RZ, RZ, R80 ;  /* 0x000000ffff0c7224 */ /* 0x001fe200078e0050 */
[----:B------:R-:W-:Y:S01]  /*29e0*/  PRMT R87, R87, 0x5410, R86 ;  /* 0x0000541057577816 */ /* 0x000fe20000000056 */
[----:B------:R-:W-:Y:S01]  /*29f0*/  IMAD.MOV.U32 R13, RZ, RZ, R81 ;  /* 0x000000ffff0d7224 */ /* 0x000fe200078e0051 */
[----:B------:R-:W-:Y:S01]  /*2a00*/  ISETP.NE.AND P3, PT, R156, 0x3, PT ;  /* 0x000000039c00780c */ /* 0x000fe20003f65270 */
[----:B------:R-:W-:Y:S01]  /*2a10*/  IMAD.MOV.U32 R14, RZ, RZ, R84 ;  /* 0x000000ffff0e7224 */ /* 0x000fe200078e0054 */
[----:B------:R-:W-:Y:S01]  /*2a20*/  PRMT R86, R87, 0x7610, R86 ;  /* 0x0000761057567816 */ /* 0x000fe20000000056 */
[----:B------:R-:W-:Y:S01]  /*2a30*/  IMAD.MOV.U32 R15, RZ, RZ, R85 ;  /* 0x000000ffff0f7224 */ /* 0x000fe200078e0055 */
[----:B------:R-:W-:Y:S01]  /*2a40*/  PRMT R95, R12, 0x5410, R13 ;  /* 0x000054100c5f7816 */ /* 0x000fe2000000000d */
[----:B------:R-:W-:Y:S02]  /*2a50*/  IMAD.MOV.U32 R13, RZ, RZ, R51 ;  /* 0x000000ffff0d7224 */ /* 0x000fe400078e0033 */
[----:B------:R-:W-:Y:S01]  /*2a60*/  IMAD.MOV.U32 R12, RZ, RZ, R50 ;  /* 0x000000ffff0c7224 */ /* 0x000fe200078e0032 */
[----:B------:R-:W-:Y:S01]  /*2a70*/  PRMT R99, R14, 0x5410, R15 ;  /* 0x000054100e637816 */ /* 0x000fe2000000000f */
[----:B-----5:R-:W-:Y:S01]  /*2a80*/  IMAD.MOV.U32 R14, RZ, RZ, R40 ;  /* 0x000000ffff0e7224 */ /* 0x020fe200078e0028 */
[----:B------:R-:W-:Y:S01]  /*2a90*/  PRMT R86, R86, 0x5410, R13 ;  /* 0x0000541056567816 */ /* 0x000fe2000000000d */
[----:B------:R-:W-:Y:S01]  /*2aa0*/  IMAD.MOV.U32 R13, RZ, RZ, R33 ;  /* 0x000000ffff0d7224 */ /* 0x000fe200078e0021 */
[----:B------:R-:W-:Y:S01]  /*2ab0*/  PRMT R87, R12, 0x7610, R87 ;  /* 0x000076100c577816 */ /* 0x000fe20000000057 */
[----:B------:R-:W-:Y:S01]  /*2ac0*/  IMAD.MOV.U32 R15, RZ, RZ, R41 ;  /* 0x000000ffff0f7224 */ /* 0x000fe200078e0029 */
[----:B------:R-:W-:-:S04]  /*2ad0*/  MOV R12, R32 ;  /* 0x00000020000c7202 */ /* 0x000fc80000000f00 */
[----:B------:R-:W-:Y:S01]  /*2ae0*/  PRMT R44, R12, 0x5410, R13 ;  /* 0x000054100c2c7816 */ /* 0x000fe2000000000d */
[----:B------:R-:W-:Y:S01]  /*2af0*/  IMAD.MOV.U32 R12, RZ, RZ, R34 ;  /* 0x000000ffff0c7224 */ /* 0x000fe200078e0022 */
[----:B------:R-:W-:Y:S01]  /*2b00*/  PRMT R46, R14, 0x5410, R15 ;  /* 0x000054100e2e7816 */ /* 0x000fe2000000000f */
[----:B------:R-:W-:Y:S02]  /*2b10*/  IMAD.MOV.U32 R13, RZ, RZ, R35 ;  /* 0x000000ffff0d7224 */ /* 0x000fe400078e0023 */
[----:B------:R-:W-:Y:S02]  /*2b20*/  IMAD.MOV.U32 R14, RZ, RZ, R42 ;  /* 0x000000ffff0e7224 */ /* 0x000fe400078e002a */
[----:B------:R-:W-:Y:S01]  /*2b30*/  IMAD.MOV.U32 R15, RZ, RZ, R43 ;  /* 0x000000ffff0f7224 */ /* 0x000fe200078e002b */
[----:B------:R-:W-:-:S04]  /*2b40*/  PRMT R45, R12, 0x5410, R13 ;  /* 0x000054100c2d7816 */ /* 0x000fc8000000000d */
[----:B------:R-:W-:Y:S01]  /*2b50*/  PRMT R47, R14, 0x5410, R15 ;  /* 0x000054100e2f7816 */ /* 0x000fe2000000000f */
[----:B------:R-:W-:Y:S06]  /*2b60*/  @!P3 BRA `(.L_x_2256) ;  /* 0x000000000004b947 */ /* 0x000fec0003800000 */
[----:B------:R-:W-:Y:S01]  /*2b70*/  BPT.TRAP 0x1 ;  /* 0x000000040000795c */ /* 0x000fe20000300000 */
.L_x_2256:
[----:B------:R-:W-:Y:S01]  /*2b80*/  IMAD R78, R22, 0x8, R2 ;  /* 0x00000008164e7824 */ /* 0x000fe200078e0202 */
[----:B------:R-:W-:Y:S01]  /*2b90*/  SHF.L.U32 R90, R154, 0x1f, RZ ;  /* 0x0000001f9a5a7819 */ /* 0x000fe200000006ff */
[----:B------:R-:W-:Y:S03]  /*2ba0*/  BSSY B1, `(.L_x_2257) ;  /* 0x0000003000017945 */ /* 0x000fe60003800000 */
[----:B------:R-:W0:Y:S02]  /*2bb0*/  SYNCS.PHASECHK.TRANS64.TRYWAIT P6, [R78+URZ+0x16890], R90 ;  /* 0x0168905a4e0075a7 */ /* 0x000e2400080c017f */
[----:B0-----:R-:W-:Y:S05]  /*2bc0*/  @!P6 BRA `(.L_x_2258) ;  /* 0x000001500094e947 */ /* 0x001fea0003800000 */
.L_x_2516:
[----:B------:R-:W-:Y:S05]  /*2bd0*/  BSYNC B1 ;  /* 0x0000000000017941 */ /* 0x000fea0003800000 */
.L_x_2257:
        /* <DEDUP_REMOVED lines=8> */
[--C-:B------:R-:W-:Y:S02]  /*2c60*/  SHF.R.U64 R89, R80, 0x10, R81.reuse ;  /* 0x0000001050597819 */ /* 0x100fe40000001251 */
[----:B------:R-:W-:Y:S02]  /*2c70*/  SHF.R.U32.HI R94, RZ, 0x10, R81 ;  /* 0x00000010ff5e7819 */ /* 0x000fe40000011651 */
[--C-:B------:R-:W-:Y:S01]  /*2c80*/  SHF.R.U64 R81, R84, 0x10, R85.reuse ;  /* 0x0000001054517819 */ /* 0x100fe20000001255 */
[----:B------:R-:W-:Y:S01]  /*2c90*/  HADD2.F32 R84, -RZ, R89.H0_H0 ;  /* 0x20000059ff547230 */ /* 0x000fe20000004100 */
[----:B------:R-:W-:Y:S01]  /*2ca0*/  SHF.R.U32.HI R96, RZ, 0x10, R85 ;  /* 0x00000010ff607819 */ /* 0x000fe20000011655 */
[----:B------:R-:W-:Y:S01]  /*2cb0*/  HADD2.F32 R94, -RZ, R94.H0_H0 ;  /* 0x2000005eff5e7230 */ /* 0x000fe20000004100 */
[----:B--2---:R-:W-:Y:S01]  /*2cc0*/  MOV R80, R14 ;  /* 0x0000000e00507202 */ /* 0x004fe20000000f00 */
[----:B------:R-:W-:Y:S02]  /*2cd0*/  HADD2.F32 R85, -RZ, R81.H0_H0 ;  /* 0x20000051ff557230 */ /* 0x000fe40000004100 */
[----:B------:R-:W-:-:S02]  /*2ce0*/  HADD2.F32 R14, -RZ, R13.H1_H1 ;  /* 0x3000000dff0e7230 */ /* 0x000fc40000004100 */
[----:B------:R-:W-:Y:S02]  /*2cf0*/  HADD2.F32 R13, -RZ, R13.H0_H0 ;  /* 0x2000000dff0d7230 */ /* 0x000fe40000004100 */
[----:B------:R-:W-:Y:S02]  /*2d00*/  HADD2.F32 R96, -RZ, R96.H0_H0 ;  /* 0x20000060ff607230 */ /* 0x000fe40000004100 */
[-C--:B------:R-:W-:Y:S01]  /*2d10*/  FMUL.FTZ R98, R14, R85.reuse ;  /* 0x000000550e627220 */ /* 0x080fe20000410000 */
[--C-:B------:R-:W-:Y:S02]  /*2d20*/  HADD2.F32 R81, -RZ, R15.reuse.H1_H1 ;  /* 0x3000000fff517230 */ /* 0x100fe40000004100 */
[C---:B------:R-:W-:Y:S01]  /*2d30*/  FMUL.FTZ R85, R13.reuse, R85 ;  /* 0x000000550d557220 */ /* 0x040fe20000410000 */
[----:B------:R-:W-:Y:S02]  /*2d40*/  HADD2.F32 R15, -RZ, R15.H0_H0 ;  /* 0x2000000fff0f7230 */ /* 0x000fe40000004100 */
[----:B------:R-:W-:Y:S01]  /*2d50*/  FFMA.FTZ R98, R13, R84, -R98 ;  /* 0x000000540d627223 */ /* 0x000fe20000010862 */
[----:B------:R-:W-:-:S02]  /*2d60*/  HADD2.F32 R13, -RZ, R12.H1_H1 ;  /* 0x3000000cff0d7230 */ /* 0x000fc40000004100 */
[----:B------:R-:W-:Y:S01]  /*2d70*/  FMUL.FTZ R100, R81, R96 ;  /* 0x0000006051647220 */ /* 0x000fe20000410000 */
[----:B------:R-:W-:Y:S01]  /*2d80*/  FFMA.FTZ R93, R14, R84, R85 ;  /* 0x000000540e5d7223 */ /* 0x000fe20000010055 */
[C---:B------:R-:W-:Y:S01]  /*2d90*/  FMUL.FTZ R96, R15.reuse, R96 ;  /* 0x000000600f607220 */ /* 0x040fe20000410000 */
[--C-:B------:R-:W-:Y:S02]  /*2da0*/  HADD2.F32 R84, -RZ, R99.reuse.H0_H0 ;  /* 0x20000063ff547230 */ /* 0x100fe40000004100 */
[-C--:B------:R-:W-:Y:S01]  /*2db0*/  FFMA.FTZ R100, R15, R94.reuse, -R100 ;  /* 0x0000005e0f647223 */ /* 0x080fe20000010864 */
[----:B------:R-:W-:Y:S02]  /*2dc0*/  HADD2.F32 R85, -RZ, R99.H1_H1 ;  /* 0x30000063ff557230 */ /* 0x000fe40000004100 */
[----:B------:R-:W-:Y:S01]  /*2dd0*/  FFMA.FTZ R97, R81, R94, R96 ;  /* 0x0000005e51617223 */ /* 0x000fe20000010060 */
[----:B------:R-:W-:Y:S02]  /*2de0*/  HADD2.F32 R14, -RZ, R80.H1_H1 ;  /* 0x30000050ff0e7230 */ /* 0x000fe40000004100 */
[----:B------:R-:W-:Y:S01]  /*2df0*/  FMUL.FTZ R89, R13, R84 ;  /* 0x000000540d597220 */ /* 0x000fe20000410000 */
[----:B------:R-:W-:-:S02]  /*2e00*/  HADD2.F32 R12, -RZ, R12.H0_H0 ;  /* 0x2000000cff0c7230 */ /* 0x000fc40000004100 */
[----:B------:R-:W-:Y:S02]  /*2e10*/  HADD2.F32 R80, -RZ, R80.H0_H0 ;  /* 0x20000050ff507230 */ /* 0x000fe40000004100 */
        /* <DEDUP_REMOVED lines=13> */
.L_x_2264:
[----:B------:R-:W-:Y:S05]  /*2ef0*/  BSYNC B3 ;  /* 0x0000000000037941 */ /* 0x000fea0003800000 */
.L_x_2263:
[----:B--2---:R1:W-:Y:S02]  /*2f00*/  STG.E.128 desc[UR40][R38.64], R12 ;  /* 0x0000000c26007986 */ /* 0x0043e4000c101d28 */
.L_x_2262:
[----:B------:R-:W-:Y:S05]  /*2f10*/  BSYNC B2 ;  /* 0x0000000000027941 */ /* 0x000fea0003800000 */
.L_x_2261:
        /* <DEDUP_REMOVED lines=46> */
.L_x_2266:
[----:B------:R-:W-:Y:S05]  /*3200*/  BSYNC B2 ;  /* 0x0000000000027941 */ /* 0x000fea0003800000 */
.L_x_2265:
[----:B--2---:R2:W-:Y:S02]  /*3210*/  STG.E.128 desc[UR40][R38.64+0x40], R12 ;  /* 0x0000400c26007986 */ /* 0x0045e4000c101d28 */
.L_x_2260:
[----:B------:R-:W-:Y:S05]  /*3220*/  BSYNC B1 ;  /* 0x0000000000017941 */ /* 0x000fea0003800000 */
.L_x_2259:
        /* <DEDUP_REMOVED lines=48> */
.L_x_2271:
[----:B------:R-:W-:Y:S05]  /*3530*/  BSYNC B2 ;  /* 0x0000000000027941 */ /* 0x000fea0003800000 */
.L_x_2270:
[----:B--2---:R3:W-:Y:S02]  /*3540*/  STG.E.128 desc[UR40][R36.64], R12 ;  /* 0x0000000c24007986 */ /* 0x0047e4000c101d28 */
.L_x_2269:
[----:B------:R-:W-:Y:S05]  /*3550*/  BSYNC B1 ;  /* 0x0000000000017941 */ /* 0x000fea0003800000 */
.L_x_2268:
        /* <DEDUP_REMOVED lines=46> */
.L_x_2273:
[----:B------:R-:W-:Y:S05]  /*3840*/  BSYNC B1 ;  /* 0x0000000000017941 */ /* 0x000fea0003800000 */
.L_x_2272:
[----:B--2---:R1:W-:Y:S01]  /*3850*/  STG.E.128 desc[UR40][R36.64+0x40], R12 ;  /* 0x0000400c24007986 */ /* 0x0043e2000c101d28 */
[----:B------:R-:W-:Y:S05]  /*3860*/  BRA `(.L_x_2267) ;  /* 0x0000001400e07947 */ /* 0x000fea0003800000 */
.L_x_2251:
        /* <DEDUP_REMOVED lines=48> */
.L_x_2275:
[----:B------:R-:W-:Y:S05]  /*3b70*/  BSYNC B1 ;  /* 0x0000000000017941 */ /* 0x000fea0003800000 */
.L_x_2274:
[----:B-----5:R-:W-:Y:S01]  /*3b80*/  IMAD.MOV.U32 R45, RZ, RZ, R39 ;  /* 0x000000ffff2d7224 */ /* 0x020fe200078e0027 */
[----:B------:R-:W-:Y:S01]  /*3b90*/  MOV R44, R38 ;  /* 0x00000026002c7202 */ /* 0x000fe20000000f00 */
[----:B------:R-:W-:Y:S01]  /*3ba0*/  IMAD.MOV.U32 R46, RZ, RZ, R36 ;  /* 0x000000ffff2e7224 */ /* 0x000fe200078e0024 */
[----:B------:R-:W-:Y:S01]  /*3bb0*/  ISETP.NE.AND P3, PT, R156, 0x3, PT ;  /* 0x000000039c00780c */ /* 0x000fe20003f65270 */
[----:B------:R-:W-:Y:S01]  /*3bc0*/  IMAD.MOV.U32 R47, RZ, RZ, R37 ;  /* 0x000000ffff2f7224 */ /* 0x000fe200078e0025 */
[----:B------:R-:W-:Y:S01]  /*3bd0*/  PRMT R102, R45, 0x5410, R44 ;  /* 0x000054102d667816 */ /* 0x000fe2000000002c */
[----:B------:R-:W-:Y:S02]  /*3be0*/  IMAD.MOV.U32 R44, RZ, RZ, R42 ;  /* 0x000000ffff2c7224 */ /* 0x000fe400078e002a */
[----:B------:R-:W-:Y:S01]  /*3bf0*/  IMAD.MOV.U32 R45, RZ, RZ, R43 ;  /* 0x000000ffff2d7224 */ /* 0x000fe200078e002b */
[----:B------:R-:W-:Y:S01]  /*3c00*/  PRMT R101, R47, 0x5410, R46 ;  /* 0x000054102f657816 */ /* 0x000fe2000000002e */
[----:B------:R-:W-:-:S02]  /*3c10*/  IMAD.MOV.U32 R46, RZ, RZ, R40 ;  /* 0x000000ffff2e7224 */ /* 0x000fc400078e0028 */
        /* <DEDUP_REMOVED lines=21> */
.L_x_2276:
[----:B------:R-:W-:Y:S01]  /*3d70*/  IMAD R78, R22, 0x8, R2 ;  /* 0x00000008164e7824 */ /* 0x000fe200078e0202 */
[----:B------:R-:W-:Y:S01]  /*3d80*/  SHF.L.U32 R90, R154, 0x1f, RZ ;  /* 0x0000001f9a5a7819 */ /* 0x000fe200000006ff */
[----:B------:R-:W0:Y:S01]  /*3d90*/  LDC R94, c[0x0][0x2f4] ;  /* 0x0000bd00ff5e7b82 */ /* 0x000e220000000800 */
[----:B------:R-:W-:Y:S02]  /*3da0*/  BSSY B1, `(.L_x_2277) ;  /* 0x0000004000017945 */ /* 0x000fe40003800000 */
[----:B------:R-:W1:Y:S01]  /*3db0*/  SYNCS.PHASECHK.TRANS64.TRYWAIT P5, [R78+URZ+0x16890], R90 ;  /* 0x0168905a4e0075a7 */ /* 0x000e6200080a017f */
[----:B0-----:R-:W-:Y:S01]  /*3dc0*/  IMAD.IADD R96, R94, 0x1, -R63 ;  /* 0x000000015e607824 */ /* 0x001fe200078e0a3f */
[----:B-1----:R-:W-:Y:S06]  /*3dd0*/  @!P5 BRA `(.L_x_2278) ;  /* 0x000001400024d947 */ /* 0x002fec0003800000 */
.L_x_2517:
[----:B------:R-:W-:Y:S05]  /*3de0*/  BSYNC B1 ;  /* 0x0000000000017941 */ /* 0x000fea0003800000 */
.L_x_2277:
        /* <DEDUP_REMOVED lines=10> */
[----:B------:R-:W-:-:S04]  /*3e90*/  SEL R44, R63, R96, !P0 ;  /* 0x000000603f2c7207 */ /* 0x000fc80004000000 */
[----:B------:R-:W-:-:S04]  /*3ea0*/  IADD3 R95, R95, R89, RZ ;  /* 0x000000595f5f7210 */ /* 0x000fc80007ffe0ff */
        /* <DEDUP_REMOVED lines=8> */
[----:B------:R-:W-:Y:S01]  /*3f30*/  SHF.R.S32.HI R46, RZ, 0x5, R46 ;  /* 0x00000005ff2e7819 */ /* 0x000fe2000001142e */
[----:B------:R-:W-:-:S03]  /*3f40*/  IMAD R45, R22, 0x2000, R4 ;  /* 0x00002000162d7824 */ /* 0x000fc600078e0204 */
[----:B------:R-:W-:Y:S01]  /*3f50*/  LOP3.LUT R44, R70, 0x38, R97, 0xf8, !PT ;  /* 0x00000038462c7812 */ /* 0x000fe200078ef861 */
[----:B------:R-:W-:-:S03]  /*3f60*/  IMAD R45, R45, 0x2, R2 ;  /* 0x000000022d2d7824 */ /* 0x000fc600078e0202 */
[----:B------:R-:W-:-:S05]  /*3f70*/  LOP3.LUT R44, R44, R67, RZ, 0x3c, !PT ;  /* 0x000000432c2c7212 */ /* 0x000fca00078e3cff */
[----:B------:R-:W-:-:S04]  /*3f80*/  IMAD R47, R46, 0x200, R44 ;  /* 0x000002002e2f7824 */ /* 0x000fc800078e022c */
[----:B------:R-:W-:-:S04]  /*3f90*/  IMAD R47, R22, 0x2000, R47 ;  /* 0x00002000162f7824 */ /* 0x000fc800078e022f */
[----:B------:R-:W-:Y:S02]  /*3fa0*/  IMAD R48, R47, 0x2, R2 ;  /* 0x000000022f307824 */ /* 0x000fe400078e0202 */
        /* <DEDUP_REMOVED lines=12> */
[----:B------:R-:W-:Y:S01]  /*4070*/  FMUL.FTZ R49, R110, R109 ;  /* 0x0000006d6e317220 */ /* 0x000fe20000410000 */
[----:B------:R-:W-:Y:S01]  /*4080*/  SHF.R.U32.HI R32, RZ, 0x10, R15 ;  /* 0x00000010ff207819 */ /* 0x000fe2000001160f */
[----:B------:R-:W-:Y:S01]  /*4090*/  HADD2.F32 R33, -RZ, R33.H0_H0 ;  /* 0x20000021ff217230 */ /* 0x000fe20000004100 */
[----:B------:R-:W-:-:S02]  /*40a0*/  SHF.R.U64 R15, R34, 0x10, R35 ;  /* 0x00000010220f7819 */ /* 0x000fc40000001223 */
[----:B------:R-:W-:Y:S01]  /*40b0*/  SHF.R.U32.HI R34, RZ, 0x10, R35 ;  /* 0x00000010ff227819 */ /* 0x000fe20000011623 */
[----:B------:R-:W-:Y:S02]  /*40c0*/  HADD2.F32 R35, -RZ, R104.H0_H0 ;  /* 0x20000068ff237230 */ /* 0x000fe40000004100 */
[----:B------:R-:W-:Y:S01]  /*40d0*/  FMUL.FTZ R112, R106, R33 ;  /* 0x000000216a707220 */ /* 0x000fe20000410000 */
[--C-:B-1----:R-:W-:Y:S02]  /*40e0*/  HADD2.F32 R104, -RZ, R45.reuse.H0_H0 ;  /* 0x2000002dff687230 */ /* 0x102fe40000004100 */
[----:B------:R-:W-:Y:S02]  /*40f0*/  HADD2.F32 R45, -RZ, R45.H1_H1 ;  /* 0x3000002dff2d7230 */ /* 0x000fe40000004100 */
[----:B------:R-:W-:Y:S02]  /*4100*/  HADD2.F32 R34, -RZ, R34.H0_H0 ;  /* 0x20000022ff227230 */ /* 0x000fe40000004100 */
[C---:B------:R-:W-:Y:S01]  /*4110*/  FMUL.FTZ R109, R104.reuse, R109 ;  /* 0x0000006d686d7220 */ /* 0x040fe20000410000 */
[C---:B------:R-:W-:Y:S01]  /*4120*/  FMUL.FTZ R111, R45.reuse, R33 ;  /* 0x000000212d6f7220 */ /* 0x040fe20000410000 */
[----:B------:R-:W-:Y:S01]  /*4130*/  FFMA.FTZ R33, R104, R35, -R49 ;  /* 0x0000002368217223 */ /* 0x000fe20000010831 */
[----:B------:R-:W-:Y:S01]  /*4140*/  FFMA.FTZ R104, R45, R103, -R112 ;  /* 0x000000672d687223 */ /* 0x000fe20000010870 */
[----:B------:R-:W-:-:S02]  /*4150*/  HADD2.F32 R112, -RZ, R108.H0_H0 ;  /* 0x2000006cff707230 */ /* 0x000fc40000004100 */
[----:B------:R-:W-:Y:S01]  /*4160*/  FFMA.FTZ R35, R110, R35, R109 ;  /* 0x000000236e237223 */ /* 0x000fe2000001006d */
[----:B------:R-:W-:Y:S02]  /*4170*/  HADD2.F32 R49, -RZ, R51.H0_H0 ;  /* 0x20000033ff317230 */ /* 0x000fe40000004100 */
[----:B------:R-:W-:Y:S01]  /*4180*/  FFMA.FTZ R106, R106, R103, R111 ;  /* 0x000000676a6a7223 */ /* 0x000fe2000001006f */
[----:B------:R-:W-:Y:S01]  /*4190*/  HADD2.F32 R45, -RZ, R47.H0_H0 ;  /* 0x2000002fff2d7230 */ /* 0x000fe20000004100 */
[----:B------:R-:W-:Y:S01]  /*41a0*/  F2FP.F16.F32.PACK_AB R33, R104, R33 ;  /* 0x000000216821723e */ /* 0x000fe200000000ff */
[----:B------:R-:W-:Y:S02]  /*41b0*/  HADD2.F32 R110, -RZ, R108.H1_H1 ;  /* 0x3000006cff6e7230 */ /* 0x000fe40000004100 */
[----:B------:R-:W-:Y:S01]  /*41c0*/  HADD2.F32 R51, -RZ, R51.H1_H1 ;  /* 0x30000033ff337230 */ /* 0x000fe20000004100 */
[----:B------:R-:W-:Y:S01]  /*41d0*/  F2FP.F16.F32.PACK_AB R35, R106, R35 ;  /* 0x000000236a23723e */ /* 0x000fe200000000ff */
        /* <DEDUP_REMOVED lines=8> */
[----:B------:R-:W-:Y:S02]  /*4260*/  HADD2.F32 R110, -RZ, R107.H0_H0 ;  /* 0x2000006bff6e7230 */ /* 0x000fe40000004100 */
[----:B------:R-:W-:Y:S01]  /*4270*/  FFMA.FTZ R45, R47, R108, -R114 ;  /* 0x0000006c2f2d7223 */ /* 0x000fe20000010872 */
[----:B------:R-:W-:-:S02]  /*4280*/  HADD2.F32 R103, -RZ, R13.H0_H0 ;  /* 0x2000000dff677230 */ /* 0x000fc40000004100 */
[----:B------:R-:W-:Y:S01]  /*4290*/  FFMA.FTZ R47, R51, R108, R116 ;  /* 0x0000006c332f7223 */ /* 0x000fe20000010074 */
[----:B------:R-:W-:Y:S02]  /*42a0*/  HADD2.F32 R49, -RZ, R48.H0_H0 ;  /* 0x20000030ff317230 */ /* 0x000fe40000004100 */
[----:B------:R-:W-:Y:S02]  /*42b0*/  HADD2.F32 R13, -RZ, R44.H0_H0 ;  /* 0x2000002cff0d7230 */ /* 0x000fe40000004100 */
[----:B------:R-:W-:Y:S02]  /*42c0*/  HADD2.F32 R48, -RZ, R48.H1_H1 ;  /* 0x30000030ff307230 */ /* 0x000fe40000004100 */
[----:B------:R-:W-:Y:S02]  /*42d0*/  HADD2.F32 R44, -RZ, R44.H1_H1 ;  /* 0x3000002cff2c7230 */ /* 0x000fe40000004100 */
[----:B------:R-:W-:Y:S02]  /*42e0*/  HADD2.F32 R108, -RZ, R107.H1_H1 ;  /* 0x3000006bff6c7230 */ /* 0x000fe40000004100 */
[----:B------:R-:W-:Y:S01]  /*42f0*/  FMUL.FTZ R107, R48, R103 ;  /* 0x00000067306b7220 */ /* 0x000fe20000410000 */
[----:B------:R-:W-:-:S02]  /*4300*/  HADD2.F32 R51, -RZ, R12.H0_H0 ;  /* 0x2000000cff337230 */ /* 0x000fc40000004100 */
[-C--:B------:R-:W-:Y:S01]  /*4310*/  FMUL.FTZ R12, R49, R110.reuse ;  /* 0x0000006e310c7220 */ /* 0x080fe20000410000 */
[C---:B------:R-:W-:Y:S01]  /*4320*/  FMUL.FTZ R110, R13.reuse, R110 ;  /* 0x0000006e0d6e7220 */ /* 0x040fe20000410000 */
[C---:B------:R-:W-:Y:S02]  /*4330*/  FMUL.FTZ R103, R44.reuse, R103 ;  /* 0x000000672c677220 */ /* 0x040fe40000410000 */
[-C--:B------:R-:W-:Y:S01]  /*4340*/  FFMA.FTZ R12, R13, R108.reuse, -R12 ;  /* 0x0000006c0d0c7223 */ /* 0x080fe2000001080c */
[----:B------:R-:W-:Y:S01]  /*4350*/  FFMA.FTZ R13, R49, R108, R110 ;  /* 0x0000006c310d7223 */ /* 0x000fe2000001006e */
[-C--:B------:R-:W-:Y:S01]  /*4360*/  FFMA.FTZ R49, R44, R51.reuse, -R107 ;  /* 0x000000332c317223 */ /* 0x080fe2000001086b */
[----:B------:R-:W-:Y:S01]  /*4370*/  FFMA.FTZ R44, R48, R51, R103 ;  /* 0x00000033302c7223 */ /* 0x000fe20000010067 */
[--C-:B------:R-:W-:Y:S02]  /*4380*/  HADD2.F32 R51, -RZ, R105.reuse.H0_H0 ;  /* 0x20000069ff337230 */ /* 0x100fe40000004100 */
[----:B------:R-:W-:-:S02]  /*4390*/  HADD2.F32 R105, -RZ, R105.H1_H1 ;  /* 0x30000069ff697230 */ /* 0x000fc40000004100 */
[----:B------:R-:W-:Y:S02]  /*43a0*/  HADD2.F32 R107, -RZ, R15.H0_H0 ;  /* 0x2000000fff6b7230 */ /* 0x000fe40000004100 */
[----:B------:R-:W-:Y:S02]  /*43b0*/  HADD2.F32 R48, -RZ, R50.H0_H0 ;  /* 0x20000032ff307230 */ /* 0x000fe40000004100 */
[----:B------:R-:W-:Y:S02]  /*43c0*/  HADD2.F32 R15, -RZ, R46.H0_H0 ;  /* 0x2000002eff0f7230 */ /* 0x000fe40000004100 */
[----:B------:R-:W-:Y:S02]  /*43d0*/  HADD2.F32 R50, -RZ, R50.H1_H1 ;  /* 0x30000032ff327230 */ /* 0x000fe40000004100 */
[----:B------:R-:W-:Y:S02]  /*43e0*/  HADD2.F32 R46, -RZ, R46.H1_H1 ;  /* 0x3000002eff2e7230 */ /* 0x000fe40000004100 */
[----:B------:R-:W-:-:S02]  /*43f0*/  HADD2.F32 R103, -RZ, R14.H0_H0 ;  /* 0x2000000eff677230 */ /* 0x000fc40000004100 */
[----:B------:R-:W-:Y:S01]  /*4400*/  FMUL.FTZ R14, R48, R105 ;  /* 0x00000069300e7220 */ /* 0x000fe20000410000 */
[----:B------:R-:W-:Y:S01]  /*4410*/  FMUL.FTZ R109, R50, R107 ;  /* 0x0000006b326d7220 */ /* 0x000fe20000410000 */
[C---:B------:R-:W-:Y:S01]  /*4420*/  FMUL.FTZ R105, R15.reuse, R105 ;  /* 0x000000690f697220 */ /* 0x040fe20000410000 */
[----:B------:R-:W-:Y:S01]  /*4430*/  FMUL.FTZ R107, R46, R107 ;  /* 0x0000006b2e6b7220 */ /* 0x000fe20000410000 */
[-C--:B------:R-:W-:Y:S01]  /*4440*/  FFMA.FTZ R14, R15, R51.reuse, -R14 ;  /* 0x000000330f0e7223 */ /* 0x080fe2000001080e */
[----:B------:R-:W-:Y:S01]  /*4450*/  F2FP.F16.F32.PACK_AB R15, R45, R32 ;  /* 0x000000202d0f723e */ /* 0x000fe200000000ff */
[----:B------:R-:W-:Y:S01]  /*4460*/  FFMA.FTZ R105, R48, R51, R105 ;  /* 0x0000003330697223 */ /* 0x000fe20000010069 */
[-C--:B------:R-:W-:Y:S01]  /*4470*/  FFMA.FTZ R109, R46, R103.reuse, -R109 ;  /* 0x000000672e6d7223 */ /* 0x080fe2000001086d */
[----:B------:R-:W-:Y:S01]  /*4480*/  FFMA.FTZ R50, R50, R103, R107 ;  /* 0x0000006732327223 */ /* 0x000fe2000001006b */
        /* <DEDUP_REMOVED lines=8> */
[----:B------:R-:W-:-:S07]  /*4510*/  MOV R45, R33 ;  /* 0x00000021002d7202 */ /* 0x000fce0000000f00 */
.L_x_2282:
[----:B------:R-:W-:Y:S05]  /*4520*/  BSYNC B2 ;  /* 0x0000000000027941 */ /* 0x000fea0003800000 */
.L_x_2281:
        /* <DEDUP_REMOVED lines=12> */
.L_x_2280:
[----:B------:R-:W-:Y:S05]  /*45f0*/  BSYNC B1 ;  /* 0x0000000000017941 */ /* 0x000fea0003800000 */
.L_x_2279:
        /* <DEDUP_REMOVED lines=11> */
[----:B------:R-:W-:Y:S01]  /*46b0*/  VIADD R32, R19, 0x60 ;  /* 0x0000006013207836 */ /* 0x000fe20000000000 */
[----:B------:R-:W-:Y:S01]  /*46c0*/  IADD3.X R13, R76, R47, R5, P5, P6 ;  /* 0x0000002f4c0d7210 */ /* 0x000fe20002fec405 */
[----:B------:R-:W-:Y:S01]  /*46d0*/  IMAD.SHL.U32 R15, R15, 0x40, RZ ;  /* 0x000000400f0f7824 */ /* 0x000fe200078e00ff */
[----:B------:R-:W-:Y:S01]  /*46e0*/  LEA R44, P5, R12, R80, 0x1 ;  /* 0x000000500c2c7211 */ /* 0x000fe200078a08ff */
[----:B------:R-:W-:Y:S01]  /*46f0*/  IMAD.SHL.U32 R32, R32, 0x40, RZ ;  /* 0x0000004020207824 */ /* 0x000fe200078e00ff */
[----:B------:R-:W-:Y:S02]  /*4700*/  BSSY B1, `(.L_x_2283) ;  /* 0x000006a000017945 */ /* 0x000fe40003800000 */
[----:B------:R-:W-:-:S02]  /*4710*/  LEA.HI.X R45, R12, R81, R13, 0x1, P5 ;  /* 0x000000510c2d7211 */ /* 0x000fc400028f0c0d */
[----:B------:R-:W-:Y:S02]  /*4720*/  SHF.R.S32.HI R13, RZ, 0x1f, R96 ;  /* 0x0000001fff0d7819 */ /* 0x000fe40000011460 */
[----:B------:R-:W-:Y:S02]  /*4730*/  LOP3.LUT R15, R15, 0x1c0, RZ, 0xc0, !PT ;  /* 0x000001c00f0f7812 */ /* 0x000fe400078ec0ff */
[----:B------:R-:W-:Y:S02]  /*4740*/  LEA.HI R13, R13, R96, RZ, 0x4 ;  /* 0x000000600d0d7211 */ /* 0x000fe400078f20ff */
[----:B------:R-:W-:Y:S02]  /*4750*/  LOP3.LUT R32, R32, 0x1c0, RZ, 0xc0, !PT ;  /* 0x000001c020207812 */ /* 0x000fe400078ec0ff */
[----:B------:R-:W-:Y:S02]  /*4760*/  LEA.HI.SX32 R13, R13, R6, 0x1c ;  /* 0x000000060d0d7211 */ /* 0x000fe400078fe2ff */
[----:B------:R-:W-:-:S02]  /*4770*/  SHF.R.U32.HI R15, RZ, 0x3, R15 ;  /* 0x00000003ff0f7819 */ /* 0x000fc4000001160f */
[----:B------:R-:W-:Y:S01]  /*4780*/  SHF.L.U32 R49, R13, 0x3, RZ ;  /* 0x000000030d317819 */ /* 0x000fe200000006ff */
[----:B------:R-:W-:-:S03]  /*4790*/  IMAD R13, R22, 0x2000, R3 ;  /* 0x00002000160d7824 */ /* 0x000fc600078e0203 */
[----:B------:R-:W-:Y:S01]  /*47a0*/  LOP3.LUT R12, R32, 0x38, R49, 0xf8, !PT ;  /* 0x00000038200c7812 */ /* 0x000fe200078ef831 */
[----:B------:R-:W-:-:S03]  /*47b0*/  IMAD R13, R13, 0x2, R2 ;  /* 0x000000020d0d7824 */ /* 0x000fc600078e0202 */
        /* <DEDUP_REMOVED lines=8> */
[--C-:B------:R-:W-:Y:S01]  /*4840*/  HADD2.F32 R51, -RZ, R99.reuse.H0_H0 ;  /* 0x20000063ff337230 */ /* 0x100fe20000004100 */
[----:B------:R-:W-:Y:S01]  /*4850*/  SHF.R.U64 R36, R38, 0x10, R39 ;  /* 0x0000001026247819 */ /* 0x000fe20000001227 */
[----:B-1----:R-:W-:Y:S01]  /*4860*/  IMAD.MOV.U32 R38, RZ, RZ, R12 ;  /* 0x000000ffff267224 */ /* 0x002fe200078e000c */
[----:B------:R-:W-:Y:S01]  /*4870*/  SHF.R.U32.HI R50, RZ, 0x10, R41 ;  /* 0x00000010ff327819 */ /* 0x000fe20000011629 */
[----:B--2---:R-:W-:Y:S01]  /*4880*/  IMAD.MOV.U32 R12, RZ, RZ, R33 ;  /* 0x000000ffff0c7224 */ /* 0x004fe200078e0021 */
[----:B------:R-:W-:Y:S01]  /*4890*/  SHF.R.U32.HI R48, RZ, 0x10, R37 ;  /* 0x00000010ff307819 */ /* 0x000fe20000011625 */
[----:B------:R-:W-:Y:S01]  /*48a0*/  HADD2.F32 R99, -RZ, R99.H1_H1 ;  /* 0x30000063ff637230 */ /* 0x000fe20000004100 */
[----:B------:R-:W-:Y:S01]  /*48b0*/  SHF.R.U64 R40, R40, 0x10, R41 ;  /* 0x0000001028287819 */ /* 0x000fe20000001229 */
[----:B------:R-:W-:Y:S01]  /*48c0*/  HADD2.F32 R50, -RZ, R50.H0_H0 ;  /* 0x20000032ff327230 */ /* 0x000fe20000004100 */
[----:B------:R-:W-:Y:S01]  /*48d0*/  SHF.R.U32.HI R41, RZ, 0x10, R39 ;  /* 0x00000010ff297819 */ /* 0x000fe20000011627 */
[----:B------:R-:W-:Y:S01]  /*48e0*/  IMAD.MOV.U32 R39, RZ, RZ, R32 ;  /* 0x000000ffff277224 */ /* 0x000fe200078e0020 */
[----:B------:R-:W-:Y:S01]  /*48f0*/  SHF.R.U64 R37, R42, 0x10, R43 ;  /* 0x000000102a257819 */ /* 0x000fe2000000122b */
[----:B------:R-:W-:Y:S01]  /*4900*/  IMAD.MOV.U32 R42, RZ, RZ, R35 ;  /* 0x000000ffff2a7224 */ /* 0x000fe200078e0023 */
[----:B------:R-:W-:Y:S01]  /*4910*/  MOV R33, R15 ;  /* 0x0000000f00217202 */ /* 0x000fe20000000f00 */
[--C-:B------:R-:W-:Y:S01]  /*4920*/  HADD2.F32 R32, -RZ, R12.reuse.H0_H0 ;  /* 0x2000000cff207230 */ /* 0x100fe20000004100 */
[----:B------:R-:W-:Y:S01]  /*4930*/  SHF.R.U32.HI R87, RZ, 0x10, R43 ;  /* 0x00000010ff577819 */ /* 0x000fe2000001162b */
[----:B------:R-:W-:-:S02]  /*4940*/  HADD2.F32 R35, -RZ, R12.H1_H1 ;  /* 0x3000000cff237230 */ /* 0x000fc40000004100 */
[--C-:B------:R-:W-:Y:S02]  /*4950*/  HADD2.F32 R12, -RZ, R13.reuse.H0_H0 ;  /* 0x2000000dff0c7230 */ /* 0x100fe40000004100 */
[----:B------:R-:W-:Y:S02]  /*4960*/  HADD2.F32 R15, -RZ, R13.H1_H1 ;  /* 0x3000000dff0f7230 */ /* 0x000fe40000004100 */
[-C--:B------:R-:W-:Y:S01]  /*4970*/  FMUL.FTZ R13, R32, R51.reuse ;  /* 0x00000033200d7220 */ /* 0x080fe20000410000 */
[----:B------:R-:W-:Y:S02]  /*4980*/  HADD2.F32 R43, -RZ, R101.H0_H0 ;  /* 0x20000065ff2b7230 */ /* 0x000fe40000004100 */
[C---:B------:R-:W-:Y:S01]  /*4990*/  FMUL.FTZ R51, R12.reuse, R51 ;  /* 0x000000330c337220 */ /* 0x040fe20000410000 */
[----:B------:R-:W-:Y:S02]  /*49a0*/  HADD2.F32 R48, -RZ, R48.H0_H0 ;  /* 0x20000030ff307230 */ /* 0x000fe40000004100 */
[-C--:B------:R-:W-:Y:S01]  /*49b0*/  FMUL.FTZ R86, R35, R50.reuse ;  /* 0x0000003223567220 */ /* 0x080fe20000410000 */
[C---:B------:R-:W-:Y:S01]  /*49c0*/  FMUL.FTZ R50, R15.reuse, R50 ;  /* 0x000000320f327220 */ /* 0x040fe20000410000 */
[-C--:B------:R-:W-:Y:S01]  /*49d0*/  FFMA.FTZ R12, R12, R43.reuse, -R13 ;  /* 0x0000002b0c0c7223 */ /* 0x080fe2000001080d */
[----:B------:R-:W-:Y:S01]  /*49e0*/  FFMA.FTZ R13, R32, R43, R51 ;  /* 0x0000002b200d7223 */ /* 0x000fe20000010033 */
[-C--:B------:R-:W-:Y:S01]  /*49f0*/  FFMA.FTZ R15, R15, R48.reuse, -R86 ;  /* 0x000000300f0f7223 */ /* 0x080fe20000010856 */
[----:B------:R-:W-:Y:S01]  /*4a00*/  FFMA.FTZ R32, R35, R48, R50 ;  /* 0x0000003023207223 */ /* 0x000fe20000010032 */
[----:B------:R-:W-:-:S02]  /*4a10*/  HADD2.F32 R86, -RZ, R100.H0_H0 ;  /* 0x20000064ff567230 */ /* 0x000fc40000004100 */
[--C-:B------:R-:W-:Y:S01]  /*4a20*/  HADD2.F32 R43, -RZ, R42.reuse.H0_H0 ;  /* 0x2000002aff2b7230 */ /* 0x100fe20000004100 */
[----:B------:R-:W-:Y:S01]  /*4a30*/  F2FP.F16.F32.PACK_AB R15, R15, R12 ;  /* 0x0000000c0f0f723e */ /* 0x000fe200000000ff */
[----:B------:R-:W-:Y:S02]  /*4a40*/  HADD2.F32 R48, -RZ, R42.H1_H1 ;  /* 0x3000002aff307230 */ /* 0x000fe40000004100 */
[----:B------:R-:W-:Y:S02]  /*4a50*/  HADD2.F32 R35, -RZ, R33.H0_H0 ;  /* 0x20000021ff237230 */ /* 0x000fe40000004100 */
[-C--:B------:R-:W-:Y:S01]  /*4a60*/  FMUL.FTZ R88, R43, R86.reuse ;  /* 0x000000562b587220 */ /* 0x080fe20000410000 */
[----:B------:R-:W-:Y:S02]  /*4a70*/  HADD2.F32 R51, -RZ, R87.H0_H0 ;  /* 0x20000057ff337230 */ /* 0x000fe40000004100 */
[----:B------:R-:W-:Y:S02]  /*4a80*/  HADD2.F32 R42, -RZ, R33.H1_H1 ;  /* 0x30000021ff2a7230 */ /* 0x000fe40000004100 */
[----:B------:R-:W-:Y:S01]  /*4a90*/  FMUL.FTZ R86, R35, R86 ;  /* 0x0000005623567220 */ /* 0x000fe20000410000 */
[----:B------:R-:W-:-:S02]  /*4aa0*/  HADD2.F32 R50, -RZ, R102.H0_H0 ;  /* 0x20000066ff327230 */ /* 0x000fc40000004100 */
[-C--:B------:R-:W-:Y:S01]  /*4ab0*/  FMUL.FTZ R87, R48, R51.reuse ;  /* 0x0000003330577220 */ /* 0x080fe20000410000 */
[----:B------:R-:W-:Y:S02]  /*4ac0*/  HADD2.F32 R41, -RZ, R41.H0_H0 ;  /* 0x20000029ff297230 */ /* 0x000fe40000004100 */
[C---:B------:R-:W-:Y:S01]  /*4ad0*/  FMUL.FTZ R51, R42.reuse, R51 ;  /* 0x000000332a337220 */ /* 0x040fe20000410000 */
[----:B------:R-:W-:Y:S02]  /*4ae0*/  HADD2.F32 R101, -RZ, R101.H1_H1 ;  /* 0x30000065ff657230 */ /* 0x000fe40000004100 */
[-C--:B------:R-:W-:Y:S01]  /*4af0*/  FFMA.FTZ R33, R35, R50.reuse, -R88 ;  /* 0x0000003223217223 */ /* 0x080fe20000010858 */
[----:B------:R-:W-:Y:S01]  /*4b00*/  FFMA.FTZ R35, R43, R50, R86 ;  /* 0x000000322b237223 */ /* 0x000fe20000010056 */
[-C--:B------:R-:W-:Y:S01]  /*4b10*/  FFMA.FTZ R50, R42, R41.reuse, -R87 ;  /* 0x000000292a327223 */ /* 0x080fe20000010857 */
[----:B------:R-:W-:Y:S01]  /*4b20*/  FFMA.FTZ R86, R48, R41, R51 ;  /* 0x0000002930567223 */ /* 0x000fe20000010033 */
[----:B------:R-:W-:-:S02]  /*4b30*/  HADD2.F32 R42, -RZ, R40.H0_H0 ;  /* 0x20000028ff2a7230 */ /* 0x000fc40000004100 */
[--C-:B------:R-:W-:Y:S01]  /*4b40*/  HADD2.F32 R41, -RZ, R39.reuse.H0_H0 ;  /* 0x20000027ff297230 */ /* 0x100fe20000004100 */
[----:B------:R-:W-:Y:S01]  /*4b50*/  F2FP.F16.F32.PACK_AB R50, R50, R33 ;  /* 0x000000213232723e */ /* 0x000fe200000000ff */
[--C-:B------:R-:W-:Y:S01]  /*4b60*/  HADD2.F32 R40, -RZ, R38.reuse.H0_H0 ;  /* 0x20000026ff287230 */ /* 0x100fe20000004100 */
[----:B------:R-:W-:Y:S01]  /*4b70*/  F2FP.F16.F32.PACK_AB R33, R32, R13 ;  /* 0x0000000d2021723e */ /* 0x000fe200000000ff */
[----:B------:R-:W-:Y:S02]  /*4b80*/  HADD2.F32 R39, -RZ, R39.H1_H1 ;  /* 0x30000027ff277230 */ /* 0x000fe40000004100 */
[-C--:B------:R-:W-:Y:S01]  /*4b90*/  FMUL.FTZ R43, R41, R99.reuse ;  /* 0x00000063292b7220 */ /* 0x080fe20000410000 */
[----:B------:R-:W-:Y:S02]  /*4ba0*/  HADD2.F32 R38, -RZ, R38.H1_H1 ;  /* 0x30000026ff267230 */ /* 0x000fe40000004100 */
[----:B------:R-:W-:Y:S01]  /*4bb0*/  FMUL.FTZ R48, R40, R99 ;  /* 0x0000006328307220 */ /* 0x000fe20000410000 */
[----:B------:R-:W-:-:S02]  /*4bc0*/  HADD2.F32 R46, -RZ, R46.H0_H0 ;  /* 0x2000002eff2e7230 */ /* 0x000fc40000004100 */
[-C--:B------:R-:W-:Y:S01]  /*4bd0*/  FMUL.FTZ R51, R39, R42.reuse ;  /* 0x0000002a27337220 */ /* 0x080fe20000410000 */
[-C--:B------:R-:W-:Y:S01]  /*4be0*/  FFMA.FTZ R43, R40, R101.reuse, -R43 ;  /* 0x00000065282b7223 */ /* 0x080fe2000001082b */
[C---:B------:R-:W-:Y:S01]  /*4bf0*/  FMUL.FTZ R42, R38.reuse, R42 ;  /* 0x0000002a262a7220 */ /* 0x040fe20000410000 */
[----:B------:R-:W-:Y:S01]  /*4c00*/  FFMA.FTZ R48, R41, R101, R48 ;  /* 0x0000006529307223 */ /* 0x000fe20000010030 */
[-C--:B------:R-:W-:Y:S01]  /*4c10*/  FFMA.FTZ R40, R38, R46.reuse, -R51 ;  /* 0x0000002e26287223 */ /* 0x080fe20000010833 */
[----:B------:R-:W-:Y:S02]  /*4c20*/  HADD2.F32 R41, -RZ, R37.H0_H0 ;  /* 0x20000025ff297230 */ /* 0x000fe40000004100 */
[----:B------:R-:W-:Y:S01]  /*4c30*/  FFMA.FTZ R51, R39, R46, R42 ;  /* 0x0000002e27337223 */ /* 0x000fe2000001002a */
[----:B------:R-:W-:Y:S01]  /*4c40*/  HADD2.F32 R38, -RZ, R34.H0_H0 ;  /* 0x20000022ff267230 */ /* 0x000fe20000004100 */
[----:B------:R-:W-:Y:S01]  /*4c50*/  F2FP.F16.F32.PACK_AB R35, R86, R35 ;  /* 0x000000235623723e */ /* 0x000fe200000000ff */
[----:B------:R-:W-:Y:S01]  /*4c60*/  HADD2.F32 R37, -RZ, R14.H0_H0 ;  /* 0x2000000eff257230 */ /* 0x000fe20000004100 */
[----:B------:R-:W-:Y:S01]  /*4c70*/  F2FP.F16.F32.PACK_AB R12, R40, R43 ;  /* 0x0000002b280c723e */ /* 0x000fe200000000ff */
[----:B------:R-:W-:Y:S01]  /*4c80*/  HADD2.F32 R34, -RZ, R34.H1_H1 ;  /* 0x30000022ff227230 */ /* 0x000fe20000004100 */
[----:B------:R-:W-:Y:S01]  /*4c90*/  F2FP.F16.F32.PACK_AB R32, R51, R48 ;  /* 0x000000303320723e */ /* 0x000fe200000000ff */
[----:B------:R-:W-:-:S02]  /*4ca0*/  HADD2.F32 R100, -RZ, R100.H1_H1 ;  /* 0x30000064ff647230 */ /* 0x000fc40000004100 */
[----:B------:R-:W-:Y:S02]  /*4cb0*/  HADD2.F32 R14, -RZ, R14.H1_H1 ;  /* 0x3000000eff0e7230 */ /* 0x000fe40000004100 */
[-C--:B------:R-:W-:Y:S01]  /*4cc0*/  FMUL.FTZ R89, R34, R41.reuse ;  /* 0x0000002922597220 */ /* 0x080fe20000410000 */
[----:B------:R-:W-:Y:S02]  /*4cd0*/  HADD2.F32 R102, -RZ, R102.H1_H1 ;  /* 0x30000066ff667230 */ /* 0x000fe40000004100 */
[-C--:B------:R-:W-:Y:S01]  /*4ce0*/  FMUL.FTZ R87, R37, R100.reuse ;  /* 0x0000006425577220 */ /* 0x080fe20000410000 */
[----:B------:R-:W-:Y:S02]  /*4cf0*/  HADD2.F32 R39, -RZ, R36.H0_H0 ;  /* 0x20000024ff277230 */ /* 0x000fe40000004100 */
[----:B------:R-:W-:Y:S01]  /*4d00*/  FMUL.FTZ R36, R38, R100 ;  /* 0x0000006426247220 */ /* 0x000fe20000410000 */
[----:B------:R-:W-:Y:S01]  /*4d10*/  FMUL.FTZ R41, R14, R41 ;  /* 0x000000290e297220 */ /* 0x000fe20000410000 */
[----:B------:R-:W-:Y:S01]  /*4d20*/  FFMA.FTZ R87, R38, R102, R87 ;  /* 0x0000006626577223 */ /* 0x000fe20000010057 */
[----:B------:R-:W-:-:S02]  /*4d30*/  IMAD.MOV.U32 R13, RZ, RZ, R15 ;  /* 0x000000ffff0d7224 */ /* 0x000fc400078e000f */
[----:B------:R-:W-:Y:S01]  /*4d40*/  FFMA.FTZ R36, R37, R102, -R36 ;  /* 0x0000006625247223 */ /* 0x000fe20000010824 */
[-C--:B------:R-:W-:Y:S01]  /*4d50*/  FFMA.FTZ R89, R14, R39.reuse, -R89 ;  /* 0x000000270e597223 */ /* 0x080fe20000010859 */
[----:B------:R-:W-:Y:S01]  /*4d60*/  FFMA.FTZ R34, R34, R39, R41 ;  /* 0x0000002722227223 */ /* 0x000fe20000010029 */
[----:B------:R-:W-:-:S03]  /*4d70*/  IMAD.MOV.U32 R15, RZ, RZ, R50 ;  /* 0x000000ffff0f7224 */ /* 0x000fc600078e0032 */
[----:B------:R-:W-:Y:S02]  /*4d80*/  F2FP.F16.F32.PACK_AB R14, R89, R36 ;  /* 0x00000024590e723e */ /* 0x000fe400000000ff */
[----:B------:R-:W-:-:S07]  /*4d90*/  F2FP.F16.F32.PACK_AB R34, R34, R87 ;  /* 0x000000572222723e */ /* 0x000fce00000000ff */
.L_x_2284:
[----:B------:R-:W-:Y:S05]  /*4da0*/  BSYNC B1 ;  /* 0x0000000000017941 */ /* 0x000fea0003800000 */
.L_x_2283:
        /* <DEDUP_REMOVED lines=10> */
.L_x_2250:
[----:B------:R-:W-:-:S13]  /*4e50*/  ISETP.NE.AND P3, PT, R156, 0x3, PT ;  /* 0x000000039c00780c */ /* 0x000fda0003f65270 */
[----:B------:R-:W-:Y:S05]  /*4e60*/  @!P3 BRA `(.L_x_2285) ;  /* 0x000000000004b947 */ /* 0x000fea0003800000 */
[----:B------:R-:W-:Y:S01]  /*4e70*/  BPT.TRAP 0x1 ;  /* 0x000000040000795c */ /* 0x000fe20000300000 */
.L_x_2285:
[----:B------:R-:W-:Y:S01]  /*4e80*/  IMAD R78, R22, 0x8, R2 ;  /* 0x00000008164e7824 */ /* 0x000fe200078e0202 */
[----:B------:R-:W-:Y:S01]  /*4e90*/  SHF.L.U32 R90, R154, 0x1f, RZ ;  /* 0x0000001f9a5a7819 */ /* 0x000fe200000006ff */
[----:B------:R-:W-:Y:S01]  /*4ea0*/  IMAD R83, R26, -0x80, R28 ;  /* 0xffffff801a537824 */ /* 0x000fe200078e021c */
[----:B------:R-:W-:Y:S02]  /*4eb0*/  BSSY B1, `(.L_x_2286) ;  /* 0x0000004000017945 */ /* 0x000fe40003800000 */
[----:B------:R-:W1:Y:S02]  /*4ec0*/  SYNCS.PHASECHK.TRANS64.TRYWAIT P4, [R78+URZ+0x16890], R90 ;  /* 0x0168905a4e0075a7 */ /* 0x000e64000808017f */
[----:B------:R-:W-:Y:S01]  /*4ed0*/  VIMNMX R83, R83, 0x80, PT ;  /* 0x0000008053537848 */ /* 0x000fe20003fe0100 */
[----:B-1----:R-:W-:Y:S06]  /*4ee0*/  @!P4 BRA `(.L_x_2287) ;  /* 0x0000012c00f4c947 */ /* 0x002fec0003800000 */
.L_x_2518:
[----:B------:R-:W-:Y:S05]  /*4ef0*/  BSYNC B1 ;  /* 0x0000000000017941 */ /* 0x000fea0003800000 */
.L_x_2286:
[----:B------:R-:W-:Y:S01]  /*4f00*/  ISETP.GE.AND P4, PT, R19, R83, PT ;  /* 0x000000531300720c */ /* 0x000fe20003f86270 */
[----:B------:R-:W-:-:S12]  /*4f10*/  BSSY B1, `(.L_x_2288) ;  /* 0x0000006000017945 */ /* 0x000fd80003800000 */
[----:B------:R-:W-:Y:S05]  /*4f20*/  @P4 BRA `(.L_x_2289) ;  /* 0x0000000000104947 */ /* 0x000fea0003800000 */
[----:B------:R-:W2:Y:S04]  /*4f30*/  @!P1 LDS.128 R12, [R82+0xe000] ;  /* 0x00e00000520c9984 */ /* 0x000ea80000000c00 */
[----:B0-----:R-:W0:Y:S04]  /*4f40*/  @!P2 LDS.128 R32, [R79+0xe000] ;  /* 0x00e000004f20a984 */ /* 0x001e280000000c00 */
[----:B--2---:R2:W-:Y:S04]  /*4f50*/  @!P1 STG.E.128 desc[UR40][R38.64], R12 ;  /* 0x0000000c26009986 */ /* 0x0045e8000c101d28 */
[----:B0-----:R2:W-:Y:S02]  /*4f60*/  @!P2 STG.E.128 desc[UR40][R38.64+0x40], R32 ;  /* 0x000040202600a986 */ /* 0x0015e4000c101d28 */
.L_x_2289:
[----:B------:R-:W-:Y:S05]  /*4f70*/  BSYNC B1 ;  /* 0x0000000000017941 */ /* 0x000fea0003800000 */
.L_x_2288:
[----:B--2---:R-:W-:-:S05]  /*4f80*/  VIADD R12, R19, 0x60 ;  /* 0x00000060130c7836 */ /* 0x004fca0000000000 */
[----:B------:R-:W-:-:S13]  /*4f90*/  ISETP.GE.AND P4, PT, R12, R83, PT ;  /* 0x000000530c00720c */ /* 0x000fda0003f86270 */
[----:B------:R-:W-:Y:S05]  /*4fa0*/  @P4 BRA `(.L_x_2267) ;  /* 0x0000000000104947 */ /* 0x000fea0003800000 */
[----:B------:R-:W2:Y:S04]  /*4fb0*/  @!P1 LDS.128 R12, [R82+0x11000] ;  /* 0x01100000520c9984 */ /* 0x000ea80000000c00 */
[----:B0-----:R-:W0:Y:S04]  /*4fc0*/  @!P2 LDS.128 R32, [R79+0x11000] ;  /* 0x011000004f20a984 */ /* 0x001e280000000c00 */
[----:B--2---:R2:W-:Y:S04]  /*4fd0*/  @!P1 STG.E.128 desc[UR40][R36.64], R12 ;  /* 0x0000000c24009986 */ /* 0x0045e8000c101d28 */
[----:B0-----:R2:W-:Y:S02]  /*4fe0*/  @!P2 STG.E.128 desc[UR40][R36.64+0x40], R32 ;  /* 0x000040202400a986 */ /* 0x0015e4000c101d28 */
.L_x_2267:
[----:B------:R-:W-:Y:S05]  /*4ff0*/  BSYNC B0 ;  /* 0x0000000000007941 */ /* 0x000fea0003800000 */
.L_x_2249:
        /* <DEDUP_REMOVED lines=17> */
.L_x_2291:
[----:B------:R-:W-:Y:S05]  /*5110*/  BSYNC B0 ;  /* 0x0000000000007941 */ /* 0x000fea0003800000 */
.L_x_2290:
[----:B------:R-:W2:Y:S01]  /*5120*/  SYNCS.PHASECHK.TRANS64.TRYWAIT P3, [R78+URZ+0x168b0], R90 ;  /* 0x0168b05a4e0075a7 */ /* 0x000ea2000806017f */
[----:B------:R-:W-:Y:S01]  /*5130*/  ULDC UR42, c[0x0][0x2f4] ;  /* 0x0000bd00002a7ab9 */ /* 0x000fe20000000800 */
[----:B------:R-:W-:Y:S01]  /*5140*/  ULDC.64 UR38, c[0x0][0x328] ;  /* 0x0000ca0000267ab9 */ /* 0x000fe20000000a00 */
[----:B------:R-:W-:Y:S01]  /*5150*/  ULDC.64 UR36, c[0x0][0x318] ;  /* 0x0000c60000247ab9 */ /* 0x000fe20000000a00 */
[----:B------:R-:W-:Y:S01]  /*5160*/  BSSY B0, `(.L_x_2292) ;  /* 0x0000003000007945 */ /* 0x000fe20003800000 */
[----:B----4-:R-:W-:-:S03]  /*5170*/  IMAD.WIDE R32, R26, 0x80, R10 ;  /* 0x000000801a207825 */ /* 0x010fc600078e020a */
[----:B--2---:R-:W-:Y:S05]  /*5180*/  @!P3 BRA `(.L_x_2293) ;  /* 0x0000012c0060b947 */ /* 0x004fea0003800000 */
.L_x_2519:
[----:B------:R-:W-:Y:S05]  /*5190*/  BSYNC B0 ;  /* 0x0000000000007941 */ /* 0x000fea0003800000 */
.L_x_2292:
[----:B------:R-:W-:Y:S01]  /*51a0*/  ISETP.GE.AND P3, PT, R19, R83, PT ;  /* 0x000000531300720c */ /* 0x000fe20003f66270 */
[----:B------:R-:W-:-:S12]  /*51b0*/  BSSY B0, `(.L_x_2294) ;  /* 0x0000010000007945 */ /* 0x000fd80003800000 */
[----:B------:R-:W-:Y:S05]  /*51c0*/  @P3 BRA `(.L_x_2295) ;  /* 0x0000000000383947 */ /* 0x000fea0003800000 */
[----:B------:R-:W-:Y:S02]  /*51d0*/  IMAD R15, R33, UR38, RZ ;  /* 0x00000026210f7c24 */ /* 0x000fe4000f8e02ff */
[----:B-1----:R-:W-:Y:S02]  /*51e0*/  IMAD.MOV.U32 R12, RZ, RZ, R56 ;  /* 0x000000ffff0c7224 */ /* 0x002fe400078e0038 */
[----:B------:R-:W-:Y:S02]  /*51f0*/  IMAD.MOV.U32 R13, RZ, RZ, R0 ;  /* 0x000000ffff0d7224 */ /* 0x000fe400078e0000 */
[C---:B------:R-:W-:Y:S02]  /*5200*/  IMAD R15, R32.reuse, UR39, R15 ;  /* 0x00000027200f7c24 */ /* 0x040fe4000f8e020f */
[----:B------:R-:W-:-:S05]  /*5210*/  IMAD.WIDE.U32 R12, R32, UR38, R12 ;  /* 0x00000026200c7c25 */ /* 0x000fca000f8e000c */
[----:B------:R-:W-:Y:S02]  /*5220*/  IADD3 R13, R13, R15, RZ ;  /* 0x0000000f0d0d7210 */ /* 0x000fe40007ffe0ff */
        /* <DEDUP_REMOVED lines=8> */
.L_x_2295:
[----:B------:R-:W-:Y:S05]  /*52b0*/  BSYNC B0 ;  /* 0x0000000000007941 */ /* 0x000fea0003800000 */
.L_x_2294:
        /* <DEDUP_REMOVED lines=20> */
.L_x_2297:
[----:B------:R-:W-:Y:S05]  /*5400*/  BSYNC B0 ;  /* 0x0000000000007941 */ /* 0x000fea0003800000 */
.L_x_2296:
[----:B-1----:R-:W3:Y:S01]  /*5410*/  LDL R12, [R1] ;  /* 0x00000000010c7983 */ /* 0x002ee20000100800 */
        /* <DEDUP_REMOVED lines=11> */
[----:B------:R-:W-:Y:S02]  /*54d0*/  SEL R13, RZ, 0x1, P3 ;  /* 0x00000001ff0d7807 */ /* 0x000fe40001800000 */
[----:B------:R-:W-:Y:S02]  /*54e0*/  SEL R22, R22, RZ, P3 ;  /* 0x000000ff16167207 */ /* 0x000fe40001800000 */
[----:B------:R-:W-:Y:S01]  /*54f0*/  LOP3.LUT R154, R154, R13, RZ, 0x3c, !PT ;  /* 0x0000000d9a9a7212 */ /* 0x000fe200078e3cff */
[----:B------:R0:W-:Y:S01]  /*5500*/  @!P4 SYNCS.ARRIVE.TRANS64.RED.A1T0 RZ, [R78+URZ], RZ ;  /* 0x000000ff4effc9a7 */ /* 0x0001e2000810043f */
[----:B---3--:R-:W-:-:S13]  /*5510*/  LOP3.LUT P5, RZ, R12, 0x2, RZ, 0xc0, !PT ;  /* 0x000000020cff7812 */ /* 0x008fda00078ac0ff */
[----:B0-----:R-:W-:Y:S05]  /*5520*/  @P5 BRA `(.L_x_2298) ;  /* 0xffffffcc00545947 */ /* 0x001fea000383ffff */
[----:B------:R-:W0:Y:S01]  /*5530*/  S2R R12, SR_TID.X ;  /* 0x00000000000c7919 */ /* 0x000e220000002100 */
[----:B------:R-:W-:Y:S02]  /*5540*/  PLOP3.LUT P0, PT, PT, PT, PT, 0x8, 0x0 ;  /* 0x000000000000781c */ /* 0x000fe40003f0e170 */
[----:B0-----:R-:W-:-:S04]  /*5550*/  SHF.R.U32.HI R12, RZ, 0x7, R12 ;  /* 0x00000007ff0c7819 */ /* 0x001fc8000001160c */
[----:B------:R-:W-:-:S13]  /*5560*/  ISETP.NE.AND P5, PT, R12, 0x1, PT ;  /* 0x000000010c00780c */ /* 0x000fda0003fa5270 */
[----:B------:R-:W-:Y:S06]  /*5570*/  @!P5 BAR.ARV 0x9, 0x100 ;  /* 0x024400000000db1d */ /* 0x000fec0000002000 */
.L_x_2244:
[----:B------:R-:W2:Y:S01]  /*5580*/  LDL R5, [R1+0x24] ;  /* 0x0000240001057983 */ /* 0x000ea20000100800 */
[----:B------:R-:W0:Y:S01]  /*5590*/  LDC R0, c[0x0][0x448] ;  /* 0x00011200ff007b82 */ /* 0x000e220000000800 */
[----:B------:R-:W-:Y:S01]  /*55a0*/  IMAD.MOV.U32 R35, RZ, RZ, RZ ;  /* 0x000000ffff237224 */ /* 0x000fe200078e00ff */
[----:B------:R-:W-:Y:S01]  /*55b0*/  CS2R R118, SRZ ;  /* 0x0000000000767805 */ /* 0x000fe2000001ff00 */
[----:B------:R-:W-:Y:S01]  /*55c0*/  IMAD.MOV.U32 R36, RZ, RZ, RZ ;  /* 0x000000ffff247224 */ /* 0x000fe200078e00ff */
        /* <DEDUP_REMOVED lines=11> */
[----:B------:R-:W-:Y:S01]  /*5680*/  CS2R R14, SRZ ;  /* 0x00000000000e7805 */ /* 0x000fe2000001ff00 */
[----:B------:R-:W-:Y:S02]  /*5690*/  IMAD.MOV.U32 R94, RZ, RZ, RZ ;  /* 0x000000ffff5e7224 */ /* 0x000fe400078e00ff */
[----:B------:R-:W-:Y:S02]  /*56a0*/  IMAD.MOV.U32 R25, RZ, RZ, RZ ;  /* 0x000000ffff197224 */ /* 0x000fe400078e00ff */
[----:B------:R-:W-:Y:S02]  /*56b0*/  IMAD.MOV.U32 R13, RZ, RZ, RZ ;  /* 0x000000ffff0d7224 */ /* 0x000fe400078e00ff */
[----:B------:R-:W-:Y:S01]  /*56c0*/  IMAD.MOV.U32 R90, RZ, RZ, RZ ;  /* 0x000000ffff5a7224 */ /* 0x000fe200078e00ff */
[----:B0-----:R-:W-:-:S13]  /*56d0*/  ISETP.NE.AND P1, PT, R0, 0x1, PT ;  /* 0x000000010000780c */ /* 0x001fda0003f25270 */
[----:B------:R-:W0:Y:S08]  /*56e0*/  @P1 LDC R3, c[0x0][0x44c] ;  /* 0x00011300ff031b82 */ /* 0x000e300000000800 */
[----:B------:R-:W1:Y:S01]  /*56f0*/  @P1 LDC R4, c[0x0][0x450] ;  /* 0x00011400ff041b82 */ /* 0x000e620000000800 */
[----:B--2---:R-:W-:-:S04]  /*5700*/  VIADD R0, R5, 0xbf ;  /* 0x000000bf05007836 */ /* 0x004fc80000000000 */
[----:B0-----:R-:W-:-:S05]  /*5710*/  @P1 IMAD.HI.U32 R3, R0, R3, RZ ;  /* 0x0000000300031227 */ /* 0x001fca00078e00ff */
[----:B-1----:R-:W-:Y:S02]  /*5720*/  @P1 SHF.R.U32.HI R0, RZ, R4, R3 ;  /* 0x00000004ff001219 */ /* 0x002fe40000011603 */
[----:B------:R-:W-:Y:S02]  /*5730*/  PLOP3.LUT P1, PT, PT, PT, PT, 0x80, 0x0 ;  /* 0x000000000000781c */ /* 0x000fe40003f2f070 */
[----:B------:R-:W-:-:S04]  /*5740*/  IADD3 R0, R91, R0, RZ ;  /* 0x000000005b007210 */ /* 0x000fc80007ffe0ff */
[----:B------:R-:W-:-:S04]  /*5750*/  SHF.R.S32.HI R3, RZ, 0x1f, R0 ;  /* 0x0000001fff037819 */ /* 0x000fc80000011400 */
[----:B------:R-:W-:-:S04]  /*5760*/  LEA.HI R3, R3, R0, RZ, 0x7 ;  /* 0x0000000003037211 */ /* 0x000fc800078f38ff */
[----:B------:R-:W-:-:S04]  /*5770*/  SHF.R.S32.HI R3, RZ, 0x7, R3 ;  /* 0x00000007ff037819 */ /* 0x000fc80000011403 */
[----:B------:R-:W-:-:S04]  /*5780*/  VIMNMX R92, R92, R3, PT ;  /* 0x000000035c5c7248 */ /* 0x000fc80003fe0100 */
[----:B------:R-:W-:Y:S01]  /*5790*/  ISETP.GE.AND P2, PT, R92, 0x1, PT ;  /* 0x000000015c00780c */ /* 0x000fe20003f46270 */
[----:B------:R-:W-:-:S12]  /*57a0*/  @P0 BRA `(.L_x_2299) ;  /* 0x00000000000c0947 */ /* 0x000fd80003800000 */
[----:B------:R-:W0:Y:S01]  /*57b0*/  FENCE.VIEW.ASYNC.G ;  /* 0x00000000000073c6 */ /* 0x000e220000000100 */
[----:B------:R-:W-:Y:S05]  /*57c0*/  WARPSYNC.ALL ;  /* 0x0000000000007948 */ /* 0x000fea0003800000 */
[----:B0-----:R-:W-:Y:S06]  /*57d0*/  BAR.ARV 0xc, 0x200 ;  /* 0x0308000000007b1d */ /* 0x001fec0000002000 */
.L_x_2299:
[----:B------:R-:W-:Y:S02]  /*57e0*/  IMAD.MOV.U32 R12, RZ, RZ, RZ ;  /* 0x000000ffff0c7224 */ /* 0x000fe400078e00ff */
[----:B------:R-:W-:Y:S01]  /*57f0*/  IMAD.MOV.U32 R27, RZ, RZ, RZ ;  /* 0x000000ffff1b7224 */ /* 0x000fe200078e00ff */
[----:B------:R-:W-:Y:S06]  /*5800*/  @!P2 BRA `(.L_x_2300) ;  /* 0x000000a4004ca947 */ /* 0x000fec0003800000 */
[----:B------:R-:W-:-:S03]  /*5810*/  UMOV UR4, 0xffffffff ;  /* 0xffffffff00047882 */ /* 0x000fc60000000000 */
[----:B------:R-:W-:Y:S05]  /*5820*/  BRA.DIV UR4, `(.L_x_2301) ;  /* 0x0000012604cc7947 */ /* 0x000fea000b800000 */
[----:B------:R-:W0:Y:S02]  /*5830*/  S2R R0, SR_TID.X ;  /* 0x0000000000007919 */ /* 0x000e240000002100 */
[----:B0-----:R-:W-:-:S04]  /*5840*/  IADD3 R3, R0, -0x80, RZ ;  /* 0xffffff8000037810 */ /* 0x001fc80007ffe0ff */
[----:B------:R-:W-:-:S04]  /*5850*/  SHF.R.S32.HI R0, RZ, 0x1f, R3 ;  /* 0x0000001fff007819 */ /* 0x000fc80000011403 */
[----:B------:R-:W-:-:S04]  /*5860*/  LEA.HI R0, R0, R3, RZ, 0x7 ;  /* 0x0000000300007211 */ /* 0x000fc800078f38ff */
[----:B------:R-:W-:-:S05]  /*5870*/  SHF.R.S32.HI R0, RZ, 0x7, R0 ;  /* 0x00000007ff007819 */ /* 0x000fca0000011400 */
[----:B------:R0:W1:Y:S02]  /*5880*/  SHFL.IDX PT, R157, R0, RZ, 0x1f ;  /* 0x00001fff009d7589 */ /* 0x00006400000e0000 */
.L_x_2522:
[----:B01----:R-:W-:Y:S01]  /*5890*/  IMAD.HI R0, R157, 0x55555556, RZ ;  /* 0x555555569d007827 */ /* 0x003fe200078e02ff */
[----:B------:R-:W-:Y:S03]  /*58a0*/  BSSY B6, `(.L_x_2302) ;  /* 0x000001a000067945 */ /* 0x000fe60003800000 */
[----:B------:R-:W-:Y:S01]  /*58b0*/  VIADD R3, R2, 0x8400 ;  /* 0x0000840002037836 */ /* 0x000fe20000000000 */
[----:B------:R-:W-:-:S04]  /*58c0*/  LEA.HI R0, R0, R0, RZ, 0x1 ;  /* 0x0000000000007211 */ /* 0x000fc800078f08ff */
[----:B------:R-:W-:Y:S01]  /*58d0*/  LOP3.LUT P0, RZ, R3, 0x3ff, RZ, 0xc0, !PT ;  /* 0x000003ff03ff7812 */ /* 0x000fe2000780c0ff */
[----:B------:R-:W-:-:S03]  /*58e0*/  IMAD R0, R0, -0x3, R157 ;  /* 0xfffffffd00007824 */ /* 0x000fc600078e029d */
[----:B------:R-:W-:Y:S01]  /*58f0*/  P2R R25, PR, RZ, 0x1 ;  /* 0x00000001ff197803 */ /* 0x000fe20000000000 */
[----:B------:R-:W-:-:S05]  /*5900*/  IMAD R0, R0, 0x2000, R3 ;  /* 0x0000200000007824 */ /* 0x000fca00078e0203 */
[----:B------:R-:W-:-:S04]  /*5910*/  SHF.R.U32.HI R0, RZ, 0x4, R0 ;  /* 0x00000004ff007819 */ /* 0x000fc80000011600 */
[----:B------:R-:W-:Y:S01]  /*5920*/  LOP3.LUT R28, R0, 0x3fff, RZ, 0xc0, !PT ;  /* 0x00003fff001c7812 */ /* 0x000fe200078ec0ff */
[----:B------:R-:W-:Y:S06]  /*5930*/  @!P0 BRA `(.L_x_2303) ;  /* 0x0000000000408947 */ /* 0x000fec0003800000 */
        /* <DEDUP_REMOVED lines=16> */
.L_x_2303:
[----:B------:R-:W-:Y:S05]  /*5a40*/  BSYNC B6 ;  /* 0x0000000000067941 */ /* 0x000fea0003800000 */
.L_x_2302:
        /* <DEDUP_REMOVED lines=8> */
[----:B------:R0:W1:Y:S03]  /*5ad0*/  SYNCS.PHASECHK.TRANS64.TRYWAIT P0, [R2+URZ+0x16800], R3 ;  /* 0x01680003020075a7 */ /* 0x000066000800017f */
[----:B-1----:R-:W-:Y:S05]  /*5ae0*/  @!P0 NANOSLEEP.SYNCS 0x989680 ;  /* 0x009896800000895d */ /* 0x002fea0003900000 */
[----:B------:R-:W1:Y:S01]  /*5af0*/  @!P0 SYNCS.PHASECHK.TRANS64 P0, [R2+URZ+0x16800], R3 ;  /* 0x01680003020085a7 */ /* 0x000e62000800007f */
[----:B------:R-:W-:Y:S04]  /*5b00*/  BSSY B0, `(.L_x_2305) ;  /* 0x0000006000007945 */ /* 0x000fe80003800000 */
[----:B-1----:R-:W-:Y:S05]  /*5b10*/  @P0 BRA `(.L_x_2306) ;  /* 0x0000000000100947 */ /* 0x002fea0003800000 */
.L_x_2307:
[----:B-1----:R1:W2:Y:S02]  /*5b20*/  SYNCS.PHASECHK.TRANS64.TRYWAIT P0, [R2+URZ+0x16800], R3 ;  /* 0x01680003020075a7 */ /* 0x0022a4000800017f */
[----:B--2---:R-:W-:Y:S05]  /*5b30*/  @!P0 NANOSLEEP.SYNCS 0x989680 ;  /* 0x009896800000895d */ /* 0x004fea0003900000 */
[----:B------:R-:W2:Y:S02]  /*5b40*/  @!P0 SYNCS.PHASECHK.TRANS64 P0, [R2+URZ+0x16800], R3 ;  /* 0x01680003020085a7 */ /* 0x000ea4000800007f */
[----:B--2---:R-:W-:Y:S05]  /*5b50*/  @!P0 BRA `(.L_x_2307) ;  /* 0xfffffffc00f08947 */ /* 0x004fea000383ffff */
.L_x_2306:
[----:B------:R-:W-:Y:S05]  /*5b60*/  BSYNC B0 ;  /* 0x0000000000007941 */ /* 0x000fea0003800000 */
.L_x_2305:
[----:B------:R-:W-:Y:S05]  /*5b70*/  BRA `(.L_x_2308) ;  /* 0x0000002c00907947 */ /* 0x000fea0003800000 */
.L_x_2304:
        /* <DEDUP_REMOVED lines=29> */
[----:B-1----:R-:W-:Y:S05]  /*5d50*/  CALL.ABS.NOINC R14 ;  /* 0x000000000e007343 */ /* 0x002fea0003c00000 */
.L_x_2310:
[----:B------:R-:W-:Y:S05]  /*5d60*/  BSYNC B6 ;  /* 0x0000000000067941 */ /* 0x000fea0003800000 */
.L_x_2309:
[----:B------:R-:W2:Y:S01]  /*5d70*/  LDL R20, [R1+0x24] ;  /* 0x0000240001147983 */ /* 0x000ea20000100800 */
[----:B------:R-:W-:Y:S01]  /*5d80*/  ULDC.U8 UR4, c[0x0][0x410] ;  /* 0x0001040000047ab9 */ /* 0x000fe20000000000 */
[----:B------:R-:W-:Y:S01]  /*5d90*/  BSSY B0, `(.L_x_2311) ;  /* 0x00002ba000007945 */ /* 0x000fe20003800000 */
[----:B------:R-:W-:Y:S01]  /*5da0*/  ISETP.NE.AND P0, PT, RZ, UR4, PT ;  /* 0x00000004ff007c0c */ /* 0x000fe2000bf05270 */
[----:B--2---:R-:W-:-:S12]  /*5db0*/  IMAD.IADD R39, R19, 0x1, R20 ;  /* 0x0000000113277824 */ /* 0x004fd800078e0214 */
[----:B------:R-:W-:Y:S05]  /*5dc0*/  @!P0 BRA `(.L_x_2312) ;  /* 0x00000014009c8947 */ /* 0x000fea0003800000 */
[----:B------:R-:W0:Y:S01]  /*5dd0*/  LDC R40, c[0x0][0x448] ;  /* 0x00011200ff287b82 */ /* 0x000e220000000800 */
[----:B------:R-:W1:Y:S01]  /*5de0*/  S2R R20, SR_TID.X ;  /* 0x0000000000147919 */ /* 0x000e620000002100 */
[----:B------:R-:W-:Y:S01]  /*5df0*/  ULDC.64 UR4, c[0x0][0x3f8] ;  /* 0x0000fe0000047ab9 */ /* 0x000fe20000000a00 */
[----:B------:R-:W-:Y:S01]  /*5e00*/  MOV R6, R26 ;  /* 0x0000001a00067202 */ /* 0x000fe20000000f00 */
[----:B------:R-:W-:Y:S01]  /*5e10*/  ULDC.64 UR6, c[0x0][0x408] ;  /* 0x0001020000067ab9 */ /* 0x000fe20000000a00 */
[----:B------:R-:W-:Y:S01]  /*5e20*/  IMAD.MOV.U32 R7, RZ, RZ, R31 ;  /* 0x000000ffff077224 */ /* 0x000fe200078e001f */
[----:B------:R-:W-:Y:S01]  /*5e30*/  SHF.R.S32.HI R38, RZ, 0x1f, R155 ;  /* 0x0000001fff267819 */ /* 0x000fe2000001149b */
[----:B------:R-:W-:Y:S02]  /*5e40*/  IMAD.MOV.U32 R8, RZ, RZ, R24 ;  /* 0x000000ffff087224 */ /* 0x000fe400078e0018 */
[----:B------:R-:W-:Y:S01]  /*5e50*/  IMAD.MOV.U32 R9, RZ, RZ, R33 ;  /* 0x000000ffff097224 */ /* 0x000fe200078e0021 */
[----:B0-----:R-:W-:Y:S01]  /*5e60*/  ISETP.NE.AND P0, PT, R40, 0x1, PT ;  /* 0x000000012800780c */ /* 0x001fe20003f05270 */
[----:B-1----:R-:W-:-:S12]  /*5e70*/  VIADD R21, R20, 0xffffff80 ;  /* 0xffffff8014157836 */ /* 0x002fd80000000000 */
[----:B------:R-:W0:Y:S01]  /*5e80*/  @P0 LDC R0, c[0x0][0x44c] ;  /* 0x00011300ff000b82 */ /* 0x000e220000000800 */
[----:B------:R-:W-:-:S04]  /*5e90*/  SHF.R.S32.HI R20, RZ, 0x1f, R21 ;  /* 0x0000001fff147819 */ /* 0x000fc80000011415 */
[----:B------:R-:W-:-:S03]  /*5ea0*/  LEA.HI R20, R20, R21, RZ, 0x2 ;  /* 0x0000001514147211 */ /* 0x000fc600078f10ff */
[----:B------:R-:W1:Y:S01]  /*5eb0*/  @P0 LDC R5, c[0x0][0x450] ;  /* 0x00011400ff050b82 */ /* 0x000e620000000800 */
[----:B------:R-:W-:-:S05]  /*5ec0*/  LOP3.LUT R20, R20, 0xfffffffc, RZ, 0xc0, !PT ;  /* 0xfffffffc14147812 */ /* 0x000fca00078ec0ff */
[----:B------:R-:W-:-:S04]  /*5ed0*/  IMAD.IADD R20, R21, 0x1, -R20 ;  /* 0x0000000115147824 */ /* 0x000fc800078e0a14 */
[----:B------:R-:W-:-:S04]  /*5ee0*/  IMAD R3, R20, 0x60, R39 ;  /* 0x0000006014037824 */ /* 0x000fc800078e0227 */
[----:B0-----:R-:W-:-:S05]  /*5ef0*/  @P0 IMAD.HI.U32 R0, R3, R0, RZ ;  /* 0x0000000003000227 */ /* 0x001fca00078e00ff */
[----:B-1----:R-:W-:-:S04]  /*5f00*/  @P0 SHF.R.U32.HI R3, RZ, R5, R0 ;  /* 0x00000005ff030219 */ /* 0x002fc80000011600 */
        /* <DEDUP_REMOVED lines=17> */
[----:B------:R0:W1:Y:S04]  /*6020*/  SHFL.IDX PT, R3, R6, RZ, 0x1c1f ;  /* 0x001c1fff06037589 */ /* 0x00006800000e0000 */
[----:B------:R0:W2:Y:S04]  /*6030*/  SHFL.IDX PT, R0, R4, RZ, 0x1c1f ;  /* 0x001c1fff04007589 */ /* 0x0000a800000e0000 */
[----:B------:R0:W3:Y:S04]  /*6040*/  SHFL.IDX PT, R5, R8, RZ, 0x1c1f ;  /* 0x001c1fff08057589 */ /* 0x0000e800000e0000 */
[----:B------:R0:W4:Y:S02]  /*6050*/  SHFL.IDX PT, R14, R7, RZ, 0x1c1f ;  /* 0x001c1fff070e7589 */ /* 0x00012400000e0000 */
.L_x_2528:
        /* <DEDUP_REMOVED lines=10> */
[----:B--2---:R-:W-:Y:S01]  /*6100*/  IMAD.MOV.U32 R10, RZ, RZ, R0 ;  /* 0x000000ffff0a7224 */ /* 0x004fe200078e0000 */
[----:B------:R-:W-:Y:S01]  /*6110*/  ISETP.GE.AND P3, PT, R155, UR4, PT ;  /* 0x000000049b007c0c */ /* 0x000fe2000bf66270 */
[----:B-1----:R-:W-:Y:S01]  /*6120*/  IMAD.MOV.U32 R11, RZ, RZ, R3 ;  /* 0x000000ffff0b7224 */ /* 0x002fe200078e0003 */
[----:B------:R-:W-:Y:S02]  /*6130*/  ISETP.GE.AND P2, PT, R152, UR4, PT ;  /* 0x0000000498007c0c */ /* 0x000fe4000bf46270 */
[----:B------:R-:W-:Y:S02]  /*6140*/  CS2R R30, SRZ ;  /* 0x00000000001e7805 */ /* 0x000fe4000001ff00 */
[----:B---3--:R-:W-:-:S07]  /*6150*/  MOV R15, R5 ;  /* 0x00000005000f7202 */ /* 0x008fce0000000f00 */
[C---:B------:R-:W-:Y:S01]  /*6160*/  @!P3 IMAD.SHL.U32 R35, R155.reuse, 0x2, RZ ;  /* 0x000000029b23b824 */ /* 0x040fe200078e00ff */
[----:B------:R-:W-:Y:S02]  /*6170*/  @!P3 SHF.L.U64.HI R20, R155, 0x1, R38 ;  /* 0x000000019b14b819 */ /* 0x000fe40000010226 */
[----:B------:R-:W-:Y:S02]  /*6180*/  CS2R R32, SRZ ;  /* 0x0000000000207805 */ /* 0x000fe4000001ff00 */
[----:B------:R-:W-:Y:S01]  /*6190*/  CS2R R24, SRZ ;  /* 0x0000000000187805 */ /* 0x000fe2000001ff00 */
[----:B------:R-:W-:Y:S01]  /*61a0*/  @!P2 IMAD.WIDE R10, R152, 0x2, R10 ;  /* 0x00000002980aa825 */ /* 0x000fe200078e020a */
[-C--:B------:R-:W-:Y:S02]  /*61b0*/  @!P3 IADD3 R26, P0, R0, R35.reuse, RZ ;  /* 0x00000023001ab210 */ /* 0x080fe40007f1e0ff */
[----:B----4-:R-:W-:Y:S01]  /*61c0*/  @!P3 IADD3 R34, P1, R14, R35, RZ ;  /* 0x000000230e22b210 */ /* 0x010fe20007f3e0ff */
        /* <DEDUP_REMOVED lines=8> */
.L_x_2315:
[----:B------:R-:W-:Y:S05]  /*6250*/  BSYNC B1 ;  /* 0x0000000000017941 */ /* 0x000fea0003800000 */
.L_x_2314:
[----:B--2--5:R-:W-:Y:S01]  /*6260*/  IMAD.MOV.U32 R0, RZ, RZ, R32 ;  /* 0x000000ffff007224 */ /* 0x024fe200078e0020 */
[----:B------:R-:W-:Y:S01]  /*6270*/  UMOV UR4, 0xffffffff ;  /* 0xffffffff00047882 */ /* 0x000fe20000000000 */
[----:B-1----:R-:W-:Y:S01]  /*6280*/  IMAD.MOV.U32 R3, RZ, RZ, R33 ;  /* 0x000000ffff037224 */ /* 0x002fe200078e0021 */
[----:B------:R-:W-:Y:S01]  /*6290*/  CS2R R26, SRZ ;  /* 0x00000000001a7805 */ /* 0x000fe2000001ff00 */
[----:B------:R-:W-:Y:S01]  /*62a0*/  IMAD.MOV.U32 R9, RZ, RZ, R21 ;  /* 0x000000ffff097224 */ /* 0x000fe200078e0015 */
[----:B------:R-:W-:Y:S01]  /*62b0*/  PRMT R41, R0, 0x7610, R41 ;  /* 0x0000761000297816 */ /* 0x000fe20000000029 */
[----:B---3--:R-:W-:Y:S01]  /*62c0*/  IMAD.MOV.U32 R5, RZ, RZ, R20 ;  /* 0x000000ffff057224 */ /* 0x008fe200078e0014 */
[----:B------:R-:W-:Y:S01]  /*62d0*/  PRMT R47, R3, 0x7610, R47 ;  /* 0x00007610032f7816 */ /* 0x000fe2000000002f */
[----:B------:R-:W-:Y:S01]  /*62e0*/  IMAD.MOV.U32 R0, RZ, RZ, R30 ;  /* 0x000000ffff007224 */ /* 0x000fe200078e001e */
[----:B------:R-:W-:Y:S01]  /*62f0*/  PRMT R35, R35, 0x5410, R9 ;  /* 0x0000541023237816 */ /* 0x000fe20000000009 */
[----:B------:R-:W-:Y:S01]  /*6300*/  IMAD.MOV.U32 R3, RZ, RZ, R31 ;  /* 0x000000ffff037224 */ /* 0x000fe200078e001f */
[----:B------:R-:W-:Y:S01]  /*6310*/  PRMT R36, R36, 0x5410, R5 ;  /* 0x0000541024247816 */ /* 0x000fe20000000005 */
[----:B------:R-:W-:Y:S01]  /*6320*/  IMAD.MOV.U32 R9, RZ, RZ, R25 ;  /* 0x000000ffff097224 */ /* 0x000fe200078e0019 */
[----:B------:R-:W-:-:S02]  /*6330*/  MOV R5, R24 ;  /* 0x0000001800057202 */ /* 0x000fc40000000f00 */
[----:B------:R-:W-:Y:S02]  /*6340*/  PRMT R41, R41, 0x5410, R0 ;  /* 0x0000541029297816 */ /* 0x000fe40000000000 */
[----:B------:R-:W-:Y:S02]  /*6350*/  PRMT R47, R47, 0x5410, R3 ;  /* 0x000054102f2f7816 */ /* 0x000fe40000000003 */
[----:B------:R-:W-:Y:S02]  /*6360*/  PRMT R48, R5, 0x7610, R48 ;  /* 0x0000761005307816 */ /* 0x000fe40000000030 */
[----:B------:R-:W-:Y:S01]  /*6370*/  PRMT R35, R9, 0x7610, R35 ;  /* 0x0000761009237816 */ /* 0x000fe20000000023 */
[----:B------:R-:W-:Y:S06]  /*6380*/  BRA.DIV UR4, `(.L_x_2316) ;  /* 0x0000011e04a47947 */ /* 0x000fec000b800000 */
[----:B------:R1:W2:Y:S04]  /*6390*/  SHFL.IDX PT, R3, R6, 0x1, 0x1c1f ;  /* 0x003c1f0006037f89 */ /* 0x0002a800000e0000 */
[----:B------:R1:W3:Y:S04]  /*63a0*/  SHFL.IDX PT, R0, R4, 0x1, 0x1c1f ;  /* 0x003c1f0004007f89 */ /* 0x0002e800000e0000 */
[----:B------:R1:W0:Y:S04]  /*63b0*/  SHFL.IDX PT, R5, R8, 0x1, 0x1c1f ;  /* 0x003c1f0008057f89 */ /* 0x00022800000e0000 */
[----:B----4-:R1:W4:Y:S02]  /*63c0*/  SHFL.IDX PT, R14, R7, 0x1, 0x1c1f ;  /* 0x003c1f00070e7f89 */ /* 0x01032400000e0000 */
.L_x_2534:
        /* <DEDUP_REMOVED lines=19> */
[----:B------:R-:W-:Y:S01]  /*6500*/  IMAD.MOV.U32 R15, RZ, RZ, R5 ;  /* 0x000000ffff0f7224 */ /* 0x000fe200078e0005 */
[----:B------:R-:W-:-:S09]  /*6510*/  CS2R R12, SRZ ;  /* 0x00000000000c7805 */ /* 0x000fd2000001ff00 */
[C---:B------:R-:W-:Y:S01]  /*6520*/  @!P3 IMAD.SHL.U32 R9, R155.reuse, 0x2, RZ ;  /* 0x000000029b09b824 */ /* 0x040fe200078e00ff */
[----:B------:R-:W-:Y:S02]  /*6530*/  @!P3 SHF.L.U64.HI R10, R155, 0x1, R38 ;  /* 0x000000019b0ab819 */ /* 0x000fe40000010226 */
[----:B------:R-:W-:Y:S01]  /*6540*/  CS2R R26, SRZ ;  /* 0x00000000001a7805 */ /* 0x000fe2000001ff00 */
[----:B------:R-:W-:Y:S01]  /*6550*/  @!P2 IMAD.WIDE R6, R152, 0x2, R6 ;  /* 0x000000029806a825 */ /* 0x000fe200078e0206 */
[-C--:B----4-:R-:W-:Y:S02]  /*6560*/  @!P3 IADD3 R4, P1, R14, R9.reuse, RZ ;  /* 0x000000090e04b210 */ /* 0x090fe40007f3e0ff */
[----:B------:R-:W-:Y:S02]  /*6570*/  @!P3 IADD3 R38, P0, R0, R9, RZ ;  /* 0x000000090026b210 */ /* 0x000fe40007f1e0ff */
[----:B------:R-:W-:Y:S01]  /*6580*/  CS2R R8, SRZ ;  /* 0x0000000000087805 */ /* 0x000fe2000001ff00 */
[----:B------:R0:W5:Y:S01]  /*6590*/  @!P2 LD.E.64 R12, desc[UR40][R6.64] ;  /* 0x00000028060ca980 */ /* 0x000162000c101b00 */
[----:B------:R-:W-:Y:S01]  /*65a0*/  @!P3 IMAD.X R5, R5, 0x1, R10, P1 ;  /* 0x000000010505b824 */ /* 0x000fe200008e060a */
[----:B------:R-:W-:-:S02]  /*65b0*/  @!P3 IADD3.X R39, R3, R10, RZ, P0, !PT ;  /* 0x0000000a0327b210 */ /* 0x000fc400007fe4ff */
[----:B------:R-:W-:Y:S01]  /*65c0*/  CS2R R10, SRZ ;  /* 0x00000000000a7805 */ /* 0x000fe2000001ff00 */
[----:B------:R-:W-:Y:S02]  /*65d0*/  @!P2 IMAD.WIDE R14, R152, 0x2, R14 ;  /* 0x00000002980ea825 */ /* 0x000fe400078e020e */
[----:B------:R0:W5:Y:S04]  /*65e0*/  @!P3 LD.E.64 R8, desc[UR40][R38.64] ;  /* 0x000000282608b980 */ /* 0x000168000c101b00 */
[----:B------:R0:W5:Y:S04]  /*65f0*/  @!P2 LD.E.64 R26, desc[UR40][R14.64] ;  /* 0x000000280e1aa980 */ /* 0x000168000c101b00 */
[----:B------:R0:W5:Y:S02]  /*6600*/  @!P3 LD.E.64 R10, desc[UR40][R4.64] ;  /* 0x00000028040ab980 */ /* 0x000164000c101b00 */
.L_x_2318:
[----:B------:R-:W-:Y:S05]  /*6610*/  BSYNC B1 ;  /* 0x0000000000017941 */ /* 0x000fea0003800000 */
.L_x_2317:
[----:B0-----:R-:W0:Y:S01]  /*6620*/  S2R R7, SR_TID.X ;  /* 0x0000000000077919 */ /* 0x001e220000002100 */
[----:B------:R-:W1:Y:S01]  /*6630*/  SYNCS.PHASECHK.TRANS64.TRYWAIT P0, [R2+URZ+0x16800], R37 ;  /* 0x01680025020075a7 */ /* 0x000e62000800017f */
[----:B------:R-:W-:Y:S01]  /*6640*/  LOP3.LUT R3, R34, 0x1c0, RZ, 0xc0, !PT ;  /* 0x000001c022037812 */ /* 0x000fe200078ec0ff */
[----:B-----5:R-:W-:Y:S01]  /*6650*/  IMAD.MOV.U32 R4, RZ, RZ, R26 ;  /* 0x000000ffff047224 */ /* 0x020fe200078e001a */
[----:B------:R-:W-:Y:S01]  /*6660*/  BSSY B1, `(.L_x_2319) ;  /* 0x000001e000017945 */ /* 0x000fe20003800000 */
[----:B------:R-:W-:Y:S01]  /*6670*/  IMAD.MOV.U32 R5, RZ, RZ, R11 ;  /* 0x000000ffff057224 */ /* 0x000fe200078e000b */
[----:B---3--:R-:W-:Y:S01]  /*6680*/  LOP3.LUT R0, R3, 0x18, R16, 0xf8, !PT ;  /* 0x0000001803007812 */ /* 0x008fe200078ef810 */
[----:B------:R-:W-:Y:S01]  /*6690*/  IMAD R34, R29, -0xc0, R40 ;  /* 0xffffff401d227824 */ /* 0x000fe200078e0228 */
[----:B------:R-:W-:Y:S01]  /*66a0*/  SHF.R.U32.HI R3, RZ, 0x3, R3 ;  /* 0x00000003ff037819 */ /* 0x000fe20000011603 */
[----:B------:R-:W-:Y:S01]  /*66b0*/  IMAD.MOV.U32 R6, RZ, RZ, R12 ;  /* 0x000000ffff067224 */ /* 0x000fe200078e000c */
[----:B------:R-:W-:Y:S01]  /*66c0*/  PRMT R36, R4, 0x7610, R36 ;  /* 0x0000761004247816 */ /* 0x000fe20000000024 */
[----:B------:R-:W-:Y:S01]  /*66d0*/  IMAD.MOV.U32 R4, RZ, RZ, R10 ;  /* 0x000000ffff047224 */ /* 0x000fe200078e000a */
[----:B------:R-:W-:Y:S01]  /*66e0*/  LOP3.LUT R0, R0, R3, RZ, 0x3c, !PT ;  /* 0x0000000300007212 */ /* 0x000fe200078e3cff */
[----:B------:R-:W-:Y:S01]  /*66f0*/  IMAD.MOV.U32 R3, RZ, RZ, R27 ;  /* 0x000000ffff037224 */ /* 0x000fe200078e001b */
[----:B------:R-:W-:-:S02]  /*6700*/  VIMNMX R34, R34, 0xc0, PT ;  /* 0x000000c022227848 */ /* 0x000fc40003fe0100 */
[----:B----4-:R-:W-:Y:S01]  /*6710*/  PRMT R14, R4, 0x5410, R5 ;  /* 0x00005410040e7816 */ /* 0x010fe20000000005 */
[----:B------:R-:W-:Y:S01]  /*6720*/  IMAD.MOV.U32 R4, RZ, RZ, R8 ;  /* 0x000000ffff047224 */ /* 0x000fe200078e0008 */
[----:B------:R-:W-:Y:S01]  /*6730*/  PRMT R29, R3, 0x7610, R29 ;  /* 0x00007610031d7816 */ /* 0x000fe2000000001d */
[----:B------:R-:W-:Y:S01]  /*6740*/  IMAD.MOV.U32 R5, RZ, RZ, R9 ;  /* 0x000000ffff057224 */ /* 0x000fe200078e0009 */
        /* <DEDUP_REMOVED lines=8> */
[----:B------:R-:W-:Y:S01]  /*67d0*/  IMAD R3, R7, 0x200, R0 ;  /* 0x0000020007037824 */ /* 0x000fe200078e0200 */
[----:B------:R-:W-:-:S03]  /*67e0*/  MOV R0, R13 ;  /* 0x0000000d00007202 */ /* 0x000fc60000000f00 */
[----:B------:R-:W-:Y:S01]  /*67f0*/  IMAD R3, R3, 0x2, R2 ;  /* 0x0000000203037824 */ /* 0x000fe200078e0202 */
[----:B------:R-:W-:-:S03]  /*6800*/  PRMT R29, R29, 0x5410, R0 ;  /* 0x000054101d1d7816 */ /* 0x000fc60000000000 */
[C---:B------:R-:W-:Y:S02]  /*6810*/  VIADD R4, R3.reuse, 0x8400 ;  /* 0x0000840003047836 */ /* 0x040fe40000000000 */
[----:B------:R-:W-:Y:S01]  /*6820*/  VIADD R0, R3, 0x8440 ;  /* 0x0000844003007836 */ /* 0x000fe20000000000 */
[----:B-1----:R-:W-:Y:S06]  /*6830*/  @!P0 BRA `(.L_x_2320) ;  /* 0x0000011800e88947 */ /* 0x002fec0003800000 */
.L_x_2535:
[----:B------:R-:W-:Y:S05]  /*6840*/  BSYNC B1 ;  /* 0x0000000000017941 */ /* 0x000fea0003800000 */
.L_x_2319:
[----:B------:R-:W-:Y:S01]  /*6850*/  BSSY B1, `(.L_x_2321) ;  /* 0x000005f000017945 */ /* 0x000fe20003800000 */
[----:B------:R-:W-:Y:S01]  /*6860*/  PRMT R15, R15, 0x5410, R5 ;  /* 0x000054100f0f7816 */ /* 0x000fe20000000005 */
[----:B------:R-:W-:Y:S02]  /*6870*/  @P2 VIADD R0, R4, 0xffffffc0 ;  /* 0xffffffc004002836 */ /* 0x000fe40000000000 */
[----:B------:R-:W-:Y:S05]  /*6880*/  @P1 BRA `(.L_x_2322) ;  /* 0x00000004006c1947 */ /* 0x000fea0003800000 */
[----:B------:R-:W1:Y:S01]  /*6890*/  LDC R4, c[0x0][0x3f4] ;  /* 0x0000fd00ff047b82 */ /* 0x000e620000000800 */
[----:B------:R-:W-:Y:S01]  /*68a0*/  BSSY B2, `(.L_x_2323) ;  /* 0x000002e000027945 */ /* 0x000fe20003800000 */
[-C--:B-1----:R-:W-:Y:S02]  /*68b0*/  ISETP.GE.AND P0, PT, R152, R4.reuse, PT ;  /* 0x000000049800720c */ /* 0x082fe40003f06270 */
[----:B------:R-:W-:-:S11]  /*68c0*/  ISETP.GE.AND P1, PT, R155, R4, PT ;  /* 0x000000049b00720c */ /* 0x000fd60003f26270 */
[----:B------:R-:W-:Y:S05]  /*68d0*/  @P0 BRA `(.L_x_2324) ;  /* 0x0000000000a80947 */ /* 0x000fea0003800000 */
[----:B------:R-:W1:Y:S01]  /*68e0*/  LDS.128 R4, [R3+0x8400] ;  /* 0x0084000003047984 */ /* 0x000e620000000c00 */
[----:B------:R-:W-:Y:S01]  /*68f0*/  SHF.R.U32.HI R40, RZ, 0x10, R33 ;  /* 0x00000010ff287819 */ /* 0x000fe20000011621 */
[--C-:B------:R-:W-:Y:S01]  /*6900*/  HADD2.F32 R39, -RZ, R41.reuse.H0_H0 ;  /* 0x20000029ff277230 */ /* 0x100fe20000004100 */
[----:B------:R-:W-:Y:S01]  /*6910*/  SHF.R.U32.HI R38, RZ, 0x10, R31 ;  /* 0x00000010ff267819 */ /* 0x000fe2000001161f */
[----:B0-----:R-:W-:Y:S01]  /*6920*/  HADD2.F32 R37, -RZ, R41.H1_H1 ;  /* 0x30000029ff257230 */ /* 0x001fe20000004100 */
        /* <DEDUP_REMOVED lines=9> */
[----:B------:R-:W-:Y:S01]  /*69c0*/  FMUL.FTZ R33, R33, R38 ;  /* 0x0000002621217220 */ /* 0x000fe20000410000 */
[--C-:B------:R-:W-:Y:S02]  /*69d0*/  HADD2.F32 R30, -RZ, R6.reuse.H0_H0 ;  /* 0x20000006ff1e7230 */ /* 0x100fe40000004100 */
[----:B------:R-:W-:Y:S01]  /*69e0*/  FMUL.FTZ R42, R4, R39 ;  /* 0x00000027042a7220 */ /* 0x000fe20000410000 */
[----:B------:R-:W-:-:S02]  /*69f0*/  HADD2.F32 R31, -RZ, R6.H1_H1 ;  /* 0x30000006ff1f7230 */ /* 0x000fc40000004100 */
[C---:B------:R-:W-:Y:S01]  /*6a00*/  FFMA.FTZ R43, R32.reuse, R38, -R41 ;  /* 0x00000026202b7223 */ /* 0x040fe20000010829 */
[--C-:B------:R-:W-:Y:S02]  /*6a10*/  HADD2.F32 R6, -RZ, R5.reuse.H0_H0 ;  /* 0x20000005ff067230 */ /* 0x100fe40000004100 */
[----:B------:R-:W-:Y:S01]  /*6a20*/  FFMA.FTZ R44, R32, R40, R33 ;  /* 0x00000028202c7223 */ /* 0x000fe20000010021 */
[-C--:B------:R-:W-:Y:S01]  /*6a30*/  FMUL.FTZ R38, R4, R37.reuse ;  /* 0x0000002504267220 */ /* 0x080fe20000410000 */
[C---:B------:R-:W-:Y:S01]  /*6a40*/  FFMA.FTZ R42, R7.reuse, R37, -R42 ;  /* 0x00000025072a7223 */ /* 0x040fe2000001082a */
[----:B------:R-:W-:Y:S02]  /*6a50*/  HADD2.F32 R5, -RZ, R5.H1_H1 ;  /* 0x30000005ff057230 */ /* 0x000fe40000004100 */
[--C-:B------:R-:W-:Y:S02]  /*6a60*/  HADD2.F32 R37, -RZ, R47.reuse.H0_H0 ;  /* 0x2000002fff257230 */ /* 0x100fe40000004100 */
[----:B------:R-:W-:Y:S01]  /*6a70*/  FFMA.FTZ R39, R7, R39, R38 ;  /* 0x0000002707277223 */ /* 0x000fe20000010026 */
[----:B------:R-:W-:-:S02]  /*6a80*/  HADD2.F32 R32, -RZ, R47.H1_H1 ;  /* 0x3000002fff207230 */ /* 0x000fc40000004100 */
        /* <DEDUP_REMOVED lines=15> */
.L_x_2324:
[----:B------:R-:W-:Y:S05]  /*6b80*/  BSYNC B2 ;  /* 0x0000000000027941 */ /* 0x000fea0003800000 */
.L_x_2323:
[----:B------:R-:W-:Y:S05]  /*6b90*/  @P1 BRA `(.L_x_2322) ;  /* 0x0000000000a81947 */ /* 0x000fea0003800000 */
[----:B-1----:R-:W1:Y:S01]  /*6ba0*/  LDS.128 R4, [R0] ;  /* 0x0000000000047984 */ /* 0x002e620000000c00 */
[----:B------:R-:W-:Y:S01]  /*6bb0*/  SHF.R.U32.HI R31, RZ, 0x10, R25 ;  /* 0x00000010ff1f7819 */ /* 0x000fe20000011619 */
[----:B------:R-:W-:Y:S01]  /*6bc0*/  HADD2.F32 R30, -RZ, R48.H0_H0 ;  /* 0x20000030ff1e7230 */ /* 0x000fe20000004100 */
[----:B------:R-:W-:Y:S01]  /*6bd0*/  SHF.R.U32.HI R33, RZ, 0x10, R21 ;  /* 0x00000010ff217819 */ /* 0x000fe20000011615 */
[----:B------:R-:W-:Y:S01]  /*6be0*/  HADD2.F32 R32, -RZ, R36.H1_H1 ;  /* 0x30000024ff207230 */ /* 0x000fe20000004100 */
[----:B------:R-:W-:Y:S01]  /*6bf0*/  SHF.R.U64 R41, R24, 0x10, R25 ;  /* 0x0000001018297819 */ /* 0x000fe20000001219 */
[----:B------:R-:W-:Y:S01]  /*6c00*/  HADD2.F32 R31, -RZ, R31.H0_H0 ;  /* 0x2000001fff1f7230 */ /* 0x000fe20000004100 */
[----:B------:R-:W-:Y:S01]  /*6c10*/  SHF.R.U64 R39, R20, 0x10, R21 ;  /* 0x0000001014277819 */ /* 0x000fe20000001215 */
[----:B------:R-:W-:Y:S02]  /*6c20*/  HADD2.F32 R33, -RZ, R33.H0_H0 ;  /* 0x20000021ff217230 */ /* 0x000fe40000004100 */
[----:B-1----:R-:W-:-:S02]  /*6c30*/  HADD2.F32 R25, -RZ, R7.H1_H1 ;  /* 0x30000007ff197230 */ /* 0x002fc40000004100 */
[----:B------:R-:W-:Y:S02]  /*6c40*/  HADD2.F32 R24, -RZ, R7.H0_H0 ;  /* 0x20000007ff187230 */ /* 0x000fe40000004100 */
[--C-:B------:R-:W-:Y:S02]  /*6c50*/  HADD2.F32 R7, -RZ, R4.reuse.H0_H0 ;  /* 0x20000004ff077230 */ /* 0x100fe40000004100 */
[C---:B------:R-:W-:Y:S01]  /*6c60*/  FMUL.FTZ R40, R25.reuse, R31 ;  /* 0x0000001f19287220 */ /* 0x040fe20000410000 */
[----:B------:R-:W-:Y:S02]  /*6c70*/  HADD2.F32 R4, -RZ, R4.H1_H1 ;  /* 0x30000004ff047230 */ /* 0x000fe40000004100 */
[-C--:B0-----:R-:W-:Y:S01]  /*6c80*/  FMUL.FTZ R37, R25, R33.reuse ;  /* 0x0000002119257220 */ /* 0x081fe20000410000 */
[--C-:B------:R-:W-:Y:S02]  /*6c90*/  HADD2.F32 R20, -RZ, R6.reuse.H0_H0 ;  /* 0x20000006ff147230 */ /* 0x100fe40000004100 */
[----:B------:R-:W-:Y:S01]  /*6ca0*/  FFMA.FTZ R42, R24, R33, R40 ;  /* 0x00000021182a7223 */ /* 0x000fe20000010028 */
[----:B------:R-:W-:-:S02]  /*6cb0*/  HADD2.F32 R21, -RZ, R6.H1_H1 ;  /* 0x30000006ff157230 */ /* 0x000fc40000004100 */
[----:B------:R-:W-:Y:S01]  /*6cc0*/  FMUL.FTZ R38, R4, R32 ;  /* 0x0000002004267220 */ /* 0x000fe20000410000 */
[----:B------:R-:W-:Y:S02]  /*6cd0*/  HADD2.F32 R25, -RZ, R35.H1_H1 ;  /* 0x30000023ff197230 */ /* 0x000fe40000004100 */
[----:B------:R-:W-:Y:S01]  /*6ce0*/  FFMA.FTZ R37, R24, R31, -R37 ;  /* 0x0000001f18257223 */ /* 0x000fe20000010825 */
[----:B------:R-:W-:Y:S02]  /*6cf0*/  HADD2.F32 R6, -RZ, R5.H0_H0 ;  /* 0x20000005ff067230 */ /* 0x000fe40000004100 */
[-C--:B------:R-:W-:Y:S01]  /*6d00*/  FMUL.FTZ R40, R4, R30.reuse ;  /* 0x0000001e04287220 */ /* 0x080fe20000410000 */
[----:B------:R-:W-:Y:S02]  /*6d10*/  HADD2.F32 R35, -RZ, R35.H0_H0 ;  /* 0x20000023ff237230 */ /* 0x000fe40000004100 */
[----:B------:R-:W-:Y:S01]  /*6d20*/  FFMA.FTZ R38, R7, R30, -R38 ;  /* 0x0000001e07267223 */ /* 0x000fe20000010826 */
[----:B------:R-:W-:-:S02]  /*6d30*/  HADD2.F32 R5, -RZ, R5.H1_H1 ;  /* 0x30000005ff057230 */ /* 0x000fc40000004100 */
        /* <DEDUP_REMOVED lines=16> */
.L_x_2322:
[----:B------:R-:W-:Y:S05]  /*6e40*/  BSYNC B1 ;  /* 0x0000000000017941 */ /* 0x000fea0003800000 */
.L_x_2321:
[----:B-12---:R-:W-:-:S05]  /*6e50*/  VIADD R4, R19, 0x60 ;  /* 0x0000006013047836 */ /* 0x006fca0000000000 */
[----:B------:R-:W-:-:S13]  /*6e60*/  ISETP.GE.AND P0, PT, R4, R34, PT ;  /* 0x000000220400720c */ /* 0x000fda0003f06270 */
[----:B------:R-:W-:Y:S05]  /*6e70*/  @P0 BRA `(.L_x_2325) ;  /* 0x0000001800ac0947 */ /* 0x000fea0003800000 */
[----:B------:R-:W1:Y:S01]  /*6e80*/  LDC R4, c[0x0][0x3f4] ;  /* 0x0000fd00ff047b82 */ /* 0x000e620000000800 */
[----:B------:R-:W-:Y:S01]  /*6e90*/  BSSY B1, `(.L_x_2326) ;  /* 0x000002e000017945 */ /* 0x000fe20003800000 */
[-C--:B-1----:R-:W-:Y:S02]  /*6ea0*/  ISETP.GE.AND P0, PT, R152, R4.reuse, PT ;  /* 0x000000049800720c */ /* 0x082fe40003f06270 */
[----:B------:R-:W-:-:S11]  /*6eb0*/  ISETP.GE.AND P1, PT, R155, R4, PT ;  /* 0x000000049b00720c */ /* 0x000fd60003f26270 */
[----:B------:R-:W-:Y:S05]  /*6ec0*/  @P0 BRA `(.L_x_2327) ;  /* 0x0000000000a80947 */ /* 0x000fea0003800000 */
[----:B------:R-:W1:Y:S01]  /*6ed0*/  LDS.128 R4, [R3+0xb400] ;  /* 0x00b4000003047984 */ /* 0x000e620000000c00 */
[--C-:B------:R-:W-:Y:S01]  /*6ee0*/  SHF.R.U64 R33, R26, 0x10, R27.reuse ;  /* 0x000000101a217819 */ /* 0x100fe2000000121b */
[----:B------:R-:W-:Y:S01]  /*6ef0*/  HADD2.F32 R24, -RZ, R48.H1_H1 ;  /* 0x30000030ff187230 */ /* 0x000fe20000004100 */
        /* <DEDUP_REMOVED lines=39> */
.L_x_2327:
[----:B------:R-:W-:Y:S05]  /*7170*/  BSYNC B1 ;  /* 0x0000000000017941 */ /* 0x000fea0003800000 */
.L_x_2326:
[----:B------:R-:W-:Y:S05]  /*7180*/  @P1 BRA `(.L_x_2325) ;  /* 0x0000001400e81947 */ /* 0x000fea0003800000 */
[----:B-1----:R-:W1:Y:S01]  /*7190*/  LDS.128 R4, [R0+0x3000] ;  /* 0x0030000000047984 */ /* 0x002e620000000c00 */
[----:B------:R-:W-:Y:S01]  /*71a0*/  SHF.R.U32.HI R20, RZ, 0x10, R11 ;  /* 0x00000010ff147819 */ /* 0x000fe2000001160b */
[--C-:B------:R-:W-:Y:S01]  /*71b0*/  HADD2.F32 R13, -RZ, R14.reuse.H0_H0 ;  /* 0x2000000eff0d7230 */ /* 0x100fe20000004100 */
[----:B------:R-:W-:Y:S01]  /*71c0*/  SHF.R.U32.HI R12, RZ, 0x10, R9 ;  /* 0x00000010ff0c7819 */ /* 0x000fe20000011609 */
        /* <DEDUP_REMOVED lines=39> */
.L_x_2312:
[----:B------:R-:W0:Y:S01]  /*7440*/  S2R R0, SR_TID.X ;  /* 0x0000000000007919 */ /* 0x000e220000002100 */
[----:B------:R-:W1:Y:S01]  /*7450*/  LDC R32, c[0x0][0x448] ;  /* 0x00011200ff207b82 */ /* 0x000e620000000800 */
[----:B------:R-:W-:Y:S01]  /*7460*/  ULDC.64 UR4, c[0x0][0x3f8] ;  /* 0x0000fe0000047ab9 */ /* 0x000fe20000000a00 */
[----:B------:R-:W-:Y:S01]  /*7470*/  ULDC.64 UR6, c[0x0][0x408] ;  /* 0x0001020000067ab9 */ /* 0x000fe20000000a00 */
[----:B------:R-:W-:Y:S01]  /*7480*/  IMAD.MOV.U32 R27, RZ, RZ, R31 ;  /* 0x000000ffff1b7224 */ /* 0x000fe200078e001f */
[----:B------:R-:W-:Y:S01]  /*7490*/  SHF.R.S32.HI R43, RZ, 0x1f, R16 ;  /* 0x0000001fff2b7819 */ /* 0x000fe20000011410 */
[----:B------:R-:W-:Y:S01]  /*74a0*/  IMAD.MOV.U32 R4, RZ, RZ, R24 ;  /* 0x000000ffff047224 */ /* 0x000fe200078e0018 */
[----:B-1----:R-:W-:Y:S01]  /*74b0*/  ISETP.NE.AND P0, PT, R32, 0x1, PT ;  /* 0x000000012000780c */ /* 0x002fe20003f05270 */
[----:B0-----:R-:W-:-:S05]  /*74c0*/  VIADD R0, R0, 0xffffff80 ;  /* 0xffffff8000007836 */ /* 0x001fca0000000000 */
[----:B------:R-:W-:-:S07]  /*74d0*/  SHF.R.S32.HI R3, RZ, 0x1f, R0 ;  /* 0x0000001fff037819 */ /* 0x000fce0000011400 */
[----:B------:R-:W0:Y:S01]  /*74e0*/  @P0 LDC R5, c[0x0][0x450] ;  /* 0x00011400ff050b82 */ /* 0x000e220000000800 */
[----:B------:R-:W-:-:S04]  /*74f0*/  LEA.HI R3, R3, R0, RZ, 0x2 ;  /* 0x0000000003037211 */ /* 0x000fc800078f10ff */
[----:B------:R-:W-:-:S04]  /*7500*/  LOP3.LUT R3, R3, 0xfffffffc, RZ, 0xc0, !PT ;  /* 0xfffffffc03037812 */ /* 0x000fc800078ec0ff */
[----:B------:R-:W-:Y:S02]  /*7510*/  IADD3 R3, R0, -R3, RZ ;  /* 0x8000000300037210 */ /* 0x000fe40007ffe0ff */
[----:B------:R-:W1:Y:S03]  /*7520*/  @P0 LDC R0, c[0x0][0x44c] ;  /* 0x00011300ff000b82 */ /* 0x000e660000000800 */
[----:B------:R-:W-:-:S04]  /*7530*/  IMAD R3, R3, 0x60, R39 ;  /* 0x0000006003037824 */ /* 0x000fc800078e0227 */
[----:B-1----:R-:W-:-:S05]  /*7540*/  @P0 IMAD.HI.U32 R0, R3, R0, RZ ;  /* 0x0000000003000227 */ /* 0x002fca00078e00ff */
[----:B0-----:R-:W-:Y:S01]  /*7550*/  @P0 SHF.R.U32.HI R3, RZ, R5, R0 ;  /* 0x00000005ff030219 */ /* 0x001fe20000011600 */
        /* <DEDUP_REMOVED lines=19> */
[----:B------:R-:W0:Y:S03]  /*7690*/  LDC R41, c[0x0][0x3f4] ;  /* 0x0000fd00ff297b82 */ /* 0x000e260000000800 */
[----:B------:R-:W1:Y:S04]  /*76a0*/  SHFL.IDX PT, R3, R25, RZ, 0x1c1f ;  /* 0x001c1fff19037589 */ /* 0x000e6800000e0000 */
[----:B------:R-:W3:Y:S04]  /*76b0*/  SHFL.IDX PT, R0, R26, RZ, 0x1c1f ;  /* 0x001c1fff1a007589 */ /* 0x000ee800000e0000 */
[----:B------:R-:W4:Y:S04]  /*76c0*/  SHFL.IDX PT, R14, R27, RZ, 0x1c1f ;  /* 0x001c1fff1b0e7589 */ /* 0x000f2800000e0000 */
[----:B------:R-:W5:Y:S01]  /*76d0*/  SHFL.IDX PT, R4, R24, RZ, 0x1c1f ;  /* 0x001c1fff18047589 */ /* 0x000f6200000e0000 */
[----:B0-----:R-:W-:Y:S01]  /*76e0*/  ISETP.GE.AND P0, PT, R16, R41, PT ;  /* 0x000000291000720c */ /* 0x001fe20003f06270 */
[----:B--2---:R-:W-:-:S05]  /*76f0*/  IMAD R32, R6, R32, RZ ;  /* 0x0000002006207224 */ /* 0x004fca00078e02ff */
[----:B------:R-:W-:-:S13]  /*7700*/  ISETP.GE.OR P1, PT, R39, R32, P0 ;  /* 0x000000202700720c */ /* 0x000fda0000726670 */
[C---:B------:R-:W-:Y:S01]  /*7710*/  @!P1 IMAD.SHL.U32 R5, R16.reuse, 0x2, RZ ;  /* 0x0000000210059824 */ /* 0x040fe200078e00ff */
[----:B------:R-:W-:-:S04]  /*7720*/  @!P1 SHF.L.U64.HI R21, R16, 0x1, R43 ;  /* 0x0000000110159819 */ /* 0x000fc8000001022b */
[----:B-1----:R-:W-:-:S05]  /*7730*/  @!P1 IADD3 R6, P2, R3, R5, RZ ;  /* 0x0000000503069210 */ /* 0x002fca0007f5e0ff */
[----:B---3--:R-:W-:Y:S01]  /*7740*/  @!P1 IMAD.X R7, R0, 0x1, R21, P2 ;  /* 0x0000000100079824 */ /* 0x008fe200010e0615 */
[----:B----4-:R-:W-:-:S04]  /*7750*/  @!P1 IADD3 R14, P2, R14, R5, RZ ;  /* 0x000000050e0e9210 */ /* 0x010fc80007f5e0ff */
[----:B------:R-:W2:Y:S01]  /*7760*/  @!P1 LD.E.128 R8, desc[UR40][R6.64] ;  /* 0x0000002806089980 */ /* 0x000ea2000c101d00 */
[----:B-----5:R-:W-:-:S05]  /*7770*/  @!P1 IMAD.X R3, R4, 0x1, R21, P2 ;  /* 0x0000000104039824 */ /* 0x020fca00010e0615 */
[----:B------:R-:W-:-:S05]  /*7780*/  @!P1 MOV R15, R3 ;  /* 0x00000003000f9202 */ /* 0x000fca0000000f00 */
        /* <DEDUP_REMOVED lines=16> */
[----:B---3--:R-:W-:Y:S01]  /*7890*/  @!P1 MOV R20, R4 ;  /* 0x0000000400149202 */ /* 0x008fe20000000f00 */
[----:B------:R-:W-:-:S02]  /*78a0*/  @!P1 IMAD.MOV.U32 R21, RZ, RZ, R5 ;  /* 0x000000ffff159224 */ /* 0x000fc400078e0005 */
[----:B------:R0:W3:Y:S01]  /*78b0*/  SHFL.IDX PT, R3, R25, 0x1, 0x1c1f ;  /* 0x003c1f0019037f89 */ /* 0x0000e200000e0000 */
[----:B------:R-:W-:Y:S02]  /*78c0*/  @!P1 IMAD.MOV.U32 R30, RZ, RZ, R6 ;  /* 0x000000ffff1e9224 */ /* 0x000fe400078e0006 */
[----:B------:R-:W-:Y:S02]  /*78d0*/  @!P1 IMAD.MOV.U32 R31, RZ, RZ, R7 ;  /* 0x000000ffff1f9224 */ /* 0x000fe400078e0007 */
[----:B------:R-:W-:Y:S02]  /*78e0*/  IMAD.MOV.U32 R4, RZ, RZ, R20 ;  /* 0x000000ffff047224 */ /* 0x000fe400078e0014 */
[----:B------:R-:W-:Y:S02]  /*78f0*/  IMAD.MOV.U32 R5, RZ, RZ, R21 ;  /* 0x000000ffff057224 */ /* 0x000fe400078e0015 */
[----:B------:R-:W-:Y:S02]  /*7900*/  IMAD.MOV.U32 R6, RZ, RZ, R30 ;  /* 0x000000ffff067224 */ /* 0x000fe400078e001e */
[----:B------:R-:W-:Y:S01]  /*7910*/  IMAD.MOV.U32 R8, RZ, RZ, R36 ;  /* 0x000000ffff087224 */ /* 0x000fe200078e0024 */
[----:B------:R-:W-:Y:S01]  /*7920*/  PRMT R45, R5, 0x7610, R45 ;  /* 0x00007610052d7816 */ /* 0x000fe2000000002d */
[----:B------:R-:W-:Y:S01]  /*7930*/  IMAD.MOV.U32 R9, RZ, RZ, R37 ;  /* 0x000000ffff097224 */ /* 0x000fe200078e0025 */
[----:B------:R-:W-:Y:S01]  /*7940*/  PRMT R56, R4, 0x5410, R6 ;  /* 0x0000541004387816 */ /* 0x000fe20000000006 */
[----:B------:R-:W-:Y:S01]  /*7950*/  IMAD.MOV.U32 R7, RZ, RZ, R31 ;  /* 0x000000ffff077224 */ /* 0x000fe200078e001f */
[----:B------:R-:W-:-:S02]  /*7960*/  CS2R R4, SRZ ;  /* 0x0000000000047805 */ /* 0x000fc4000001ff00 */
[----:B------:R-:W-:Y:S02]  /*7970*/  PRMT R33, R8, 0x5410, R9 ;  /* 0x0000541008217816 */ /* 0x000fe40000000009 */
[----:B012-4-:R-:W-:-:S07]  /*7980*/  PRMT R42, R42, 0x5410, R7 ;  /* 0x000054102a2a7816 */ /* 0x017fce0000000007 */
.L_x_2545:
[----:B------:R-:W2:Y:S01]  /*7990*/  LDL R7, [R1+0x50] ;  /* 0x0000500001077983 */ /* 0x000ea20000100800 */
[----:B------:R-:W-:Y:S01]  /*79a0*/  VIADD R39, R39, 0x60 ;  /* 0x0000006027277836 */ /* 0x000fe20000000000 */
[----:B------:R-:W-:Y:S01]  /*79b0*/  BSSY B1, `(.L_x_2329) ;  /* 0x0000016000017945 */ /* 0x000fe20003800000 */
[----:B------:R-:W-:Y:S02]  /*79c0*/  CS2R R8, SRZ ;  /* 0x0000000000087805 */ /* 0x000fe4000001ff00 */
[----:B------:R-:W-:Y:S02]  /*79d0*/  CS2R R10, SRZ ;  /* 0x00000000000a7805 */ /* 0x000fe4000001ff00 */
[----:B------:R-:W-:Y:S02]  /*79e0*/  ISETP.GE.AND P1, PT, R39, R32, PT ;  /* 0x000000202700720c */ /* 0x000fe40003f26270 */
[----:B--2---:R-:W-:-:S04]  /*79f0*/  LEA.HI R6, R7, R7, RZ, 0x1 ;  /* 0x0000000707067211 */ /* 0x004fc800078f08ff */
[----:B------:R-:W-:-:S04]  /*7a00*/  LOP3.LUT R6, R6, 0xfffffffe, RZ, 0xc0, !PT ;  /* 0xfffffffe06067812 */ /* 0x000fc800078ec0ff */
[----:B------:R-:W-:Y:S02]  /*7a10*/  IADD3 R13, R7, -R6, RZ ;  /* 0x80000006070d7210 */ /* 0x000fe40007ffe0ff */
[----:B------:R-:W-:Y:S02]  /*7a20*/  CS2R R6, SRZ ;  /* 0x0000000000067805 */ /* 0x000fe4000001ff00 */
        /* <DEDUP_REMOVED lines=14> */
.L_x_2330:
[----:B------:R-:W-:Y:S05]  /*7b10*/  BSYNC B1 ;  /* 0x0000000000017941 */ /* 0x000fea0003800000 */
.L_x_2329:
[----:B------:R-:W0:Y:S01]  /*7b20*/  SYNCS.PHASECHK.TRANS64.TRYWAIT P1, [R2+URZ+0x16800], R13 ;  /* 0x0168000d020075a7 */ /* 0x000e22000802017f */
[----:B------:R-:W-:Y:S01]  /*7b30*/  IMAD R29, R29, -0xc0, R32 ;  /* 0xffffff401d1d7824 */ /* 0x000fe200078e0220 */
[----:B------:R-:W-:Y:S01]  /*7b40*/  BSSY B1, `(.L_x_2331) ;  /* 0x0000012000017945 */ /* 0x000fe20003800000 */
[----:B------:R-:W-:Y:S02]  /*7b50*/  VIADD R14, R19, 0x60 ;  /* 0x00000060130e7836 */ /* 0x000fe40000000000 */
[----:B---3-5:R-:W-:Y:S01]  /*7b60*/  IMAD.MOV.U32 R3, RZ, RZ, R4 ;  /* 0x000000ffff037224 */ /* 0x028fe200078e0004 */
[----:B------:R-:W-:Y:S01]  /*7b70*/  VIMNMX R0, R29, 0xc0, PT ;  /* 0x000000c01d007848 */ /* 0x000fe20003fe0100 */
[----:B------:R-:W-:Y:S02]  /*7b80*/  IMAD.MOV.U32 R12, RZ, RZ, R5 ;  /* 0x000000ffff0c7224 */ /* 0x000fe400078e0005 */
[----:B------:R-:W-:Y:S01]  /*7b90*/  IMAD.IADD R39, R16, 0x1, R41 ;  /* 0x0000000110277824 */ /* 0x000fe200078e0229 */
[----:B------:R-:W-:-:S02]  /*7ba0*/  ISETP.GE.OR P2, PT, R19, R0, P0 ;  /* 0x000000001300720c */ /* 0x000fc40000746670 */
[----:B------:R-:W-:Y:S01]  /*7bb0*/  ISETP.GE.OR P0, PT, R14, R0, P0 ;  /* 0x000000000e00720c */ /* 0x000fe20000706670 */
[----:B------:R-:W-:Y:S01]  /*7bc0*/  IMAD.MOV.U32 R0, RZ, RZ, R6 ;  /* 0x000000ffff007224 */ /* 0x000fe200078e0006 */
[----:B------:R-:W-:Y:S01]  /*7bd0*/  PRMT R32, R32, 0x5410, R3 ;  /* 0x0000541020207816 */ /* 0x000fe20000000003 */
[----:B------:R-:W-:Y:S01]  /*7be0*/  IMAD.MOV.U32 R3, RZ, RZ, R7 ;  /* 0x000000ffff037224 */ /* 0x000fe200078e0007 */
[----:B------:R-:W-:Y:S01]  /*7bf0*/  PRMT R38, R12, 0x7610, R38 ;  /* 0x000076100c267816 */ /* 0x000fe20000000026 */
[----:B------:R-:W-:Y:S01]  /*7c00*/  IMAD.MOV.U32 R14, RZ, RZ, R9 ;  /* 0x000000ffff0e7224 */ /* 0x000fe200078e0009 */
[----:B------:R-:W-:Y:S02]  /*7c10*/  MOV R12, R8 ;  /* 0x00000008000c7202 */ /* 0x000fe40000000f00 */
[----:B------:R-:W-:Y:S02]  /*7c20*/  PRMT R29, R0, 0x5410, R3 ;  /* 0x00005410001d7816 */ /* 0x000fe40000000003 */
[----:B------:R-:W-:-:S02]  /*7c30*/  PRMT R32, R12, 0x7610, R32 ;  /* 0x000076100c207816 */ /* 0x000fc40000000020 */
[----:B------:R-:W-:Y:S01]  /*7c40*/  PRMT R38, R38, 0x5410, R14 ;  /* 0x0000541026267816 */ /* 0x000fe2000000000e */
[----:B0-----:R-:W-:Y:S06]  /*7c50*/  @!P1 BRA `(.L_x_2332) ;  /* 0x0000010c00609947 */ /* 0x001fec0003800000 */
.L_x_2546:
[----:B------:R-:W-:Y:S05]  /*7c60*/  BSYNC B1 ;  /* 0x0000000000017941 */ /* 0x000fea0003800000 */
.L_x_2331:
        /* <DEDUP_REMOVED lines=27> */
[----:B------:R-:W-:Y:S02]  /*7e20*/  LOP3.LUT R12, R12, R15, RZ, 0x3c, !PT ;  /* 0x0000000f0c0c7212 */ /* 0x000fe400078e3cff */
[----:B------:R-:W-:-:S03]  /*7e30*/  LEA R41, R25, R24, 0x9 ;  /* 0x0000001819297211 */ /* 0x000fc600078e48ff */
        /* <DEDUP_REMOVED lines=76> */
.L_x_2334:
[----:B------:R-:W-:Y:S05]  /*8300*/  BSYNC B1 ;  /* 0x0000000000017941 */ /* 0x000fea0003800000 */
.L_x_2333:
        /* <DEDUP_REMOVED lines=17> */
[--C-:B------:R-:W-:Y:S02]  /*8420*/  SHF.R.U32.HI R21, RZ, 0x10, R9.reuse ;  /* 0x00000010ff157819 */ /* 0x100fe40000011609 */
[----:B------:R-:W-:-:S02]  /*8430*/  SHF.R.U64 R42, R8, 0x10, R9 ;  /* 0x00000010082a7819 */ /* 0x000fc40000001209 */
[----:B------:R-:W-:Y:S01]  /*8440*/  SHF.R.U32.HI R40, RZ, 0x10, R11 ;  /* 0x00000010ff287819 */ /* 0x000fe2000001160b */
[----:B------:R-:W-:Y:S01]  /*8450*/  HADD2.F32 R11, -RZ, R29.H0_H0 ;  /* 0x2000001dff0b7230 */ /* 0x000fe20000004100 */
        /* <DEDUP_REMOVED lines=8> */
[----:B-1----:R-:W-:-:S05]  /*84e0*/  HADD2.F32 R7, -RZ, R25.H0_H0 ;  /* 0x20000019ff077230 */ /* 0x002fca0000004100 */
[C---:B------:R-:W-:Y:S01]  /*84f0*/  FMUL.FTZ R30, R7.reuse, R38 ;  /* 0x00000026071e7220 */ /* 0x040fe20000410000 */
[-C--:B------:R-:W-:Y:S01]  /*8500*/  FMUL.FTZ R34, R7, R10.reuse ;  /* 0x0000000a07227220 */ /* 0x080fe20000410000 */
[----:B------:R-:W-:Y:S02]  /*8510*/  HADD2.F32 R25, -RZ, R25.H1_H1 ;  /* 0x30000019ff197230 */ /* 0x000fe40000004100 */
[C---:B------:R-:W-:Y:S01]  /*8520*/  FFMA.FTZ R30, R3.reuse, R10, -R30 ;  /* 0x0000000a031e7223 */ /* 0x040fe2000001081e */
[----:B------:R-:W-:Y:S02]  /*8530*/  HADD2.F32 R6, -RZ, R24.H0_H0 ;  /* 0x20000018ff067230 */ /* 0x000fe40000004100 */
[----:B------:R-:W-:Y:S01]  /*8540*/  FFMA.FTZ R34, R3, R38, R34 ;  /* 0x0000002603227223 */ /* 0x000fe20000010022 */
[----:B------:R-:W-:Y:S02]  /*8550*/  HADD2.F32 R10, -RZ, R21.H0_H0 ;  /* 0x20000015ff0a7230 */ /* 0x000fe40000004100 */
[----:B------:R-:W-:-:S02]  /*8560*/  HADD2.F32 R7, -RZ, R32.H1_H1 ;  /* 0x30000020ff077230 */ /* 0x000fc40000004100 */
[----:B------:R-:W-:Y:S02]  /*8570*/  HADD2.F32 R3, -RZ, R32.H0_H0 ;  /* 0x20000020ff037230 */ /* 0x000fe40000004100 */
[C---:B------:R-:W-:Y:S01]  /*8580*/  FMUL.FTZ R36, R25.reuse, R20 ;  /* 0x0000001419247220 */ /* 0x040fe20000410000 */
[----:B------:R-:W-:Y:S02]  /*8590*/  HADD2.F32 R13, -RZ, R13.H1_H1 ;  /* 0x3000000dff0d7230 */ /* 0x000fe40000004100 */
[-C--:B------:R-:W-:Y:S01]  /*85a0*/  FMUL.FTZ R32, R25, R10.reuse ;  /* 0x0000000a19207220 */ /* 0x080fe20000410000 */
[----:B------:R-:W-:Y:S02]  /*85b0*/  HADD2.F32 R0, -RZ, R12.H0_H0 ;  /* 0x2000000cff007230 */ /* 0x000fe40000004100 */
[C---:B------:R-:W-:Y:S01]  /*85c0*/  FMUL.FTZ R21, R6.reuse, R7 ;  /* 0x0000000706157220 */ /* 0x040fe20000410000 */
[-C--:B------:R-:W-:Y:S01]  /*85d0*/  FMUL.FTZ R6, R6, R3.reuse ;  /* 0x0000000306067220 */ /* 0x080fe20000410000 */
[C---:B------:R-:W-:Y:S01]  /*85e0*/  FFMA.FTZ R25, R13.reuse, R10, -R36 ;  /* 0x0000000a0d197223 */ /* 0x040fe20000010824 */
[----:B------:R-:W-:Y:S01]  /*85f0*/  FFMA.FTZ R31, R13, R20, R32 ;  /* 0x000000140d1f7223 */ /* 0x000fe20000010020 */
[----:B------:R-:W-:Y:S01]  /*8600*/  FFMA.FTZ R21, R0, R3, -R21 ;  /* 0x0000000300157223 */ /* 0x000fe20000010815 */
[----:B------:R-:W-:-:S02]  /*8610*/  HADD2.F32 R8, -RZ, R26.H0_H0 ;  /* 0x2000001aff087230 */ /* 0x000fc40000004100 */
[----:B------:R-:W-:Y:S01]  /*8620*/  FFMA.FTZ R13, R0, R7, R6 ;  /* 0x00000007000d7223 */ /* 0x000fe20000010006 */
[----:B------:R-:W-:Y:S02]  /*8630*/  HADD2.F32 R9, -RZ, R27.H0_H0 ;  /* 0x2000001bff097230 */ /* 0x000fe40000004100 */
[----:B------:R-:W-:Y:S02]  /*8640*/  HADD2.F32 R3, -RZ, R43.H0_H0 ;  /* 0x2000002bff037230 */ /* 0x000fe40000004100 */
[----:B------:R-:W-:Y:S02]  /*8650*/  HADD2.F32 R10, -RZ, R29.H1_H1 ;  /* 0x3000001dff0a7230 */ /* 0x000fe40000004100 */
[----:B------:R-:W-:Y:S02]  /*8660*/  HADD2.F32 R0, -RZ, R43.H1_H1 ;  /* 0x3000002bff007230 */ /* 0x000fe40000004100 */
[----:B------:R-:W-:Y:S01]  /*8670*/  FMUL.FTZ R7, R8, R11 ;  /* 0x0000000b08077220 */ /* 0x000fe20000410000 */
[----:B------:R-:W-:-:S02]  /*8680*/  HADD2.F32 R5, -RZ, R15.H0_H0 ;  /* 0x2000000fff057230 */ /* 0x000fc40000004100 */
[----:B------:R-:W-:Y:S01]  /*8690*/  FMUL.FTZ R29, R8, R3 ;  /* 0x00000003081d7220 */ /* 0x000fe20000410000 */
[----:B------:R-:W-:Y:S02]  /*86a0*/  HADD2.F32 R4, -RZ, R14.H0_H0 ;  /* 0x2000000eff047230 */ /* 0x000fe40000004100 */
[C---:B------:R-:W-:Y:S01]  /*86b0*/  FMUL.FTZ R32, R9.reuse, R10 ;  /* 0x0000000a09207220 */ /* 0x040fe20000410000 */
[----:B------:R-:W-:Y:S02]  /*86c0*/  HADD2.F32 R27, -RZ, R27.H1_H1 ;  /* 0x3000001bff1b7230 */ /* 0x000fe40000004100 */
[-C--:B------:R-:W-:Y:S01]  /*86d0*/  FMUL.FTZ R9, R9, R0.reuse ;  /* 0x0000000009097220 */ /* 0x080fe20000410000 */
[----:B------:R-:W-:Y:S02]  /*86e0*/  HADD2.F32 R8, -RZ, R33.H0_H0 ;  /* 0x20000021ff087230 */ /* 0x000fe40000004100 */
[----:B------:R-:W-:Y:S02]  /*86f0*/  HADD2.F32 R6, -RZ, R40.H0_H0 ;  /* 0x20000028ff067230 */ /* 0x000fe40000004100 */
[----:B------:R-:W-:Y:S01]  /*8700*/  FFMA.FTZ R32, R5, R0, -R32 ;  /* 0x0000000005207223 */ /* 0x000fe20000010820 */
[----:B------:R-:W-:-:S02]  /*8710*/  HADD2.F32 R15, -RZ, R15.H1_H1 ;  /* 0x3000000fff0f7230 */ /* 0x000fc40000004100 */
[C---:B------:R-:W-:Y:S01]  /*8720*/  FFMA.FTZ R20, R4.reuse, R3, -R7 ;  /* 0x0000000304147223 */ /* 0x040fe20000010807 */
[----:B------:R-:W-:Y:S01]  /*8730*/  FFMA.FTZ R29, R4, R11, R29 ;  /* 0x0000000b041d7223 */ /* 0x000fe2000001001d */
[----:B------:R-:W-:Y:S01]  /*8740*/  FFMA.FTZ R0, R5, R10, R9 ;  /* 0x0000000a05007223 */ /* 0x000fe20000010009 */
[----:B------:R-:W-:Y:S02]  /*8750*/  HADD2.F32 R24, -RZ, R24.H1_H1 ;  /* 0x30000018ff187230 */ /* 0x000fe40000004100 */
[C---:B------:R-:W-:Y:S01]  /*8760*/  FMUL.FTZ R4, R27.reuse, R8 ;  /* 0x000000081b047220 */ /* 0x040fe20000410000 */
[----:B------:R-:W-:Y:S02]  /*8770*/  HADD2.F32 R26, -RZ, R26.H1_H1 ;  /* 0x3000001aff1a7230 */ /* 0x000fe40000004100 */
[----:B------:R-:W-:Y:S01]  /*8780*/  FMUL.FTZ R10, R27, R6 ;  /* 0x000000061b0a7220 */ /* 0x000fe20000410000 */
[----:B------:R-:W-:Y:S02]  /*8790*/  HADD2.F32 R7, -RZ, R37.H0_H0 ;  /* 0x20000025ff077230 */ /* 0x000fe40000004100 */
[----:B------:R-:W-:-:S02]  /*87a0*/  HADD2.F32 R9, -RZ, R35.H0_H0 ;  /* 0x20000023ff097230 */ /* 0x000fc40000004100 */
[----:B------:R-:W-:Y:S02]  /*87b0*/  HADD2.F32 R3, -RZ, R42.H0_H0 ;  /* 0x2000002aff037230 */ /* 0x000fe40000004100 */
[----:B------:R-:W-:Y:S02]  /*87c0*/  HADD2.F32 R5, -RZ, R41.H0_H0 ;  /* 0x20000029ff057230 */ /* 0x000fe40000004100 */
[C---:B------:R-:W-:Y:S01]  /*87d0*/  FFMA.FTZ R27, R15.reuse, R6, -R4 ;  /* 0x000000060f1b7223 */ /* 0x040fe20000010804 */
[----:B------:R-:W-:Y:S02]  /*87e0*/  HADD2.F32 R12, -RZ, R12.H1_H1 ;  /* 0x3000000cff0c7230 */ /* 0x000fe40000004100 */
        /* <DEDUP_REMOVED lines=20> */
.L_x_2325:
[----:B------:R-:W-:Y:S05]  /*8930*/  BSYNC B0 ;  /* 0x0000000000007941 */ /* 0x000fea0003800000 */
.L_x_2311:
        /* <DEDUP_REMOVED lines=8> */
.L_x_2308:
[----:B------:R-:W-:-:S13]  /*89c0*/  ISETP.NE.AND P0, PT, R156, 0x3, PT ;  /* 0x000000039c00780c */ /* 0x000fda0003f05270 */
[----:B------:R-:W-:Y:S05]  /*89d0*/  @!P0 BRA `(.L_x_2335) ;  /* 0x0000000000048947 */ /* 0x000fea0003800000 */
[----:B------:R-:W-:Y:S01]  /*89e0*/  BPT.TRAP 0x1 ;  /* 0x000000040000795c */ /* 0x000fe20000300000 */
.L_x_2335:
[----:B-123--:R-:W-:Y:S01]  /*89f0*/  IMAD R4, R18, 0x8, R2 ;  /* 0x0000000812047824 */ /* 0x00efe200078e0202 */
[----:B0-----:R-:W-:-:S04]  /*8a00*/  SHF.L.U32 R3, R23, 0x1f, RZ ;  /* 0x0000001f17037819 */ /* 0x001fc800000006ff */
[----:B------:R0:W1:Y:S01]  /*8a10*/  SYNCS.PHASECHK.TRANS64.TRYWAIT P2, [R4+URZ+0x16830], R3 ;  /* 0x01683003040075a7 */ /* 0x000062000804017f */
[----:B------:R-:W-:Y:S05]  /*8a20*/  @!P0 BRA `(.L_x_2336) ;  /* 0x0000000000048947 */ /* 0x000fea0003800000 */
[----:B------:R-:W-:Y:S01]  /*8a30*/  BPT.TRAP 0x1 ;  /* 0x000000040000795c */ /* 0x000fe20000300000 */
.L_x_2336:
[----:B------:R-:W2:Y:S02]  /*8a40*/  S2R R0, SR_TID.X ;  /* 0x0000000000007919 */ /* 0x000ea40000002100 */
[----:B--2---:R-:W-:-:S04]  /*8a50*/  LOP3.LUT R0, R0, 0x7f, RZ, 0xc0, !PT ;  /* 0x0000007f00007812 */ /* 0x004fc800078ec0ff */
[----:B------:R-:W-:Y:S01]  /*8a60*/  ISETP.NE.AND P1, PT, R0, RZ, PT ;  /* 0x000000ff0000720c */ /* 0x000fe20003f25270 */
[----:B-1----:R-:W-:-:S12]  /*8a70*/  @P2 BRA `(.L_x_2337) ;  /* 0x0000000000082947 */ /* 0x002fd80003800000 */
[----:B------:R-:W1:Y:S02]  /*8a80*/  SYNCS.PHASECHK.TRANS64.TRYWAIT P2, [R4+URZ+0x16830], R3 ;  /* 0x01683003040075a7 */ /* 0x000e64000804017f */
[----:B-1----:R-:W-:Y:S05]  /*8a90*/  @!P2 BRA `(.L_x_2338) ;  /* 0x000000fc00e4a947 */ /* 0x002fea0003800000 */
.L_x_2337:
[----:B------:R-:W-:Y:S05]  /*8aa0*/  WARPSYNC.ALL ;  /* 0x0000000000007948 */ /* 0x000fea0003800000 */
[----:B------:R-:W-:Y:S02]  /*8ab0*/  IADD3 R0, R2, 0xe400, RZ ;  /* 0x0000e40002007810 */ /* 0x000fe40007ffe0ff */
[----:B------:R-:W-:Y:S02]  /*8ac0*/  LOP3.LUT R6, R28, 0x10000, RZ, 0xfc, !PT ;  /* 0x000100001c067812 */ /* 0x000fe400078efcff */
[----:B------:R-:W-:-:S04]  /*8ad0*/  SHF.R.U32.HI R0, RZ, 0x4, R0 ;  /* 0x00000004ff007819 */ /* 0x000fc80000011600 */
[----:B------:R-:W-:-:S04]  /*8ae0*/  LOP3.LUT R0, R0, 0x3fff, RZ, 0xc0, !PT ;  /* 0x00003fff00007812 */ /* 0x000fc800078ec0ff */
[----:B01----:R-:W-:Y:S01]  /*8af0*/  LOP3.LUT R3, R0, 0x10000, RZ, 0xfc, !PT ;  /* 0x0001000000037812 */ /* 0x003fe200078efcff */
[----:B------:R-:W-:Y:S02]  /*8b00*/  IMAD.MOV.U32 R7, RZ, RZ, 0x40000040 ;  /* 0x40000040ff077424 */ /* 0x000fe400078e00ff */
[----:B------:R-:W-:Y:S01]  /*8b10*/  IMAD.MOV.U32 R9, RZ, RZ, 0x40000040 ;  /* 0x40000040ff097424 */ /* 0x000fe200078e00ff */
[----:B------:R-:W-:Y:S01]  /*8b20*/  R2UR UR4, R6 ;  /* 0x00000000060472ca */ /* 0x000fe200000e0000 */
[----:B------:R-:W-:Y:S01]  /*8b30*/  IMAD R8, R18, 0x400, R3 ;  /* 0x0000040012087824 */ /* 0x000fe200078e0203 */
[----:B------:R-:W-:Y:S01]  /*8b40*/  R2UR UR5, R7 ;  /* 0x00000000070572ca */ /* 0x000fe200000e0000 */
[----:B-----5:R-:W-:Y:S01]  /*8b50*/  WARPGROUP.ARRIVE ;  /* 0x00000000000079c5 */ /* 0x020fe20000000000 */
[----:B------:R-:W-:Y:S01]  /*8b60*/  R2UR UR7, R9 ;  /* 0x00000000090772ca */ /* 0x000fe200000e0000 */
[----:B------:R-:W-:Y:S01]  /*8b70*/  VIADD R90, R6, 0x2 ;  /* 0x00000002065a7836 */ /* 0x000fe20000000000 */
[C---:B------:R-:W-:Y:S01]  /*8b80*/  R2UR UR6, R8.reuse ;  /* 0x00000000080672ca */ /* 0x040fe200000e0000 */
[----:B------:R-:W-:Y:S01]  /*8b90*/  IMAD.MOV.U32 R91, RZ, RZ, 0x40000040 ;  /* 0x40000040ff5b7424 */ /* 0x000fe200078e00ff */
[----:B------:R-:W-:Y:S01]  /*8ba0*/  STL [R1+0x4], R3 ;  /* 0x0000040301007387 */ /* 0x000fe20000100800 */
[----:B------:R-:W-:Y:S01]  /*8bb0*/  VIADD R10, R8, 0x2 ;  /* 0x00000002080a7836 */ /* 0x000fe20000000000 */
[----:B------:R-:W0:Y:S01]  /*8bc0*/  LDC R0, c[0x0][0x448] ;  /* 0x00011200ff007b82 */ /* 0x000e220000000800 */
[----:B------:R-:W-:Y:S01]  /*8bd0*/  IMAD.MOV.U32 R11, RZ, RZ, 0x40000040 ;  /* 0x40000040ff0b7424 */ /* 0x000fe200078e00ff */
[----:B------:R-:W2:Y:S04]  /*8be0*/  LDL R12, [R1+0x44] ;  /* 0x00004400010c7983 */ /* 0x000ea80000100800 */
[----:B------:R-:W2:Y:S03]  /*8bf0*/  LDL R94, [R1+0x24] ;  /* 0x00002400015e7983 */ /* 0x000ea60000100800 */
[----:B------:R-:W-:Y:S01]  /*8c00*/  HGMMA.64x128x16.F32 R24, gdesc[UR4], RZ, !UPT, gsb0 ;  /* 0x01e00000041879f0 */ /* 0x000fe2000c0008ff */
[----:B------:R-:W-:Y:S01]  /*8c10*/  R2UR UR4, R90 ;  /* 0x000000005a0472ca */ /* 0x000fe200000e0000 */
[----:B------:R-:W3:Y:S01]  /*8c20*/  LDL R88, [R1+0x2c] ;  /* 0x00002c0001587983 */ /* 0x000ee20000100800 */
[----:B------:R-:W-:-:S02]  /*8c30*/  R2UR UR5, R91 ;  /* 0x000000005b0572ca */ /* 0x000fc400000e0000 */
[----:B------:R-:W-:Y:S01]  /*8c40*/  R2UR UR6, R10 ;  /* 0x000000000a0672ca */ /* 0x000fe200000e0000 */
[----:B------:R1:W-:Y:S01]  /*8c50*/  STL.64 [R1+0x18], R90 ;  /* 0x0000185a01007387 */ /* 0x0003e20000100a00 */
[----:B------:R-:W-:-:S03]  /*8c60*/  R2UR UR7, R11 ;  /* 0x000000000b0772ca */ /* 0x000fc600000e0000 */
[----:B------:R-:W4:Y:S04]  /*8c70*/  LDL R13, [R1+0x40] ;  /* 0x00004000010d7983 */ /* 0x000f280000100800 */
[----:B-1----:R-:W4:Y:S01]  /*8c80*/  LDL R90, [R1+0x20] ;  /* 0x00002000015a7983 */ /* 0x002f220000100800 */
[----:B------:R-:W-:Y:S01]  /*8c90*/  VIADD R20, R6, 0x4 ;  /* 0x0000000406147836 */ /* 0x000fe20000000000 */
[----:B------:R-:W-:Y:S01]  /*8ca0*/  IADD3 R10, R8, 0x4, RZ ;  /* 0x00000004080a7810 */ /* 0x000fe20007ffe0ff */
[----:B------:R-:W-:Y:S02]  /*8cb0*/  IMAD.MOV.U32 R21, RZ, RZ, 0x40000040 ;  /* 0x40000040ff157424 */ /* 0x000fe400078e00ff */
[----:B------:R-:W-:Y:S01]  /*8cc0*/  IMAD.MOV.U32 R11, RZ, RZ, 0x40000040 ;  /* 0x40000040ff0b7424 */ /* 0x000fe200078e00ff */
[----:B------:R-:W-:-:S02]  /*8cd0*/  WARPGROUP.DEPBAR.LE gsb0, 0x0 ;  /* 0x00008000000079c5 */ /* 0x000fc40000010000 */
        /* <DEDUP_REMOVED lines=17> */
[----:B0-----:R-:W-:-:S13]  /*8df0*/  ISETP.NE.AND P2, PT, R0, 0x1, PT ;  /* 0x000000010000780c */ /* 0x001fda0003f45270 */
[----:B------:R-:W0:Y:S08]  /*8e00*/  @P2 LDC R3, c[0x0][0x44c] ;  /* 0x00011300ff032b82 */ /* 0x000e300000000800 */
[----:B------:R-:W1:Y:S01]  /*8e10*/  @P2 LDC R5, c[0x0][0x450] ;  /* 0x00011400ff052b82 */ /* 0x000e620000000800 */
[----:B--2---:R-:W-:-:S04]  /*8e20*/  IMAD.IADD R12, R12, 0x1, R94 ;  /* 0x000000010c0c7824 */ /* 0x004fc800078e025e */
[----:B0-----:R-:W-:-:S05]  /*8e30*/  @P2 IMAD.HI.U32 R0, R12, R3, RZ ;  /* 0x000000030c002227 */ /* 0x001fca00078e00ff */
[----:B-1----:R-:W-:Y:S01]  /*8e40*/  @P2 SHF.R.U32.HI R12, RZ, R5, R0 ;  /* 0x00000005ff0c2219 */ /* 0x002fe20000011600 */
[----:B------:R-:W-:Y:S02]  /*8e50*/  WARPGROUP.DEPBAR.LE gsb0, 0x0 ;  /* 0x00008000000079c5 */ /* 0x000fe40000010000 */
[----:B------:R-:W-:-:S06]  /*8e60*/  WARPGROUP.ARRIVE ;  /* 0x00000000000079c5 */ /* 0x000fcc0000000000 */
[----:B------:R-:W-:Y:S01]  /*8e70*/  HGMMA.64x128x16.F32 R24, gdesc[UR4], R24, gsb0 ;  /* 0x01e00000041879f0 */ /* 0x000fe20008000818 */
[----:B------:R-:W0:Y:S01]  /*8e80*/  SHFL.IDX PT, R5, R12, 0x1, 0x1c1f ;  /* 0x003c1f000c057f89 */ /* 0x000e2200000e0000 */
[----:B------:R-:W-:Y:S01]  /*8e90*/  IMAD.MOV.U32 R3, RZ, RZ, -0x80 ;  /* 0xffffff80ff037424 */ /* 0x000fe200078e00ff */
[----:B------:R-:W-:Y:S01]  /*8ea0*/  ULDC UR4, c[0x0][0x988] ;  /* 0x0002620000047ab9 */ /* 0x000fe20000000800 */
[----:B------:R-:W-:Y:S01]  /*8eb0*/  @!P1 VIADD R4, R4, 0x16840 ;  /* 0x0001684004049836 */ /* 0x000fe20000000000 */
[----:B------:R-:W-:Y:S01]  /*8ec0*/  STL.64 [R1+0x10], R20 ;  /* 0x0000101401007387 */ /* 0x000fe20000100a00 */
[----:B------:R-:W-:Y:S01]  /*8ed0*/  IMAD R0, R92, R3, 0x80 ;  /* 0x000000805c007424 */ /* 0x000fe200078e0203 */
[----:B------:R-:W-:-:S04]  /*8ee0*/  ULDC UR5, c[0x0][0x988] ;  /* 0x0002620000057ab9 */ /* 0x000fc80000000800 */
[----:B------:R-:W-:Y:S01]  /*8ef0*/  IADD3 R3, R0, 0x1, RZ ;  /* 0x0000000100037810 */ /* 0x000fe20007ffe0ff */
[----:B---3--:R-:W-:-:S04]  /*8f00*/  IMAD.IADD R8, R88, 0x1, R0 ;  /* 0x0000000158087824 */ /* 0x008fc800078e0200 */
[C---:B----4-:R-:W-:Y:S02]  /*8f10*/  IMAD R3, R13.reuse, -0x2, R3 ;  /* 0xfffffffe0d037824 */ /* 0x050fe400078e0203 */
[----:B------:R-:W-:-:S03]  /*8f20*/  IMAD R8, R13, -0x2, R8 ;  /* 0xfffffffe0d087824 */ /* 0x000fc600078e0208 */
[----:B------:R-:W-:-:S04]  /*8f30*/  IADD3 R89, -R90, R3, R88 ;  /* 0x000000035a597210 */ /* 0x000fc80007ffe158 */
[----:B0-----:R-:W-:-:S04]  /*8f40*/  VIADDMNMX R0, R5, R89, R8, PT ;  /* 0x0000005905007246 */ /* 0x001fc80003800108 */
[C---:B------:R-:W-:Y:S02]  /*8f50*/  ISETP.GT.AND P4, PT, R0.reuse, RZ, PT ;  /* 0x000000ff0000720c */ /* 0x040fe40003f84270 */
[C---:B------:R-:W-:Y:S02]  /*8f60*/  ISETP.GT.AND P5, PT, R0.reuse, 0x1, PT ;  /* 0x000000010000780c */ /* 0x040fe40003fa4270 */
[----:B------:R-:W-:Y:S01]  /*8f70*/  ISETP.GT.AND P3, PT, R0, 0x8, PT ;  /* 0x000000080000780c */ /* 0x000fe20003f64270 */
[----:B------:R0:W-:Y:S01]  /*8f80*/  STL.64 [R1+0x8], R14 ;  /* 0x0000080e01007387 */ /* 0x0001e20000100a00 */
[----:B------:R-:W-:Y:S02]  /*8f90*/  WARPGROUP.DEPBAR.LE gsb0, 0x0 ;  /* 0x00008000000079c5 */ /* 0x000fe40000010000 */
[----:B------:R-:W-:Y:S02]  /*8fa0*/  FSEL R109, R26, -INF , P4 ;  /* 0xff8000001a6d7808 */ /* 0x000fe40002000000 */
[----:B------:R-:W-:-:S02]  /*8fb0*/  FSEL R107, R27, -INF , P5 ;  /* 0xff8000001b6b7808 */ /* 0x000fc40002800000 */
        /* <DEDUP_REMOVED lines=49> */
[----:B0-----:R-:W-:Y:S02]  /*92d0*/  FSEL R15, R62, -INF , P3 ;  /* 0xff8000003e0f7808 */ /* 0x001fe40001800000 */
        /* <DEDUP_REMOVED lines=37> */
[----:B------:R-:W-:Y:S02]  /*9530*/  FSEL R87, R87, -INF , P4 ;  /* 0xff80000057577808 */ /* 0x000fe40002000000 */
[----:B------:R-:W-:-:S04]  /*9540*/  FMNMX.FTZ R10, R43, R10, !PT ;  /* 0x0000000a2b0a7209 */ /* 0x000fc80007810000 */
[----:B------:R-:W-:-:S05]  /*9550*/  FMNMX.FTZ R14, R87, R10, !PT ;  /* 0x0000000a570e7209 */ /* 0x000fca0007810000 */
[----:B------:R-:W0:Y:S04]  /*9560*/  SHFL.BFLY PT, R9, R14, 0x2, 0x1f ;  /* 0x0c401f000e097f89 */ /* 0x000e2800000e0000 */
[----:B------:R-:W1:Y:S01]  /*9570*/  SHFL.IDX PT, R26, R12, RZ, 0x1c1f ;  /* 0x001c1fff0c1a7589 */ /* 0x000e6200000e0000 */
[----:B0-----:R-:W-:-:S05]  /*9580*/  FMNMX.FTZ R20, R14, R9, !PT ;  /* 0x000000090e147209 */ /* 0x001fca0007810000 */
[----:B------:R-:W0:Y:S01]  /*9590*/  SHFL.BFLY PT, R9, R20, 0x1, 0x1f ;  /* 0x0c201f0014097f89 */ /* 0x000e2200000e0000 */
[----:B------:R-:W-:Y:S01]  /*95a0*/  IMAD.U32 R0, RZ, RZ, UR4 ;  /* 0x00000004ff007e24 */ /* 0x000fe2000f8e00ff */
[----:B-1----:R-:W-:Y:S01]  /*95b0*/  VIADDMNMX R26, R26, R89, R8, PT ;  /* 0x000000591a1a7246 */ /* 0x002fe20003800108 */
[----:B------:R-:W-:-:S03]  /*95c0*/  ULDC UR4, c[0x0][0x988] ;  /* 0x0002620000047ab9 */ /* 0x000fc60000000800 */
[C---:B------:R-:W-:Y:S02]  /*95d0*/  ISETP.GT.AND P4, PT, R26.reuse, RZ, PT ;  /* 0x000000ff1a00720c */ /* 0x040fe40003f84270 */
[----:B------:R-:W-:Y:S02]  /*95e0*/  ISETP.GT.AND P5, PT, R26, 0x1, PT ;  /* 0x000000011a00780c */ /* 0x000fe40003fa4270 */
[----:B------:R-:W-:Y:S02]  /*95f0*/  FSEL R89, R24, -INF , P4 ;  /* 0xff80000018597808 */ /* 0x000fe40002000000 */
[----:B------:R-:W-:Y:S02]  /*9600*/  FSEL R25, R25, -INF , P5 ;  /* 0xff80000019197808 */ /* 0x000fe40002800000 */
[----:B0-----:R-:W-:-:S04]  /*9610*/  FMNMX.FTZ R9, R20, R9, !PT ;  /* 0x0000000914097209 */ /* 0x001fc80007810000 */
[C---:B------:R-:W-:Y:S01]  /*9620*/  FSETP.NEU.FTZ.AND P3, PT, R9.reuse, -INF , PT ;  /* 0xff8000000900780b */ /* 0x040fe20003f7d000 */
[----:B------:R-:W-:-:S05]  /*9630*/  FMUL.FTZ R10, R9, R0 ;  /* 0x00000000090a7220 */ /* 0x000fca0000410000 */
[----:B------:R-:W-:Y:S02]  /*9640*/  FSEL R10, R10, RZ, P3 ;  /* 0x000000ff0a0a7208 */ /* 0x000fe40001800000 */
[C---:B------:R-:W-:Y:S02]  /*9650*/  ISETP.GT.AND P3, PT, R26.reuse, 0x8, PT ;  /* 0x000000081a00780c */ /* 0x040fe40003f64270 */
[----:B------:R-:W-:Y:S01]  /*9660*/  ISETP.GT.AND P4, PT, R26, 0x9, PT ;  /* 0x000000091a00780c */ /* 0x000fe20003f84270 */
[----:B------:R-:W-:Y:S01]  /*9670*/  FFMA.FTZ R151, R91, R0, -R10 ;  /* 0x000000005b977223 */ /* 0x000fe2000001080a */
[----:B------:R-:W-:Y:S02]  /*9680*/  FSEL R91, R28, -INF , P3 ;  /* 0xff8000001c5b7808 */ /* 0x000fe40001800000 */
[----:B------:R-:W-:Y:S02]  /*9690*/  FMNMX.FTZ R14, R89, R25, !PT ;  /* 0x00000019590e7209 */ /* 0x000fe40007810000 */
[----:B------:R-:W-:-:S02]  /*96a0*/  ISETP.GT.AND P3, PT, R26, 0x10, PT ;  /* 0x000000101a00780c */ /* 0x000fc40003f64270 */
[----:B------:R-:W-:Y:S02]  /*96b0*/  FSEL R29, R29, -INF , P4 ;  /* 0xff8000001d1d7808 */ /* 0x000fe40002000000 */
[----:B------:R-:W-:Y:S01]  /*96c0*/  FMNMX.FTZ R14, R91, R14, !PT ;  /* 0x0000000e5b0e7209 */ /* 0x000fe20007810000 */
[----:B------:R-:W-:Y:S01]  /*96d0*/  FFMA.FTZ R12, R93, R0, -R10 ;  /* 0x000000005d0c7223 */ /* 0x000fe2000001080a */
[----:B------:R-:W-:Y:S02]  /*96e0*/  ISETP.GT.AND P4, PT, R26, 0x11, PT ;  /* 0x000000111a00780c */ /* 0x000fe40003f84270 */
        /* <DEDUP_REMOVED lines=19> */
[----:B------:R0:W-:Y:S01]  /*9820*/  MUFU.EX2 R14, R24 ;  /* 0x00000018000e7308 */ /* 0x0001e20000000800 */
[----:B------:R-:W-:Y:S01]  /*9830*/  FFMA.FTZ R147, R103, R0, -R10 ;  /* 0x0000000067937223 */ /* 0x000fe2000001080a */
[----:B------:R-:W-:Y:S02]  /*9840*/  ISETP.GT.AND P4, PT, R26, 0x29, PT ;  /* 0x000000291a00780c */ /* 0x000fe40003f84270 */
[----:B------:R-:W-:Y:S02]  /*9850*/  FSEL R103, R44, -INF , P3 ;  /* 0xff8000002c677808 */ /* 0x000fe40001800000 */
[----:B0-----:R-:W-:Y:S02]  /*9860*/  FMNMX.FTZ R24, R41, R20, !PT ;  /* 0x0000001429187209 */ /* 0x001fe40007810000 */
        /* <DEDUP_REMOVED lines=11> */
[--C-:B------:R-:W-:Y:S01]  /*9920*/  FFMA.FTZ R141, R101, R0, -R10.reuse ;  /* 0x00000000658d7223 */ /* 0x100fe2000001080a */
[----:B------:R-:W-:Y:S02]  /*9930*/  ISETP.GT.AND P4, PT, R26, 0x39, PT ;  /* 0x000000391a00780c */ /* 0x000fe40003f84270 */
[----:B------:R-:W-:Y:S02]  /*9940*/  FSEL R101, R52, -INF , P3 ;  /* 0xff80000034657808 */ /* 0x000fe40001800000 */
[----:B0-----:R-:W-:Y:S01]  /*9950*/  FMNMX.FTZ R28, R49, R24, !PT ;  /* 0x00000018311c7209 */ /* 0x001fe20007810000 */
[-CC-:B------:R-:W-:Y:S01]  /*9960*/  FFMA.FTZ R30, R97, R0.reuse, -R10.reuse ;  /* 0x00000000611e7223 */ /* 0x180fe2000001080a */
[C---:B------:R-:W-:Y:S01]  /*9970*/  ISETP.GT.AND P3, PT, R26.reuse, 0x40, PT ;  /* 0x000000401a00780c */ /* 0x040fe20003f64270 */
[-CC-:B------:R-:W-:Y:S01]  /*9980*/  FFMA.FTZ R143, R5, R0.reuse, -R10.reuse ;  /* 0x00000000058f7223 */ /* 0x180fe2000001080a */
[----:B------:R-:W-:Y:S01]  /*9990*/  FSEL R53, R53, -INF , P4 ;  /* 0xff80000035357808 */ /* 0x000fe20002000000 */
[--C-:B------:R-:W-:Y:S01]  /*99a0*/  FFMA.FTZ R32, R47, R0, -R10.reuse ;  /* 0x000000002f207223 */ /* 0x100fe2000001080a */
[----:B------:R-:W-:Y:S01]  /*99b0*/  FMNMX.FTZ R28, R101, R28, !PT ;  /* 0x0000001c651c7209 */ /* 0x000fe20007810000 */
[-CC-:B------:R-:W-:Y:S01]  /*99c0*/  FFMA.FTZ R107, R107, R0.reuse, -R10.reuse ;  /* 0x000000006b6b7223 */ /* 0x180fe2000001080a */
[----:B------:R-:W-:Y:S01]  /*99d0*/  ISETP.GT.AND P4, PT, R26, 0x41, PT ;  /* 0x000000411a00780c */ /* 0x000fe20003f84270 */
[-CC-:B------:R-:W-:Y:S01]  /*99e0*/  FFMA.FTZ R137, R3, R0.reuse, -R10.reuse ;  /* 0x0000000003897223 */ /* 0x180fe2000001080a */
[----:B------:R-:W-:Y:S01]  /*99f0*/  FSEL R97, R56, -INF , P3 ;  /* 0xff80000038617808 */ /* 0x000fe20001800000 */
[--C-:B------:R-:W-:Y:S01]  /*9a00*/  FFMA.FTZ R139, R11, R0, -R10.reuse ;  /* 0x000000000b8b7223 */ /* 0x100fe2000001080a */
[----:B------:R-:W-:Y:S01]  /*9a10*/  FMNMX.FTZ R28, R53, R28, !PT ;  /* 0x0000001c351c7209 */ /* 0x000fe20007810000 */
[-CC-:B------:R-:W-:Y:S01]  /*9a20*/  FFMA.FTZ R133, R13, R0.reuse, -R10.reuse ;  /* 0x000000000d857223 */ /* 0x180fe2000001080a */
[C---:B------:R-:W-:Y:S01]  /*9a30*/  ISETP.GT.AND P3, PT, R26.reuse, 0x48, PT ;  /* 0x000000481a00780c */ /* 0x040fe20003f64270 */
[-CC-:B------:R-:W-:Y:S01]  /*9a40*/  FFMA.FTZ R135, R15, R0.reuse, -R10.reuse ;  /* 0x000000000f877223 */ /* 0x180fe2000001080a */
[----:B------:R-:W-:Y:S01]  /*9a50*/  FSEL R57, R57, -INF , P4 ;  /* 0xff80000039397808 */ /* 0x000fe20002000000 */
[--C-:B------:R-:W-:Y:S01]  /*9a60*/  FFMA.FTZ R149, R109, R0, -R10.reuse ;  /* 0x000000006d957223 */ /* 0x100fe2000001080a */
[----:B------:R-:W-:Y:S01]  /*9a70*/  FMNMX.FTZ R28, R97, R28, !PT ;  /* 0x0000001c611c7209 */ /* 0x000fe20007810000 */
[----:B------:R0:W-:Y:S01]  /*9a80*/  MUFU.EX2 R24, R30 ;  /* 0x0000001e00187308 */ /* 0x0001e20000000800 */
[----:B------:R-:W-:Y:S01]  /*9a90*/  ISETP.GT.AND P4, PT, R26, 0x49, PT ;  /* 0x000000491a00780c */ /* 0x000fe20003f84270 */
[-CC-:B------:R-:W-:Y:S01]  /*9aa0*/  FFMA.FTZ R129, R21, R0.reuse, -R10.reuse ;  /* 0x0000000015817223 */ /* 0x180fe2000001080a */
[----:B------:R-:W-:Y:S01]  /*9ab0*/  FSEL R5, R60, -INF , P3 ;  /* 0xff8000003c057808 */ /* 0x000fe20001800000 */
[-CC-:B------:R-:W-:Y:S01]  /*9ac0*/  FFMA.FTZ R36, R67, R0.reuse, -R10.reuse ;  /* 0x0000000043247223 */ /* 0x180fe2000001080a */
[C---:B------:R-:W-:Y:S01]  /*9ad0*/  ISETP.GT.AND P3, PT, R26.reuse, 0x50, PT ;  /* 0x000000501a00780c */ /* 0x040fe20003f64270 */
[-CC-:B------:R-:W-:Y:S01]  /*9ae0*/  FFMA.FTZ R131, R27, R0.reuse, -R10.reuse ;  /* 0x000000001b837223 */ /* 0x180fe2000001080a */
[--C-:B------:R-:W-:Y:S01]  /*9af0*/  FFMA.FTZ R38, R71, R0, -R10.reuse ;  /* 0x0000000047267223 */ /* 0x100fe2000001080a */
[----:B------:R-:W-:Y:S01]  /*9b00*/  MUFU.EX2 R151, R151 ;  /* 0x0000009700977308 */ /* 0x000fe20000000800 */
[----:B0-----:R-:W-:Y:S01]  /*9b10*/  FMNMX.FTZ R30, R57, R28, !PT ;  /* 0x0000001c391e7209 */ /* 0x001fe20007810000 */
        /* <DEDUP_REMOVED lines=12> */
[----:B------:R0:W-:Y:S01]  /*9be0*/  MUFU.EX2 R8, R107 ;  /* 0x0000006b00087308 */ /* 0x0001e20000000800 */
[----:B------:R-:W-:Y:S01]  /*9bf0*/  FSEL R65, R65, -INF , P4 ;  /* 0xff80000041417808 */ /* 0x000fe20002000000 */
[--C-:B------:R-:W-:Y:S01]  /*9c00*/  FFMA.FTZ R3, R51, R0, -R10.reuse ;  /* 0x0000000033037223 */ /* 0x100fe2000001080a */
[----:B------:R-:W-:Y:S01]  /*9c10*/  FMNMX.FTZ R30, R47, R30, !PT ;  /* 0x0000001e2f1e7209 */ /* 0x000fe20007810000 */
[----:B------:R-:W-:Y:S01]  /*9c20*/  FFMA.FTZ R46, R87, R0, -R10 ;  /* 0x00000000572e7223 */ /* 0x000fe2000001080a */
[----:B------:R-:W-:Y:S01]  /*9c30*/  ISETP.GT.AND P4, PT, R26, 0x59, PT ;  /* 0x000000591a00780c */ /* 0x000fe20003f84270 */
[----:B------:R-:W1:Y:S02]  /*9c40*/  @P2 LDC R43, c[0x0][0x44c] ;  /* 0x00011300ff2b2b82 */ /* 0x000e640000000800 */
[----:B------:R2:W-:Y:S01]  /*9c50*/  MUFU.EX2 R28, R32 ;  /* 0x00000020001c7308 */ /* 0x0005e20000000800 */
[----:B0-----:R-:W-:-:S02]  /*9c60*/  FSEL R107, R68, -INF , P3 ;  /* 0xff800000446b7808 */ /* 0x001fc40001800000 */
[----:B------:R-:W-:Y:S02]  /*9c70*/  ISETP.GT.AND P3, PT, R26, 0x60, PT ;  /* 0x000000601a00780c */ /* 0x000fe40003f64270 */
[----:B------:R-:W-:Y:S01]  /*9c80*/  FSEL R69, R69, -INF , P4 ;  /* 0xff80000045457808 */ /* 0x000fe20002000000 */
[----:B------:R-:W0:Y:S01]  /*9c90*/  @P2 LDC R52, c[0x0][0x450] ;  /* 0x00011400ff342b82 */ /* 0x000e220000000800 */
[----:B--2---:R-:W-:-:S04]  /*9ca0*/  FMNMX.FTZ R32, R65, R30, !PT ;  /* 0x0000001e41207209 */ /* 0x004fc80007810000 */
        /* <DEDUP_REMOVED lines=12> */
[----:B------:R-:W-:Y:S01]  /*9d70*/  FMNMX.FTZ R34, R11, R34, !PT ;  /* 0x000000220b227209 */ /* 0x000fe20007810000 */
[----:B------:R2:W-:Y:S01]  /*9d80*/  MUFU.EX2 R30, R3 ;  /* 0x00000003001e7308 */ /* 0x0005e20000000800 */
[----:B------:R-:W-:Y:S02]  /*9d90*/  ISETP.GT.AND P4, PT, R26, 0x71, PT ;  /* 0x000000711a00780c */ /* 0x000fe40003f84270 */
[----:B------:R-:W-:Y:S01]  /*9da0*/  FMNMX.FTZ R34, R77, R34, !PT ;  /* 0x000000224d227209 */ /* 0x000fe20007810000 */
[----:B--2---:R-:W-:Y:S01]  /*9db0*/  FFMA.FTZ R3, R55, R0, -R10 ;  /* 0x0000000037037223 */ /* 0x004fe2000001080a */
[----:B------:R-:W-:Y:S02]  /*9dc0*/  FSEL R55, R80, -INF , P3 ;  /* 0xff80000050377808 */ /* 0x000fe40001800000 */
[----:B------:R-:W-:Y:S02]  /*9dd0*/  ISETP.GT.AND P3, PT, R26, 0x78, PT ;  /* 0x000000781a00780c */ /* 0x000fe40003f64270 */
[----:B------:R-:W-:-:S02]  /*9de0*/  FSEL R81, R81, -INF , P4 ;  /* 0xff80000051517808 */ /* 0x000fc40002000000 */
[----:B------:R-:W-:Y:S02]  /*9df0*/  FMNMX.FTZ R34, R55, R34, !PT ;  /* 0x0000002237227209 */ /* 0x000fe40007810000 */
[----:B------:R-:W-:Y:S02]  /*9e00*/  ISETP.GT.AND P4, PT, R26, 0x79, PT ;  /* 0x000000791a00780c */ /* 0x000fe40003f84270 */
[----:B------:R-:W-:Y:S02]  /*9e10*/  FSEL R13, R84, -INF , P3 ;  /* 0xff800000540d7808 */ /* 0x000fe40001800000 */
[----:B------:R-:W-:Y:S02]  /*9e20*/  FMNMX.FTZ R34, R81, R34, !PT ;  /* 0x0000002251227209 */ /* 0x000fe40007810000 */
[----:B------:R-:W-:Y:S02]  /*9e30*/  FSEL R85, R85, -INF , P4 ;  /* 0xff80000055557808 */ /* 0x000fe40002000000 */
[----:B------:R-:W-:Y:S01]  /*9e40*/  FMNMX.FTZ R34, R13, R34, !PT ;  /* 0x000000220d227209 */ /* 0x000fe20007810000 */
[----:B------:R2:W-:Y:S03]  /*9e50*/  MUFU.EX2 R32, R3 ;  /* 0x0000000300207308 */ /* 0x0005e60000000800 */
[----:B--2---:R-:W-:-:S05]  /*9e60*/  FMNMX.FTZ R3, R85, R34, !PT ;  /* 0x0000002255037209 */ /* 0x004fca0007810000 */
[----:B------:R-:W2:Y:S02]  /*9e70*/  SHFL.BFLY PT, R40, R3, 0x2, 0x1f ;  /* 0x0c401f0003287f89 */ /* 0x000ea400000e0000 */
[----:B--2---:R-:W-:-:S05]  /*9e80*/  FMNMX.FTZ R15, R3, R40, !PT ;  /* 0x00000028030f7209 */ /* 0x004fca0007810000 */
[----:B------:R-:W2:Y:S01]  /*9e90*/  SHFL.BFLY PT, R44, R15, 0x1, 0x1f ;  /* 0x0c201f000f2c7f89 */ /* 0x000ea200000e0000 */
[----:B------:R-:W3:Y:S01]  /*9ea0*/  MUFU.EX2 R149, R149 ;  /* 0x0000009500957308 */ /* 0x000ee20000000800 */
[-CC-:B------:R-:W-:Y:S01]  /*9eb0*/  FFMA.FTZ R26, R59, R0.reuse, -R10.reuse ;  /* 0x000000003b1a7223 */ /* 0x180fe2000001080a */
[-CC-:B------:R-:W-:Y:S01]  /*9ec0*/  FFMA.FTZ R34, R63, R0.reuse, -R10.reuse ;  /* 0x000000003f227223 */ /* 0x180fe2000001080a */
[----:B------:R-:W-:-:S05]  /*9ed0*/  FFMA.FTZ R40, R75, R0, -R10 ;  /* 0x000000004b287223 */ /* 0x000fca000001080a */
[----:B------:R-:W4:Y:S01]  /*9ee0*/  MUFU.EX2 R12, R12 ;  /* 0x0000000c000c7308 */ /* 0x000f220000000800 */
[----:B--2---:R-:W-:-:S04]  /*9ef0*/  FMNMX.FTZ R3, R15, R44, !PT ;  /* 0x0000002c0f037209 */ /* 0x004fc80007810000 */
[C---:B------:R-:W-:Y:S01]  /*9f00*/  FSETP.NEU.FTZ.AND P3, PT, R3.reuse, -INF , PT ;  /* 0xff8000000300780b */ /* 0x040fe20003f7d000 */
[----:B------:R-:W-:-:S05]  /*9f10*/  FMUL.FTZ R15, R3, R0 ;  /* 0x00000000030f7220 */ /* 0x000fca0000410000 */
[----:B------:R-:W-:Y:S01]  /*9f20*/  FSEL R10, R15, RZ, P3 ;  /* 0x000000ff0f0a7208 */ /* 0x000fe20001800000 */
[----:B------:R-:W2:Y:S04]  /*9f30*/  MUFU.EX2 R145, R145 ;  /* 0x0000009100917308 */ /* 0x000ea80000000800 */
[-CC-:B------:R-:W-:Y:S01]  /*9f40*/  FFMA.FTZ R148, R89, R0.reuse, -R10.reuse ;  /* 0x0000000059947223 */ /* 0x180fe2000001080a */
[-CC-:B------:R-:W-:Y:S01]  /*9f50*/  FFMA.FTZ R15, R25, R0.reuse, -R10.reuse ;  /* 0x00000000190f7223 */ /* 0x180fe2000001080a */
[-C--:B------:R-:W-:Y:S01]  /*9f60*/  FFMA.FTZ R150, R91, R0.reuse, -R10 ;  /* 0x000000005b967223 */ /* 0x080fe2000001080a */
[----:B---3--:R-:W-:Y:S01]  /*9f70*/  FADD.FTZ R48, R149, R8 ;  /* 0x0000000895307221 */ /* 0x008fe20000010000 */
[-CC-:B------:R-:W-:Y:S02]  /*9f80*/  FFMA.FTZ R21, R29, R0.reuse, -R10.reuse ;  /* 0x000000001d157223 */ /* 0x180fe4000001080a */
[----:B------:R-:W-:Y:S01]  /*9f90*/  MUFU.EX2 R148, R148 ;  /* 0x0000009400947308 */ /* 0x000fe20000000800 */
[----:B------:R-:W-:Y:S01]  /*9fa0*/  FFMA.FTZ R27, R37, R0, -R10 ;  /* 0x00000000251b7223 */ /* 0x000fe2000001080a */
[----:B------:R-:W-:-:S06]  /*9fb0*/  FADD.FTZ R37, R151, R48 ;  /* 0x0000003097257221 */ /* 0x000fcc0000010000 */
[----:B------:R-:W3:Y:S01]  /*9fc0*/  MUFU.EX2 R15, R15 ;  /* 0x0000000f000f7308 */ /* 0x000ee20000000800 */
[----:B------:R-:W-:Y:S01]  /*9fd0*/  FFMA.FTZ R144, R93, R0, -R10 ;  /* 0x000000005d907223 */ /* 0x000fe2000001080a */
[----:B----4-:R-:W-:-:S06]  /*9fe0*/  FADD.FTZ R48, R12, R37 ;  /* 0x000000250c307221 */ /* 0x010fcc0000010000 */
[----:B------:R-:W4:Y:S01]  /*9ff0*/  MUFU.EX2 R147, R147 ;  /* 0x0000009300937308 */ /* 0x000f220000000800 */
[----:B------:R-:W-:-:S07]  /*a000*/  FFMA.FTZ R25, R33, R0, -R10 ;  /* 0x0000000021197223 */ /* 0x000fce000001080a */
[----:B------:R-:W1:Y:S01]  /*a010*/  MUFU.EX2 R150, R150 ;  /* 0x0000009600967308 */ /* 0x000e620000000800 */
[----:B--2---:R-:W-:Y:S01]  /*a020*/  FADD.FTZ R39, R145, R48 ;  /* 0x0000003091277221 */ /* 0x004fe20000010000 */
[----:B------:R-:W-:-:S06]  /*a030*/  FFMA.FTZ R146, R95, R0, -R10 ;  /* 0x000000005f927223 */ /* 0x000fcc000001080a */
[----:B------:R-:W2:Y:S01]  /*a040*/  MUFU.EX2 R21, R21 ;  /* 0x0000001500157308 */ /* 0x000ea20000000800 */
[----:B------:R-:W-:Y:S01]  /*a050*/  FADD.FTZ R48, R14, R39 ;  /* 0x000000270e307221 */ /* 0x000fe20000010000 */
[----:B---3--:R-:W-:-:S06]  /*a060*/  FADD.FTZ R39, R148, R15 ;  /* 0x0000000f94277221 */ /* 0x008fcc0000010000 */
[----:B------:R-:W3:Y:S01]  /*a070*/  MUFU.EX2 R141, R141 ;  /* 0x0000008d008d7308 */ /* 0x000ee20000000800 */
[----:B------:R-:W-:-:S07]  /*a080*/  FFMA.FTZ R134, R5, R0, -R10 ;  /* 0x0000000005867223 */ /* 0x000fce000001080a */
[----:B------:R-:W0:Y:S01]  /*a090*/  MUFU.EX2 R144, R144 ;  /* 0x0000009000907308 */ /* 0x000e220000000800 */
[----:B----4-:R-:W-:Y:S01]  /*a0a0*/  FADD.FTZ R5, R147, R48 ;  /* 0x0000003093057221 */ /* 0x010fe20000010000 */
[----:B-1----:R-:W-:-:S06]  /*a0b0*/  FADD.FTZ R48, R150, R39 ;  /* 0x0000002796307221 */ /* 0x002fcc0000010000 */
[----:B------:R-:W1:Y:S01]  /*a0c0*/  MUFU.EX2 R25, R25 ;  /* 0x0000001900197308 */ /* 0x000e620000000800 */
[----:B------:R-:W-:Y:S01]  /*a0d0*/  FFMA.FTZ R140, R99, R0, -R10 ;  /* 0x00000000638c7223 */ /* 0x000fe2000001080a */
[----:B------:R-:W-:Y:S01]  /*a0e0*/  FADD.FTZ R50, R20, R5 ;  /* 0x0000000514327221 */ /* 0x000fe20000010000 */
[----:B------:R-:W-:-:S05]  /*a0f0*/  @!P1 PRMT R4, RZ, 0x654, R4 ;  /* 0x00000654ff049816 */ /* 0x000fca0000000004 */
[----:B------:R-:W4:Y:S01]  /*a100*/  MUFU.EX2 R143, R143 ;  /* 0x0000008f008f7308 */ /* 0x000f220000000800 */
[----:B--2---:R-:W-:Y:S01]  /*a110*/  FADD.FTZ R39, R21, R48 ;  /* 0x0000003015277221 */ /* 0x004fe20000010000 */
[----:B------:R-:W-:-:S06]  /*a120*/  FFMA.FTZ R29, R41, R0, -R10 ;  /* 0x00000000291d7223 */ /* 0x000fcc000001080a */
[----:B------:R-:W2:Y:S01]  /*a130*/  MUFU.EX2 R146, R146 ;  /* 0x0000009200927308 */ /* 0x000ea20000000800 */
[----:B---3--:R-:W-:Y:S01]  /*a140*/  FADD.FTZ R41, R141, R50 ;  /* 0x000000328d297221 */ /* 0x008fe20000010000 */
[----:B------:R0:W-:Y:S06]  /*a150*/  @!P1 SYNCS.ARRIVE.TRANS64.RED.A1T0 RZ, [R4+URZ], RZ ;  /* 0x000000ff04ff99a7 */ /* 0x0001ec000810043f */
[----:B------:R-:W3:Y:S01]  /*a160*/  MUFU.EX2 R27, R27 ;  /* 0x0000001b001b7308 */ /* 0x000ee20000000800 */
[----:B------:R-:W-:Y:S01]  /*a170*/  FFMA.FTZ R142, R103, R0, -R10 ;  /* 0x00000000678e7223 */ /* 0x000fe2000001080a */
[----:B0-----:R-:W-:Y:S01]  /*a180*/  FADD.FTZ R4, R144, R39 ;  /* 0x0000002790047221 */ /* 0x001fe20000010000 */
[----:B------:R-:W-:-:S05]  /*a190*/  FADD.FTZ R48, R24, R41 ;  /* 0x0000002918307221 */ /* 0x000fca0000010000 */
[----:B------:R-:W0:Y:S01]  /*a1a0*/  MUFU.EX2 R137, R137 ;  /* 0x0000008900897308 */ /* 0x000e220000000800 */
[----:B-1----:R-:W-:Y:S01]  /*a1b0*/  FADD.FTZ R41, R25, R4 ;  /* 0x0000000419297221 */ /* 0x002fe20000010000 */
[----:B------:R-:W-:-:S06]  /*a1c0*/  FFMA.FTZ R31, R45, R0, -R10 ;  /* 0x000000002d1f7223 */ /* 0x000fcc000001080a */
[----:B------:R-:W1:Y:S01]  /*a1d0*/  MUFU.EX2 R140, R140 ;  /* 0x0000008c008c7308 */ /* 0x000e620000000800 */
[----:B----4-:R-:W-:Y:S01]  /*a1e0*/  FADD.FTZ R39, R143, R48 ;  /* 0x000000308f277221 */ /* 0x010fe20000010000 */
[----:B--2---:R-:W-:-:S06]  /*a1f0*/  FADD.FTZ R4, R146, R41 ;  /* 0x0000002992047221 */ /* 0x004fcc0000010000 */
[----:B------:R-:W2:Y:S01]  /*a200*/  MUFU.EX2 R29, R29 ;  /* 0x0000001d001d7308 */ /* 0x000ea20000000800 */
[----:B------:R-:W-:Y:S01]  /*a210*/  FFMA.FTZ R136, R105, R0, -R10 ;  /* 0x0000000069887223 */ /* 0x000fe2000001080a */
[----:B------:R-:W-:-:S04]  /*a220*/  @P2 IMAD.HI.U32 R43, R94, R43, RZ ;  /* 0x0000002b5e2b2227 */ /* 0x000fc800078e00ff */
[----:B------:R-:W-:Y:S02]  /*a230*/  FADD.FTZ R48, R28, R39 ;  /* 0x000000271c307221 */ /* 0x000fe40000010000 */
[----:B------:R-:W4:Y:S01]  /*a240*/  MUFU.EX2 R139, R139 ;  /* 0x0000008b008b7308 */ /* 0x000f220000000800 */
[----:B---3--:R-:W-:Y:S01]  /*a250*/  FADD.FTZ R41, R27, R4 ;  /* 0x000000041b297221 */ /* 0x008fe20000010000 */
[----:B------:R-:W-:-:S06]  /*a260*/  FFMA.FTZ R33, R49, R0, -R10 ;  /* 0x0000000031217223 */ /* 0x000fcc000001080a */
[----:B------:R-:W3:Y:S01]  /*a270*/  MUFU.EX2 R142, R142 ;  /* 0x0000008e008e7308 */ /* 0x000ee20000000800 */
[----:B------:R-:W-:Y:S01]  /*a280*/  IMAD.MOV.U32 R45, RZ, RZ, R94 ;  /* 0x000000ffff2d7224 */ /* 0x000fe200078e005e */
[----:B------:R-:W-:Y:S01]  /*a290*/  @P2 SHF.R.U32.HI R45, RZ, R52, R43 ;  /* 0x00000034ff2d2219 */ /* 0x000fe2000001162b */
[----:B0-----:R-:W-:-:S05]  /*a2a0*/  FADD.FTZ R43, R137, R48 ;  /* 0x00000030892b7221 */ /* 0x001fca0000010000 */
[----:B------:R-:W0:Y:S01]  /*a2b0*/  MUFU.EX2 R31, R31 ;  /* 0x0000001f001f7308 */ /* 0x000e220000000800 */
[----:B-1----:R-:W-:Y:S01]  /*a2c0*/  FADD.FTZ R4, R140, R41 ;  /* 0x000000298c047221 */ /* 0x002fe20000010000 */
[----:B------:R-:W-:Y:S01]  /*a2d0*/  FFMA.FTZ R138, R101, R0, -R10 ;  /* 0x00000000658a7223 */ /* 0x000fe2000001080a */
[----:B------:R-:W-:-:S05]  /*a2e0*/  FADD.FTZ R48, R30, R43 ;  /* 0x0000002b1e307221 */ /* 0x000fca0000010000 */
[----:B------:R-:W1:Y:S01]  /*a2f0*/  MUFU.EX2 R133, R133 ;  /* 0x0000008500857308 */ /* 0x000e620000000800 */
[----:B--2---:R-:W-:Y:S01]  /*a300*/  FADD.FTZ R41, R29, R4 ;  /* 0x000000041d297221 */ /* 0x004fe20000010000 */
[----:B------:R-:W-:-:S06]  /*a310*/  FFMA.FTZ R35, R53, R0, -R10 ;  /* 0x0000000035237223 */ /* 0x000fcc000001080a */
[----:B------:R-:W2:Y:S01]  /*a320*/  MUFU.EX2 R136, R136 ;  /* 0x0000008800887308 */ /* 0x000ea20000000800 */
[----:B----4-:R-:W-:Y:S01]  /*a330*/  FADD.FTZ R43, R139, R48 ;  /* 0x000000308b2b7221 */ /* 0x010fe20000010000 */
[----:B---3--:R-:W-:-:S06]  /*a340*/  FADD.FTZ R4, R142, R41 ;  /* 0x000000298e047221 */ /* 0x008fcc0000010000 */
[----:B------:R-:W3:Y:S01]  /*a350*/  MUFU.EX2 R26, R26 ;  /* 0x0000001a001a7308 */ /* 0x000ee20000000800 */
[----:B------:R-:W-:-:S07]  /*a360*/  FFMA.FTZ R132, R97, R0, -R10 ;  /* 0x0000000061847223 */ /* 0x000fce000001080a */
[----:B------:R-:W4:Y:S01]  /*a370*/  MUFU.EX2 R33, R33 ;  /* 0x0000002100217308 */ /* 0x000f220000000800 */
[----:B------:R-:W-:Y:S01]  /*a380*/  FADD.FTZ R48, R32, R43 ;  /* 0x0000002b20307221 */ /* 0x000fe20000010000 */
[----:B0-----:R-:W-:-:S06]  /*a390*/  FADD.FTZ R41, R31, R4 ;  /* 0x000000041f297221 */ /* 0x001fcc0000010000 */
[----:B------:R-:W0:Y:S01]  /*a3a0*/  MUFU.EX2 R135, R135 ;  /* 0x0000008700877308 */ /* 0x000e220000000800 */
[----:B------:R-:W-:-:S07]  /*a3b0*/  FFMA.FTZ R37, R57, R0, -R10 ;  /* 0x0000000039257223 */ /* 0x000fce000001080a */
[----:B------:R-:W0:Y:S01]  /*a3c0*/  MUFU.EX2 R138, R138 ;  /* 0x0000008a008a7308 */ /* 0x000e220000000800 */
[----:B-1----:R-:W-:Y:S01]  /*a3d0*/  FADD.FTZ R43, R133, R48 ;  /* 0x00000030852b7221 */ /* 0x002fe20000010000 */
[----:B--2---:R-:W-:-:S06]  /*a3e0*/  FADD.FTZ R4, R136, R41 ;  /* 0x0000002988047221 */ /* 0x004fcc0000010000 */
[----:B------:R-:W1:Y:S08]  /*a3f0*/  MUFU.EX2 R34, R34 ;  /* 0x0000002200227308 */ /* 0x000e700000000800 */
[----:B------:R-:W2:Y:S01]  /*a400*/  MUFU.EX2 R35, R35 ;  /* 0x0000002300237308 */ /* 0x000ea20000000800 */
[----:B------:R-:W-:Y:S01]  /*a410*/  IADD3 R49, R45, R88, -R90 ;  /* 0x000000582d317210 */ /* 0x000fe20007ffe85a */
[----:B---3--:R-:W-:-:S06]  /*a420*/  FADD.FTZ R48, R26, R43 ;  /* 0x0000002b1a307221 */ /* 0x008fcc0000010000 */
[----:B------:R-:W3:Y:S01]  /*a430*/  MUFU.EX2 R129, R129 ;  /* 0x0000008100817308 */ /* 0x000ee20000000800 */
[----:B----4-:R-:W-:Y:S01]  /*a440*/  FADD.FTZ R45, R33, R4 ;  /* 0x00000004212d7221 */ /* 0x010fe20000010000 */
[----:B------:R-:W-:-:S06]  /*a450*/  FFMA.FTZ R5, R61, R0, -R10 ;  /* 0x000000003d057223 */ /* 0x000fcc000001080a */
[----:B------:R-:W4:Y:S01]  /*a460*/  MUFU.EX2 R132, R132 ;  /* 0x0000008400847308 */ /* 0x000f220000000800 */
[----:B0-----:R-:W-:Y:S01]  /*a470*/  FADD.FTZ R41, R135, R48 ;  /* 0x0000003087297221 */ /* 0x001fe20000010000 */
[----:B------:R-:W-:-:S06]  /*a480*/  FADD.FTZ R4, R138, R45 ;  /* 0x0000002d8a047221 */ /* 0x000fcc0000010000 */
[----:B------:R-:W0:Y:S01]  /*a490*/  MUFU.EX2 R36, R36 ;  /* 0x0000002400247308 */ /* 0x000e220000000800 */
[----:B------:R-:W-:-:S07]  /*a4a0*/  FFMA.FTZ R128, R47, R0, -R10 ;  /* 0x000000002f807223 */ /* 0x000fce000001080a */
[----:B------:R-:W0:Y:S01]  /*a4b0*/  MUFU.EX2 R37, R37 ;  /* 0x0000002500257308 */ /* 0x000e220000000800 */
[----:B-1----:R-:W-:Y:S01]  /*a4c0*/  FADD.FTZ R48, R34, R41 ;  /* 0x0000002922307221 */ /* 0x002fe20000010000 */
[----:B--2---:R-:W-:-:S06]  /*a4d0*/  FADD.FTZ R45, R35, R4 ;  /* 0x00000004232d7221 */ /* 0x004fcc0000010000 */
[----:B------:R-:W1:Y:S01]  /*a4e0*/  MUFU.EX2 R131, R131 ;  /* 0x0000008300837308 */ /* 0x000e620000000800 */
[----:B------:R-:W-:-:S07]  /*a4f0*/  FFMA.FTZ R39, R65, R0, -R10 ;  /* 0x0000000041277223 */ /* 0x000fce000001080a */
[----:B------:R-:W2:Y:S01]  /*a500*/  MUFU.EX2 R134, R134 ;  /* 0x0000008600867308 */ /* 0x000ea20000000800 */
[----:B---3--:R-:W-:Y:S01]  /*a510*/  FADD.FTZ R47, R129, R48 ;  /* 0x00000030812f7221 */ /* 0x008fe20000010000 */
[----:B----4-:R-:W-:-:S06]  /*a520*/  FADD.FTZ R4, R132, R45 ;  /* 0x0000002d84047221 */ /* 0x010fcc0000010000 */
[----:B------:R-:W3:Y:S01]  /*a530*/  MUFU.EX2 R38, R38 ;  /* 0x0000002600267308 */ /* 0x000ee20000000800 */
[----:B------:R-:W-:-:S07]  /*a540*/  FFMA.FTZ R130, R107, R0, -R10 ;  /* 0x000000006b827223 */ /* 0x000fce000001080a */
[----:B------:R-:W4:Y:S01]  /*a550*/  MUFU.EX2 R5, R5 ;  /* 0x0000000500057308 */ /* 0x000f220000000800 */
[----:B0-----:R-:W-:Y:S01]  /*a560*/  FADD.FTZ R48, R36, R47 ;  /* 0x0000002f24307221 */ /* 0x001fe20000010000 */
[----:B------:R-:W-:-:S06]  /*a570*/  FADD.FTZ R45, R37, R4 ;  /* 0x00000004252d7221 */ /* 0x000fcc0000010000 */
[----:B------:R-:W0:Y:S08]  /*a580*/  MUFU.EX2 R125, R125 ;  /* 0x0000007d007d7308 */ /* 0x000e300000000800 */
[----:B------:R-:W0:Y:S01]  /*a590*/  MUFU.EX2 R128, R128 ;  /* 0x0000008000807308 */ /* 0x000e220000000800 */
[----:B------:R-:W-:Y:S01]  /*a5a0*/  FFMA.FTZ R69, R69, R0, -R10 ;  /* 0x0000000045457223 */ /* 0x000fe2000001080a */
[----:B-1----:R-:W-:-:S06]  /*a5b0*/  FADD.FTZ R47, R131, R48 ;  /* 0x00000030832f7221 */ /* 0x002fcc0000010000 */
[----:B------:R-:W1:Y:S01]  /*a5c0*/  MUFU.EX2 R40, R40 ;  /* 0x0000002800287308 */ /* 0x000e620000000800 */
[----:B--2---:R-:W-:Y:S01]  /*a5d0*/  FADD.FTZ R4, R134, R45 ;  /* 0x0000002d86047221 */ /* 0x004fe20000010000 */
[----:B------:R-:W-:-:S06]  /*a5e0*/  FFMA.FTZ R124, R51, R0, -R10 ;  /* 0x00000000337c7223 */ /* 0x000fcc000001080a */
[----:B------:R-:W2:Y:S01]  /*a5f0*/  MUFU.EX2 R39, R39 ;  /* 0x0000002700277308 */ /* 0x000ea20000000800 */
[----:B------:R-:W-:Y:S01]  /*a600*/  FFMA.FTZ R126, R11, R0, -R10 ;  /* 0x000000000b7e7223 */ /* 0x000fe2000001080a */
[----:B------:R-:W-:Y:S01]  /*a610*/  F2FP.F16.F32.PACK_AB R149, R8, R149 ;  /* 0x000000950895723e */ /* 0x000fe200000000ff */
[----:B---3--:R-:W-:-:S05]  /*a620*/  FADD.FTZ R8, R38, R47 ;  /* 0x0000002f26087221 */ /* 0x008fca0000010000 */
[----:B------:R-:W3:Y:S01]  /*a630*/  MUFU.EX2 R127, R127 ;  /* 0x0000007f007f7308 */ /* 0x000ee20000000800 */
[----:B----4-:R-:W-:-:S07]  /*a640*/  FADD.FTZ R45, R5, R4 ;  /* 0x00000004052d7221 */ /* 0x010fce0000010000 */
[----:B------:R-:W4:Y:S01]  /*a650*/  MUFU.EX2 R130, R130 ;  /* 0x0000008200827308 */ /* 0x000f220000000800 */
[----:B------:R-:W-:Y:S01]  /*a660*/  FFMA.FTZ R73, R73, R0, -R10 ;  /* 0x0000000049497223 */ /* 0x000fe2000001080a */
[----:B0-----:R-:W-:-:S06]  /*a670*/  FADD.FTZ R47, R125, R8 ;  /* 0x000000087d2f7221 */ /* 0x001fcc0000010000 */
[----:B------:R-:W0:Y:S01]  /*a680*/  MUFU.EX2 R42, R42 ;  /* 0x0000002a002a7308 */ /* 0x000e220000000800 */
[----:B------:R-:W-:-:S07]  /*a690*/  FADD.FTZ R4, R128, R45 ;  /* 0x0000002d80047221 */ /* 0x000fce0000010000 */
[----:B------:R-:W0:Y:S01]  /*a6a0*/  MUFU.EX2 R11, R69 ;  /* 0x00000045000b7308 */ /* 0x000e220000000800 */
[----:B------:R-:W-:Y:S01]  /*a6b0*/  FFMA.FTZ R41, R13, R0, -R10 ;  /* 0x000000000d297223 */ /* 0x000fe2000001080a */
[----:B-1----:R-:W-:-:S06]  /*a6c0*/  FADD.FTZ R8, R40, R47 ;  /* 0x0000002f28087221 */ /* 0x002fcc0000010000 */
[----:B------:R-:W1:Y:S01]  /*a6d0*/  MUFU.EX2 R121, R121 ;  /* 0x0000007900797308 */ /* 0x000e620000000800 */
[----:B--2---:R-:W-:Y:S01]  /*a6e0*/  FADD.FTZ R45, R39, R4 ;  /* 0x00000004272d7221 */ /* 0x004fe20000010000 */
[----:B------:R-:W-:-:S06]  /*a6f0*/  FFMA.FTZ R43, R77, R0, -R10 ;  /* 0x000000004d2b7223 */ /* 0x000fcc000001080a */
[----:B------:R-:W2:Y:S01]  /*a700*/  MUFU.EX2 R124, R124 ;  /* 0x0000007c007c7308 */ /* 0x000ea20000000800 */
[----:B---3--:R-:W-:Y:S01]  /*a710*/  FADD.FTZ R47, R127, R8 ;  /* 0x000000087f2f7221 */ /* 0x008fe20000010000 */
[----:B------:R-:W-:-:S06]  /*a720*/  SHF.R.S32.HI R50, RZ, 0x1f, R49 ;  /* 0x0000001fff327819 */ /* 0x000fcc0000011431 */
[----:B------:R-:W3:Y:S01]  /*a730*/  MUFU.EX2 R44, R83 ;  /* 0x00000053002c7308 */ /* 0x000ee20000000800 */
[----:B----4-:R-:W-:Y:S01]  /*a740*/  FADD.FTZ R4, R130, R45 ;  /* 0x0000002d82047221 */ /* 0x010fe20000010000 */
[----:B------:R-:W-:-:S06]  /*a750*/  FFMA.FTZ R55, R55, R0, -R10 ;  /* 0x0000000037377223 */ /* 0x000fcc000001080a */
[----:B------:R-:W4:Y:S01]  /*a760*/  MUFU.EX2 R13, R73 ;  /* 0x00000049000d7308 */ /* 0x000f220000000800 */
[-CC-:B------:R-:W-:Y:S01]  /*a770*/  FFMA.FTZ R81, R81, R0.reuse, -R10.reuse ;  /* 0x0000000051517223 */ /* 0x180fe2000001080a */
[----:B------:R-:W-:Y:S01]  /*a780*/  FFMA.FTZ R85, R85, R0, -R10 ;  /* 0x0000000055557223 */ /* 0x000fe2000001080a */
[----:B0-----:R-:W-:-:S05]  /*a790*/  FADD.FTZ R8, R42, R47 ;  /* 0x0000002f2a087221 */ /* 0x001fca0000010000 */
[----:B------:R-:W0:Y:S01]  /*a7a0*/  MUFU.EX2 R123, R123 ;  /* 0x0000007b007b7308 */ /* 0x000e220000000800 */
[----:B------:R-:W-:Y:S01]  /*a7b0*/  LEA.HI R10, R50, R49, RZ, 0x7 ;  /* 0x00000031320a7211 */ /* 0x000fe200078f38ff */
[----:B------:R-:W-:-:S06]  /*a7c0*/  FADD.FTZ R45, R11, R4 ;  /* 0x000000040b2d7221 */ /* 0x000fcc0000010000 */
[----:B------:R-:W0:Y:S01]  /*a7d0*/  MUFU.EX2 R126, R126 ;  /* 0x0000007e007e7308 */ /* 0x000e220000000800 */
[----:B-1----:R-:W-:Y:S01]  /*a7e0*/  FADD.FTZ R47, R121, R8 ;  /* 0x00000008792f7221 */ /* 0x002fe20000010000 */
[----:B--2---:R-:W-:Y:S01]  /*a7f0*/  FADD.FTZ R4, R124, R45 ;  /* 0x0000002d7c047221 */ /* 0x004fe20000010000 */
[----:B------:R-:W-:-:S05]  /*a800*/  SHF.R.S32.HI R10, RZ, 0x7, R10 ;  /* 0x00000007ff0a7819 */ /* 0x000fca000001140a */
[----:B------:R-:W1:Y:S01]  /*a810*/  MUFU.EX2 R43, R43 ;  /* 0x0000002b002b7308 */ /* 0x000e620000000800 */
[----:B---3--:R-:W-:Y:S01]  /*a820*/  FADD.FTZ R8, R44, R47 ;  /* 0x0000002f2c087221 */ /* 0x008fe20000010000 */
[----:B----4-:R-:W-:Y:S01]  /*a830*/  FADD.FTZ R45, R13, R4 ;  /* 0x000000040d2d7221 */ /* 0x010fe20000010000 */
[----:B------:R-:W-:-:S05]  /*a840*/  VIMNMX R52, RZ, R10, !PT ;  /* 0x0000000aff347248 */ /* 0x000fca0007fe0100 */
[----:B------:R-:W2:Y:S01]  /*a850*/  MUFU.EX2 R55, R55 ;  /* 0x0000003700377308 */ /* 0x000ea20000000800 */
[----:B0-----:R-:W-:Y:S01]  /*a860*/  FADD.FTZ R47, R123, R8 ;  /* 0x000000087b2f7221 */ /* 0x001fe20000010000 */
[----:B------:R-:W-:Y:S01]  /*a870*/  F2FP.F16.F32.PACK_AB R145, R14, R145 ;  /* 0x000000910e91723e */ /* 0x000fe200000000ff */
[----:B------:R-:W-:-:S05]  /*a880*/  FADD.FTZ R8, R126, R45 ;  /* 0x0000002d7e087221 */ /* 0x000fca0000010000 */
[----:B------:R-:W0:Y:S01]  /*a890*/  MUFU.EX2 R120, R81 ;  /* 0x0000005100787308 */ /* 0x000e220000000800 */
[----:B------:R-:W-:Y:S01]  /*a8a0*/  VIADD R14, R92, 0xfffffffe ;  /* 0xfffffffe5c0e7836 */ /* 0x000fe20000000000 */
[----:B------:R3:W-:Y:S01]  /*a8b0*/  STL [R1+0x28], R52 ;  /* 0x0000283401007387 */ /* 0x0007e20000100800 */
[----:B-1----:R-:W-:-:S05]  /*a8c0*/  FADD.FTZ R8, R43, R8 ;  /* 0x000000082b087221 */ /* 0x002fca0000010000 */
[----:B------:R-:W1:Y:S01]  /*a8d0*/  MUFU.EX2 R41, R41 ;  /* 0x0000002900297308 */ /* 0x000e620000000800 */
[----:B------:R-:W-:Y:S02]  /*a8e0*/  ISETP.GE.AND P3, PT, R14, R52, PT ;  /* 0x000000340e00720c */ /* 0x000fe40003f66270 */
[----:B------:R-:W-:-:S05]  /*a8f0*/  F2FP.F16.F32.PACK_AB R148, R15, R148 ;  /* 0x000000940f94723e */ /* 0x000fca00000000ff */
[----:B------:R-:W4:Y:S01]  /*a900*/  MUFU.EX2 R122, R85 ;  /* 0x00000055007a7308 */ /* 0x000f220000000800 */
[----:B--2---:R-:W-:-:S07]  /*a910*/  FADD.FTZ R15, R55, R8 ;  /* 0x00000008370f7221 */ /* 0x004fce0000010000 */
[----:B------:R-:W2:Y:S01]  /*a920*/  MUFU.EX2 R46, R46 ;  /* 0x0000002e002e7308 */ /* 0x000ea20000000800 */
[----:B0-----:R-:W-:Y:S01]  /*a930*/  FADD.FTZ R8, R120, R15 ;  /* 0x0000000f78087221 */ /* 0x001fe20000010000 */
[----:B------:R-:W-:-:S03]  /*a940*/  F2FP.F16.F32.PACK_AB R134, R5, R134 ;  /* 0x000000860586723e */ /* 0x000fc600000000ff */
[----:B-1----:R-:W-:Y:S01]  /*a950*/  FADD.FTZ R5, R41, R8 ;  /* 0x0000000829057221 */ /* 0x002fe20000010000 */
[----:B------:R-:W-:Y:S02]  /*a960*/  F2FP.F16.F32.PACK_AB R151, R12, R151 ;  /* 0x000000970c97723e */ /* 0x000fe400000000ff */
[----:B------:R-:W-:Y:S02]  /*a970*/  CS2R R118, SRZ ;  /* 0x0000000000767805 */ /* 0x000fe4000001ff00 */
[----:B------:R-:W-:Y:S01]  /*a980*/  F2FP.F16.F32.PACK_AB R147, R20, R147 ;  /* 0x000000931493723e */ /* 0x000fe200000000ff */
[----:B----4-:R-:W-:Y:S01]  /*a990*/  FADD.FTZ R5, R122, R5 ;  /* 0x000000057a057221 */ /* 0x010fe20000010000 */
[----:B------:R-:W-:Y:S02]  /*a9a0*/  F2FP.F16.F32.PACK_AB R141, R24, R141 ;  /* 0x0000008d188d723e */ /* 0x000fe400000000ff */
[----:B------:R-:W-:Y:S02]  /*a9b0*/  CS2R R116, SRZ ;  /* 0x0000000000747805 */ /* 0x000fe4000001ff00 */
[----:B------:R-:W-:-:S02]  /*a9c0*/  F2FP.F16.F32.PACK_AB R143, R28, R143 ;  /* 0x0000008f1c8f723e */ /* 0x000fc400000000ff */
[----:B------:R-:W-:Y:S02]  /*a9d0*/  CS2R R114, SRZ ;  /* 0x0000000000727805 */ /* 0x000fe4000001ff00 */
[----:B------:R-:W-:Y:S02]  /*a9e0*/  F2FP.F16.F32.PACK_AB R137, R30, R137 ;  /* 0x000000891e89723e */ /* 0x000fe400000000ff */
[----:B------:R-:W-:Y:S02]  /*a9f0*/  CS2R R112, SRZ ;  /* 0x0000000000707805 */ /* 0x000fe4000001ff00 */
[----:B------:R-:W-:Y:S01]  /*aa00*/  F2FP.F16.F32.PACK_AB R139, R32, R139 ;  /* 0x0000008b208b723e */ /* 0x000fe200000000ff */
[----:B--2---:R-:W-:Y:S01]  /*aa10*/  FADD.FTZ R4, R46, R47 ;  /* 0x0000002f2e047221 */ /* 0x004fe20000010000 */
[----:B------:R-:W-:Y:S02]  /*aa20*/  F2FP.F16.F32.PACK_AB R133, R26, R133 ;  /* 0x000000851a85723e */ /* 0x000fe400000000ff */
[----:B------:R-:W-:-:S02]  /*aa30*/  CS2R R110, SRZ ;  /* 0x00000000006e7805 */ /* 0x000fc4000001ff00 */
[----:B------:R-:W-:Y:S02]  /*aa40*/  F2FP.F16.F32.PACK_AB R135, R34, R135 ;  /* 0x000000872287723e */ /* 0x000fe400000000ff */
[----:B------:R-:W-:Y:S02]  /*aa50*/  CS2R R108, SRZ ;  /* 0x00000000006c7805 */ /* 0x000fe4000001ff00 */
[----:B------:R-:W-:Y:S02]  /*aa60*/  F2FP.F16.F32.PACK_AB R129, R36, R129 ;  /* 0x000000812481723e */ /* 0x000fe400000000ff */
[----:B------:R-:W-:Y:S02]  /*aa70*/  CS2R R106, SRZ ;  /* 0x00000000006a7805 */ /* 0x000fe4000001ff00 */
        /* <DEDUP_REMOVED lines=28> */
[----:B---3--:R-:W-:Y:S06]  /*ac40*/  @!P3 BRA `(.L_x_2339) ;  /* 0x000000280038b947 */ /* 0x008fec0003800000 */
[----:B------:R-:W-:Y:S01]  /*ac50*/  IMAD.MOV.U32 R10, RZ, RZ, R9 ;  /* 0x000000ffff0a7224 */ /* 0x000fe200078e0009 */
[----:B------:R-:W-:Y:S01]  /*ac60*/  MOV R15, R18 ;  /* 0x00000012000f7202 */ /* 0x000fe20000000f00 */
[----:B------:R-:W-:Y:S02]  /*ac70*/  IMAD.MOV.U32 R11, RZ, RZ, R3 ;  /* 0x000000ffff0b7224 */ /* 0x000fe400078e0003 */
[----:B------:R-:W-:Y:S02]  /*ac80*/  IMAD.MOV.U32 R8, RZ, RZ, R23 ;  /* 0x000000ffff087224 */ /* 0x000fe400078e0017 */
[----:B------:R-:W-:-:S07]  /*ac90*/  IMAD.MOV.U32 R119, RZ, RZ, RZ ;  /* 0x000000ffff777224 */ /* 0x000fce00078e00ff */
.L_x_2349:
[----:B------:R-:W-:Y:S01]  /*aca0*/  ISETP.NE.AND P3, PT, R157, RZ, PT ;  /* 0x000000ff9d00720c */ /* 0x000fe20003f65270 */
[----:B------:R-:W-:Y:S01]  /*acb0*/  VIADD R18, R15, 0x1 ;  /* 0x000000010f127836 */ /* 0x000fe20000000000 */
[----:B------:R-:W-:Y:S05]  /*acc0*/  YIELD ;  /* 0x0000000000007946 */ /* 0x000fea0003800000 */
[----:B------:R-:W-:-:S04]  /*acd0*/  ISETP.NE.AND P4, PT, R18, 0x2, PT ;  /* 0x000000021200780c */ /* 0x000fc80003f85270 */
[----:B------:R-:W-:Y:S02]  /*ace0*/  SEL R23, RZ, 0x1, P4 ;  /* 0x00000001ff177807 */ /* 0x000fe40002000000 */
[----:B------:R-:W-:Y:S02]  /*acf0*/  SEL R18, R18, RZ, P4 ;  /* 0x000000ff12127207 */ /* 0x000fe40002000000 */
[----:B------:R-:W-:Y:S01]  /*ad00*/  LOP3.LUT R23, R8, R23, RZ, 0x3c, !PT ;  /* 0x0000001708177212 */ /* 0x000fe200078e3cff */
[----:B------:R-:W-:Y:S06]  /*ad10*/  @P3 BRA `(.L_x_2340) ;  /* 0x0000000000303947 */ /* 0x000fec0003800000 */
[----:B------:R-:W-:Y:S05]  /*ad20*/  @!P0 BRA `(.L_x_2341) ;  /* 0x0000000000048947 */ /* 0x000fea0003800000 */
[----:B------:R-:W-:Y:S01]  /*ad30*/  BPT.TRAP 0x1 ;  /* 0x000000040000795c */ /* 0x000fe20000300000 */
.L_x_2341:
[----:B------:R-:W-:Y:S01]  /*ad40*/  IMAD R0, R18, 0x8, R2 ;  /* 0x0000000812007824 */ /* 0x000fe200078e0202 */
[----:B------:R-:W-:-:S04]  /*ad50*/  SHF.L.U32 R3, R23, 0x1f, RZ ;  /* 0x0000001f17037819 */ /* 0x000fc800000006ff */
[----:B------:R0:W1:Y:S01]  /*ad60*/  SYNCS.PHASECHK.TRANS64.TRYWAIT P4, [R0+URZ+0x16830], R3 ;  /* 0x01683003000075a7 */ /* 0x000062000808017f */
[----:B------:R-:W-:Y:S05]  /*ad70*/  @!P0 BRA `(.L_x_2342) ;  /* 0x0000000000048947 */ /* 0x000fea0003800000 */
[----:B------:R-:W-:Y:S01]  /*ad80*/  BPT.TRAP 0x1 ;  /* 0x000000040000795c */ /* 0x000fe20000300000 */
.L_x_2342:
[----:B------:R-:W-:Y:S04]  /*ad90*/  BSSY B0, `(.L_x_2340) ;  /* 0x0000004000007945 */ /* 0x000fe80003800000 */
[----:B-1----:R-:W-:Y:S05]  /*ada0*/  @P4 BRA `(.L_x_2343) ;  /* 0x0000000000084947 */ /* 0x002fea0003800000 */
[----:B------:R-:W1:Y:S02]  /*adb0*/  SYNCS.PHASECHK.TRANS64.TRYWAIT P4, [R0+URZ+0x16830], R3 ;  /* 0x01683003000075a7 */ /* 0x000e64000808017f */
[----:B-1----:R-:W-:Y:S05]  /*adc0*/  @!P4 BRA `(.L_x_2344) ;  /* 0x000000dc002cc947 */ /* 0x002fea0003800000 */
.L_x_2343:
[----:B------:R-:W-:Y:S05]  /*add0*/  BSYNC B0 ;  /* 0x0000000000007941 */ /* 0x000fea0003800000 */
.L_x_2340:
[----:B------:R-:W2:Y:S04]  /*ade0*/  LDL R9, [R1+0x4] ;  /* 0x0000040001097983 */ /* 0x000ea80000100800 */
[----:B------:R3:W-:Y:S01]  /*adf0*/  STL [R1+0x60], R2 ;  /* 0x0000600201007387 */ /* 0x0007e20000100800 */
[----:B01----:R-:W0:Y:S03]  /*ae00*/  S2R R0, SR_TID.X ;  /* 0x0000000000007919 */ /* 0x003e260000002100 */
[----:B---3--:R-:W3:Y:S01]  /*ae10*/  LDL.64 R2, [R1+0x18] ;  /* 0x0000180001027983 */ /* 0x008ee20000100a00 */
[----:B------:R-:W-:Y:S01]  /*ae20*/  IMAD.MOV.U32 R13, RZ, RZ, 0x40000040 ;  /* 0x40000040ff0d7424 */ /* 0x000fe200078e00ff */
[----:B------:R-:W-:Y:S05]  /*ae30*/  WARPSYNC.ALL ;  /* 0x0000000000007948 */ /* 0x000fea0003800000 */
[----:B------:R-:W-:-:S02]  /*ae40*/  R2UR UR19, R13 ;  /* 0x000000000d1372ca */ /* 0x000fc400000e0000 */
[----:B0-----:R-:W-:-:S05]  /*ae50*/  SHF.R.U32.HI R0, RZ, 0x7, R0 ;  /* 0x00000007ff007819 */ /* 0x001fca0000011600 */
[----:B------:R-:W-:Y:S02]  /*ae60*/  VIADD R0, R0, 0x8 ;  /* 0x0000000800007836 */ /* 0x000fe40000000000 */
[----:B------:R-:W-:Y:S01]  /*ae70*/  IMAD.MOV.U32 R25, RZ, RZ, 0x40000040 ;  /* 0x40000040ff197424 */ /* 0x000fe200078e00ff */
[----:B------:R-:W-:Y:S02]  /*ae80*/  R2UR UR8, R6 ;  /* 0x00000000060872ca */ /* 0x000fe400000e0000 */
[----:B------:R-:W-:Y:S02]  /*ae90*/  R2UR UR9, R7 ;  /* 0x00000000070972ca */ /* 0x000fe400000e0000 */
[C---:B------:R-:W-:Y:S02]  /*aea0*/  R2UR UR11, R25.reuse ;  /* 0x00000000190b72ca */ /* 0x040fe400000e0000 */
[----:B------:R-:W-:Y:S01]  /*aeb0*/  R2UR UR23, R25 ;  /* 0x00000000191772ca */ /* 0x000fe200000e0000 */
[----:B------:R-:W-:-:S05]  /*aec0*/  IMAD.MOV.U32 R21, RZ, RZ, 0x40000040 ;  /* 0x40000040ff157424 */ /* 0x000fca00078e00ff */
[----:B------:R-:W-:Y:S01]  /*aed0*/  R2UR UR15, R21 ;  /* 0x00000000150f72ca */ /* 0x000fe200000e0000 */
[----:B------:R0:W-:Y:S01]  /*aee0*/  BAR.SYNC.DEFER_BLOCKING R0, 0x100 ;  /* 0x000400000000751d */ /* 0x0001e20000010000 */
[----:B--2---:R-:W-:-:S04]  /*aef0*/  IMAD R24, R18, 0x400, R9 ;  /* 0x0000040012187824 */ /* 0x004fc800078e0209 */
[----:B------:R-:W-:-:S05]  /*af00*/  VIADD R12, R24, 0x4 ;  /* 0x00000004180c7836 */ /* 0x000fca0000000000 */
[----:B------:R-:W-:Y:S02]  /*af10*/  R2UR UR18, R12 ;  /* 0x000000000c1272ca */ /* 0x000fe400000e0000 */
[----:B------:R-:W2:Y:S01]  /*af20*/  LDL.64 R12, [R1+0x10] ;  /* 0x00001000010c7983 */ /* 0x000ea20000100a00 */
[C---:B------:R-:W-:Y:S01]  /*af30*/  R2UR UR10, R24.reuse ;  /* 0x00000000180a72ca */ /* 0x040fe200000e0000 */
[C---:B------:R-:W-:Y:S01]  /*af40*/  VIADD R20, R24.reuse, 0x2 ;  /* 0x0000000218147836 */ /* 0x040fe20000000000 */
[----:B------:R-:W-:-:S04]  /*af50*/  IADD3 R24, R24, 0x6, RZ ;  /* 0x0000000618187810 */ /* 0x000fc80007ffe0ff */
[----:B------:R-:W-:Y:S02]  /*af60*/  R2UR UR22, R24 ;  /* 0x00000000181672ca */ /* 0x000fe400000e0000 */
[----:B------:R-:W-:-:S06]  /*af70*/  WARPGROUP.ARRIVE ;  /* 0x00000000000079c5 */ /* 0x000fcc0000000000 */
[----:B------:R-:W-:Y:S01]  /*af80*/  HGMMA.64x128x16.F32 R24, gdesc[UR8], RZ, !UPT, gsb0 ;  /* 0x01e00000081879f0 */ /* 0x000fe2000c0008ff */
[----:B------:R-:W-:Y:S02]  /*af90*/  R2UR UR14, R20 ;  /* 0x00000000140e72ca */ /* 0x000fe400000e0000 */
[----:B------:R-:W4:Y:S01]  /*afa0*/  LDL.64 R20, [R1+0x8] ;  /* 0x0000080001147983 */ /* 0x000f220000100a00 */
[----:B---3--:R-:W-:Y:S02]  /*afb0*/  R2UR UR12, R2 ;  /* 0x00000000020c72ca */ /* 0x008fe400000e0000 */
[----:B------:R-:W-:Y:S01]  /*afc0*/  R2UR UR13, R3 ;  /* 0x00000000030d72ca */ /* 0x000fe200000e0000 */
[----:B------:R0:W5:Y:S01]  /*afd0*/  LDL.LU R2, [R1+0x60] ;  /* 0x0000600001027983 */ /* 0x0001620000300800 */
[----:B------:R-:W-:Y:S02]  /*afe0*/  WARPGROUP.DEPBAR.LE gsb0, 0x0 ;  /* 0x00008000000079c5 */ /* 0x000fe40000010000 */
[----:B------:R-:W-:-:S09]  /*aff0*/  WARPGROUP.ARRIVE ;  /* 0x00000000000079c5 */ /* 0x000fd20000000000 */
[----:B------:R-:W-:Y:S03]  /*b000*/  HGMMA.64x128x16.F32 R24, gdesc[UR12], R24, gsb0 ;  /* 0x01e000000c1879f0 */ /* 0x000fe60008000818 */
[----:B------:R-:W-:Y:S02]  /*b010*/  WARPGROUP.DEPBAR.LE gsb0, 0x0 ;  /* 0x00008000000079c5 */ /* 0x000fe40000010000 */
[----:B------:R-:W-:Y:S01]  /*b020*/  WARPGROUP.ARRIVE ;  /* 0x00000000000079c5 */ /* 0x000fe20000000000 */
[----:B--2---:R-:W-:Y:S02]  /*b030*/  R2UR UR16, R12 ;  /* 0x000000000c1072ca */ /* 0x004fe400000e0000 */
[----:B------:R-:W-:-:S13]  /*b040*/  R2UR UR17, R13 ;  /* 0x000000000d1172ca */ /* 0x000fda00000e0000 */
[----:B------:R-:W-:Y:S01]  /*b050*/  HGMMA.64x128x16.F32 R24, gdesc[UR16], R24, gsb0 ;  /* 0x01e00000101879f0 */ /* 0x000fe20008000818 */
[----:B----4-:R-:W-:Y:S02]  /*b060*/  R2UR UR20, R20 ;  /* 0x00000000141472ca */ /* 0x010fe400000e0000 */
[----:B------:R-:W-:Y:S01]  /*b070*/  R2UR UR21, R21 ;  /* 0x00000000151572ca */ /* 0x000fe200000e0000 */
[----:B------:R-:W-:Y:S02]  /*b080*/  WARPGROUP.DEPBAR.LE gsb0, 0x0 ;  /* 0x00008000000079c5 */ /* 0x000fe40000010000 */
[----:B------:R-:W-:-:S10]  /*b090*/  WARPGROUP.ARRIVE ;  /* 0x00000000000079c5 */ /* 0x000fd40000000000 */
[----:B------:R-:W-:Y:S03]  /*b0a0*/  HGMMA.64x128x16.F32 R24, gdesc[UR20], R24, gsb0 ;  /* 0x01e00000141879f0 */ /* 0x000fe60008000818 */
[----:B------:R-:W-:Y:S02]  /*b0b0*/  WARPGROUP.DEPBAR.LE gsb0, 0x0 ;  /* 0x00008000000079c5 */ /* 0x000fe40000010000 */
[----:B0-----:R-:W-:Y:S05]  /*b0c0*/  @P3 BRA `(.L_x_2345) ;  /* 0x0000000000283947 */ /* 0x001fea0003800000 */
[----:B------:R-:W-:Y:S05]  /*b0d0*/  @!P0 BRA `(.L_x_2346) ;  /* 0x0000000000048947 */ /* 0x000fea0003800000 */
[----:B------:R-:W-:Y:S01]  /*b0e0*/  BPT.TRAP 0x1 ;  /* 0x000000040000795c */ /* 0x000fe20000300000 */
.L_x_2346:
[----:B------:R-:W-:Y:S01]  /*b0f0*/  SHF.L.U32 R0, R8, 0x1f, RZ ;  /* 0x0000001f08007819 */ /* 0x000fe200000006ff */
[----:B-----5:R-:W-:-:S04]  /*b100*/  IMAD R3, R15, 0x8, R2 ;  /* 0x000000080f037824 */ /* 0x020fc800078e0202 */
[----:B------:R0:W1:Y:S01]  /*b110*/  SYNCS.PHASECHK.TRANS64.TRYWAIT P3, [R3+URZ+0x16850], R0 ;  /* 0x01685000030075a7 */ /* 0x000062000806017f */
[----:B------:R-:W-:Y:S05]  /*b120*/  @!P0 BRA `(.L_x_2347) ;  /* 0x0000000000048947 */ /* 0x000fea0003800000 */
[----:B------:R-:W-:Y:S01]  /*b130*/  BPT.TRAP 0x1 ;  /* 0x000000040000795c */ /* 0x000fe20000300000 */
.L_x_2347:
[----:B-1----:R-:W-:Y:S05]  /*b140*/  @P3 BRA `(.L_x_2345) ;  /* 0x0000000000083947 */ /* 0x002fea0003800000 */
[----:B------:R-:W1:Y:S02]  /*b150*/  SYNCS.PHASECHK.TRANS64.TRYWAIT P3, [R3+URZ+0x16850], R0 ;  /* 0x01685000030075a7 */ /* 0x000e64000806017f */
[----:B-1----:R-:W-:Y:S05]  /*b160*/  @!P3 BRA `(.L_x_2348) ;  /* 0x000000d80058b947 */ /* 0x002fea0003800000 */
.L_x_2345:
[----:B01---5:R-:W-:Y:S01]  /*b170*/  VIADD R0, R2, 0x400 ;  /* 0x0000040002007836 */ /* 0x023fe20000000000 */
[----:B------:R-:W-:Y:S05]  /*b180*/  WARPSYNC.ALL ;  /* 0x0000000000007948 */ /* 0x000fea0003800000 */
[----:B------:R-:W-:Y:S01]  /*b190*/  SHF.R.U32.HI R0, RZ, 0x4, R0 ;  /* 0x00000004ff007819 */ /* 0x000fe20000011600 */
[----:B------:R-:W-:Y:S01]  /*b1a0*/  IMAD.MOV.U32 R9, RZ, RZ, 0x40000040 ;  /* 0x40000040ff097424 */ /* 0x000fe200078e00ff */
[----:B------:R-:W2:Y:S04]  /*b1b0*/  LDL R21, [R1+0x2c] ;  /* 0x00002c0001157983 */ /* 0x000ea80000100800 */
[----:B------:R-:W2:Y:S01]  /*b1c0*/  LDL R20, [R1+0x20] ;  /* 0x0000200001147983 */ /* 0x000ea20000100800 */
[----:B------:R-:W-:Y:S01]  /*b1d0*/  LOP3.LUT R0, R0, 0x3fff, RZ, 0xc0, !PT ;  /* 0x00003fff00007812 */ /* 0x000fe200078ec0ff */
[----:B------:R-:W-:Y:S01]  /*b1e0*/  WARPGROUP.ARRIVE ;  /* 0x00000000000079c5 */ /* 0x000fe20000000000 */
[----:B------:R-:W-:Y:S01]  /*b1f0*/  R2UR UR7, R9 ;  /* 0x00000000090772ca */ /* 0x000fe200000e0000 */
[----:B------:R-:W-:Y:S01]  /*b200*/  IMAD.MOV.U32 R13, RZ, RZ, 0x40000040 ;  /* 0x40000040ff0d7424 */ /* 0x000fe200078e00ff */
[----:B------:R-:W0:Y:S01]  /*b210*/  @P2 LDC R3, c[0x0][0x450] ;  /* 0x00011400ff032b82 */ /* 0x000e220000000800 */
[----:B------:R-:W-:-:S05]  /*b220*/  IMAD R8, R15, 0x400, R0 ;  /* 0x000004000f087824 */ /* 0x000fca00078e0200 */
[----:B------:R-:W-:Y:S02]  /*b230*/  R2UR UR6, R8 ;  /* 0x00000000080672ca */ /* 0x000fe400000e0000 */
[----:B------:R-:W1:Y:S11]  /*b240*/  @P2 LDC R0, c[0x0][0x44c] ;  /* 0x00011300ff002b82 */ /* 0x000e760000000800 */
[----:B------:R-:W-:Y:S03]  /*b250*/  HGMMA.64x64x16.F32 R88, R148, gdesc[UR4].tnspB, R88, gsb0 ;  /* 0x40e0000494587df0 */ /* 0x000fe60008000858 */
[----:B------:R-:W-:-:S02]  /*b260*/  WARPGROUP.DEPBAR.LE gsb0, 0x0 ;  /* 0x00008000000079c5 */ /* 0x000fc40000010000 */
[----:B------:R-:W3:Y:S04]  /*b270*/  LDL R149, [R1+0x24] ;  /* 0x0000240001957983 */ /* 0x000ee80000100800 */
[----:B------:R-:W3:Y:S04]  /*b280*/  LDL R150, [R1+0x44] ;  /* 0x0000440001967983 */ /* 0x000ee80000100800 */
[----:B------:R-:W4:Y:S01]  /*b290*/  LDL R151, [R1+0x40] ;  /* 0x0000400001977983 */ /* 0x000f220000100800 */
[----:B------:R-:W-:Y:S01]  /*b2a0*/  VIADD R12, R8, 0x80 ;  /* 0x00000080080c7836 */ /* 0x000fe20000000000 */
[----:B------:R-:W-:Y:S01]  /*b2b0*/  R2UR UR7, R13 ;  /* 0x000000000d0772ca */ /* 0x000fe200000e0000 */
[----:B------:R-:W-:Y:S01]  /*b2c0*/  WARPGROUP.ARRIVE ;  /* 0x00000000000079c5 */ /* 0x000fe20000000000 */
[----:B------:R-:W-:-:S02]  /*b2d0*/  IMAD.MOV.U32 R13, RZ, RZ, 0x40000040 ;  /* 0x40000040ff0d7424 */ /* 0x000fc400078e00ff */
[----:B------:R-:W-:Y:S02]  /*b2e0*/  R2UR UR6, R12 ;  /* 0x000000000c0672ca */ /* 0x000fe400000e0000 */
[----:B------:R-:W-:-:S11]  /*b2f0*/  IADD3 R12, R8, 0x100, RZ ;  /* 0x00000100080c7810 */ /* 0x000fd60007ffe0ff */
[----:B------:R-:W-:Y:S01]  /*b300*/  HGMMA.64x64x16.F32 R88, R144, gdesc[UR4].tnspB, R88, gsb0 ;  /* 0x40e0000490587df0 */ /* 0x000fe20008000858 */
[----:B------:R-:W-:Y:S02]  /*b310*/  R2UR UR6, R12 ;  /* 0x000000000c0672ca */ /* 0x000fe400000e0000 */
[----:B------:R-:W-:Y:S01]  /*b320*/  R2UR UR7, R13 ;  /* 0x000000000d0772ca */ /* 0x000fe200000e0000 */
[----:B------:R-:W-:Y:S01]  /*b330*/  IMAD.MOV.U32 R13, RZ, RZ, 0x40000040 ;  /* 0x40000040ff0d7424 */ /* 0x000fe200078e00ff */
[----:B------:R-:W-:Y:S02]  /*b340*/  WARPGROUP.DEPBAR.LE gsb0, 0x0 ;  /* 0x00008000000079c5 */ /* 0x000fe40000010000 */
[----:B------:R-:W-:-:S09]  /*b350*/  WARPGROUP.ARRIVE ;  /* 0x00000000000079c5 */ /* 0x000fd20000000000 */
[----:B------:R-:W-:Y:S01]  /*b360*/  HGMMA.64x64x16.F32 R88, R140, gdesc[UR4].tnspB, R88, gsb0 ;  /* 0x40e000048c587df0 */ /* 0x000fe20008000858 */
[----:B------:R-:W-:Y:S02]  /*b370*/  R2UR UR7, R13 ;  /* 0x000000000d0772ca */ /* 0x000fe400000e0000 */
[----:B------:R-:W-:Y:S01]  /*b380*/  MOV R13, 0x40000040 ;  /* 0x40000040000d7802 */ /* 0x000fe20000000f00 */
[----:B------:R-:W-:Y:S02]  /*b390*/  WARPGROUP.DEPBAR.LE gsb0, 0x0 ;  /* 0x00008000000079c5 */ /* 0x000fe40000010000 */
[----:B------:R-:W-:Y:S01]  /*b3a0*/  WARPGROUP.ARRIVE ;  /* 0x00000000000079c5 */ /* 0x000fe20000000000 */
[----:B---3--:R-:W-:-:S04]  /*b3b0*/  IMAD.IADD R9, R150, 0x1, R149 ;  /* 0x0000000196097824 */ /* 0x008fc800078e0295 */
[----:B-1----:R-:W-:-:S04]  /*b3c0*/  @P2 IMAD.HI.U32 R12, R9, R0, RZ ;  /* 0x00000000090c2227 */ /* 0x002fc800078e00ff */
[----:B------:R-:W-:Y:S01]  /*b3d0*/  IMAD.MOV.U32 R0, RZ, RZ, R9 ;  /* 0x000000ffff007224 */ /* 0x000fe200078e0009 */
[----:B0-----:R-:W-:Y:S01]  /*b3e0*/  @P2 SHF.R.U32.HI R0, RZ, R3, R12 ;  /* 0x00000003ff002219 */ /* 0x001fe2000001160c */
[----:B------:R-:W-:Y:S02]  /*b3f0*/  IMAD.MOV.U32 R9, RZ, RZ, -0x80 ;  /* 0xffffff80ff097424 */ /* 0x000fe400078e00ff */
[----:B------:R-:W-:Y:S02]  /*b400*/  VIADD R12, R8, 0x180 ;  /* 0x00000180080c7836 */ /* 0x000fe40000000000 */
[----:B------:R-:W0:Y:S01]  /*b410*/  SHFL.IDX PT, R3, R0, RZ, 0x1c1f ;  /* 0x001c1fff00037589 */ /* 0x000e2200000e0000 */
[----:B------:R-:W-:Y:S02]  /*b420*/  IMAD R9, R14, R9, 0x1 ;  /* 0x000000010e097424 */ /* 0x000fe400078e0209 */
[----:B------:R-:W-:Y:S02]  /*b430*/  R2UR UR6, R12 ;  /* 0x000000000c0672ca */ /* 0x000fe400000e0000 */
[----:B----4-:R-:W-:-:S05]  /*b440*/  IMAD R9, R151, -0x2, R9 ;  /* 0xfffffffe97097824 */ /* 0x010fca00078e0209 */
[----:B--2---:R-:W-:-:S06]  /*b450*/  IADD3 R9, -R20, R9, R21 ;  /* 0x0000000914097210 */ /* 0x004fcc0007ffe115 */
[----:B------:R-:W-:Y:S01]  /*b460*/  HGMMA.64x64x16.F32 R88, R136, gdesc[UR4].tnspB, R88, gsb0 ;  /* 0x40e0000488587df0 */ /* 0x000fe20008000858 */
[----:B------:R-:W-:Y:S01]  /*b470*/  R2UR UR7, R13 ;  /* 0x000000000d0772ca */ /* 0x000fe200000e0000 */
[----:B0-----:R-:W-:-:S05]  /*b480*/  IMAD.IADD R3, R9, 0x1, R3 ;  /* 0x0000000109037824 */ /* 0x001fca00078e0203 */
[C---:B------:R-:W-:Y:S02]  /*b490*/  ISETP.GT.AND P3, PT, R3.reuse, RZ, PT ;  /* 0x000000ff0300720c */ /* 0x040fe40003f64270 */
[C---:B------:R-:W-:Y:S02]  /*b4a0*/  ISETP.GT.AND P4, PT, R3.reuse, 0x1, PT ;  /* 0x000000010300780c */ /* 0x040fe40003f84270 */
        /* <DEDUP_REMOVED lines=30> */
[----:B------:R-:W-:Y:S01]  /*b690*/  FMNMX.FTZ R12, R41, R12, !PT ;  /* 0x0000000c290c7209 */ /* 0x000fe20007810000 */
[----:B------:R-:W-:Y:S02]  /*b6a0*/  WARPGROUP.DEPBAR.LE gsb0, 0x0 ;  /* 0x00008000000079c5 */ /* 0x000fe40000010000 */
[----:B------:R-:W-:Y:S01]  /*b6b0*/  ISETP.GT.AND P3, PT, R3, 0x30, PT ;  /* 0x000000300300780c */ /* 0x000fe20003f64270 */
[----:B------:R-:W-:Y:S01]  /*b6c0*/  WARPGROUP.ARRIVE ;  /* 0x00000000000079c5 */ /* 0x000fe20000000000 */
        /* <DEDUP_REMOVED lines=62> */
[----:B------:R-:W0:Y:S02]  /*bab0*/  SHFL.BFLY PT, R12, R3, 0x2, 0x1f ;  /* 0x0c401f00030c7f89 */ /* 0x000e2400000e0000 */
[----:B0-----:R-:W-:Y:S01]  /*bac0*/  FMNMX.FTZ R3, R3, R12, !PT ;  /* 0x0000000c03037209 */ /* 0x001fe20007810000 */
[----:B------:R-:W-:-:S04]  /*bad0*/  VIADD R12, R8, 0x200 ;  /* 0x00000200080c7836 */ /* 0x000fc80000000000 */
[----:B------:R-:W0:Y:S01]  /*bae0*/  SHFL.BFLY PT, R20, R3, 0x1, 0x1f ;  /* 0x0c201f0003147f89 */ /* 0x000e2200000e0000 */
[----:B------:R-:W-:-:S03]  /*baf0*/  R2UR UR6, R12 ;  /* 0x000000000c0672ca */ /* 0x000fc600000e0000 */
[----:B------:R1:W2:Y:S02]  /*bb00*/  SHFL.IDX PT, R12, R0, 0x1, 0x1c1f ;  /* 0x003c1f00000c7f89 */ /* 0x0002a400000e0000 */
[----:B-1----:R-:W-:-:S08]  /*bb10*/  IMAD.U32 R0, RZ, RZ, UR5 ;  /* 0x00000005ff007e24 */ /* 0x002fd0000f8e00ff */
[----:B------:R-:W-:Y:S01]  /*bb20*/  HGMMA.64x64x16.F32 R88, R132, gdesc[UR4].tnspB, R88, gsb0 ;  /* 0x40e0000484587df0 */ /* 0x000fe20008000858 */
[----:B0-----:R-:W-:Y:S01]  /*bb30*/  FMNMX.FTZ R3, R3, R20, !PT ;  /* 0x0000001403037209 */ /* 0x001fe20007810000 */
[----:B--2---:R-:W-:-:S04]  /*bb40*/  IMAD.IADD R9, R9, 0x1, R12 ;  /* 0x0000000109097824 */ /* 0x004fc800078e020c */
[C---:B------:R-:W-:Y:S01]  /*bb50*/  FMUL.FTZ R13, R3.reuse, R0 ;  /* 0x00000000030d7220 */ /* 0x040fe20000410000 */
[----:B------:R-:W-:Y:S02]  /*bb60*/  FSETP.NEU.FTZ.AND P3, PT, R3, -INF , PT ;  /* 0xff8000000300780b */ /* 0x000fe40003f7d000 */
[C---:B------:R-:W-:Y:S02]  /*bb70*/  ISETP.GT.AND P5, PT, R9.reuse, RZ, PT ;  /* 0x000000ff0900720c */ /* 0x040fe40003fa4270 */
[C---:B------:R-:W-:Y:S02]  /*bb80*/  ISETP.GT.AND P4, PT, R9.reuse, 0x1, PT ;  /* 0x000000010900780c */ /* 0x040fe40003f84270 */
[----:B------:R-:W-:Y:S02]  /*bb90*/  FSEL R26, R26, -INF , P5 ;  /* 0xff8000001a1a7808 */ /* 0x000fe40002800000 */
        /* <DEDUP_REMOVED lines=9> */
[----:B------:R-:W-:Y:S02]  /*bc30*/  FSEL R13, R13, RZ, P3 ;  /* 0x000000ff0d0d7208 */ /* 0x000fe40001800000 */
[----:B------:R-:W-:Y:S02]  /*bc40*/  ISETP.GT.AND P4, PT, R9, 0x11, PT ;  /* 0x000000110900780c */ /* 0x000fe40003f84270 */
[----:B------:R-:W-:Y:S01]  /*bc50*/  FSEL R34, R34, -INF , P5 ;  /* 0xff80000022227808 */ /* 0x000fe20002800000 */
[-CC-:B------:R-:W-:Y:S01]  /*bc60*/  FFMA.FTZ R148, R24, R0.reuse, -R13.reuse ;  /* 0x0000000018947223 */ /* 0x180fe2000001080d */
[----:B------:R-:W-:Y:S01]  /*bc70*/  FMNMX.FTZ R21, R31, R21, !PT ;  /* 0x000000151f157209 */ /* 0x000fe20007810000 */
[-CC-:B------:R-:W-:Y:S01]  /*bc80*/  FFMA.FTZ R25, R25, R0.reuse, -R13.reuse ;  /* 0x0000000019197223 */ /* 0x180fe2000001080d */
[----:B------:R-:W-:Y:S01]  /*bc90*/  ISETP.GT.AND P5, PT, R9, 0x18, PT ;  /* 0x000000180900780c */ /* 0x000fe20003fa4270 */
[-CC-:B------:R-:W-:Y:S01]  /*bca0*/  FFMA.FTZ R150, R28, R0.reuse, -R13.reuse ;  /* 0x000000001c967223 */ /* 0x180fe2000001080d */
[----:B------:R-:W-:Y:S01]  /*bcb0*/  FSEL R35, R35, -INF , P4 ;  /* 0xff80000023237808 */ /* 0x000fe20002000000 */
[----:B------:R-:W-:Y:S01]  /*bcc0*/  MUFU.EX2 R12, R25 ;  /* 0x00000019000c7308 */ /* 0x000fe20000000800 */
        /* <DEDUP_REMOVED lines=8> */
[----:B------:R-:W-:Y:S01]  /*bd50*/  ISETP.GT.AND P5, PT, R9, 0x20, PT ;  /* 0x000000200900780c */ /* 0x000fe20003fa4270 */
[----:B------:R0:W-:Y:S01]  /*bd60*/  MUFU.EX2 R21, R33 ;  /* 0x0000002100157308 */ /* 0x0001e20000000800 */
[----:B------:R-:W-:Y:S01]  /*bd70*/  FSEL R39, R39, -INF , P4 ;  /* 0xff80000027277808 */ /* 0x000fe20002000000 */
[--C-:B------:R-:W-:Y:S01]  /*bd80*/  FFMA.FTZ R140, R40, R0, -R13.reuse ;  /* 0x00000000288c7223 */ /* 0x100fe2000001080d */
[----:B------:R-:W-:Y:S01]  /*bd90*/  FMNMX.FTZ R24, R38, R24, !PT ;  /* 0x0000001826187209 */ /* 0x000fe20007810000 */
[--C-:B------:R-:W-:Y:S01]  /*bda0*/  FFMA.FTZ R40, R64, R0, -R13.reuse ;  /* 0x0000000040287223 */ /* 0x100fe2000001080d */
[----:B------:R-:W-:Y:S01]  /*bdb0*/  ISETP.GT.AND P4, PT, R9, 0x21, PT ;  /* 0x000000210900780c */ /* 0x000fe20003f84270 */
[----:B------:R-:W1:Y:S01]  /*bdc0*/  S2R R64, SR_TID.X ;  /* 0x0000000000407919 */ /* 0x000e620000002100 */
[----:B------:R-:W-:Y:S01]  /*bdd0*/  FSEL R42, R42, -INF , P5 ;  /* 0xff8000002a2a7808 */ /* 0x000fe20002800000 */
[----:B------:R-:W-:Y:S01]  /*bde0*/  MUFU.EX2 R148, R148 ;  /* 0x0000009400947308 */ /* 0x000fe20000000800 */
[----:B------:R-:W-:Y:S01]  /*bdf0*/  FMNMX.FTZ R24, R39, R24, !PT ;  /* 0x0000001827187209 */ /* 0x000fe20007810000 */
[----:B0-----:R-:W-:Y:S01]  /*be00*/  IMAD.MOV.U32 R33, RZ, RZ, 0x40000040 ;  /* 0x40000040ff217424 */ /* 0x001fe200078e00ff */
[----:B------:R-:W-:Y:S01]  /*be10*/  ISETP.GT.AND P5, PT, R9, 0x28, PT ;  /* 0x000000280900780c */ /* 0x000fe20003fa4270 */
[----:B------:R-:W-:Y:S01]  /*be20*/  FFMA.FTZ R146, R36, R0, -R13 ;  /* 0x0000000024927223 */ /* 0x000fe2000001080d */
[----:B------:R-:W-:Y:S01]  /*be30*/  FSEL R43, R43, -INF , P4 ;  /* 0xff8000002b2b7808 */ /* 0x000fe20002000000 */
[----:B------:R-:W-:-:S02]  /*be40*/  WARPGROUP.DEPBAR.LE gsb0, 0x0 ;  /* 0x00008000000079c5 */ /* 0x000fc40000010000 */
[----:B------:R-:W-:Y:S01]  /*be50*/  FMNMX.FTZ R25, R42, R24, !PT ;  /* 0x000000182a197209 */ /* 0x000fe20007810000 */
[-CC-:B------:R-:W-:Y:S01]  /*be60*/  FFMA.FTZ R132, R56, R0.reuse, -R13.reuse ;  /* 0x0000000038847223 */ /* 0x180fe2000001080d */
[----:B------:R-:W-:Y:S01]  /*be70*/  ISETP.GT.AND P4, PT, R9, 0x29, PT ;  /* 0x000000290900780c */ /* 0x000fe20003f84270 */
[----:B------:R-:W-:Y:S01]  /*be80*/  WARPGROUP.ARRIVE ;  /* 0x00000000000079c5 */ /* 0x000fe20000000000 */
[----:B------:R-:W-:Y:S01]  /*be90*/  FSEL R46, R46, -INF , P5 ;  /* 0xff8000002e2e7808 */ /* 0x000fe20002800000 */
[-CC-:B------:R-:W-:Y:S01]  /*bea0*/  FFMA.FTZ R134, R60, R0.reuse, -R13.reuse ;  /* 0x000000003c867223 */ /* 0x180fe2000001080d */
[----:B------:R-:W-:Y:S01]  /*beb0*/  FMNMX.FTZ R25, R43, R25, !PT ;  /* 0x000000192b197209 */ /* 0x000fe20007810000 */
[----:B------:R-:W-:Y:S01]  /*bec0*/  MUFU.EX2 R150, R150 ;  /* 0x0000009600967308 */ /* 0x000fe20000000800 */
[----:B------:R-:W-:Y:S01]  /*bed0*/  ISETP.GT.AND P5, PT, R9, 0x30, PT ;  /* 0x000000300900780c */ /* 0x000fe20003fa4270 */
[-CC-:B------:R-:W-:Y:S01]  /*bee0*/  FFMA.FTZ R37, R37, R0.reuse, -R13.reuse ;  /* 0x0000000025257223 */ /* 0x180fe2000001080d */
[----:B------:R-:W-:Y:S01]  /*bef0*/  FSEL R47, R47, -INF , P4 ;  /* 0xff8000002f2f7808 */ /* 0x000fe20002000000 */
[-CC-:B------:R-:W-:Y:S01]  /*bf00*/  FFMA.FTZ R142, R44, R0.reuse, -R13.reuse ;  /* 0x000000002c8e7223 */ /* 0x180fe2000001080d */
[----:B------:R-:W-:Y:S01]  /*bf10*/  FMNMX.FTZ R25, R46, R25, !PT ;  /* 0x000000192e197209 */ /* 0x000fe20007810000 */
[-CC-:B------:R-:W-:Y:S01]  /*bf20*/  FFMA.FTZ R45, R45, R0.reuse, -R13.reuse ;  /* 0x000000002d2d7223 */ /* 0x180fe2000001080d */
[----:B------:R-:W-:Y:S01]  /*bf30*/  ISETP.GT.AND P4, PT, R9, 0x31, PT ;  /* 0x000000310900780c */ /* 0x000fe20003f84270 */
[----:B------:R-:W-:Y:S01]  /*bf40*/  MUFU.EX2 R20, R20 ;  /* 0x0000001400147308 */ /* 0x000fe20000000800 */
        /* <DEDUP_REMOVED lines=19> */
[--C-:B------:R-:W-:Y:S01]  /*c080*/  FFMA.FTZ R53, R80, R0, -R13.reuse ;  /* 0x0000000050357223 */ /* 0x100fe2000001080d */
[----:B------:R-:W-:Y:S01]  /*c090*/  FMNMX.FTZ R28, R54, R28, !PT ;  /* 0x0000001c361c7209 */ /* 0x000fe20007810000 */
[-CC-:B------:R-:W-:Y:S01]  /*c0a0*/  FFMA.FTZ R81, R81, R0.reuse, -R13.reuse ;  /* 0x0000000051517223 */ /* 0x180fe2000001080d */
[----:B------:R-:W-:Y:S01]  /*c0b0*/  ISETP.GT.AND P4, PT, R9, 0x41, PT ;  /* 0x000000410900780c */ /* 0x000fe20003f84270 */
[----:B------:R-:W-:Y:S01]  /*c0c0*/  MUFU.EX2 R146, R146 ;  /* 0x0000009200927308 */ /* 0x000fe20000000800 */
[----:B------:R-:W-:Y:S01]  /*c0d0*/  FSEL R58, R58, -INF , P5 ;  /* 0xff8000003a3a7808 */ /* 0x000fe20002800000 */
[----:B0-----:R-:W-:Y:S01]  /*c0e0*/  FFMA.FTZ R41, R61, R0, -R13 ;  /* 0x000000003d297223 */ /* 0x001fe2000001080d */
[----:B------:R-:W-:-:S02]  /*c0f0*/  FMNMX.FTZ R28, R55, R28, !PT ;  /* 0x0000001c371c7209 */ /* 0x000fc40007810000 */
[----:B------:R-:W-:Y:S02]  /*c100*/  ISETP.GT.AND P5, PT, R9, 0x48, PT ;  /* 0x000000480900780c */ /* 0x000fe40003fa4270 */
[----:B------:R-:W-:Y:S01]  /*c110*/  FSEL R59, R59, -INF , P4 ;  /* 0xff8000003b3b7808 */ /* 0x000fe20002000000 */
[----:B------:R0:W-:Y:S01]  /*c120*/  MUFU.EX2 R24, R37 ;  /* 0x0000002500187308 */ /* 0x0001e20000000800 */
[----:B------:R-:W-:Y:S02]  /*c130*/  FMNMX.FTZ R29, R58, R28, !PT ;  /* 0x0000001c3a1d7209 */ /* 0x000fe40007810000 */
[----:B------:R-:W-:Y:S02]  /*c140*/  ISETP.GT.AND P4, PT, R9, 0x49, PT ;  /* 0x000000490900780c */ /* 0x000fe40003f84270 */
[----:B------:R-:W-:Y:S02]  /*c150*/  FSEL R62, R62, -INF , P5 ;  /* 0xff8000003e3e7808 */ /* 0x000fe40002800000 */
[----:B------:R-:W-:Y:S01]  /*c160*/  FMNMX.FTZ R29, R59, R29, !PT ;  /* 0x0000001d3b1d7209 */ /* 0x000fe20007810000 */
[----:B------:R-:W-:Y:S01]  /*c170*/  MUFU.EX2 R140, R140 ;  /* 0x0000008c008c7308 */ /* 0x000fe20000000800 */
[----:B------:R-:W-:Y:S01]  /*c180*/  ISETP.GT.AND P5, PT, R9, 0x50, PT ;  /* 0x000000500900780c */ /* 0x000fe20003fa4270 */
[-CC-:B0-----:R-:W-:Y:S01]  /*c190*/  FFMA.FTZ R37, R57, R0.reuse, -R13.reuse ;  /* 0x0000000039257223 */ /* 0x181fe2000001080d */
[----:B------:R-:W-:Y:S01]  /*c1a0*/  FSEL R63, R63, -INF , P4 ;  /* 0xff8000003f3f7808 */ /* 0x000fe20002000000 */
[----:B------:R-:W-:Y:S01]  /*c1b0*/  FFMA.FTZ R57, R84, R0, -R13 ;  /* 0x0000000054397223 */ /* 0x000fe2000001080d */
[----:B------:R-:W-:-:S02]  /*c1c0*/  FMNMX.FTZ R29, R62, R29, !PT ;  /* 0x0000001d3e1d7209 */ /* 0x000fc40007810000 */
[----:B------:R-:W-:Y:S01]  /*c1d0*/  ISETP.GT.AND P4, PT, R9, 0x51, PT ;  /* 0x000000510900780c */ /* 0x000fe20003f84270 */
[----:B------:R-:W-:Y:S01]  /*c1e0*/  MUFU.EX2 R142, R142 ;  /* 0x0000008e008e7308 */ /* 0x000fe20000000800 */
[----:B------:R-:W-:Y:S02]  /*c1f0*/  FSEL R66, R66, -INF , P5 ;  /* 0xff80000042427808 */ /* 0x000fe40002800000 */
[----:B------:R-:W-:Y:S02]  /*c200*/  FMNMX.FTZ R29, R63, R29, !PT ;  /* 0x0000001d3f1d7209 */ /* 0x000fe40007810000 */
[----:B------:R-:W-:Y:S02]  /*c210*/  ISETP.GT.AND P5, PT, R9, 0x58, PT ;  /* 0x000000580900780c */ /* 0x000fe40003fa4270 */
[----:B------:R-:W-:Y:S01]  /*c220*/  FSEL R67, R67, -INF , P4 ;  /* 0xff80000043437808 */ /* 0x000fe20002000000 */
[----:B------:R0:W-:Y:S01]  /*c230*/  MUFU.EX2 R28, R45 ;  /* 0x0000002d001c7308 */ /* 0x0001e20000000800 */
[----:B------:R-:W-:-:S02]  /*c240*/  FMNMX.FTZ R32, R66, R29, !PT ;  /* 0x0000001d42207209 */ /* 0x000fc40007810000 */
[----:B------:R-:W-:Y:S02]  /*c250*/  ISETP.GT.AND P4, PT, R9, 0x59, PT ;  /* 0x000000590900780c */ /* 0x000fe40003f84270 */
[----:B------:R-:W-:Y:S02]  /*c260*/  FSEL R70, R70, -INF , P5 ;  /* 0xff80000046467808 */ /* 0x000fe40002800000 */
[----:B------:R-:W-:Y:S01]  /*c270*/  FMNMX.FTZ R32, R67, R32, !PT ;  /* 0x0000002043207209 */ /* 0x000fe20007810000 */
[----:B------:R-:W-:Y:S01]  /*c280*/  MUFU.EX2 R136, R136 ;  /* 0x0000008800887308 */ /* 0x000fe20000000800 */
[----:B------:R-:W-:Y:S01]  /*c290*/  ISETP.GT.AND P5, PT, R9, 0x60, PT ;  /* 0x000000600900780c */ /* 0x000fe20003fa4270 */
[----:B0-----:R-:W-:Y:S01]  /*c2a0*/  FFMA.FTZ R45, R68, R0, -R13 ;  /* 0x00000000442d7223 */ /* 0x001fe2000001080d */
[----:B------:R-:W-:Y:S02]  /*c2b0*/  FSEL R71, R71, -INF , P4 ;  /* 0xff80000047477808 */ /* 0x000fe40002000000 */
[----:B------:R-:W-:-:S02]  /*c2c0*/  FMNMX.FTZ R32, R70, R32, !PT ;  /* 0x0000002046207209 */ /* 0x000fc40007810000 */
[----:B------:R-:W-:Y:S01]  /*c2d0*/  ISETP.GT.AND P4, PT, R9, 0x61, PT ;  /* 0x000000610900780c */ /* 0x000fe20003f84270 */
[----:B------:R0:W-:Y:S01]  /*c2e0*/  MUFU.EX2 R29, R49 ;  /* 0x00000031001d7308 */ /* 0x0001e20000000800 */
[----:B------:R-:W-:Y:S02]  /*c2f0*/  FSEL R74, R74, -INF , P5 ;  /* 0xff8000004a4a7808 */ /* 0x000fe40002800000 */
[----:B------:R-:W-:Y:S02]  /*c300*/  FMNMX.FTZ R32, R71, R32, !PT ;  /* 0x0000002047207209 */ /* 0x000fe40007810000 */
[----:B------:R-:W-:Y:S02]  /*c310*/  ISETP.GT.AND P5, PT, R9, 0x68, PT ;  /* 0x000000680900780c */ /* 0x000fe40003fa4270 */
[----:B------:R-:W-:Y:S01]  /*c320*/  FSEL R75, R75, -INF , P4 ;  /* 0xff8000004b4b7808 */ /* 0x000fe20002000000 */
[----:B------:R-:W-:Y:S01]  /*c330*/  MUFU.EX2 R138, R138 ;  /* 0x0000008a008a7308 */ /* 0x000fe20000000800 */
[----:B------:R-:W-:Y:S01]  /*c340*/  FMNMX.FTZ R32, R74, R32, !PT ;  /* 0x000000204a207209 */ /* 0x000fe20007810000 */
[----:B0-----:R-:W-:Y:S01]  /*c350*/  FFMA.FTZ R49, R72, R0, -R13 ;  /* 0x0000000048317223 */ /* 0x001fe2000001080d */
[----:B------:R-:W-:-:S02]  /*c360*/  ISETP.GT.AND P4, PT, R9, 0x69, PT ;  /* 0x000000690900780c */ /* 0x000fc40003f84270 */
[----:B------:R-:W-:Y:S02]  /*c370*/  FSEL R78, R78, -INF , P5 ;  /* 0xff8000004e4e7808 */ /* 0x000fe40002800000 */
        /* <DEDUP_REMOVED lines=17> */
[----:B------:R-:W-:Y:S02]  /*c490*/  FSEL R87, R87, -INF , P4 ;  /* 0xff80000057577808 */ /* 0x000fe40002000000 */
[----:B------:R-:W-:Y:S02]  /*c4a0*/  FMNMX.FTZ R9, R86, R32, !PT ;  /* 0x0000002056097209 */ /* 0x000fe40007810000 */
[----:B------:R-:W-:Y:S01]  /*c4b0*/  R2UR UR7, R33 ;  /* 0x00000000210772ca */ /* 0x000fe200000e0000 */
[----:B------:R-:W-:Y:S01]  /*c4c0*/  FFMA.FTZ R33, R77, R0, -R13 ;  /* 0x000000004d217223 */ /* 0x000fe2000001080d */
[----:B------:R-:W-:Y:S01]  /*c4d0*/  FMNMX.FTZ R9, R87, R9, !PT ;  /* 0x0000000957097209 */ /* 0x000fe20007810000 */
[----:B------:R-:W-:Y:S01]  /*c4e0*/  MUFU.EX2 R41, R41 ;  /* 0x0000002900297308 */ /* 0x000fe20000000800 */
[----:B-1----:R-:W-:-:S03]  /*c4f0*/  SHF.R.U32.HI R135, RZ, 0x7, R64 ;  /* 0x00000007ff877819 */ /* 0x002fc60000011640 */
[----:B------:R-:W0:Y:S04]  /*c500*/  SHFL.BFLY PT, R32, R9, 0x2, 0x1f ;  /* 0x0c401f0009207f89 */ /* 0x000e2800000e0000 */
[----:B------:R-:W-:Y:S08]  /*c510*/  MUFU.EX2 R40, R40 ;  /* 0x0000002800287308 */ /* 0x000ff00000000800 */
[----:B------:R-:W-:Y:S08]  /*c520*/  MUFU.EX2 R44, R44 ;  /* 0x0000002c002c7308 */ /* 0x000ff00000000800 */
[----:B------:R-:W-:Y:S01]  /*c530*/  MUFU.EX2 R45, R45 ;  /* 0x0000002d002d7308 */ /* 0x000fe20000000800 */
[----:B0-----:R-:W-:Y:S01]  /*c540*/  FMNMX.FTZ R9, R9, R32, !PT ;  /* 0x0000002009097209 */ /* 0x001fe20007810000 */
[----:B------:R-:W-:-:S06]  /*c550*/  VIADD R32, R8, 0x280 ;  /* 0x0000028008207836 */ /* 0x000fcc0000000000 */
[----:B------:R-:W-:Y:S01]  /*c560*/  MUFU.EX2 R48, R48 ;  /* 0x0000003000307308 */ /* 0x000fe20000000800 */
[----:B------:R-:W0:Y:S01]  /*c570*/  SHFL.BFLY PT, R56, R9, 0x1, 0x1f ;  /* 0x0c201f0009387f89 */ /* 0x000e2200000e0000 */
[----:B------:R-:W-:Y:S01]  /*c580*/  R2UR UR6, R32 ;  /* 0x00000000200672ca */ /* 0x000fe200000e0000 */
[-CC-:B------:R-:W-:Y:S01]  /*c590*/  FFMA.FTZ R32, R76, R0.reuse, -R13.reuse ;  /* 0x000000004c207223 */ /* 0x180fe2000001080d */
[----:B------:R-:W-:-:S04]  /*c5a0*/  FFMA.FTZ R13, R85, R0, -R13 ;  /* 0x00000000550d7223 */ /* 0x000fc8000001080d */
[----:B------:R-:W-:Y:S07]  /*c5b0*/  MUFU.EX2 R49, R49 ;  /* 0x0000003100317308 */ /* 0x000fee0000000800 */
[----:B------:R-:W-:Y:S01]  /*c5c0*/  HGMMA.64x64x16.F32 R88, R128, gdesc[UR4].tnspB, R88, gsb0 ;  /* 0x40e0000480587df0 */ /* 0x000fe20008000858 */
[----:B------:R-:W-:Y:S08]  /*c5d0*/  MUFU.EX2 R52, R52 ;  /* 0x0000003400347308 */ /* 0x000ff00000000800 */
[----:B------:R-:W-:Y:S01]  /*c5e0*/  MUFU.EX2 R32, R32 ;  /* 0x0000002000207308 */ /* 0x000fe20000000800 */
[----:B0-----:R-:W-:-:S04]  /*c5f0*/  FMNMX.FTZ R9, R9, R56, !PT ;  /* 0x0000003809097209 */ /* 0x001fc80007810000 */
[C---:B------:R-:W-:Y:S01]  /*c600*/  FSETP.NEU.FTZ.AND P4, PT, R9.reuse, -INF , PT ;  /* 0xff8000000900780b */ /* 0x040fe20003f9d000 */
[----:B------:R-:W-:Y:S02]  /*c610*/  FMUL.FTZ R61, R9, R0 ;  /* 0x00000000093d7220 */ /* 0x000fe40000410000 */
[----:B------:R-:W-:Y:S03]  /*c620*/  MUFU.EX2 R33, R33 ;  /* 0x0000002100217308 */ /* 0x000fe60000000800 */
[----:B------:R-:W-:-:S05]  /*c630*/  FSEL R61, R61, RZ, P4 ;  /* 0x000000ff3d3d7208 */ /* 0x000fca0002000000 */
[-CC-:B------:R-:W-:Y:S01]  /*c640*/  FFMA.FTZ R147, R38, R0.reuse, -R61.reuse ;  /* 0x0000000026937223 */ /* 0x180fe2000001083d */
[-CC-:B------:R-:W-:Y:S01]  /*c650*/  FFMA.FTZ R38, R47, R0.reuse, -R61.reuse ;  /* 0x000000002f267223 */ /* 0x180fe2000001083d */
[-CC-:B------:R-:W-:Y:S01]  /*c660*/  FFMA.FTZ R149, R26, R0.reuse, -R61.reuse ;  /* 0x000000001a957223 */ /* 0x180fe2000001083d */
[----:B------:R-:W2:Y:S01]  /*c670*/  LDL R47, [R1+0x28] ;  /* 0x00002800012f7983 */ /* 0x000ea20000100800 */
[-CC-:B------:R-:W-:Y:S01]  /*c680*/  FFMA.FTZ R60, R27, R0.reuse, -R61.reuse ;  /* 0x000000001b3c7223 */ /* 0x180fe2000001083d */
[----:B------:R-:W-:Y:S02]  /*c690*/  VIADD R26, R8, 0x300 ;  /* 0x00000300081a7836 */ /* 0x000fe40000000000 */
[-CC-:B------:R-:W-:Y:S01]  /*c6a0*/  FFMA.FTZ R151, R30, R0.reuse, -R61.reuse ;  /* 0x000000001e977223 */ /* 0x180fe2000001083d */
[----:B------:R-:W-:Y:S02]  /*c6b0*/  IMAD.MOV.U32 R27, RZ, RZ, 0x40000040 ;  /* 0x40000040ff1b7424 */ /* 0x000fe400078e00ff */
[-CC-:B------:R-:W-:Y:S01]  /*c6c0*/  FFMA.FTZ R30, R31, R0.reuse, -R61.reuse ;  /* 0x000000001f1e7223 */ /* 0x180fe2000001083d */
[-CC-:B------:R-:W-:Y:S01]  /*c6d0*/  FFMA.FTZ R31, R35, R0.reuse, -R61.reuse ;  /* 0x00000000231f7223 */ /* 0x180fe2000001083d */
[----:B------:R-:W-:Y:S01]  /*c6e0*/  R2UR UR6, R26 ;  /* 0x000000001a0672ca */ /* 0x000fe200000e0000 */
[----:B------:R-:W-:Y:S01]  /*c6f0*/  VIADD R26, R8, 0x380 ;  /* 0x00000380081a7836 */ /* 0x000fe20000000000 */
[----:B------:R-:W-:Y:S01]  /*c700*/  R2UR UR7, R27 ;  /* 0x000000001b0772ca */ /* 0x000fe200000e0000 */
[-CC-:B------:R-:W-:Y:S01]  /*c710*/  FFMA.FTZ R35, R43, R0.reuse, -R61.reuse ;  /* 0x000000002b237223 */ /* 0x180fe2000001083d */
[----:B------:R-:W-:Y:S01]  /*c720*/  FSEL R27, R9, RZ, P4 ;  /* 0x000000ff091b7208 */ /* 0x000fe20002000000 */
[----:B------:R-:W-:Y:S01]  /*c730*/  MUFU.EX2 R149, R149 ;  /* 0x0000009500957308 */ /* 0x000fe20000000800 */
[----:B------:R-:W-:Y:S01]  /*c740*/  FSEL R43, R3, RZ, P3 ;  /* 0x000000ff032b7208 */ /* 0x000fe20001800000 */
[----:B------:R-:W-:Y:S01]  /*c750*/  FFMA.FTZ R145, R34, R0, -R61 ;  /* 0x0000000022917223 */ /* 0x000fe2000001083d */
[----:B------:R-:W-:Y:S01]  /*c760*/  ISETP.GE.U32.AND P3, PT, R64, 0x180, PT ;  /* 0x000001804000780c */ /* 0x000fe20003f66070 */
[----:B------:R-:W-:Y:S01]  /*c770*/  FADD.FTZ R10, -R27, R10 ;  /* 0x0000000a1b0a7221 */ /* 0x000fe20000010100 */
[----:B------:R-:W-:-:S02]  /*c780*/  IMAD.MOV.U32 R27, RZ, RZ, 0x40000040 ;  /* 0x40000040ff1b7424 */ /* 0x000fc400078e00ff */
[----:B------:R-:W-:Y:S01]  /*c790*/  FADD.FTZ R43, -R43, R11 ;  /* 0x0000000b2b2b7221 */ /* 0x000fe20000010100 */
[----:B------:R-:W-:Y:S02]  /*c7a0*/  VIADD R11, R135, 0x9 ;  /* 0x00000009870b7836 */ /* 0x000fe40000000000 */
[-C--:B------:R-:W-:Y:S01]  /*c7b0*/  FMUL.FTZ R10, R10, R0.reuse ;  /* 0x000000000a0a7220 */ /* 0x080fe20000410000 */
[----:B------:R-:W-:Y:S01]  /*c7c0*/  MUFU.EX2 R60, R60 ;  /* 0x0000003c003c7308 */ /* 0x000fe20000000800 */
[-C--:B------:R-:W-:Y:S01]  /*c7d0*/  FMUL.FTZ R8, R43, R0.reuse ;  /* 0x000000002b087220 */ /* 0x080fe20000410000 */
[-CC-:B------:R-:W-:Y:S01]  /*c7e0*/  FFMA.FTZ R34, R39, R0.reuse, -R61.reuse ;  /* 0x0000000027227223 */ /* 0x180fe2000001083d */
[-CC-:B------:R-:W-:Y:S01]  /*c7f0*/  FFMA.FTZ R141, R42, R0.reuse, -R61.reuse ;  /* 0x000000002a8d7223 */ /* 0x180fe2000001083d */
[-CC-:B------:R-:W-:Y:S01]  /*c800*/  FFMA.FTZ R143, R46, R0.reuse, -R61.reuse ;  /* 0x000000002e8f7223 */ /* 0x180fe2000001083d */
[-CC-:B------:R-:W-:Y:S01]  /*c810*/  FFMA.FTZ R137, R50, R0.reuse, -R61.reuse ;  /* 0x0000000032897223 */ /* 0x180fe2000001083d */
[-CC-:B------:R-:W-:Y:S01]  /*c820*/  FFMA.FTZ R39, R51, R0.reuse, -R61.reuse ;  /* 0x0000000033277223 */ /* 0x180fe2000001083d */
[-CC-:B------:R-:W-:Y:S01]  /*c830*/  FFMA.FTZ R139, R54, R0.reuse, -R61.reuse ;  /* 0x00000000368b7223 */ /* 0x180fe2000001083d */
[----:B------:R-:W0:Y:S01]  /*c840*/  MUFU.EX2 R8, R8 ;  /* 0x0000000800087308 */ /* 0x000e220000000800 */
[-CC-:B------:R-:W-:Y:S01]  /*c850*/  FFMA.FTZ R42, R55, R0.reuse, -R61.reuse ;  /* 0x00000000372a7223 */ /* 0x180fe2000001083d */
[----:B------:R-:W-:-:S06]  /*c860*/  FFMA.FTZ R133, R58, R0, -R61 ;  /* 0x000000003a857223 */ /* 0x000fcc000001083d */
[----:B------:R-:W1:Y:S08]  /*c870*/  MUFU.EX2 R10, R10 ;  /* 0x0000000a000a7308 */ /* 0x000e700000000800 */
[----:B------:R-:W3:Y:S01]  /*c880*/  MUFU.EX2 R151, R151 ;  /* 0x0000009700977308 */ /* 0x000ee20000000800 */
[----:B------:R-:W-:Y:S02]  /*c890*/  WARPGROUP.DEPBAR.LE gsb0, 0x0 ;  /* 0x00008000000079c5 */ /* 0x000fe40000010000 */
[----:B------:R-:W-:-:S05]  /*c8a0*/  WARPGROUP.ARRIVE ;  /* 0x00000000000079c5 */ /* 0x000fca0000000000 */
[----:B------:R-:W4:Y:S01]  /*c8b0*/  MUFU.EX2 R30, R30 ;  /* 0x0000001e001e7308 */ /* 0x000f220000000800 */
[----:B------:R-:W-:Y:S01]  /*c8c0*/  HGMMA.64x64x16.F32 R88, R124, gdesc[UR4].tnspB, R88, gsb0 ;  /* 0x40e000047c587df0 */ /* 0x000fe20008000858 */
[----:B------:R-:W-:Y:S02]  /*c8d0*/  R2UR UR6, R26 ;  /* 0x000000001a0672ca */ /* 0x000fe400000e0000 */
[----:B------:R-:W-:-:S04]  /*c8e0*/  R2UR UR7, R27 ;  /* 0x000000001b0772ca */ /* 0x000fc800000e0000 */
[----:B------:R-:W4:Y:S01]  /*c8f0*/  MUFU.EX2 R145, R145 ;  /* 0x0000009100917308 */ /* 0x000f220000000800 */
[----:B------:R-:W-:Y:S02]  /*c900*/  @!P1 LEA R26, R18, R2, 0x3 ;  /* 0x00000002121a9211 */ /* 0x000fe400078e18ff */
[----:B------:R-:W-:-:S03]  /*c910*/  SEL R27, R11, 0x9, !P3 ;  /* 0x000000090b1b7807 */ /* 0x000fc60005800000 */
[----:B------:R-:W-:Y:S02]  /*c920*/  @!P1 VIADD R26, R26, 0x16840 ;  /* 0x000168401a1a9836 */ /* 0x000fe40000000000 */
[----:B0-----:R-:W-:Y:S01]  /*c930*/  FFMA.FTZ R5, R8, R5, R148 ;  /* 0x0000000508057223 */ /* 0x001fe20000010094 */
[----:B------:R-:W0:Y:S08]  /*c940*/  MUFU.EX2 R31, R31 ;  /* 0x0000001f001f7308 */ /* 0x000e300000000800 */
[----:B------:R-:W0:Y:S08]  /*c950*/  MUFU.EX2 R147, R147 ;  /* 0x0000009300937308 */ /* 0x000e300000000800 */
[----:B------:R-:W0:Y:S08]  /*c960*/  MUFU.EX2 R34, R34 ;  /* 0x0000002200227308 */ /* 0x000e300000000800 */
[----:B------:R-:W0:Y:S08]  /*c970*/  MUFU.EX2 R141, R141 ;  /* 0x0000008d008d7308 */ /* 0x000e300000000800 */
[----:B------:R-:W0:Y:S08]  /*c980*/  MUFU.EX2 R35, R35 ;  /* 0x0000002300237308 */ /* 0x000e300000000800 */
[----:B------:R-:W0:Y:S08]  /*c990*/  MUFU.EX2 R143, R143 ;  /* 0x0000008f008f7308 */ /* 0x000e300000000800 */
[----:B------:R-:W0:Y:S08]  /*c9a0*/  MUFU.EX2 R38, R38 ;  /* 0x0000002600267308 */ /* 0x000e300000000800 */
[----:B------:R-:W0:Y:S08]  /*c9b0*/  MUFU.EX2 R137, R137 ;  /* 0x0000008900897308 */ /* 0x000e300000000800 */
[----:B------:R-:W0:Y:S01]  /*c9c0*/  MUFU.EX2 R39, R39 ;  /* 0x0000002700277308 */ /* 0x000e220000000800 */
[----:B------:R-:W-:-:S02]  /*c9d0*/  WARPGROUP.DEPBAR.LE gsb0, 0x0 ;  /* 0x00008000000079c5 */ /* 0x000fc40000010000 */
[----:B------:R-:W-:-:S05]  /*c9e0*/  WARPGROUP.ARRIVE ;  /* 0x00000000000079c5 */ /* 0x000fca0000000000 */
[----:B------:R-:W0:Y:S01]  /*c9f0*/  MUFU.EX2 R139, R139 ;  /* 0x0000008b008b7308 */ /* 0x000e220000000800 */
[----:B------:R-:W-:Y:S01]  /*ca00*/  HGMMA.64x64x16.F32 R88, R120, gdesc[UR4].tnspB, R88, gsb0 ;  /* 0x40e0000478587df0 */ /* 0x000fe20008000858 */
[----:B------:R-:W-:Y:S01]  /*ca10*/  @!P1 PRMT R26, RZ, 0x654, R26 ;  /* 0x00000654ff1a9816 */ /* 0x000fe2000000001a */
[----:B-1----:R-:W-:Y:S01]  /*ca20*/  FFMA.FTZ R43, R10, R4, R149 ;  /* 0x000000040a2b7223 */ /* 0x002fe20000010095 */
[----:B------:R-:W-:Y:S02]  /*ca30*/  @!P1 IMAD R4, R15, 0x8, R2 ;  /* 0x000000080f049824 */ /* 0x000fe400078e0202 */
[----:B------:R-:W-:Y:S02]  /*ca40*/  FADD.FTZ R5, R12, R5 ;  /* 0x000000050c057221 */ /* 0x000fe40000010000 */
[----:B------:R-:W1:Y:S01]  /*ca50*/  MUFU.EX2 R42, R42 ;  /* 0x0000002a002a7308 */ /* 0x000e620000000800 */
[----:B------:R-:W-:Y:S02]  /*ca60*/  @!P1 VIADD R4, R4, 0x16860 ;  /* 0x0001686004049836 */ /* 0x000fe40000000000 */
[----:B------:R-:W-:-:S04]  /*ca70*/  FADD.FTZ R5, R150, R5 ;  /* 0x0000000596057221 */ /* 0x000fc80000010000 */
[----:B------:R-:W-:Y:S01]  /*ca80*/  FADD.FTZ R5, R20, R5 ;  /* 0x0000000514057221 */ /* 0x000fe20000010000 */
[-CC-:B------:R-:W-:Y:S01]  /*ca90*/  FFMA.FTZ R59, R59, R0.reuse, -R61.reuse ;  /* 0x000000003b3b7223 */ /* 0x180fe2000001083d */
[----:B------:R-:W1:Y:S01]  /*caa0*/  MUFU.EX2 R133, R133 ;  /* 0x0000008500857308 */ /* 0x000e620000000800 */
[-CC-:B------:R-:W-:Y:S01]  /*cab0*/  FFMA.FTZ R135, R62, R0.reuse, -R61.reuse ;  /* 0x000000003e877223 */ /* 0x180fe2000001083d */
[----:B------:R-:W-:-:S06]  /*cac0*/  FFMA.FTZ R63, R63, R0, -R61 ;  /* 0x000000003f3f7223 */ /* 0x000fcc000001083d */
[----:B------:R-:W1:Y:S08]  /*cad0*/  MUFU.EX2 R11, R59 ;  /* 0x0000003b000b7308 */ /* 0x000e700000000800 */
[----:B------:R-:W-:Y:S08]  /*cae0*/  MUFU.EX2 R53, R53 ;  /* 0x0000003500357308 */ /* 0x000ff00000000800 */
[----:B------:R-:W-:Y:S08]  /*caf0*/  MUFU.EX2 R56, R81 ;  /* 0x0000005100387308 */ /* 0x000ff00000000800 */
[----:B------:R-:W-:Y:S08]  /*cb00*/  MUFU.EX2 R57, R57 ;  /* 0x0000003900397308 */ /* 0x000ff00000000800 */
[----:B------:R-:W-:Y:S01]  /*cb10*/  MUFU.EX2 R13, R13 ;  /* 0x0000000d000d7308 */ /* 0x000fe20000000800 */
[----:B------:R-:W-:-:S02]  /*cb20*/  WARPGROUP.DEPBAR.LE gsb0, 0x0 ;  /* 0x00008000000079c5 */ /* 0x000fc40000010000 */
[----:B------:R1:W-:Y:S06]  /*cb30*/  BAR.ARV R27, 0x100 ;  /* 0x0004001b0000751d */ /* 0x0003ec0000002000 */
[----:B------:R3:W-:Y:S02]  /*cb40*/  @!P1 SYNCS.ARRIVE.TRANS64.RED.A1T0 RZ, [R26+URZ], RZ ;  /* 0x000000ff1aff99a7 */ /* 0x0007e4000810043f */
[----:B---3--:R-:W-:-:S04]  /*cb50*/  FADD.FTZ R26, R60, R43 ;  /* 0x0000002b3c1a7221 */ /* 0x008fc80000010000 */
[----:B------:R-:W-:Y:S01]  /*cb60*/  FADD.FTZ R15, R151, R26 ;  /* 0x0000001a970f7221 */ /* 0x000fe20000010000 */
[----:B------:R-:W-:-:S03]  /*cb70*/  @!P1 PRMT R26, RZ, 0x654, R4 ;  /* 0x00000654ff1a9816 */ /* 0x000fc60000000004 */
[----:B----4-:R-:W-:Y:S01]  /*cb80*/  FADD.FTZ R46, R30, R15 ;  /* 0x0000000f1e2e7221 */ /* 0x010fe20000010000 */
[----:B------:R3:W-:Y:S03]  /*cb90*/  @!P1 SYNCS.ARRIVE.TRANS64.RED.A1T0 RZ, [R26+URZ], RZ ;  /* 0x000000ff1aff99a7 */ /* 0x0007e6000810043f */
[----:B------:R-:W-:Y:S01]  /*cba0*/  FADD.FTZ R46, R145, R46 ;  /* 0x0000002e912e7221 */ /* 0x000fe20000010000 */
[----:B---3--:R-:W-:-:S03]  /*cbb0*/  FADD.FTZ R26, R144, R5 ;  /* 0x00000005901a7221 */ /* 0x008fc60000010000 */
[----:B0-----:R-:W-:Y:S01]  /*cbc0*/  FADD.FTZ R46, R31, R46 ;  /* 0x0000002e1f2e7221 */ /* 0x001fe20000010000 */
[----:B------:R-:W-:-:S03]  /*cbd0*/  FADD.FTZ R15, R21, R26 ;  /* 0x0000001a150f7221 */ /* 0x000fc60000010000 */
[----:B------:R-:W-:Y:S01]  /*cbe0*/  FADD.FTZ R43, R147, R46 ;  /* 0x0000002e932b7221 */ /* 0x000fe20000010000 */
[----:B-1----:R-:W-:-:S03]  /*cbf0*/  FADD.FTZ R27, R146, R15 ;  /* 0x0000000f921b7221 */ /* 0x002fc60000010000 */
[----:B------:R-:W-:Y:S01]  /*cc00*/  FADD.FTZ R26, R34, R43 ;  /* 0x0000002b221a7221 */ /* 0x000fe20000010000 */
[----:B------:R-:W-:-:S03]  /*cc10*/  FADD.FTZ R27, R24, R27 ;  /* 0x0000001b181b7221 */ /* 0x000fc60000010000 */
        /* <DEDUP_REMOVED lines=11> */
[----:B------:R-:W-:Y:S01]  /*ccd0*/  FADD.FTZ R27, R29, R46 ;  /* 0x0000002e1d1b7221 */ /* 0x000fe20000010000 */
[----:B------:R-:W0:Y:S02]  /*cce0*/  MUFU.EX2 R135, R135 ;  /* 0x0000008700877308 */ /* 0x000e240000000800 */
[----:B------:R-:W-:Y:S01]  /*ccf0*/  FADD.FTZ R43, R139, R26 ;  /* 0x0000001a8b2b7221 */ /* 0x000fe20000010000 */
[----:B------:R-:W-:Y:S01]  /*cd00*/  FADD.FTZ R27, R138, R27 ;  /* 0x0000001b8a1b7221 */ /* 0x000fe20000010000 */
[----:B------:R-:W-:Y:S01]  /*cd10*/  FFMA.FTZ R129, R66, R0, -R61 ;  /* 0x0000000042817223 */ /* 0x000fe2000001083d */
[----:B------:R-:W-:Y:S01]  /*cd20*/  F2FP.F16.F32.PACK_AB R150, R20, R150 ;  /* 0x000000961496723e */ /* 0x000fe200000000ff */
[----:B------:R-:W-:Y:S01]  /*cd30*/  FADD.FTZ R20, R42, R43 ;  /* 0x0000002b2a147221 */ /* 0x000fe20000010000 */
[----:B------:R-:W-:Y:S01]  /*cd40*/  FADD.FTZ R27, R36, R27 ;  /* 0x0000001b241b7221 */ /* 0x000fe20000010000 */
[----:B------:R-:W1:Y:S01]  /*cd50*/  MUFU.EX2 R4, R63 ;  /* 0x0000003f00047308 */ /* 0x000e620000000800 */
[-C--:B------:R-:W-:Y:S01]  /*cd60*/  FFMA.FTZ R5, R67, R0.reuse, -R61 ;  /* 0x0000000043057223 */ /* 0x080fe2000001083d */
[----:B------:R-:W-:Y:S01]  /*cd70*/  FADD.FTZ R20, R133, R20 ;  /* 0x0000001485147221 */ /* 0x000fe20000010000 */
[----:B------:R-:W-:Y:S01]  /*cd80*/  FADD.FTZ R26, R132, R27 ;  /* 0x0000001b841a7221 */ /* 0x000fe20000010000 */
[----:B------:R-:W-:Y:S01]  /*cd90*/  FFMA.FTZ R131, R70, R0, -R61 ;  /* 0x0000000046837223 */ /* 0x000fe2000001083d */
[----:B------:R-:W-:-:S03]  /*cda0*/  F2FP.F16.F32.PACK_AB R144, R21, R144 ;  /* 0x000000901590723e */ /* 0x000fc600000000ff */
[----:B------:R-:W3:Y:S01]  /*cdb0*/  MUFU.EX2 R129, R129 ;  /* 0x0000008100817308 */ /* 0x000ee20000000800 */
[----:B------:R-:W-:Y:S01]  /*cdc0*/  FADD.FTZ R21, R37, R26 ;  /* 0x0000001a25157221 */ /* 0x000fe20000010000 */
[----:B------:R-:W-:Y:S01]  /*cdd0*/  FADD.FTZ R20, R11, R20 ;  /* 0x000000140b147221 */ /* 0x000fe20000010000 */
[----:B------:R-:W-:Y:S01]  /*cde0*/  FFMA.FTZ R15, R71, R0, -R61 ;  /* 0x00000000470f7223 */ /* 0x000fe2000001083d */
[----:B------:R-:W-:-:S04]  /*cdf0*/  F2FP.F16.F32.PACK_AB R146, R24, R146 ;  /* 0x000000921892723e */ /* 0x000fc800000000ff */
[----:B------:R-:W4:Y:S01]  /*ce00*/  MUFU.EX2 R5, R5 ;  /* 0x0000000500057308 */ /* 0x000f220000000800 */
[----:B------:R-:W-:Y:S01]  /*ce10*/  FADD.FTZ R24, R134, R21 ;  /* 0x0000001586187221 */ /* 0x000fe20000010000 */
[----:B0-----:R-:W-:Y:S01]  /*ce20*/  FADD.FTZ R21, R135, R20 ;  /* 0x0000001487157221 */ /* 0x001fe20000010000 */
[----:B------:R-:W-:Y:S01]  /*ce30*/  FFMA.FTZ R125, R74, R0, -R61 ;  /* 0x000000004a7d7223 */ /* 0x000fe2000001083d */
[----:B------:R-:W-:-:S04]  /*ce40*/  F2FP.F16.F32.PACK_AB R140, R25, R140 ;  /* 0x0000008c198c723e */ /* 0x000fc800000000ff */
[----:B------:R-:W0:Y:S01]  /*ce50*/  MUFU.EX2 R131, R131 ;  /* 0x0000008300837308 */ /* 0x000e220000000800 */
[----:B------:R-:W-:Y:S01]  /*ce60*/  FADD.FTZ R25, R41, R24 ;  /* 0x0000001829197221 */ /* 0x000fe20000010000 */
[----:B-1----:R-:W-:Y:S01]  /*ce70*/  FADD.FTZ R20, R4, R21 ;  /* 0x0000001504147221 */ /* 0x002fe20000010000 */
[----:B------:R-:W-:-:S05]  /*ce80*/  FFMA.FTZ R75, R75, R0, -R61 ;  /* 0x000000004b4b7223 */ /* 0x000fca000001083d */
[----:B------:R-:W1:Y:S01]  /*ce90*/  MUFU.EX2 R15, R15 ;  /* 0x0000000f000f7308 */ /* 0x000e620000000800 */
[----:B------:R-:W-:Y:S01]  /*cea0*/  FADD.FTZ R25, R40, R25 ;  /* 0x0000001928197221 */ /* 0x000fe20000010000 */
[----:B---3--:R-:W-:Y:S01]  /*ceb0*/  FADD.FTZ R20, R129, R20 ;  /* 0x0000001481147221 */ /* 0x008fe20000010000 */
[----:B------:R-:W-:Y:S01]  /*cec0*/  FFMA.FTZ R78, R78, R0, -R61 ;  /* 0x000000004e4e7223 */ /* 0x000fe2000001083d */
[----:B------:R-:W-:-:S04]  /*ced0*/  F2FP.F16.F32.PACK_AB R148, R12, R148 ;  /* 0x000000940c94723e */ /* 0x000fc800000000ff */
[----:B------:R-:W3:Y:S01]  /*cee0*/  MUFU.EX2 R125, R125 ;  /* 0x0000007d007d7308 */ /* 0x000ee20000000800 */
[----:B------:R-:W-:Y:S01]  /*cef0*/  FADD.FTZ R24, R44, R25 ;  /* 0x000000192c187221 */ /* 0x000fe20000010000 */
[----:B----4-:R-:W-:Y:S01]  /*cf00*/  FADD.FTZ R20, R5, R20 ;  /* 0x0000001405147221 */ /* 0x010fe20000010000 */
[----:B------:R-:W-:-:S05]  /*cf10*/  FFMA.FTZ R79, R79, R0, -R61 ;  /* 0x000000004f4f7223 */ /* 0x000fca000001083d */
[----:B------:R-:W4:Y:S01]  /*cf20*/  MUFU.EX2 R12, R75 ;  /* 0x0000004b000c7308 */ /* 0x000f220000000800 */
[----:B------:R-:W-:Y:S01]  /*cf30*/  FADD.FTZ R21, R45, R24 ;  /* 0x000000182d157221 */ /* 0x000fe20000010000 */
[----:B0-----:R-:W-:Y:S01]  /*cf40*/  FADD.FTZ R20, R131, R20 ;  /* 0x0000001483147221 */ /* 0x001fe20000010000 */
[----:B------:R-:W-:-:S05]  /*cf50*/  FFMA.FTZ R82, R82, R0, -R61 ;  /* 0x0000000052527223 */ /* 0x000fca000001083d */
[----:B------:R-:W0:Y:S01]  /*cf60*/  MUFU.EX2 R78, R78 ;  /* 0x0000004e004e7308 */ /* 0x000e220000000800 */
[----:B------:R-:W-:Y:S01]  /*cf70*/  FADD.FTZ R24, R48, R21 ;  /* 0x0000001530187221 */ /* 0x000fe20000010000 */
[----:B-1----:R-:W-:Y:S01]  /*cf80*/  FADD.FTZ R20, R15, R20 ;  /* 0x000000140f147221 */ /* 0x002fe20000010000 */
[----:B------:R-:W-:Y:S01]  /*cf90*/  FFMA.FTZ R83, R83, R0, -R61 ;  /* 0x0000000053537223 */ /* 0x000fe2000001083d */
[----:B------:R-:W-:-:S04]  /*cfa0*/  F2FP.F16.F32.PACK_AB R133, R11, R133 ;  /* 0x000000850b85723e */ /* 0x000fc800000000ff */
[----:B------:R-:W1:Y:S01]  /*cfb0*/  MUFU.EX2 R79, R79 ;  /* 0x0000004f004f7308 */ /* 0x000e620000000800 */
[----:B------:R-:W-:Y:S01]  /*cfc0*/  FADD.FTZ R11, R49, R24 ;  /* 0x00000018310b7221 */ /* 0x000fe20000010000 */
[----:B---3--:R-:W-:Y:S01]  /*cfd0*/  FADD.FTZ R21, R125, R20 ;  /* 0x000000147d157221 */ /* 0x008fe20000010000 */
[----:B------:R-:W-:-:S05]  /*cfe0*/  FFMA.FTZ R86, R86, R0, -R61 ;  /* 0x0000000056567223 */ /* 0x000fca000001083d */
[----:B------:R-:W3:Y:S01]  /*cff0*/  MUFU.EX2 R82, R82 ;  /* 0x0000005200527308 */ /* 0x000ee20000000800 */
[----:B------:R-:W-:Y:S01]  /*d000*/  FADD.FTZ R11, R52, R11 ;  /* 0x0000000b340b7221 */ /* 0x000fe20000010000 */
[----:B----4-:R-:W-:Y:S01]  /*d010*/  FADD.FTZ R21, R12, R21 ;  /* 0x000000150c157221 */ /* 0x010fe20000010000 */
[----:B------:R-:W-:Y:S01]  /*d020*/  FFMA.FTZ R61, R87, R0, -R61 ;  /* 0x00000000573d7223 */ /* 0x000fe2000001083d */
[----:B------:R-:W-:-:S04]  /*d030*/  F2FP.F16.F32.PACK_AB R135, R4, R135 ;  /* 0x000000870487723e */ /* 0x000fc800000000ff */
[----:B------:R-:W4:Y:S01]  /*d040*/  MUFU.EX2 R83, R83 ;  /* 0x0000005300537308 */ /* 0x000f220000000800 */
[----:B------:R-:W-:Y:S01]  /*d050*/  FADD.FTZ R4, R32, R11 ;  /* 0x0000000b20047221 */ /* 0x000fe20000010000 */
[----:B0-----:R-:W-:Y:S01]  /*d060*/  FADD.FTZ R20, R78, R21 ;  /* 0x000000154e147221 */ /* 0x001fe20000010000 */
[----:B------:R-:W-:-:S05]  /*d070*/  F2FP.F16.F32.PACK_AB R129, R5, R129 ;  /* 0x000000810581723e */ /* 0x000fca00000000ff */
[----:B------:R-:W0:Y:S01]  /*d080*/  MUFU.EX2 R86, R86 ;  /* 0x0000005600567308 */ /* 0x000e220000000800 */
[----:B------:R-:W-:Y:S01]  /*d090*/  FADD.FTZ R4, R33, R4 ;  /* 0x0000000421047221 */ /* 0x000fe20000010000 */
[----:B-1----:R-:W-:Y:S01]  /*d0a0*/  FADD.FTZ R5, R79, R20 ;  /* 0x000000144f057221 */ /* 0x002fe20000010000 */
[----:B--2---:R-:W-:-:S05]  /*d0b0*/  ISETP.GT.AND P3, PT, R14, R47, PT ;  /* 0x0000002f0e00720c */ /* 0x004fca0003f64270 */
[----:B------:R-:W1:Y:S01]  /*d0c0*/  MUFU.EX2 R61, R61 ;  /* 0x0000003d003d7308 */ /* 0x000e620000000800 */
[----:B------:R-:W-:Y:S01]  /*d0d0*/  FADD.FTZ R11, R53, R4 ;  /* 0x00000004350b7221 */ /* 0x000fe20000010000 */
[----:B---3--:R-:W-:Y:S01]  /*d0e0*/  FADD.FTZ R4, R82, R5 ;  /* 0x0000000552047221 */ /* 0x008fe20000010000 */
[----:B------:R-:W-:Y:S02]  /*d0f0*/  F2FP.F16.F32.PACK_AB R125, R12, R125 ;  /* 0x0000007d0c7d723e */ /* 0x000fe400000000ff */
[----:B------:R-:W-:Y:S01]  /*d100*/  FADD.FTZ R12, R56, R11 ;  /* 0x0000000b380c7221 */ /* 0x000fe20000010000 */
[----:B----4-:R-:W-:-:S03]  /*d110*/  FADD.FTZ R5, R83, R4 ;  /* 0x0000000453057221 */ /* 0x010fc60000010000 */
[----:B------:R-:W-:Y:S01]  /*d120*/  FADD.FTZ R12, R57, R12 ;  /* 0x0000000c390c7221 */ /* 0x000fe20000010000 */
[----:B0-----:R-:W-:Y:S01]  /*d130*/  FADD.FTZ R4, R86, R5 ;  /* 0x0000000556047221 */ /* 0x001fe20000010000 */
        /* <DEDUP_REMOVED lines=34> */
[----:B------:R-:W-:Y:S01]  /*d360*/  FADD.FTZ R5, R13, R12 ;  /* 0x0000000c0d057221 */ /* 0x000fe20000010000 */
        /* <DEDUP_REMOVED lines=26> */
[----:B------:R-:W-:Y:S01]  /*d510*/  MOV R11, R3 ;  /* 0x00000003000b7202 */ /* 0x000fe20000000f00 */
[----:B------:R-:W-:Y:S06]  /*d520*/  @P3 BRA `(.L_x_2349) ;  /* 0xffffffd400dc3947 */ /* 0x000fec000383ffff */
.L_x_2339:
[----:B------:R-:W-:-:S13]  /*d530*/  ISETP.GE.AND P2, PT, R14, RZ, PT ;  /* 0x000000ff0e00720c */ /* 0x000fda0003f46270 */
[----:B------:R-:W-:Y:S05]  /*d540*/  @!P2 BRA `(.L_x_2350) ;  /* 0x0000001c00cca947 */ /* 0x000fea0003800000 */
[----:B------:R-:W-:Y:S02]  /*d550*/  IMAD.MOV.U32 R12, RZ, RZ, R9 ;  /* 0x000000ffff0c7224 */ /* 0x000fe400078e0009 */
[----:B------:R-:W-:Y:S02]  /*d560*/  IMAD.MOV.U32 R13, RZ, RZ, R3 ;  /* 0x000000ffff0d7224 */ /* 0x000fe400078e0003 */
[----:B------:R-:W-:Y:S02]  /*d570*/  IMAD.MOV.U32 R8, RZ, RZ, R23 ;  /* 0x000000ffff087224 */ /* 0x000fe400078e0017 */
[----:B------:R-:W-:-:S07]  /*d580*/  IMAD.MOV.U32 R15, RZ, RZ, R18 ;  /* 0x000000ffff0f7224 */ /* 0x000fce00078e0012 */
.L_x_2360:
        /* <DEDUP_REMOVED lines=10> */
.L_x_2352:
[----:B------:R-:W-:Y:S01]  /*d630*/  IMAD R0, R18, 0x8, R2 ;  /* 0x0000000812007824 */ /* 0x000fe200078e0202 */
[----:B------:R-:W-:-:S04]  /*d640*/  SHF.L.U32 R3, R23, 0x1f, RZ ;  /* 0x0000001f17037819 */ /* 0x000fc800000006ff */
[----:B------:R0:W1:Y:S01]  /*d650*/  SYNCS.PHASECHK.TRANS64.TRYWAIT P3, [R0+URZ+0x16830], R3 ;  /* 0x01683003000075a7 */ /* 0x000062000806017f */
[----:B------:R-:W-:Y:S05]  /*d660*/  @!P0 BRA `(.L_x_2353) ;  /* 0x0000000000048947 */ /* 0x000fea0003800000 */
[----:B------:R-:W-:Y:S01]  /*d670*/  BPT.TRAP 0x1 ;  /* 0x000000040000795c */ /* 0x000fe20000300000 */
.L_x_2353:
[----:B------:R-:W-:Y:S04]  /*d680*/  BSSY B0, `(.L_x_2351) ;  /* 0x0000004000007945 */ /* 0x000fe80003800000 */
[----:B-1----:R-:W-:Y:S05]  /*d690*/  @P3 BRA `(.L_x_2354) ;  /* 0x0000000000083947 */ /* 0x002fea0003800000 */
[----:B------:R-:W1:Y:S02]  /*d6a0*/  SYNCS.PHASECHK.TRANS64.TRYWAIT P3, [R0+URZ+0x16830], R3 ;  /* 0x01683003000075a7 */ /* 0x000e64000806017f */
[----:B-1----:R-:W-:Y:S05]  /*d6b0*/  @!P3 BRA `(.L_x_2355) ;  /* 0x000000b40018b947 */ /* 0x002fea0003800000 */
.L_x_2354:
[----:B------:R-:W-:Y:S05]  /*d6c0*/  BSYNC B0 ;  /* 0x0000000000007941 */ /* 0x000fea0003800000 */
.L_x_2351:
        /* <DEDUP_REMOVED lines=8> */
[----:B------:R-:W-:Y:S01]  /*d750*/  VIADD R0, R0, 0x8 ;  /* 0x0000000800007836 */ /* 0x000fe20000000000 */
[----:B------:R-:W-:Y:S02]  /*d760*/  MOV R25, 0x40000040 ;  /* 0x4000004000197802 */ /* 0x000fe40000000f00 */
        /* <DEDUP_REMOVED lines=12> */
[C---:B------:R-:W-:Y:S02]  /*d830*/  VIADD R20, R24.reuse, 0x2 ;  /* 0x0000000218147836 */ /* 0x040fe40000000000 */
[----:B------:R-:W-:-:S05]  /*d840*/  VIADD R24, R24, 0x6 ;  /* 0x0000000618187836 */ /* 0x000fca0000000000 */
        /* <DEDUP_REMOVED lines=12> */
[----:B--2---:R-:W-:Y:S02]  /*d910*/  R2UR UR16, R10 ;  /* 0x000000000a1072ca */ /* 0x004fe400000e0000 */
[----:B------:R-:W-:Y:S01]  /*d920*/  R2UR UR17, R11 ;  /* 0x000000000b1172ca */ /* 0x000fe200000e0000 */
[----:B------:R-:W-:-:S12]  /*d930*/  WARPGROUP.ARRIVE ;  /* 0x00000000000079c5 */ /* 0x000fd80000000000 */
        /* <DEDUP_REMOVED lines=10> */
.L_x_2357:
[----:B------:R-:W-:Y:S01]  /*d9e0*/  SHF.L.U32 R0, R8, 0x1f, RZ ;  /* 0x0000001f08007819 */ /* 0x000fe200000006ff */
[----:B-----5:R-:W-:-:S04]  /*d9f0*/  IMAD R3, R15, 0x8, R2 ;  /* 0x000000080f037824 */ /* 0x020fc800078e0202 */
[----:B------:R0:W1:Y:S01]  /*da00*/  SYNCS.PHASECHK.TRANS64.TRYWAIT P2, [R3+URZ+0x16850], R0 ;  /* 0x01685000030075a7 */ /* 0x000062000804017f */
[----:B------:R-:W-:Y:S05]  /*da10*/  @!P0 BRA `(.L_x_2358) ;  /* 0x0000000000048947 */ /* 0x000fea0003800000 */
[----:B------:R-:W-:Y:S01]  /*da20*/  BPT.TRAP 0x1 ;  /* 0x000000040000795c */ /* 0x000fe20000300000 */
.L_x_2358:
[----:B-1----:R-:W-:Y:S05]  /*da30*/  @P2 BRA `(.L_x_2356) ;  /* 0x0000000000082947 */ /* 0x002fea0003800000 */
[----:B------:R-:W1:Y:S02]  /*da40*/  SYNCS.PHASECHK.TRANS64.TRYWAIT P2, [R3+URZ+0x16850], R0 ;  /* 0x01685000030075a7 */ /* 0x000e64000804017f */
[----:B-1----:R-:W-:Y:S05]  /*da50*/  @!P2 BRA `(.L_x_2359) ;  /* 0x000000b00044a947 */ /* 0x002fea0003800000 */
.L_x_2356:
[----:B01---5:R-:W-:Y:S01]  /*da60*/  VIADD R0, R2, 0x400 ;  /* 0x0000040002007836 */ /* 0x023fe20000000000 */
[----:B------:R-:W-:Y:S01]  /*da70*/  MOV R9, 0x40000040 ;  /* 0x4000004000097802 */ /* 0x000fe20000000f00 */
[----:B------:R-:W-:Y:S05]  /*da80*/  WARPSYNC.ALL ;  /* 0x0000000000007948 */ /* 0x000fea0003800000 */
[----:B------:R-:W-:Y:S01]  /*da90*/  SHF.R.U32.HI R0, RZ, 0x4, R0 ;  /* 0x00000004ff007819 */ /* 0x000fe20000011600 */
[----:B------:R-:W-:Y:S01]  /*daa0*/  WARPGROUP.ARRIVE ;  /* 0x00000000000079c5 */ /* 0x000fe20000000000 */
[----:B------:R-:W-:Y:S01]  /*dab0*/  R2UR UR7, R9 ;  /* 0x00000000090772ca */ /* 0x000fe200000e0000 */
[----:B------:R-:W-:Y:S01]  /*dac0*/  IMAD.MOV.U32 R11, RZ, RZ, 0x40000040 ;  /* 0x40000040ff0b7424 */ /* 0x000fe200078e00ff */
[----:B------:R-:W-:Y:S01]  /*dad0*/  LOP3.LUT R0, R0, 0x3fff, RZ, 0xc0, !PT ;  /* 0x00003fff00007812 */ /* 0x000fe200078ec0ff */
[----:B------:R-:W-:-:S04]  /*dae0*/  IMAD.MOV.U32 R21, RZ, RZ, 0x40000040 ;  /* 0x40000040ff157424 */ /* 0x000fc800078e00ff */
[----:B------:R-:W-:Y:S01]  /*daf0*/  IMAD R8, R15, 0x400, R0 ;  /* 0x000004000f087824 */ /* 0x000fe200078e0200 */
[----:B------:R-:W-:-:S03]  /*db00*/  FMNMX.FTZ R0, R24, R13, !PT ;  /* 0x0000000d18007209 */ /* 0x000fc60007810000 */
[C---:B------:R-:W-:Y:S01]  /*db10*/  VIADD R10, R8.reuse, 0x80 ;  /* 0x00000080080a7836 */ /* 0x040fe20000000000 */
[C---:B------:R-:W-:Y:S01]  /*db20*/  R2UR UR6, R8.reuse ;  /* 0x00000000080672ca */ /* 0x040fe200000e0000 */
[----:B------:R-:W-:Y:S01]  /*db30*/  VIADD R20, R8, 0x280 ;  /* 0x0000028008147836 */ /* 0x000fe20000000000 */
[----:B------:R-:W-:-:S04]  /*db40*/  FMNMX.FTZ R0, R25, R0, !PT ;  /* 0x0000000019007209 */ /* 0x000fc80007810000 */
[----:B------:R-:W-:-:S04]  /*db50*/  FMNMX.FTZ R0, R28, R0, !PT ;  /* 0x000000001c007209 */ /* 0x000fc80007810000 */
[----:B------:R-:W-:-:S03]  /*db60*/  FMNMX.FTZ R0, R29, R0, !PT ;  /* 0x000000001d007209 */ /* 0x000fc60007810000 */
[----:B------:R-:W-:Y:S01]  /*db70*/  HGMMA.64x64x16.F32 R88, R148, gdesc[UR4].tnspB, R88, gsb0 ;  /* 0x40e0000494587df0 */ /* 0x000fe20008000858 */
[----:B------:R-:W-:Y:S02]  /*db80*/  FMNMX.FTZ R0, R32, R0, !PT ;  /* 0x0000000020007209 */ /* 0x000fe40007810000 */
[----:B------:R-:W-:Y:S01]  /*db90*/  R2UR UR6, R10 ;  /* 0x000000000a0672ca */ /* 0x000fe200000e0000 */
[----:B------:R-:W-:Y:S01]  /*dba0*/  VIADD R10, R8, 0x100 ;  /* 0x00000100080a7836 */ /* 0x000fe20000000000 */
        /* <DEDUP_REMOVED lines=40> */
[----:B------:R-:W-:-:S06]  /*de30*/  WARPGROUP.ARRIVE ;  /* 0x00000000000079c5 */ /* 0x000fcc0000000000 */
[----:B------:R-:W-:Y:S01]  /*de40*/  HGMMA.64x64x16.F32 R88, R140, gdesc[UR4].tnspB, R88, gsb0 ;  /* 0x40e000048c587df0 */ /* 0x000fe20008000858 */
[----:B------:R-:W-:Y:S01]  /*de50*/  R2UR UR6, R10 ;  /* 0x000000000a0672ca */ /* 0x000fe200000e0000 */
[----:B------:R-:W-:Y:S01]  /*de60*/  VIADD R10, R8, 0x200 ;  /* 0x00000200080a7836 */ /* 0x000fe20000000000 */
[----:B------:R-:W-:Y:S02]  /*de70*/  R2UR UR7, R11 ;  /* 0x000000000b0772ca */ /* 0x000fe400000e0000 */
[----:B0-----:R-:W-:Y:S01]  /*de80*/  FMNMX.FTZ R3, R3, R0, !PT ;  /* 0x0000000003037209 */ /* 0x001fe20007810000 */
[----:B------:R-:W-:Y:S01]  /*de90*/  IMAD.U32 R0, RZ, RZ, UR4 ;  /* 0x00000004ff007e24 */ /* 0x000fe2000f8e00ff */
[----:B------:R-:W-:-:S03]  /*dea0*/  MOV R11, 0x40000040 ;  /* 0x40000040000b7802 */ /* 0x000fc60000000f00 */
[----:B------:R-:W-:-:S04]  /*deb0*/  FADD.FTZ R9, -R3, R13 ;  /* 0x0000000d03097221 */ /* 0x000fc80000010100 */
[----:B------:R-:W-:Y:S01]  /*dec0*/  FMUL.FTZ R9, R9, R0 ;  /* 0x0000000009097220 */ /* 0x000fe20000410000 */
[----:B------:R-:W-:Y:S02]  /*ded0*/  WARPGROUP.DEPBAR.LE gsb0, 0x0 ;  /* 0x00008000000079c5 */ /* 0x000fe40000010000 */
[----:B------:R-:W-:-:S06]  /*dee0*/  WARPGROUP.ARRIVE ;  /* 0x00000000000079c5 */ /* 0x000fcc0000000000 */
[----:B------:R-:W-:Y:S01]  /*def0*/  HGMMA.64x64x16.F32 R88, R136, gdesc[UR4].tnspB, R88, gsb0 ;  /* 0x40e0000488587df0 */ /* 0x000fe20008000858 */
[----:B------:R-:W-:Y:S02]  /*df00*/  R2UR UR6, R10 ;  /* 0x000000000a0672ca */ /* 0x000fe400000e0000 */
[----:B------:R0:W-:Y:S01]  /*df10*/  MUFU.EX2 R10, R9 ;  /* 0x00000009000a7308 */ /* 0x0001e20000000800 */
[----:B------:R-:W-:Y:S01]  /*df20*/  R2UR UR7, R11 ;  /* 0x000000000b0772ca */ /* 0x000fe200000e0000 */
[----:B------:R-:W-:-:S04]  /*df30*/  FMUL.FTZ R11, R3, R0 ;  /* 0x00000000030b7220 */ /* 0x000fc80000410000 */
[-CC-:B------:R-:W-:Y:S01]  /*df40*/  FFMA.FTZ R141, R40, R0.reuse, -R11.reuse ;  /* 0x00000000288d7223 */ /* 0x180fe2000001080b */
[-CC-:B------:R-:W-:Y:S01]  /*df50*/  FFMA.FTZ R145, R32, R0.reuse, -R11.reuse ;  /* 0x0000000020917223 */ /* 0x180fe2000001080b */
[--C-:B------:R-:W-:Y:S01]  /*df60*/  FFMA.FTZ R32, R57, R0, -R11.reuse ;  /* 0x0000000039207223 */ /* 0x100fe2000001080b */
[----:B0-----:R-:W-:Y:S01]  /*df70*/  FMNMX.FTZ R9, R26, R12, !PT ;  /* 0x0000000c1a097209 */ /* 0x001fe20007810000 */
[----:B------:R-:W0:Y:S01]  /*df80*/  S2R R57, SR_TID.X ;  /* 0x0000000000397919 */ /* 0x000e220000002100 */
[-CC-:B------:R-:W-:Y:S01]  /*df90*/  FFMA.FTZ R13, R53, R0.reuse, -R11.reuse ;  /* 0x00000000350d7223 */ /* 0x180fe2000001080b */
[-CC-:B------:R-:W-:Y:S01]  /*dfa0*/  FFMA.FTZ R147, R24, R0.reuse, -R11.reuse ;  /* 0x0000000018937223 */ /* 0x180fe2000001080b */
[----:B------:R-:W-:Y:S01]  /*dfb0*/  FMNMX.FTZ R9, R27, R9, !PT ;  /* 0x000000091b097209 */ /* 0x000fe20007810000 */
[-CC-:B------:R-:W-:Y:S01]  /*dfc0*/  FFMA.FTZ R148, R25, R0.reuse, -R11.reuse ;  /* 0x0000000019947223 */ /* 0x180fe2000001080b */
[-CC-:B------:R-:W-:Y:S01]  /*dfd0*/  FFMA.FTZ R150, R28, R0.reuse, -R11.reuse ;  /* 0x000000001c967223 */ /* 0x180fe2000001080b */
[-CC-:B------:R-:W-:Y:S01]  /*dfe0*/  FFMA.FTZ R24, R29, R0.reuse, -R11.reuse ;  /* 0x000000001d187223 */ /* 0x180fe2000001080b */
[----:B------:R-:W-:Y:S01]  /*dff0*/  FMNMX.FTZ R9, R30, R9, !PT ;  /* 0x000000091e097209 */ /* 0x000fe20007810000 */
[----:B------:R-:W1:Y:S01]  /*e000*/  MUFU.EX2 R147, R147 ;  /* 0x0000009300937308 */ /* 0x000e620000000800 */
[-CC-:B------:R-:W-:Y:S01]  /*e010*/  FFMA.FTZ R144, R33, R0.reuse, -R11.reuse ;  /* 0x0000000021907223 */ /* 0x180fe2000001080b */
[-CC-:B------:R-:W-:Y:S01]  /*e020*/  FFMA.FTZ R143, R36, R0.reuse, -R11.reuse ;  /* 0x00000000248f7223 */ /* 0x180fe2000001080b */
[----:B------:R-:W-:Y:S01]  /*e030*/  FMNMX.FTZ R9, R31, R9, !PT ;  /* 0x000000091f097209 */ /* 0x000fe20007810000 */
[-CC-:B------:R-:W-:Y:S01]  /*e040*/  FFMA.FTZ R146, R37, R0.reuse, -R11.reuse ;  /* 0x0000000025927223 */ /* 0x180fe2000001080b */
[-CC-:B------:R-:W-:Y:S01]  /*e050*/  FFMA.FTZ R140, R41, R0.reuse, -R11.reuse ;  /* 0x00000000298c7223 */ /* 0x180fe2000001080b */
[-CC-:B------:R-:W-:Y:S01]  /*e060*/  FFMA.FTZ R142, R45, R0.reuse, -R11.reuse ;  /* 0x000000002d8e7223 */ /* 0x180fe2000001080b */
[----:B------:R-:W-:Y:S01]  /*e070*/  FMNMX.FTZ R9, R34, R9, !PT ;  /* 0x0000000922097209 */ /* 0x000fe20007810000 */
[----:B------:R-:W2:Y:S01]  /*e080*/  MUFU.EX2 R148, R148 ;  /* 0x0000009400947308 */ /* 0x000ea20000000800 */
[-CC-:B------:R-:W-:Y:S01]  /*e090*/  FFMA.FTZ R28, R61, R0.reuse, -R11.reuse ;  /* 0x000000003d1c7223 */ /* 0x180fe2000001080b */
[-CC-:B------:R-:W-:Y:S01]  /*e0a0*/  FFMA.FTZ R25, R64, R0.reuse, -R11.reuse ;  /* 0x0000000040197223 */ /* 0x180fe2000001080b */
[----:B------:R-:W-:Y:S01]  /*e0b0*/  FMNMX.FTZ R9, R35, R9, !PT ;  /* 0x0000000923097209 */ /* 0x000fe20007810000 */
[-CC-:B------:R-:W-:Y:S01]  /*e0c0*/  FFMA.FTZ R29, R65, R0.reuse, -R11.reuse ;  /* 0x00000000411d7223 */ /* 0x180fe2000001080b */
[-CC-:B------:R-:W-:Y:S01]  /*e0d0*/  FFMA.FTZ R33, R68, R0.reuse, -R11.reuse ;  /* 0x0000000044217223 */ /* 0x180fe2000001080b */
[-C--:B------:R-:W-:Y:S01]  /*e0e0*/  FFMA.FTZ R36, R69, R0.reuse, -R11 ;  /* 0x0000000045247223 */ /* 0x080fe2000001080b */
[----:B------:R-:W-:Y:S01]  /*e0f0*/  FMNMX.FTZ R9, R38, R9, !PT ;  /* 0x0000000926097209 */ /* 0x000fe20007810000 */
[----:B------:R-:W3:Y:S01]  /*e100*/  MUFU.EX2 R150, R150 ;  /* 0x0000009600967308 */ /* 0x000ee20000000800 */
[----:B-1----:R-:W-:Y:S01]  /*e110*/  FFMA.FTZ R5, R10, R5, R147 ;  /* 0x000000050a057223 */ /* 0x002fe20000010093 */
[-CC-:B------:R-:W-:Y:S01]  /*e120*/  FFMA.FTZ R37, R72, R0.reuse, -R11.reuse ;  /* 0x0000000048257223 */ /* 0x180fe2000001080b */
[----:B------:R-:W-:Y:S01]  /*e130*/  FMNMX.FTZ R9, R39, R9, !PT ;  /* 0x0000000927097209 */ /* 0x000fe20007810000 */
[-CC-:B------:R-:W-:Y:S01]  /*e140*/  FFMA.FTZ R41, R76, R0.reuse, -R11.reuse ;  /* 0x000000004c297223 */ /* 0x180fe2000001080b */
[----:B------:R-:W-:-:S02]  /*e150*/  FFMA.FTZ R45, R80, R0, -R11 ;  /* 0x00000000502d7223 */ /* 0x000fc4000001080b */
[----:B------:R-:W-:Y:S01]  /*e160*/  FMNMX.FTZ R9, R42, R9, !PT ;  /* 0x000000092a097209 */ /* 0x000fe20007810000 */
[----:B------:R-:W1:Y:S01]  /*e170*/  MUFU.EX2 R24, R24 ;  /* 0x0000001800187308 */ /* 0x000e620000000800 */
[----:B0-----:R-:W-:Y:S01]  /*e180*/  ISETP.GE.U32.AND P2, PT, R57, 0x180, PT ;  /* 0x000001803900780c */ /* 0x001fe20003f46070 */
[C---:B--2---:R-:W-:Y:S01]  /*e190*/  FADD.FTZ R5, R148.reuse, R5 ;  /* 0x0000000594057221 */ /* 0x044fe20000010000 */
[----:B------:R-:W-:Y:S02]  /*e1a0*/  FMNMX.FTZ R9, R43, R9, !PT ;  /* 0x000000092b097209 */ /* 0x000fe40007810000 */
[----:B------:R-:W-:Y:S02]  /*e1b0*/  F2FP.F16.F32.PACK_AB R148, R148, R147 ;  /* 0x000000939494723e */ /* 0x000fe400000000ff */
[----:B------:R-:W-:Y:S01]  /*e1c0*/  FMNMX.FTZ R9, R46, R9, !PT ;  /* 0x000000092e097209 */ /* 0x000fe20007810000 */
[----:B------:R-:W-:Y:S01]  /*e1d0*/  MUFU.EX2 R145, R145 ;  /* 0x0000009100917308 */ /* 0x000fe20000000800 */
[----:B---3--:R-:W-:-:S02]  /*e1e0*/  FADD.FTZ R5, R150, R5 ;  /* 0x0000000596057221 */ /* 0x008fc40000010000 */
[----:B------:R-:W-:-:S04]  /*e1f0*/  FMNMX.FTZ R9, R47, R9, !PT ;  /* 0x000000092f097209 */ /* 0x000fc80007810000 */
[----:B------:R-:W-:Y:S01]  /*e200*/  FMNMX.FTZ R9, R50, R9, !PT ;  /* 0x0000000932097209 */ /* 0x000fe20007810000 */
[----:B------:R-:W-:Y:S01]  /*e210*/  MUFU.EX2 R144, R144 ;  /* 0x0000009000907308 */ /* 0x000fe20000000800 */
[----:B-1----:R-:W-:Y:S02]  /*e220*/  F2FP.F16.F32.PACK_AB R150, R24, R150 ;  /* 0x000000961896723e */ /* 0x002fe400000000ff */
[----:B------:R-:W-:-:S04]  /*e230*/  FMNMX.FTZ R9, R51, R9, !PT ;  /* 0x0000000933097209 */ /* 0x000fc80007810000 */
[----:B------:R-:W-:Y:S01]  /*e240*/  FMNMX.FTZ R9, R54, R9, !PT ;  /* 0x0000000936097209 */ /* 0x000fe20007810000 */
[----:B------:R-:W-:Y:S03]  /*e250*/  MUFU.EX2 R143, R143 ;  /* 0x0000008f008f7308 */ /* 0x000fe60000000800 */
[----:B------:R-:W-:-:S04]  /*e260*/  FMNMX.FTZ R9, R55, R9, !PT ;  /* 0x0000000937097209 */ /* 0x000fc80007810000 */
[----:B------:R-:W-:Y:S01]  /*e270*/  FMNMX.FTZ R9, R58, R9, !PT ;  /* 0x000000093a097209 */ /* 0x000fe20007810000 */
[----:B------:R-:W-:Y:S01]  /*e280*/  MUFU.EX2 R146, R146 ;  /* 0x0000009200927308 */ /* 0x000fe20000000800 */
[----:B------:R-:W-:Y:S02]  /*e290*/  WARPGROUP.DEPBAR.LE gsb0, 0x0 ;  /* 0x00008000000079c5 */ /* 0x000fe40000010000 */
[----:B------:R-:W-:Y:S01]  /*e2a0*/  WARPGROUP.ARRIVE ;  /* 0x00000000000079c5 */ /* 0x000fe20000000000 */
[----:B------:R-:W-:Y:S01]  /*e2b0*/  FMNMX.FTZ R9, R59, R9, !PT ;  /* 0x000000093b097209 */ /* 0x000fe20007810000 */
[-CC-:B------:R-:W-:Y:S01]  /*e2c0*/  FFMA.FTZ R138, R52, R0.reuse, -R11.reuse ;  /* 0x00000000348a7223 */ /* 0x180fe2000001080b */
[-CC-:B------:R-:W-:Y:S01]  /*e2d0*/  FFMA.FTZ R139, R44, R0.reuse, -R11.reuse ;  /* 0x000000002c8b7223 */ /* 0x180fe2000001080b */
[-CC-:B------:R-:W-:Y:S01]  /*e2e0*/  FFMA.FTZ R137, R48, R0.reuse, -R11.reuse ;  /* 0x0000000030897223 */ /* 0x180fe2000001080b */
[----:B------:R-:W-:Y:S01]  /*e2f0*/  FMNMX.FTZ R9, R62, R9, !PT ;  /* 0x000000093e097209 */ /* 0x000fe20007810000 */
[----:B------:R-:W-:Y:S01]  /*e300*/  HGMMA.64x64x16.F32 R88, R132, gdesc[UR4].tnspB, R88, gsb0 ;  /* 0x40e0000484587df0 */ /* 0x000fe20008000858 */
[----:B------:R-:W-:Y:S01]  /*e310*/  R2UR UR6, R20 ;  /* 0x00000000140672ca */ /* 0x000fe200000e0000 */
[----:B------:R-:W-:Y:S01]  /*e320*/  MUFU.EX2 R141, R141 ;  /* 0x0000008d008d7308 */ /* 0x000fe20000000800 */
[----:B------:R-:W-:Y:S01]  /*e330*/  FMNMX.FTZ R9, R63, R9, !PT ;  /* 0x000000093f097209 */ /* 0x000fe20007810000 */
[-CC-:B------:R-:W-:Y:S01]  /*e340*/  FFMA.FTZ R136, R49, R0.reuse, -R11.reuse ;  /* 0x0000000031887223 */ /* 0x180fe2000001080b */
[----:B------:R-:W-:Y:S01]  /*e350*/  R2UR UR7, R21 ;  /* 0x00000000150772ca */ /* 0x000fe200000e0000 */
[----:B------:R-:W-:Y:S01]  /*e360*/  IMAD.MOV.U32 R21, RZ, RZ, 0x40000040 ;  /* 0x40000040ff157424 */ /* 0x000fe200078e00ff */
[----:B------:R-:W-:Y:S01]  /*e370*/  FMNMX.FTZ R9, R66, R9, !PT ;  /* 0x0000000942097209 */ /* 0x000fe20007810000 */
[-CC-:B------:R-:W-:Y:S01]  /*e380*/  FFMA.FTZ R44, R77, R0.reuse, -R11.reuse ;  /* 0x000000004d2c7223 */ /* 0x180fe2000001080b */
[-CC-:B------:R-:W-:Y:S01]  /*e390*/  FFMA.FTZ R48, R81, R0.reuse, -R11.reuse ;  /* 0x0000000051307223 */ /* 0x180fe2000001080b */
[----:B------:R-:W-:Y:S01]  /*e3a0*/  MUFU.EX2 R140, R140 ;  /* 0x0000008c008c7308 */ /* 0x000fe20000000800 */
[----:B------:R-:W-:Y:S01]  /*e3b0*/  FMNMX.FTZ R9, R67, R9, !PT ;  /* 0x0000000943097209 */ /* 0x000fe20007810000 */
[----:B------:R-:W-:-:S03]  /*e3c0*/  FFMA.FTZ R49, R84, R0, -R11 ;  /* 0x0000000054317223 */ /* 0x000fc6000001080b */
        /* <DEDUP_REMOVED lines=14> */
[----:B------:R-:W-:-:S05]  /*e4b0*/  FMNMX.FTZ R9, R87, R9, !PT ;  /* 0x0000000957097209 */ /* 0x000fca0007810000 */
[----:B------:R-:W0:Y:S02]  /*e4c0*/  SHFL.BFLY PT, R40, R9, 0x2, 0x1f ;  /* 0x0c401f0009287f89 */ /* 0x000e2400000e0000 */
[----:B------:R-:W-:Y:S08]  /*e4d0*/  MUFU.EX2 R13, R13 ;  /* 0x0000000d000d7308 */ /* 0x000ff00000000800 */
[----:B------:R-:W-:Y:S08]  /*e4e0*/  MUFU.EX2 R32, R32 ;  /* 0x0000002000207308 */ /* 0x000ff00000000800 */
[----:B------:R-:W-:Y:S01]  /*e4f0*/  MUFU.EX2 R28, R28 ;  /* 0x0000001c001c7308 */ /* 0x000fe20000000800 */
[----:B------:R-:W-:-:S02]  /*e500*/  WARPGROUP.DEPBAR.LE gsb0, 0x0 ;  /* 0x00008000000079c5 */ /* 0x000fc40000010000 */
[----:B------:R-:W-:Y:S01]  /*e510*/  WARPGROUP.ARRIVE ;  /* 0x00000000000079c5 */ /* 0x000fe20000000000 */
[----:B0-----:R-:W-:Y:S01]  /*e520*/  FMNMX.FTZ R9, R9, R40, !PT ;  /* 0x0000002809097209 */ /* 0x001fe20007810000 */
[-C--:B------:R-:W-:Y:S01]  /*e530*/  FFMA.FTZ R132, R56, R0.reuse, -R11 ;  /* 0x0000000038847223 */ /* 0x080fe2000001080b */
[----:B------:R-:W-:Y:S01]  /*e540*/  SHF.R.U32.HI R135, RZ, 0x7, R57 ;  /* 0x00000007ff877819 */ /* 0x000fe20000011639 */
[-CC-:B------:R-:W-:Y:S01]  /*e550*/  FFMA.FTZ R134, R60, R0.reuse, -R11.reuse ;  /* 0x000000003c867223 */ /* 0x180fe2000001080b */
[----:B------:R-:W-:Y:S01]  /*e560*/  MUFU.EX2 R25, R25 ;  /* 0x0000001900197308 */ /* 0x000fe20000000800 */
[----:B------:R-:W-:Y:S01]  /*e570*/  HGMMA.64x64x16.F32 R88, R128, gdesc[UR4].tnspB, R88, gsb0 ;  /* 0x40e0000480587df0 */ /* 0x000fe20008000858 */
[----:B------:R-:W0:Y:S01]  /*e580*/  SHFL.BFLY PT, R20, R9, 0x1, 0x1f ;  /* 0x0c201f0009147f89 */ /* 0x000e2200000e0000 */
[----:B------:R-:W-:Y:S01]  /*e590*/  R2UR UR7, R21 ;  /* 0x00000000150772ca */ /* 0x000fe200000e0000 */
[----:B------:R-:W-:Y:S02]  /*e5a0*/  IMAD.MOV.U32 R21, RZ, RZ, 0x40000040 ;  /* 0x40000040ff157424 */ /* 0x000fe400078e00ff */
[-CC-:B------:R-:W-:Y:S01]  /*e5b0*/  FFMA.FTZ R40, R73, R0.reuse, -R11.reuse ;  /* 0x0000000049287223 */ /* 0x180fe2000001080b */
[----:B------:R-:W-:Y:S01]  /*e5c0*/  FFMA.FTZ R11, R85, R0, -R11 ;  /* 0x00000000550b7223 */ /* 0x000fe2000001080b */
[----:B------:R-:W-:Y:S08]  /*e5d0*/  MUFU.EX2 R132, R132 ;  /* 0x0000008400847308 */ /* 0x000ff00000000800 */
[----:B------:R-:W-:Y:S08]  /*e5e0*/  MUFU.EX2 R134, R134 ;  /* 0x0000008600867308 */ /* 0x000ff00000000800 */
[----:B------:R-:W-:Y:S01]  /*e5f0*/  MUFU.EX2 R29, R29 ;  /* 0x0000001d001d7308 */ /* 0x000fe20000000800 */
[----:B0-----:R-:W-:Y:S01]  /*e600*/  FMNMX.FTZ R9, R9, R20, !PT ;  /* 0x0000001409097209 */ /* 0x001fe20007810000 */
[----:B------:R-:W-:-:S04]  /*e610*/  VIADD R20, R8, 0x300 ;  /* 0x0000030008147836 */ /* 0x000fc80000000000 */
[C---:B------:R-:W-:Y:S01]  /*e620*/  FADD.FTZ R12, -R9.reuse, R12 ;  /* 0x0000000c090c7221 */ /* 0x040fe20000010100 */
[----:B------:R-:W-:Y:S01]  /*e630*/  R2UR UR6, R20 ;  /* 0x00000000140672ca */ /* 0x000fe200000e0000 */
[----:B------:R-:W-:Y:S02]  /*e640*/  VIADD R20, R8, 0x380 ;  /* 0x0000038008147836 */ /* 0x000fe40000000000 */
[-C--:B------:R-:W-:Y:S01]  /*e650*/  FMUL.FTZ R53, R9, R0.reuse ;  /* 0x0000000009357220 */ /* 0x080fe20000410000 */
[-C--:B------:R-:W-:Y:S01]  /*e660*/  FMUL.FTZ R12, R12, R0.reuse ;  /* 0x000000000c0c7220 */ /* 0x080fe20000410000 */
[----:B------:R-:W-:Y:S02]  /*e670*/  MUFU.EX2 R33, R33 ;  /* 0x0000002100217308 */ /* 0x000fe40000000800 */
[-CC-:B------:R-:W-:Y:S01]  /*e680*/  FFMA.FTZ R149, R26, R0.reuse, -R53.reuse ;  /* 0x000000001a957223 */ /* 0x180fe20000010835 */
[-CC-:B------:R-:W-:Y:S01]  /*e690*/  FFMA.FTZ R26, R27, R0.reuse, -R53.reuse ;  /* 0x000000001b1a7223 */ /* 0x180fe20000010835 */
[-CC-:B------:R-:W-:Y:S01]  /*e6a0*/  FFMA.FTZ R151, R30, R0.reuse, -R53.reuse ;  /* 0x000000001e977223 */ /* 0x180fe20000010835 */
[-CC-:B------:R-:W-:Y:S01]  /*e6b0*/  FFMA.FTZ R52, R35, R0.reuse, -R53.reuse ;  /* 0x0000000023347223 */ /* 0x180fe20000010835 */
[-CC-:B------:R-:W-:Y:S01]  /*e6c0*/  FFMA.FTZ R30, R31, R0.reuse, -R53.reuse ;  /* 0x000000001f1e7223 */ /* 0x180fe20000010835 */
[----:B------:R-:W-:Y:S01]  /*e6d0*/  FFMA.FTZ R35, R46, R0, -R53 ;  /* 0x000000002e237223 */ /* 0x000fe20000010835 */
[----:B------:R-:W-:Y:S01]  /*e6e0*/  MUFU.EX2 R12, R12 ;  /* 0x0000000c000c7308 */ /* 0x000fe20000000800 */
[----:B------:R-:W-:-:S02]  /*e6f0*/  @!P1 IMAD R46, R18, 0x8, R2 ;  /* 0x00000008122e9824 */ /* 0x000fc400078e0202 */
[-CC-:B------:R-:W-:Y:S01]  /*e700*/  FFMA.FTZ R27, R34, R0.reuse, -R53.reuse ;  /* 0x00000000221b7223 */ /* 0x180fe20000010835 */
[-CC-:B------:R-:W-:Y:S01]  /*e710*/  FFMA.FTZ R31, R38, R0.reuse, -R53.reuse ;  /* 0x00000000261f7223 */ /* 0x180fe20000010835 */
[-CC-:B------:R-:W-:Y:S01]  /*e720*/  FFMA.FTZ R38, R50, R0.reuse, -R53.reuse ;  /* 0x0000000032267223 */ /* 0x180fe20000010835 */
[-CC-:B------:R-:W-:Y:S01]  /*e730*/  FFMA.FTZ R34, R42, R0.reuse, -R53.reuse ;  /* 0x000000002a227223 */ /* 0x180fe20000010835 */
[----:B------:R-:W-:Y:S01]  /*e740*/  @!P1 IADD3 R46, R46, 0x16840, RZ ;  /* 0x000168402e2e9810 */ /* 0x000fe20007ffe0ff */
[-CC-:B------:R-:W-:Y:S01]  /*e750*/  FFMA.FTZ R42, R47, R0.reuse, -R53.reuse ;  /* 0x000000002f2a7223 */ /* 0x180fe20000010835 */
[----:B------:R-:W0:Y:S01]  /*e760*/  MUFU.EX2 R149, R149 ;  /* 0x0000009500957308 */ /* 0x000e220000000800 */
[-CC-:B------:R-:W-:Y:S01]  /*e770*/  FFMA.FTZ R56, R39, R0.reuse, -R53.reuse ;  /* 0x0000000027387223 */ /* 0x180fe20000010835 */
[----:B------:R-:W-:Y:S01]  /*e780*/  @!P1 PRMT R46, RZ, 0x654, R46 ;  /* 0x00000654ff2e9816 */ /* 0x000fe2000000002e */
        /* <DEDUP_REMOVED lines=12> */
[----:B------:R-:W-:Y:S01]  /*e850*/  FFMA.FTZ R86, R86, R0, -R53 ;  /* 0x0000000056567223 */ /* 0x000fe20000010835 */
[----:B------:R-:W-:Y:S01]  /*e860*/  MUFU.EX2 R151, R151 ;  /* 0x0000009700977308 */ /* 0x000fe20000000800 */
[----:B0-----:R-:W-:Y:S01]  /*e870*/  FFMA.FTZ R47, R12, R4, R149 ;  /* 0x000000040c2f7223 */ /* 0x001fe20000010095 */
[----:B------:R-:W-:-:S06]  /*e880*/  @!P1 IMAD R4, R15, 0x8, R2 ;  /* 0x000000080f049824 */ /* 0x000fcc00078e0202 */
[----:B------:R-:W-:Y:S01]  /*e890*/  MUFU.EX2 R30, R30 ;  /* 0x0000001e001e7308 */ /* 0x000fe20000000800 */
[----:B-1----:R-:W-:Y:S01]  /*e8a0*/  F2FP.F16.F32.PACK_AB R149, R26, R149 ;  /* 0x000000951a95723e */ /* 0x002fe200000000ff */
[----:B------:R-:W-:Y:S02]  /*e8b0*/  WARPGROUP.DEPBAR.LE gsb0, 0x0 ;  /* 0x00008000000079c5 */ /* 0x000fe40000010000 */
[----:B------:R-:W-:Y:S01]  /*e8c0*/  WARPGROUP.ARRIVE ;  /* 0x00000000000079c5 */ /* 0x000fe20000000000 */
[-CC-:B------:R-:W-:Y:S01]  /*e8d0*/  FFMA.FTZ R129, R66, R0.reuse, -R53.reuse ;  /* 0x0000000042817223 */ /* 0x180fe20000010835 */
[----:B------:R-:W-:Y:S02]  /*e8e0*/  FFMA.FTZ R131, R70, R0, -R53 ;  /* 0x0000000046837223 */ /* 0x000fe40000010835 */
[----:B------:R-:W-:Y:S01]  /*e8f0*/  MUFU.EX2 R27, R27 ;  /* 0x0000001b001b7308 */ /* 0x000fe20000000800 */
[----:B------:R-:W-:Y:S01]  /*e900*/  F2FP.F16.F32.PACK_AB R128, R29, R25 ;  /* 0x000000191d80723e */ /* 0x000fe200000000ff */
[----:B------:R-:W-:Y:S01]  /*e910*/  HGMMA.64x64x16.F32 R88, R124, gdesc[UR4].tnspB, R88, gsb0 ;  /* 0x40e000047c587df0 */ /* 0x000fe20008000858 */
[----:B------:R-:W-:-:S02]  /*e920*/  R2UR UR6, R20 ;  /* 0x00000000140672ca */ /* 0x000fc400000e0000 */
[----:B------:R-:W-:Y:S01]  /*e930*/  R2UR UR7, R21 ;  /* 0x00000000150772ca */ /* 0x000fe200000e0000 */
[----:B------:R-:W-:Y:S02]  /*e940*/  VIADD R21, R135, 0x9 ;  /* 0x0000000987157836 */ /* 0x000fe40000000000 */
[----:B------:R-:W-:Y:S01]  /*e950*/  MUFU.EX2 R52, R52 ;  /* 0x0000003400347308 */ /* 0x000fe20000000800 */
[----:B------:R-:W-:Y:S02]  /*e960*/  FFMA.FTZ R135, R62, R0, -R53 ;  /* 0x000000003e877223 */ /* 0x000fe40000010835 */
[----:B------:R-:W-:Y:S02]  /*e970*/  SEL R50, R21, 0x9, !P2 ;  /* 0x0000000915327807 */ /* 0x000fe40005000000 */
[C---:B------:R-:W-:Y:S01]  /*e980*/  ISETP.GT.AND P2, PT, R14.reuse, RZ, PT ;  /* 0x000000ff0e00720c */ /* 0x040fe20003f44270 */
[----:B------:R-:W-:Y:S02]  /*e990*/  VIADD R14, R14, 0xffffffff ;  /* 0xffffffff0e0e7836 */ /* 0x000fe40000000000 */
[----:B------:R-:W-:Y:S08]  /*e9a0*/  MUFU.EX2 R31, R31 ;  /* 0x0000001f001f7308 */ /* 0x000ff00000000800 */
[----:B------:R-:W0:Y:S08]  /*e9b0*/  MUFU.EX2 R56, R56 ;  /* 0x0000003800387308 */ /* 0x000e300000000800 */
[----:B------:R-:W-:Y:S08]  /*e9c0*/  MUFU.EX2 R34, R34 ;  /* 0x0000002200227308 */ /* 0x000ff00000000800 */
[----:B------:R-:W-:Y:S01]  /*e9d0*/  MUFU.EX2 R39, R39 ;  /* 0x0000002700277308 */ /* 0x000fe20000000800 */
[----:B0-----:R-:W-:-:S07]  /*e9e0*/  F2FP.F16.F32.PACK_AB R147, R56, R31 ;  /* 0x0000001f3893723e */ /* 0x001fce00000000ff */
[----:B------:R-:W-:Y:S08]  /*e9f0*/  MUFU.EX2 R35, R35 ;  /* 0x0000002300237308 */ /* 0x000ff00000000800 */
[----:B------:R-:W-:Y:S08]  /*ea00*/  MUFU.EX2 R42, R42 ;  /* 0x0000002a002a7308 */ /* 0x000ff00000000800 */
[----:B------:R-:W-:Y:S08]  /*ea10*/  MUFU.EX2 R38, R38 ;  /* 0x0000002600267308 */ /* 0x000ff00000000800 */
[----:B------:R-:W-:Y:S08]  /*ea20*/  MUFU.EX2 R43, R43 ;  /* 0x0000002b002b7308 */ /* 0x000ff00000000800 */
[----:B------:R-:W-:Y:S01]  /*ea30*/  MUFU.EX2 R8, R8 ;  /* 0x0000000800087308 */ /* 0x000fe20000000800 */
[----:B------:R-:W-:-:S02]  /*ea40*/  WARPGROUP.DEPBAR.LE gsb0, 0x0 ;  /* 0x00008000000079c5 */ /* 0x000fc40000010000 */
[----:B------:R-:W-:Y:S01]  /*ea50*/  WARPGROUP.ARRIVE ;  /* 0x00000000000079c5 */ /* 0x000fe20000000000 */
[----:B------:R-:W-:-:S04]  /*ea60*/  FFMA.FTZ R125, R74, R0, -R53 ;  /* 0x000000004a7d7223 */ /* 0x000fc80000010835 */
[----:B------:R-:W-:Y:S01]  /*ea70*/  MUFU.EX2 R20, R55 ;  /* 0x0000003700147308 */ /* 0x000fe20000000800 */
[----:B------:R-:W-:Y:S07]  /*ea80*/  HGMMA.64x64x16.F32 R88, R120, gdesc[UR4].tnspB, R88, gsb0 ;  /* 0x40e0000478587df0 */ /* 0x000fee0008000858 */
[----:B------:R-:W-:Y:S08]  /*ea90*/  MUFU.EX2 R133, R133 ;  /* 0x0000008500857308 */ /* 0x000ff00000000800 */
[----:B------:R-:W-:Y:S08]  /*eaa0*/  MUFU.EX2 R21, R59 ;  /* 0x0000003b00157308 */ /* 0x000ff00000000800 */
[----:B------:R-:W-:Y:S08]  /*eab0*/  MUFU.EX2 R135, R135 ;  /* 0x0000008700877308 */ /* 0x000ff00000000800 */
[----:B------:R-:W-:Y:S08]  /*eac0*/  MUFU.EX2 R129, R129 ;  /* 0x0000008100817308 */ /* 0x000ff00000000800 */
[----:B------:R-:W-:Y:S08]  /*ead0*/  MUFU.EX2 R131, R131 ;  /* 0x0000008300837308 */ /* 0x000ff00000000800 */
[----:B------:R-:W0:Y:S08]  /*eae0*/  MUFU.EX2 R36, R36 ;  /* 0x0000002400247308 */ /* 0x000e300000000800 */
[----:B------:R-:W-:Y:S08]  /*eaf0*/  MUFU.EX2 R37, R37 ;  /* 0x0000002500257308 */ /* 0x000ff00000000800 */
[----:B------:R-:W-:Y:S01]  /*eb00*/  MUFU.EX2 R125, R125 ;  /* 0x0000007d007d7308 */ /* 0x000fe20000000800 */
[----:B0-----:R-:W-:-:S07]  /*eb10*/  F2FP.F16.F32.PACK_AB R130, R36, R33 ;  /* 0x000000212482723e */ /* 0x001fce00000000ff */
[----:B------:R-:W-:Y:S01]  /*eb20*/  MUFU.EX2 R40, R40 ;  /* 0x0000002800287308 */ /* 0x000fe20000000800 */
        /* <DEDUP_REMOVED lines=9> */
[----:B------:R-:W-:Y:S01]  /*ebc0*/  FMUL.FTZ R99, R99, R12 ;  /* 0x0000000c63637220 */ /* 0x000fe20000410000 */
[----:B-1----:R-:W-:Y:S01]  /*ebd0*/  FADD.FTZ R46, R26, R47 ;  /* 0x0000002f1a2e7221 */ /* 0x002fe20000010000 */
[----:B------:R-:W-:-:S02]  /*ebe0*/  @!P1 VIADD R47, R4, 0x16860 ;  /* 0x00016860042f9836 */ /* 0x000fc40000000000 */
[-C--:B------:R-:W-:Y:S01]  /*ebf0*/  FFMA.FTZ R4, R63, R0.reuse, -R53 ;  /* 0x000000003f047223 */ /* 0x080fe20000010835 */
[----:B------:R-:W-:Y:S01]  /*ec00*/  MUFU.EX2 R78, R78 ;  /* 0x0000004e004e7308 */ /* 0x000fe20000000800 */
[----:B------:R-:W-:Y:S01]  /*ec10*/  FADD.FTZ R15, R151, R46 ;  /* 0x0000002e970f7221 */ /* 0x000fe20000010000 */
[----:B------:R-:W-:Y:S01]  /*ec20*/  FADD.FTZ R46, R24, R5 ;  /* 0x00000005182e7221 */ /* 0x000fe20000010000 */
[----:B------:R-:W-:Y:S01]  /*ec30*/  @!P1 PRMT R47, RZ, 0x654, R47 ;  /* 0x00000654ff2f9816 */ /* 0x000fe2000000002f */
[-C--:B------:R-:W-:Y:S01]  /*ec40*/  FFMA.FTZ R5, R67, R0.reuse, -R53 ;  /* 0x0000000043057223 */ /* 0x080fe20000010835 */
[C---:B0-----:R-:W-:Y:S01]  /*ec50*/  FADD.FTZ R50, R30.reuse, R15 ;  /* 0x0000000f1e327221 */ /* 0x041fe20000010000 */
[----:B------:R-:W-:Y:S01]  /*ec60*/  FADD.FTZ R15, R145, R46 ;  /* 0x0000002e910f7221 */ /* 0x000fe20000010000 */
[----:B------:R0:W-:Y:S01]  /*ec70*/  @!P1 SYNCS.ARRIVE.TRANS64.RED.A1T0 RZ, [R47+URZ], RZ ;  /* 0x000000ff2fff99a7 */ /* 0x0001e2000810043f */
[----:B------:R-:W1:Y:S01]  /*ec80*/  MUFU.EX2 R4, R4 ;  /* 0x0000000400047308 */ /* 0x000e620000000800 */
[----:B------:R-:W-:Y:S01]  /*ec90*/  F2FP.F16.F32.PACK_AB R151, R30, R151 ;  /* 0x000000971e97723e */ /* 0x000fe200000000ff */
[C---:B------:R-:W-:Y:S01]  /*eca0*/  FADD.FTZ R46, R144.reuse, R15 ;  /* 0x0000000f902e7221 */ /* 0x040fe20000010000 */
[-CC-:B------:R-:W-:Y:S01]  /*ecb0*/  FFMA.FTZ R15, R71, R0.reuse, -R53.reuse ;  /* 0x00000000470f7223 */ /* 0x180fe20000010835 */
[----:B------:R-:W-:Y:S01]  /*ecc0*/  F2FP.F16.F32.PACK_AB R144, R144, R145 ;  /* 0x000000919090723e */ /* 0x000fe200000000ff */
[----:B------:R-:W-:Y:S01]  /*ecd0*/  FFMA.FTZ R53, R87, R0, -R53 ;  /* 0x0000000057357223 */ /* 0x000fe20000010835 */
[----:B------:R-:W-:Y:S01]  /*ece0*/  F2FP.F16.F32.PACK_AB R145, R52, R27 ;  /* 0x0000001b3491723e */ /* 0x000fe200000000ff */
[----:B0-----:R-:W-:Y:S01]  /*ecf0*/  FADD.FTZ R47, R27, R50 ;  /* 0x000000321b2f7221 */ /* 0x001fe20000010000 */
[----:B------:R-:W0:Y:S01]  /*ed00*/  MUFU.EX2 R5, R5 ;  /* 0x0000000500057308 */ /* 0x000e220000000800 */
[-C--:B------:R-:W-:Y:S01]  /*ed10*/  FMUL.FTZ R102, R102, R12.reuse ;  /* 0x0000000c66667220 */ /* 0x080fe20000410000 */
[-C--:B------:R-:W-:Y:S01]  /*ed20*/  FMUL.FTZ R103, R103, R12.reuse ;  /* 0x0000000c67677220 */ /* 0x080fe20000410000 */
[----:B------:R-:W-:Y:S01]  /*ed30*/  FADD.FTZ R50, R52, R47 ;  /* 0x0000002f34327221 */ /* 0x000fe20000010000 */
[----:B------:R-:W-:Y:S01]  /*ed40*/  FADD.FTZ R47, R143, R46 ;  /* 0x0000002e8f2f7221 */ /* 0x000fe20000010000 */
[-C--:B------:R-:W-:Y:S01]  /*ed50*/  FMUL.FTZ R106, R106, R12.reuse ;  /* 0x0000000c6a6a7220 */ /* 0x080fe20000410000 */
[-C--:B------:R-:W-:Y:S01]  /*ed60*/  FMUL.FTZ R107, R107, R12.reuse ;  /* 0x0000000c6b6b7220 */ /* 0x080fe20000410000 */
[----:B------:R-:W-:Y:S01]  /*ed70*/  FADD.FTZ R51, R31, R50 ;  /* 0x000000321f337221 */ /* 0x000fe20000010000 */
[C---:B------:R-:W-:Y:S01]  /*ed80*/  FADD.FTZ R46, R146.reuse, R47 ;  /* 0x0000002f922e7221 */ /* 0x040fe20000010000 */
[----:B------:R-:W2:Y:S01]  /*ed90*/  MUFU.EX2 R15, R15 ;  /* 0x0000000f000f7308 */ /* 0x000ea20000000800 */
[----:B------:R-:W-:Y:S01]  /*eda0*/  F2FP.F16.F32.PACK_AB R146, R146, R143 ;  /* 0x0000008f9292723e */ /* 0x000fe200000000ff */
[----:B------:R-:W-:Y:S01]  /*edb0*/  FADD.FTZ R51, R56, R51 ;  /* 0x0000003338337221 */ /* 0x000fe20000010000 */
[----:B------:R-:W-:Y:S01]  /*edc0*/  FADD.FTZ R47, R141, R46 ;  /* 0x0000002e8d2f7221 */ /* 0x000fe20000010000 */
[-C--:B------:R-:W-:Y:S01]  /*edd0*/  FMUL.FTZ R110, R110, R12.reuse ;  /* 0x0000000c6e6e7220 */ /* 0x080fe20000410000 */
[-C--:B------:R-:W-:Y:S01]  /*ede0*/  FMUL.FTZ R111, R111, R12.reuse ;  /* 0x0000000c6f6f7220 */ /* 0x080fe20000410000 */
[----:B------:R-:W-:Y:S01]  /*edf0*/  FADD.FTZ R46, R34, R51 ;  /* 0x00000033222e7221 */ /* 0x000fe20000010000 */
[C---:B------:R-:W-:Y:S01]  /*ee00*/  FADD.FTZ R50, R140.reuse, R47 ;  /* 0x0000002f8c327221 */ /* 0x040fe20000010000 */
[----:B------:R-:W-:Y:S01]  /*ee10*/  MUFU.EX2 R44, R44 ;  /* 0x0000002c002c7308 */ /* 0x000fe20000000800 */
[----:B------:R-:W-:Y:S01]  /*ee20*/  F2FP.F16.F32.PACK_AB R140, R140, R141 ;  /* 0x0000008d8c8c723e */ /* 0x000fe200000000ff */
[----:B------:R-:W-:Y:S01]  /*ee30*/  FADD.FTZ R46, R39, R46 ;  /* 0x0000002e272e7221 */ /* 0x000fe20000010000 */
[----:B------:R-:W-:Y:S01]  /*ee40*/  FADD.FTZ R47, R139, R50 ;  /* 0x000000328b2f7221 */ /* 0x000fe20000010000 */
[-C--:B------:R-:W-:Y:S01]  /*ee50*/  FMUL.FTZ R114, R114, R12.reuse ;  /* 0x0000000c72727220 */ /* 0x080fe20000410000 */
[----:B------:R-:W-:Y:S01]  /*ee60*/  FMUL.FTZ R115, R115, R12 ;  /* 0x0000000c73737220 */ /* 0x000fe20000410000 */
[----:B------:R-:W-:Y:S01]  /*ee70*/  FADD.FTZ R51, R35, R46 ;  /* 0x0000002e23337221 */ /* 0x000fe20000010000 */
[C---:B------:R-:W-:Y:S01]  /*ee80*/  FADD.FTZ R46, R142.reuse, R47 ;  /* 0x0000002f8e2e7221 */ /* 0x040fe20000010000 */
[----:B------:R-:W-:Y:S01]  /*ee90*/  F2FP.F16.F32.PACK_AB R142, R142, R139 ;  /* 0x0000008b8e8e723e */ /* 0x000fe200000000ff */
[----:B------:R-:W-:Y:S01]  /*eea0*/  MUFU.EX2 R79, R79 ;  /* 0x0000004f004f7308 */ /* 0x000fe20000000800 */
[----:B------:R-:W-:Y:S01]  /*eeb0*/  FADD.FTZ R51, R42, R51 ;  /* 0x000000332a337221 */ /* 0x000fe20000010000 */
[----:B------:R-:W-:Y:S01]  /*eec0*/  FADD.FTZ R47, R137, R46 ;  /* 0x0000002e892f7221 */ /* 0x000fe20000010000 */
[----:B------:R-:W-:Y:S01]  /*eed0*/  F2FP.F16.F32.PACK_AB R139, R20, R8 ;  /* 0x00000008148b723e */ /* 0x000fe200000000ff */
        /* <DEDUP_REMOVED lines=10> */
[----:B------:R-:W-:Y:S01]  /*ef80*/  FADD.FTZ R47, R13, R24 ;  /* 0x000000180d2f7221 */ /* 0x000fe20000010000 */
[----:B------:R-:W-:Y:S01]  /*ef90*/  F2FP.F16.F32.PACK_AB R141, R39, R34 ;  /* 0x00000022278d723e */ /* 0x000fe200000000ff */
[----:B------:R-:W3:Y:S01]  /*efa0*/  MUFU.EX2 R24, R75 ;  /* 0x0000004b00187308 */ /* 0x000ee20000000800 */
[----:B------:R-:W-:Y:S01]  /*efb0*/  FADD.FTZ R26, R20, R51 ;  /* 0x00000033141a7221 */ /* 0x000fe20000010000 */
[----:B------:R-:W-:Y:S01]  /*efc0*/  FADD.FTZ R47, R132, R47 ;  /* 0x0000002f842f7221 */ /* 0x000fe20000010000 */
[----:B------:R-:W-:Y:S01]  /*efd0*/  F2FP.F16.F32.PACK_AB R143, R42, R35 ;  /* 0x000000232a8f723e */ /* 0x000fe200000000ff */
[----:B------:R-:W-:Y:S01]  /*efe0*/  FMUL.FTZ R88, R88, R10 ;  /* 0x0000000a58587220 */ /* 0x000fe20000410000 */
[----:B------:R-:W-:Y:S01]  /*eff0*/  FADD.FTZ R26, R133, R26 ;  /* 0x0000001a851a7221 */ /* 0x000fe20000010000 */
[----:B------:R-:W-:Y:S01]  /*f000*/  FADD.FTZ R47, R32, R47 ;  /* 0x0000002f202f7221 */ /* 0x000fe20000010000 */
[C---:B------:R-:W-:Y:S01]  /*f010*/  F2FP.F16.F32.PACK_AB R133, R21.reuse, R133 ;  /* 0x000000851585723e */ /* 0x040fe200000000ff */
[----:B------:R-:W-:Y:S01]  /*f020*/  MUFU.EX2 R82, R82 ;  /* 0x0000005200527308 */ /* 0x000fe20000000800 */
[----:B------:R-:W-:Y:S01]  /*f030*/  FADD.FTZ R26, R21, R26 ;  /* 0x0000001a151a7221 */ /* 0x000fe20000010000 */
[----:B------:R-:W-:Y:S01]  /*f040*/  FADD.FTZ R47, R134, R47 ;  /* 0x0000002f862f7221 */ /* 0x000fe20000010000 */
[----:B------:R-:W-:Y:S01]  /*f050*/  F2FP.F16.F32.PACK_AB R137, R43, R38 ;  /* 0x000000262b89723e */ /* 0x000fe200000000ff */
[----:B------:R-:W-:Y:S01]  /*f060*/  FMUL.FTZ R89, R89, R10 ;  /* 0x0000000a59597220 */ /* 0x000fe20000410000 */
[----:B------:R-:W-:Y:S01]  /*f070*/  FADD.FTZ R27, R135, R26 ;  /* 0x0000001a871b7221 */ /* 0x000fe20000010000 */
[----:B------:R-:W-:Y:S01]  /*f080*/  FADD.FTZ R26, R28, R47 ;  /* 0x0000002f1c1a7221 */ /* 0x000fe20000010000 */
[C---:B-1----:R-:W-:Y:S01]  /*f090*/  F2FP.F16.F32.PACK_AB R135, R4.reuse, R135 ;  /* 0x000000870487723e */ /* 0x042fe200000000ff */
[----:B------:R-:W1:Y:S01]  /*f0a0*/  MUFU.EX2 R48, R48 ;  /* 0x0000003000307308 */ /* 0x000e620000000800 */
[----:B------:R-:W-:Y:S01]  /*f0b0*/  FADD.FTZ R30, R4, R27 ;  /* 0x0000001b041e7221 */ /* 0x000fe20000010000 */
[----:B------:R-:W-:Y:S01]  /*f0c0*/  FADD.FTZ R26, R25, R26 ;  /* 0x0000001a191a7221 */ /* 0x000fe20000010000 */
[----:B------:R-:W-:Y:S01]  /*f0d0*/  F2FP.F16.F32.PACK_AB R132, R32, R132 ;  /* 0x000000842084723e */ /* 0x000fe200000000ff */
[----:B------:R-:W-:Y:S01]  /*f0e0*/  FMUL.FTZ R92, R92, R10 ;  /* 0x0000000a5c5c7220 */ /* 0x000fe20000410000 */
[----:B------:R-:W-:Y:S01]  /*f0f0*/  FADD.FTZ R30, R129, R30 ;  /* 0x0000001e811e7221 */ /* 0x000fe20000010000 */
[----:B------:R-:W-:Y:S01]  /*f100*/  FADD.FTZ R26, R29, R26 ;  /* 0x0000001a1d1a7221 */ /* 0x000fe20000010000 */
[C---:B0-----:R-:W-:Y:S01]  /*f110*/  F2FP.F16.F32.PACK_AB R129, R5.reuse, R129 ;  /* 0x000000810581723e */ /* 0x041fe200000000ff */
[----:B------:R-:W0:Y:S01]  /*f120*/  MUFU.EX2 R83, R83 ;  /* 0x0000005300537308 */ /* 0x000e220000000800 */
[----:B------:R-:W-:Y:S01]  /*f130*/  FADD.FTZ R30, R5, R30 ;  /* 0x0000001e051e7221 */ /* 0x000fe20000010000 */
[----:B------:R-:W-:Y:S01]  /*f140*/  FADD.FTZ R13, R33, R26 ;  /* 0x0000001a210d7221 */ /* 0x000fe20000010000 */
[----:B------:R-:W-:Y:S01]  /*f150*/  F2FP.F16.F32.PACK_AB R134, R28, R134 ;  /* 0x000000861c86723e */ /* 0x000fe200000000ff */
[-C--:B------:R-:W-:Y:S01]  /*f160*/  FMUL.FTZ R93, R93, R10.reuse ;  /* 0x0000000a5d5d7220 */ /* 0x080fe20000410000 */
[----:B------:R-:W-:Y:S01]  /*f170*/  FADD.FTZ R30, R131, R30 ;  /* 0x0000001e831e7221 */ /* 0x000fe20000010000 */
[----:B------:R-:W-:Y:S01]  /*f180*/  FADD.FTZ R8, R36, R13 ;  /* 0x0000000d24087221 */ /* 0x000fe20000010000 */
[C---:B--2---:R-:W-:Y:S01]  /*f190*/  F2FP.F16.F32.PACK_AB R131, R15.reuse, R131 ;  /* 0x000000830f83723e */ /* 0x044fe200000000ff */
[----:B------:R-:W2:Y:S01]  /*f1a0*/  MUFU.EX2 R49, R49 ;  /* 0x0000003100317308 */ /* 0x000ea20000000800 */
[----:B------:R-:W-:Y:S01]  /*f1b0*/  FADD.FTZ R30, R15, R30 ;  /* 0x0000001e0f1e7221 */ /* 0x000fe20000010000 */
[----:B------:R-:W-:Y:S01]  /*f1c0*/  FADD.FTZ R13, R37, R8 ;  /* 0x00000008250d7221 */ /* 0x000fe20000010000 */
[----:B------:R-:W-:Y:S01]  /*f1d0*/  F2FP.F16.F32.PACK_AB R124, R40, R37 ;  /* 0x00000025287c723e */ /* 0x000fe200000000ff */
[-C--:B------:R-:W-:Y:S01]  /*f1e0*/  FMUL.FTZ R96, R96, R10.reuse ;  /* 0x0000000a60607220 */ /* 0x080fe20000410000 */
[----:B------:R-:W-:Y:S01]  /*f1f0*/  FADD.FTZ R21, R125, R30 ;  /* 0x0000001e7d157221 */ /* 0x000fe20000010000 */
[----:B------:R-:W-:Y:S01]  /*f200*/  FADD.FTZ R4, R40, R13 ;  /* 0x0000000d28047221 */ /* 0x000fe20000010000 */
[C---:B---3--:R-:W-:Y:S01]  /*f210*/  F2FP.F16.F32.PACK_AB R125, R24.reuse, R125 ;  /* 0x0000007d187d723e */ /* 0x048fe200000000ff */
        /* <DEDUP_REMOVED lines=8> */
[----:B------:R-:W4:Y:S01]  /*f2a0*/  MUFU.EX2 R11, R11 ;  /* 0x0000000b000b7308 */ /* 0x000f220000000800 */
[----:B------:R-:W-:Y:S01]  /*f2b0*/  FADD.FTZ R5, R79, R4 ;  /* 0x000000044f057221 */ /* 0x000fe20000010000 */
[----:B------:R-:W-:Y:S01]  /*f2c0*/  FADD.FTZ R13, R45, R8 ;  /* 0x000000082d0d7221 */ /* 0x000fe20000010000 */
[----:B-1----:R-:W-:Y:S01]  /*f2d0*/  F2FP.F16.F32.PACK_AB R120, R48, R45 ;  /* 0x0000002d3078723e */ /* 0x002fe200000000ff */
[----:B------:R-:W-:Y:S01]  /*f2e0*/  FMUL.FTZ R100, R100, R10 ;  /* 0x0000000a64647220 */ /* 0x000fe20000410000 */
[----:B------:R-:W-:Y:S01]  /*f2f0*/  FADD.FTZ R4, R82, R5 ;  /* 0x0000000552047221 */ /* 0x000fe20000010000 */
[----:B------:R-:W-:Y:S01]  /*f300*/  FADD.FTZ R8, R48, R13 ;  /* 0x0000000d30087221 */ /* 0x000fe20000010000 */
[C---:B0-----:R-:W-:Y:S01]  /*f310*/  F2FP.F16.F32.PACK_AB R121, R83.reuse, R82 ;  /* 0x000000525379723e */ /* 0x041fe200000000ff */
[----:B------:R-:W0:Y:S01]  /*f320*/  MUFU.EX2 R53, R53 ;  /* 0x0000003500357308 */ /* 0x000e220000000800 */
[----:B------:R-:W-:Y:S01]  /*f330*/  FADD.FTZ R4, R83, R4 ;  /* 0x0000000453047221 */ /* 0x000fe20000010000 */
[----:B--2---:R-:W-:Y:S01]  /*f340*/  FADD.FTZ R8, R49, R8 ;  /* 0x0000000831087221 */ /* 0x004fe20000010000 */
[-C--:B------:R-:W-:Y:S01]  /*f350*/  FMUL.FTZ R101, R101, R10.reuse ;  /* 0x0000000a65657220 */ /* 0x080fe20000410000 */
[-C--:B------:R-:W-:Y:S01]  /*f360*/  FMUL.FTZ R104, R104, R10.reuse ;  /* 0x0000000a68687220 */ /* 0x080fe20000410000 */
[----:B---3--:R-:W-:Y:S01]  /*f370*/  FADD.FTZ R4, R123, R4 ;  /* 0x000000047b047221 */ /* 0x008fe20000010000 */
[-C--:B------:R-:W-:Y:S01]  /*f380*/  FMUL.FTZ R105, R105, R10.reuse ;  /* 0x0000000a69697220 */ /* 0x080fe20000410000 */
[-C--:B------:R-:W-:Y:S01]  /*f390*/  FMUL.FTZ R108, R108, R10.reuse ;  /* 0x0000000a6c6c7220 */ /* 0x080fe20000410000 */
[-C--:B------:R-:W-:Y:S01]  /*f3a0*/  FMUL.FTZ R109, R109, R10.reuse ;  /* 0x0000000a6d6d7220 */ /* 0x080fe20000410000 */
[C---:B----4-:R-:W-:Y:S01]  /*f3b0*/  FADD.FTZ R5, R11.reuse, R8 ;  /* 0x000000080b057221 */ /* 0x050fe20000010000 */
[----:B------:R-:W-:Y:S01]  /*f3c0*/  F2FP.F16.F32.PACK_AB R122, R11, R49 ;  /* 0x000000310b7a723e */ /* 0x000fe200000000ff */
[-C--:B------:R-:W-:Y:S01]  /*f3d0*/  FMUL.FTZ R112, R112, R10.reuse ;  /* 0x0000000a70707220 */ /* 0x080fe20000410000 */
[-C--:B------:R-:W-:Y:S01]  /*f3e0*/  FMUL.FTZ R113, R113, R10.reuse ;  /* 0x0000000a71717220 */ /* 0x080fe20000410000 */
[-C--:B------:R-:W-:Y:S01]  /*f3f0*/  FMUL.FTZ R116, R116, R10.reuse ;  /* 0x0000000a74747220 */ /* 0x080fe20000410000 */
[----:B------:R-:W-:Y:S01]  /*f400*/  FMUL.FTZ R117, R117, R10 ;  /* 0x0000000a75757220 */ /* 0x000fe20000410000 */
[----:B------:R-:W-:-:S02]  /*f410*/  IMAD.MOV.U32 R8, RZ, RZ, R23 ;  /* 0x000000ffff087224 */ /* 0x000fc400078e0017 */
[C---:B0-----:R-:W-:Y:S01]  /*f420*/  FADD.FTZ R4, R53.reuse, R4 ;  /* 0x0000000435047221 */ /* 0x041fe20000010000 */
[----:B------:R-:W-:Y:S01]  /*f430*/  F2FP.F16.F32.PACK_AB R123, R53, R123 ;  /* 0x0000007b357b723e */ /* 0x000fe200000000ff */
[----:B------:R-:W-:Y:S02]  /*f440*/  IMAD.MOV.U32 R15, RZ, RZ, R18 ;  /* 0x000000ffff0f7224 */ /* 0x000fe400078e0012 */
[----:B------:R-:W-:Y:S02]  /*f450*/  IMAD.MOV.U32 R12, RZ, RZ, R9 ;  /* 0x000000ffff0c7224 */ /* 0x000fe400078e0009 */
[----:B------:R-:W-:Y:S01]  /*f460*/  IMAD.MOV.U32 R13, RZ, RZ, R3 ;  /* 0x000000ffff0d7224 */ /* 0x000fe200078e0003 */
[----:B------:R-:W-:Y:S06]  /*f470*/  @P2 BRA `(.L_x_2360) ;  /* 0xffffffe000442947 */ /* 0x000fec000383ffff */
.L_x_2350:
[----:B------:R-:W-:Y:S05]  /*f480*/  WARPSYNC.ALL ;  /* 0x0000000000007948 */ /* 0x000fea0003800000 */
[----:B------:R-:W-:Y:S06]  /*f490*/  BAR.ARV 0x8, 0x200 ;  /* 0x0208000000007b1d */ /* 0x000fec0000002000 */
[----:B------:R-:W-:Y:S05]  /*f4a0*/  @!P0 BRA `(.L_x_2361) ;  /* 0x0000000000048947 */ /* 0x000fea0003800000 */
[----:B------:R-:W-:Y:S01]  /*f4b0*/  BPT.TRAP 0x1 ;  /* 0x000000040000795c */ /* 0x000fe20000300000 */
.L_x_2361:
[----:B------:R-:W-:Y:S01]  /*f4c0*/  IMAD R13, R18, 0x8, R2 ;  /* 0x00000008120d7824 */ /* 0x000fe200078e0202 */
[----:B------:R-:W-:-:S04]  /*f4d0*/  SHF.L.U32 R6, R23, 0x1f, RZ ;  /* 0x0000001f17067819 */ /* 0x000fc800000006ff */
[----:B------:R0:W1:Y:S01]  /*f4e0*/  SYNCS.PHASECHK.TRANS64.TRYWAIT P2, [R13+URZ+0x16850], R6 ;  /* 0x016850060d0075a7 */ /* 0x000062000804017f */
[----:B------:R-:W-:Y:S05]  /*f4f0*/  @!P0 BRA `(.L_x_2362) ;  /* 0x0000000000048947 */ /* 0x000fea0003800000 */
[----:B------:R-:W-:Y:S01]  /*f500*/  BPT.TRAP 0x1 ;  /* 0x000000040000795c */ /* 0x000fe20000300000 */
.L_x_2362:
[----:B------:R-:W-:-:S04]  /*f510*/  IADD3 R2, R2, 0x400, RZ ;  /* 0x0000040002027810 */ /* 0x000fc80007ffe0ff */
[----:B------:R-:W-:-:S04]  /*f520*/  SHF.R.U32.HI R2, RZ, 0x4, R2 ;  /* 0x00000004ff027819 */ /* 0x000fc80000011602 */
[----:B------:R-:W-:Y:S01]  /*f530*/  LOP3.LUT R7, R2, 0x3fff, RZ, 0xc0, !PT ;  /* 0x00003fff02077812 */ /* 0x000fe200078ec0ff */
[----:B-1----:R-:W-:Y:S06]  /*f540*/  @P2 BRA `(.L_x_2363) ;  /* 0x0000000000082947 */ /* 0x002fec0003800000 */
[----:B------:R-:W1:Y:S02]  /*f550*/  SYNCS.PHASECHK.TRANS64.TRYWAIT P0, [R13+URZ+0x16850], R6 ;  /* 0x016850060d0075a7 */ /* 0x000e64000800017f */
[----:B-1----:R-:W-:Y:S05]  /*f560*/  @!P0 BRA `(.L_x_2364) ;  /* 0x0000009400948947 */ /* 0x002fea0003800000 */
.L_x_2363:
[----:B01----:R-:W-:Y:S01]  /*f570*/  IMAD R6, R18, 0x400, R7 ;  /* 0x0000040012067824 */ /* 0x003fe200078e0207 */
        /* <DEDUP_REMOVED lines=8> */
[----:B------:R-:W-:-:S02]  /*f600*/  IMAD.MOV.U32 R11, RZ, RZ, 0x40000040 ;  /* 0x40000040ff0b7424 */ /* 0x000fc400078e00ff */
[----:B------:R-:W-:Y:S02]  /*f610*/  IMAD.MOV.U32 R7, RZ, RZ, 0x40000040 ;  /* 0x40000040ff077424 */ /* 0x000fe400078e00ff */
[----:B------:R-:W-:Y:S02]  /*f620*/  VIADD R18, R18, 0x1 ;  /* 0x0000000112127836 */ /* 0x000fe40000000000 */
[----:B------:R-:W-:Y:S02]  /*f630*/  @!P1 VIADD R8, R13, 0x16860 ;  /* 0x000168600d089836 */ /* 0x000fe40000000000 */
[----:B------:R-:W-:Y:S01]  /*f640*/  IMAD.MOV.U32 R36, RZ, RZ, -0x800000 ;  /* 0xff800000ff247424 */ /* 0x000fe200078e00ff */
[----:B------:R-:W-:Y:S01]  /*f650*/  ISETP.NE.AND P0, PT, R18, 0x2, PT ;  /* 0x000000021200780c */ /* 0x000fe20003f05270 */
[----:B------:R-:W-:Y:S01]  /*f660*/  HGMMA.64x64x16.F32 R88, R148, gdesc[UR4].tnspB, R88, gsb0 ;  /* 0x40e0000494587df0 */ /* 0x000fe20008000858 */
[----:B------:R-:W-:Y:S01]  /*f670*/  R2UR UR6, R10 ;  /* 0x000000000a0672ca */ /* 0x000fe200000e0000 */
[----:B------:R-:W-:Y:S01]  /*f680*/  VIADD R10, R6, 0x100 ;  /* 0x00000100060a7836 */ /* 0x000fe20000000000 */
[----:B------:R-:W-:Y:S01]  /*f690*/  R2UR UR7, R11 ;  /* 0x000000000b0772ca */ /* 0x000fe200000e0000 */
[----:B------:R-:W-:Y:S01]  /*f6a0*/  IMAD.MOV.U32 R11, RZ, RZ, 0x40000040 ;  /* 0x40000040ff0b7424 */ /* 0x000fe200078e00ff */
[----:B------:R-:W-:Y:S01]  /*f6b0*/  @!P1 PRMT R8, RZ, 0x654, R8 ;  /* 0x00000654ff089816 */ /* 0x000fe20000000008 */
[----:B------:R-:W-:Y:S01]  /*f6c0*/  IMAD.MOV.U32 R35, RZ, RZ, -0x800000 ;  /* 0xff800000ff237424 */ /* 0x000fe200078e00ff */
[----:B------:R-:W-:Y:S01]  /*f6d0*/  SEL R18, R18, RZ, P0 ;  /* 0x000000ff12127207 */ /* 0x000fe20000000000 */
[----:B0-----:R-:W-:Y:S01]  /*f6e0*/  FADD.FTZ R2, R2, R5 ;  /* 0x0000000502027221 */ /* 0x001fe20000010000 */
[----:B------:R-:W-:-:S02]  /*f6f0*/  WARPGROUP.DEPBAR.LE gsb0, 0x0 ;  /* 0x00008000000079c5 */ /* 0x000fc40000010000 */
        /* <DEDUP_REMOVED lines=9> */
[----:B------:R-:W-:Y:S02]  /*f790*/  R2UR UR6, R10 ;  /* 0x000000000a0672ca */ /* 0x000fe400000e0000 */
[----:B------:R-:W-:Y:S01]  /*f7a0*/  R2UR UR7, R11 ;  /* 0x000000000b0772ca */ /* 0x000fe200000e0000 */
[----:B------:R-:W-:Y:S01]  /*f7b0*/  IMAD.MOV.U32 R11, RZ, RZ, 0x40000040 ;  /* 0x40000040ff0b7424 */ /* 0x000fe200078e00ff */
[----:B------:R-:W-:Y:S01]  /*f7c0*/  IADD3 R10, R6, 0x200, RZ ;  /* 0x00000200060a7810 */ /* 0x000fe20007ffe0ff */
[----:B------:R-:W-:Y:S02]  /*f7d0*/  WARPGROUP.DEPBAR.LE gsb0, 0x0 ;  /* 0x00008000000079c5 */ /* 0x000fe40000010000 */
[----:B------:R-:W-:-:S08]  /*f7e0*/  WARPGROUP.ARRIVE ;  /* 0x00000000000079c5 */ /* 0x000fd00000000000 */
        /* <DEDUP_REMOVED lines=19> */
[----:B------:R-:W-:Y:S02]  /*f920*/  R2UR UR7, R11 ;  /* 0x000000000b0772ca */ /* 0x000fe400000e0000 */
[----:B------:R-:W0:Y:S02]  /*f930*/  SHFL.BFLY PT, R11, R4, 0x2, 0x1f ;  /* 0x0c401f00040b7f89 */ /* 0x000e2400000e0000 */
[----:B0-----:R-:W-:Y:S01]  /*f940*/  FADD.FTZ R11, R11, R4 ;  /* 0x000000040b0b7221 */ /* 0x001fe20000010000 */
[----:B------:R-:W-:-:S04]  /*f950*/  SEL R4, RZ, 0x1, P0 ;  /* 0x00000001ff047807 */ /* 0x000fc80000000000 */
[----:B------:R-:W-:Y:S01]  /*f960*/  LOP3.LUT R23, R23, R4, RZ, 0x3c, !PT ;  /* 0x0000000417177212 */ /* 0x000fe200078e3cff */
[----:B------:R-:W-:Y:S02]  /*f970*/  WARPGROUP.DEPBAR.LE gsb0, 0x0 ;  /* 0x00008000000079c5 */ /* 0x000fe40000010000 */
[----:B------:R-:W-:-:S06]  /*f980*/  WARPGROUP.ARRIVE ;  /* 0x00000000000079c5 */ /* 0x000fcc0000000000 */
[----:B------:R-:W-:Y:S01]  /*f990*/  HGMMA.64x64x16.F32 R88, R124, gdesc[UR4].tnspB, R88, gsb0 ;  /* 0x40e000047c587df0 */ /* 0x000fe20008000858 */
[----:B------:R-:W-:Y:S02]  /*f9a0*/  R2UR UR6, R6 ;  /* 0x00000000060672ca */ /* 0x000fe400000e0000 */
[----:B------:R-:W-:Y:S01]  /*f9b0*/  R2UR UR7, R7 ;  /* 0x00000000070772ca */ /* 0x000fe200000e0000 */
[----:B------:R-:W0:Y:S04]  /*f9c0*/  SHFL.BFLY PT, R6, R11, 0x1, 0x1f ;  /* 0x0c201f000b067f89 */ /* 0x000e2800000e0000 */
[----:B------:R-:W1:Y:S01]  /*f9d0*/  SHFL.BFLY PT, R7, R2, 0x1, 0x1f ;  /* 0x0c201f0002077f89 */ /* 0x000e6200000e0000 */
[----:B0-----:R-:W-:Y:S01]  /*f9e0*/  FADD.FTZ R15, R11, R6 ;  /* 0x000000060b0f7221 */ /* 0x001fe20000010000 */
[----:B------:R-:W-:-:S02]  /*f9f0*/  IMAD.MOV.U32 R6, RZ, RZ, RZ ;  /* 0x000000ffff067224 */ /* 0x000fc400078e00ff */
[----:B-1----:R-:W-:Y:S02]  /*fa00*/  FADD.FTZ R10, R2, R7 ;  /* 0x00000007020a7221 */ /* 0x002fe40000010000 */
[----:B------:R-:W-:Y:S02]  /*fa10*/  FSETP.NE.FTZ.AND P3, PT, R15, RZ, PT ;  /* 0x000000ff0f00720b */ /* 0x000fe40003f75000 */
[----:B------:R-:W-:Y:S02]  /*fa20*/  MOV R2, RZ ;  /* 0x000000ff00027202 */ /* 0x000fe40000000f00 */
[----:B------:R-:W-:-:S09]  /*fa30*/  FSETP.NE.FTZ.AND P2, PT, R10, RZ, PT ;  /* 0x000000ff0a00720b */ /* 0x000fd20003f55000 */
[----:B------:R-:W0:Y:S01]  /*fa40*/  @P3 MUFU.LG2 R7, R15 ;  /* 0x0000000f00073308 */ /* 0x000e220000000c00 */
[----:B------:R-:W-:-:S03]  /*fa50*/  @P3 FMUL.FTZ R11, R0, 0.69314718246459960938 ;  /* 0x3f317218000b3820 */ /* 0x000fc60000410000 */
[----:B------:R-:W-:-:S04]  /*fa60*/  @P2 FMUL.FTZ R4, R0, 0.69314718246459960938 ;  /* 0x3f31721800042820 */ /* 0x000fc80000410000 */
[----:B------:R-:W1:Y:S08]  /*fa70*/  @P2 MUFU.LG2 R5, R10 ;  /* 0x0000000a00052308 */ /* 0x000e700000000c00 */
[----:B------:R-:W2:Y:S01]  /*fa80*/  @P2 MUFU.RCP R2, R10 ;  /* 0x0000000a00022308 */ /* 0x000ea20000001000 */
[----:B0-----:R-:W-:-:S04]  /*fa90*/  @P3 FMUL.FTZ R0, R7, 0.69314718246459960938 ;  /* 0x3f31721807003820 */ /* 0x001fc80000410000 */
[----:B------:R-:W-:-:S03]  /*faa0*/  @P3 FFMA.FTZ R35, R11, R9, R0 ;  /* 0x000000090b233223 */ /* 0x000fc60000010000 */
[----:B------:R-:W0:Y:S01]  /*fab0*/  @P3 MUFU.RCP R6, R15 ;  /* 0x0000000f00063308 */ /* 0x000e220000001000 */
[----:B-1----:R-:W-:-:S04]  /*fac0*/  @P2 FMUL.FTZ R5, R5, 0.69314718246459960938 ;  /* 0x3f31721805052820 */ /* 0x002fc80000410000 */
[----:B------:R-:W-:Y:S01]  /*fad0*/  @P2 FFMA.FTZ R36, R4, R3, R5 ;  /* 0x0000000304242223 */ /* 0x000fe20000010005 */
        /* <DEDUP_REMOVED lines=38> */
.L_x_2300:
[----:B------:R-:W2:Y:S01]  /*fd40*/  LDL R45, [R1+0x48] ;  /* 0x00004800012d7983 */ /* 0x000ea20000100800 */
[----:B------:R-:W-:Y:S05]  /*fd50*/  WARPSYNC.ALL ;  /* 0x0000000000007948 */ /* 0x000fea0003800000 */
[----:B------:R-:W0:Y:S01]  /*fd60*/  S2R R0, SR_TID.X ;  /* 0x0000000000007919 */ /* 0x000e220000002100 */
[----:B------:R-:W1:Y:S01]  /*fd70*/  S2UR UR5, SR_CgaCtaId ;  /* 0x00000000000579c3 */ /* 0x000e620000008800 */
[----:B------:R-:W-:Y:S01]  /*fd80*/  UMOV UR4, 0x400 ;  /* 0x0000040000047882 */ /* 0x000fe20000000000 */
[----:B------:R-:W-:Y:S01]  /*fd90*/  BSSY B0, `(.L_x_2365) ;  /* 0x000018d000007945 */ /* 0x000fe20003800000 */
[----:B-1----:R-:W-:-:S06]  /*fda0*/  ULEA UR4, UR5, UR4, 0x18 ;  /* 0x0000000405047291 */ /* 0x002fcc000f8ec03f */
[----:B------:R-:W-:Y:S01]  /*fdb0*/  IMAD.U32 R2, RZ, RZ, UR4 ;  /* 0x00000004ff027e24 */ /* 0x000fe2000f8e00ff */
[----:B------:R-:W-:Y:S01]  /*fdc0*/  BAR.SYNC.DEFER_BLOCKING 0x5, 0x200 ;  /* 0x0148000000007b1d */ /* 0x000fe20000010000 */
[----:B0-----:R-:W-:-:S05]  /*fdd0*/  VIADD R46, R0, 0xffffff80 ;  /* 0xffffff80002e7836 */ /* 0x001fca0000000000 */
[--C-:B------:R-:W-:Y:S02]  /*fde0*/  SHF.R.S32.HI R44, RZ, 0x1f, R46.reuse ;  /* 0x0000001fff2c7819 */ /* 0x100fe4000001142e */
[----:B------:R-:W-:Y:S02]  /*fdf0*/  SHF.R.S32.HI R0, RZ, 0x1f, R46 ;  /* 0x0000001fff007819 */ /* 0x000fe4000001142e */
[-C--:B------:R-:W-:Y:S02]  /*fe00*/  LEA.HI R44, R44, R46.reuse, RZ, 0x3 ;  /* 0x0000002e2c2c7211 */ /* 0x080fe400078f18ff */
[----:B------:R-:W-:Y:S02]  /*fe10*/  LEA.HI R0, R0, R46, RZ, 0x3 ;  /* 0x0000002e00007211 */ /* 0x000fe400078f18ff */
[----:B------:R-:W-:Y:S02]  /*fe20*/  LOP3.LUT R44, R44, 0xfffffff8, RZ, 0xc0, !PT ;  /* 0xfffffff82c2c7812 */ /* 0x000fe400078ec0ff */
[----:B------:R-:W-:-:S03]  /*fe30*/  SHF.R.S32.HI R34, RZ, 0x3, R0 ;  /* 0x00000003ff227819 */ /* 0x000fc60000011400 */
[----:B------:R-:W-:Y:S01]  /*fe40*/  IMAD.IADD R44, R46, 0x1, -R44 ;  /* 0x000000012e2c7824 */ /* 0x000fe200078e0a2c */
[----:B------:R0:W1:Y:S04]  /*fe50*/  LDS.128 R28, [R2+0x168d0] ;  /* 0x0168d000021c7984 */ /* 0x0000680000000c00 */
[----:B------:R-:W-:-:S04]  /*fe60*/  SHF.L.U32 R33, R44, 0x3, RZ ;  /* 0x000000032c217819 */ /* 0x000fc800000006ff */
[----:B------:R-:W-:Y:S01]  /*fe70*/  SHF.R.S32.HI R32, RZ, 0x1f, R33 ;  /* 0x0000001fff207819 */ /* 0x000fe20000011421 */
[----:B------:R-:W-:Y:S06]  /*fe80*/  BAR.ARV 0x4, 0x200 ;  /* 0x0108000000007b1d */ /* 0x000fec0000002000 */
[----:B--2---:R-:W-:Y:S01]  /*fe90*/  SHF.R.S32.HI R3, RZ, 0x1f, R45 ;  /* 0x0000001fff037819 */ /* 0x004fe2000001142d */
[----:B------:R-:W-:-:S03]  /*fea0*/  IMAD.SHL.U32 R42, R45, 0x4, RZ ;  /* 0x000000042d2a7824 */ /* 0x000fc600078e00ff */
        /* <DEDUP_REMOVED lines=8> */
[----:B------:R-:W3:Y:S04]  /*ff30*/  LDL R43, [R1+0x44] ;  /* 0x00004400012b7983 */ /* 0x000ee80000100800 */
[----:B------:R-:W3:Y:S01]  /*ff40*/  LDL R46, [R1+0x24] ;  /* 0x00002400012e7983 */ /* 0x000ee20000100800 */
[----:B------:R-:W-:-:S02]  /*ff50*/  MOV R20, R2 ;  /* 0x0000000200147202 */ /* 0x000fc40000000f00 */
[----:B0-----:R-:W-:Y:S02]  /*ff60*/  MOV R21, R5 ;  /* 0x0000000500157202 */ /* 0x001fe40000000f00 */
[----:B------:R-:W-:Y:S02]  /*ff70*/  F2FP.F16.F32.PACK_AB R14, R14, R25 ;  /* 0x000000190e0e723e */ /* 0x000fe400000000ff */
[----:B------:R-:W-:Y:S01]  /*ff80*/  F2FP.F16.F32.PACK_AB R15, R15, R94 ;  /* 0x0000005e0f0f723e */ /* 0x000fe200000000ff */
[----:B------:R-:W-:Y:S01]  /*ff90*/  IMAD.MOV.U32 R38, RZ, RZ, RZ ;  /* 0x000000ffff267224 */ /* 0x000fe200078e00ff */
[----:B------:R-:W-:Y:S01]  /*ffa0*/  BAR.SYNC.DEFER_BLOCKING 0x1, 0x180 ;  /* 0x0046000000007b1d */ /* 0x000fe20000010000 */
[----:B--2---:R-:W-:-:S03]  /*ffb0*/  IMAD.WIDE R10, R4, 0x2, R20 ;  /* 0x00000002040a7825 */ /* 0x004fc600078e0214 */
[C---:B------:R-:W-:Y:S02]  /*ffc0*/  IADD3 R39, P1, R10.reuse, 0x40, RZ ;  /* 0x000000400a277810 */ /* 0x040fe40007f3e0ff */
[C---:B------:R-:W-:Y:S02]  /*ffd0*/  LOP3.LUT R9, R10.reuse, 0x380, RZ, 0xc0, !PT ;  /* 0x000003800a097812 */ /* 0x040fe400078ec0ff */
[C---:B------:R-:W-:Y:S02]  /*ffe0*/  IADD3 R41, P0, R10.reuse, 0x60, RZ ;  /* 0x000000600a297810 */ /* 0x040fe40007f1e0ff */
[----:B------:R-:W-:Y:S02]  /*fff0*/  IADD3 R37, P2, R10, 0x20, RZ ;  /* 0x000000200a257810 */ /* 0x000fe40007f5e0ff */
[----:B------:R-:W-:Y:S02]  /*10000*/  LOP3.LUT R4, R39, 0x380, RZ, 0xc0, !PT ;  /* 0x0000038027047812 */ /* 0x000fe400078ec0ff */
[----:B------:R-:W-:-:S02]  /*10010*/  SHF.R.U64 R9, R9, 0x3, RZ ;  /* 0x0000000309097819 */ /* 0x000fc400000012ff */
[----:B-----5:R-:W-:Y:S02]  /*10020*/  LOP3.LUT R24, R41, 0x380, RZ, 0xc0, !PT ;  /* 0x0000038029187812 */ /* 0x020fe400078ec0ff */
[----:B------:R-:W-:Y:S02]  /*10030*/  LOP3.LUT R0, R37, 0x380, RZ, 0xc0, !PT ;  /* 0x0000038025007812 */ /* 0x000fe400078ec0ff */
[----:B------:R-:W-:Y:S02]  /*10040*/  SHF.R.U64 R4, R4, 0x3, RZ ;  /* 0x0000000304047819 */ /* 0x000fe400000012ff */
[----:B------:R-:W-:Y:S02]  /*10050*/  LOP3.LUT R10, R9, R10, RZ, 0x3c, !PT ;  /* 0x0000000a090a7212 */ /* 0x000fe400078e3cff */
[----:B------:R-:W-:Y:S02]  /*10060*/  SHF.R.U64 R24, R24, 0x3, RZ ;  /* 0x0000000318187819 */ /* 0x000fe400000012ff */
[----:B------:R-:W-:Y:S01]  /*10070*/  SHF.R.U64 R0, R0, 0x3, RZ ;  /* 0x0000000300007819 */ /* 0x000fe200000012ff */
[--C-:B------:R-:W-:Y:S01]  /*10080*/  IMAD.X R5, RZ, RZ, R11.reuse, P0 ;  /* 0x000000ffff057224 */ /* 0x100fe200000e060b */
[----:B------:R-:W-:Y:S01]  /*10090*/  LOP3.LUT R6, R4, R39, RZ, 0x3c, !PT ;  /* 0x0000002704067212 */ /* 0x000fe200078e3cff */
[--C-:B------:R-:W-:Y:S01]  /*100a0*/  IMAD.X R7, RZ, RZ, R11.reuse, P1 ;  /* 0x000000ffff077224 */ /* 0x100fe200008e060b */
[----:B------:R-:W-:Y:S01]  /*100b0*/  LOP3.LUT R4, R24, R41, RZ, 0x3c, !PT ;  /* 0x0000002918047212 */ /* 0x000fe200078e3cff */
[----:B------:R-:W-:Y:S01]  /*100c0*/  IMAD.X R9, RZ, RZ, R11, P2 ;  /* 0x000000ffff097224 */ /* 0x000fe200010e060b */
[----:B------:R-:W-:-:S02]  /*100d0*/  MOV R10, R10 ;  /* 0x0000000a000a7202 */ /* 0x000fc40000000f00 */
[----:B------:R-:W-:Y:S02]  /*100e0*/  LOP3.LUT R8, R0, R37, RZ, 0x3c, !PT ;  /* 0x0000002500087212 */ /* 0x000fe400078e3cff */
[----:B------:R-:W-:Y:S01]  /*100f0*/  MOV R27, R6 ;  /* 0x00000006001b7202 */ /* 0x000fe20000000f00 */
[----:B------:R0:W-:Y:S01]  /*10100*/  STSM.16.M88.4 [R10], R12 ;  /* 0x0000000c0a007844 */ /* 0x0001e20000000200 */
[----:B------:R-:W-:Y:S01]  /*10110*/  MOV R26, R4 ;  /* 0x00000004001a7202 */ /* 0x000fe20000000f00 */
[----:B------:R-:W1:Y:S01]  /*10120*/  LDC R0, c[0x0][0xbe8] ;  /* 0x0002fa00ff007b82 */ /* 0x000e620000000800 */
[----:B------:R-:W-:Y:S02]  /*10130*/  ISETP.NE.U32.AND P0, PT, RZ, UR4, PT ;  /* 0x00000004ff007c0c */ /* 0x000fe4000bf05070 */
[----:B------:R-:W-:Y:S02]  /*10140*/  IADD3 R24, P1, R42, UR4, RZ ;  /* 0x000000042a187c10 */ /* 0x000fe4000ff3e0ff */
[----:B------:R-:W-:-:S02]  /*10150*/  MOV R28, R8 ;  /* 0x00000008001c7202 */ /* 0x000fc40000000f00 */
[----:B------:R-:W-:Y:S02]  /*10160*/  F2FP.F16.F32.PACK_AB R4, R97, R96 ;  /* 0x000000606104723e */ /* 0x000fe400000000ff */
[----:B------:R-:W-:Y:S02]  /*10170*/  F2FP.F16.F32.PACK_AB R5, R99, R98 ;  /* 0x000000626305723e */ /* 0x000fe400000000ff */
[----:B------:R-:W-:Y:S02]  /*10180*/  F2FP.F16.F32.PACK_AB R6, R101, R100 ;  /* 0x000000646506723e */ /* 0x000fe400000000ff */
[----:B------:R-:W-:Y:S02]  /*10190*/  F2FP.F16.F32.PACK_AB R7, R103, R102 ;  /* 0x000000666707723e */ /* 0x000fe400000000ff */
[----:B------:R-:W-:Y:S02]  /*101a0*/  F2FP.F16.F32.PACK_AB R8, R105, R104 ;  /* 0x000000686908723e */ /* 0x000fe400000000ff */
[----:B------:R-:W-:-:S02]  /*101b0*/  F2FP.F16.F32.PACK_AB R9, R107, R106 ;  /* 0x0000006a6b09723e */ /* 0x000fc400000000ff */
[----:B0-----:R-:W-:Y:S02]  /*101c0*/  F2FP.F16.F32.PACK_AB R10, R109, R108 ;  /* 0x0000006c6d0a723e */ /* 0x001fe400000000ff */
[----:B------:R-:W-:Y:S02]  /*101d0*/  F2FP.F16.F32.PACK_AB R11, R111, R110 ;  /* 0x0000006e6f0b723e */ /* 0x000fe400000000ff */
[----:B------:R-:W-:Y:S02]  /*101e0*/  F2FP.F16.F32.PACK_AB R12, R113, R112 ;  /* 0x00000070710c723e */ /* 0x000fe400000000ff */
[----:B------:R-:W-:Y:S02]  /*101f0*/  F2FP.F16.F32.PACK_AB R13, R115, R114 ;  /* 0x00000072730d723e */ /* 0x000fe400000000ff */
[----:B------:R-:W-:Y:S02]  /*10200*/  F2FP.F16.F32.PACK_AB R14, R117, R116 ;  /* 0x00000074750e723e */ /* 0x000fe400000000ff */
[----:B------:R-:W-:-:S02]  /*10210*/  F2FP.F16.F32.PACK_AB R15, R119, R118 ;  /* 0x00000076770f723e */ /* 0x000fc400000000ff */
[----:B------:R-:W-:Y:S02]  /*10220*/  ISETP.NE.AND.EX P0, PT, RZ, UR5, PT, P0 ;  /* 0x00000005ff007c0c */ /* 0x000fe4000bf05300 */
[----:B------:R-:W-:Y:S01]  /*10230*/  IADD3.X R25, R40, UR5, RZ, P1, !PT ;  /* 0x0000000528197c10 */ /* 0x000fe20008ffe4ff */
[----:B------:R-:W-:Y:S01]  /*10240*/  ULDC.64 UR4, c[0x0][0xc08] ;  /* 0x0003020000047ab9 */ /* 0x000fe20000000a00 */
[----:B------:R0:W-:Y:S01]  /*10250*/  STSM.16.M88.4 [R28], R4 ;  /* 0x000000041c007844 */ /* 0x0001e20000000200 */
[----:B------:R-:W-:-:S03]  /*10260*/  ISETP.NE.U32.AND P1, PT, RZ, UR4, PT ;  /* 0x00000004ff007c0c */ /* 0x000fc6000bf25070 */
[----:B------:R2:W-:Y:S01]  /*10270*/  STSM.16.M88.4 [R27], R8 ;  /* 0x000000081b007844 */ /* 0x0005e20000000200 */
[----:B------:R-:W-:-:S03]  /*10280*/  ISETP.NE.AND.EX P1, PT, RZ, UR5, PT, P1 ;  /* 0x00000005ff007c0c */ /* 0x000fc6000bf25310 */
[----:B------:R3:W-:Y:S01]  /*10290*/  STSM.16.M88.4 [R26], R12 ;  /* 0x0000000c1a007844 */ /* 0x0007e20000000200 */
[----:B------:R-:W-:Y:S09]  /*102a0*/  BAR.SYNC.DEFER_BLOCKING 0x1, 0x180 ;  /* 0x0046000000007b1d */ /* 0x000ff20000010000 */
[----:B0-----:R-:W-:Y:S01]  /*102b0*/  @P1 IADD3 R4, P3, R42, UR4, RZ ;  /* 0x000000042a041c10 */ /* 0x001fe2000ff7e0ff */
[----:B------:R-:W-:-:S02]  /*102c0*/  ULDC UR4, c[0x0][0xa88] ;  /* 0x0002a20000047ab9 */ /* 0x000fc40000000800 */
[----:B--2---:R-:W-:Y:S01]  /*102d0*/  IMAD.U32 R9, RZ, RZ, UR4 ;  /* 0x00000004ff097e24 */ /* 0x004fe2000f8e00ff */
[----:B------:R-:W-:Y:S01]  /*102e0*/  @P1 IADD3.X R5, R40, UR5, RZ, P3, !PT ;  /* 0x0000000528051c10 */ /* 0x000fe20009ffe4ff */
[----:B------:R0:W5:Y:S04]  /*102f0*/  @P0 LDG.E R38, desc[UR40][R24.64] ;  /* 0x0000002818260981 */ /* 0x000168000c1e1900 */
[----:B------:R0:W5:Y:S01]  /*10300*/  @P1 LDG.E R9, desc[UR40][R4.64] ;  /* 0x0000002804091981 */ /* 0x000162000c1e1900 */
[----:B-1----:R-:W-:-:S13]  /*10310*/  ISETP.NE.AND P2, PT, R0, 0x1, PT ;  /* 0x000000010000780c */ /* 0x002fda0003f45270 */
[----:B------:R-:W1:Y:S08]  /*10320*/  @P2 LDC R6, c[0x0][0xbec] ;  /* 0x0002fb00ff062b82 */ /* 0x000e700000000800 */
[----:B------:R-:W2:Y:S01]  /*10330*/  @P2 LDC R37, c[0x0][0xbf0] ;  /* 0x0002fc00ff252b82 */ /* 0x000ea20000000800 */
[----:B---3--:R-:W-:Y:S01]  /*10340*/  IMAD.IADD R15, R43, 0x1, R46 ;  /* 0x000000012b0f7824 */ /* 0x008fe200078e022e */
[----:B0-----:R-:W-:Y:S06]  /*10350*/  @P1 BRA `(.L_x_2367) ;  /* 0x0000000000101947 */ /* 0x001fec0003800000 */
[----:B------:R-:W-:Y:S05]  /*10360*/  @!P0 BRA `(.L_x_2367) ;  /* 0x00000000000c8947 */ /* 0x000fea0003800000 */
[----:B------:R-:W3:Y:S04]  /*10370*/  LDG.E R4, desc[UR40][R24.64] ;  /* 0x0000002818047981 */ /* 0x000ee8000c1e1900 */
[----:B-----5:R-:W3:Y:S02]  /*10380*/  LDG.E R9, desc[UR40][R24.64+0x4] ;  /* 0x0000042818097981 */ /* 0x020ee4000c1e1900 */
[----:B---3--:R-:W-:-:S07]  /*10390*/  IMAD.IADD R9, R9, 0x1, -R4 ;  /* 0x0000000109097824 */ /* 0x008fce00078e0a04 */
.L_x_2367:
[----:B------:R-:W3:Y:S01]  /*103a0*/  LDL R12, [R1+0x58] ;  /* 0x00005800010c7983 */ /* 0x000ee20000100800 */
[----:B-1----:R-:W-:Y:S01]  /*103b0*/  @P2 IMAD.HI.U32 R4, R15, R6, RZ ;  /* 0x000000060f042227 */ /* 0x002fe200078e00ff */
[----:B------:R-:W-:Y:S01]  /*103c0*/  ULDC.64 UR4, c[0x0][0xb90] ;  /* 0x0002e40000047ab9 */ /* 0x000fe20000000a00 */
[----:B-----5:R-:W-:Y:S01]  /*103d0*/  SHF.R.S32.HI R39, RZ, 0x1f, R38 ;  /* 0x0000001fff277819 */ /* 0x020fe20000011426 */
[----:B------:R-:W4:Y:S01]  /*103e0*/  LDL.LU R42, [R1+0x4c] ;  /* 0x00004c00012a7983 */ /* 0x000f220000300800 */
[----:B------:R-:W-:Y:S01]  /*103f0*/  MOV R7, R15 ;  /* 0x0000000f00077202 */ /* 0x000fe20000000f00 */
[----:B------:R-:W-:Y:S01]  /*10400*/  IMAD R41, R9, R0, RZ ;  /* 0x0000000009297224 */ /* 0x000fe200078e02ff */
[----:B--2---:R-:W-:Y:S01]  /*10410*/  @P2 SHF.R.U32.HI R7, RZ, R37, R4 ;  /* 0x00000025ff072219 */ /* 0x004fe20000011604 */
[----:B------:R-:W0:Y:S01]  /*10420*/  S2R R14, SR_TID.X ;  /* 0x00000000000e7919 */ /* 0x000e220000002100 */
[----:B------:R-:W-:Y:S01]  /*10430*/  SEL R40, R3, RZ, !P0 ;  /* 0x000000ff03287207 */ /* 0x000fe20004000000 */
[----:B------:R-:W1:Y:S01]  /*10440*/  @P2 LDC R43, c[0x0][0xbec] ;  /* 0x0002fb00ff2b2b82 */ /* 0x000e620000000800 */
[----:B------:R-:W-:Y:S01]  /*10450*/  SEL R37, R45, RZ, !P0 ;  /* 0x000000ff2d257207 */ /* 0x000fe20004000000 */
[----:B------:R-:W-:-:S04]  /*10460*/  IMAD.MOV R13, RZ, RZ, -R7 ;  /* 0x000000ffff0d7224 */ /* 0x000fc800078e0a07 */
[----:B------:R-:W-:Y:S02]  /*10470*/  IMAD R3, R0, R13, R15 ;  /* 0x0000000d00037224 */ /* 0x000fe400078e020f */
[----:B0-----:R-:W-:-:S05]  /*10480*/  VIADD R24, R14, 0xffffff80 ;  /* 0xffffff800e187836 */ /* 0x001fca0000000000 */
[----:B------:R-:W-:-:S04]  /*10490*/  SHF.R.S32.HI R14, RZ, 0x1f, R24 ;  /* 0x0000001fff0e7819 */ /* 0x000fc80000011418 */
[----:B------:R-:W-:-:S04]  /*104a0*/  LEA.HI R14, R14, R24, RZ, 0x7 ;  /* 0x000000180e0e7211 */ /* 0x000fc800078f38ff */
[----:B------:R-:W-:-:S05]  /*104b0*/  LOP3.LUT R14, R14, 0xffffff80, RZ, 0xc0, !PT ;  /* 0xffffff800e0e7812 */ /* 0x000fca00078ec0ff */
[----:B------:R-:W-:Y:S02]  /*104c0*/  IMAD.IADD R14, R24, 0x1, -R14 ;  /* 0x00000001180e7824 */ /* 0x000fe400078e0a0e */
[----:B---3--:R-:W-:Y:S01]  /*104d0*/  IMAD.IADD R12, R12, 0x1, R46 ;  /* 0x000000010c0c7824 */ /* 0x008fe200078e022e */
[----:B----4-:R-:W-:Y:S01]  /*104e0*/  SHF.R.S32.HI R28, RZ, 0x1f, R42 ;  /* 0x0000001fff1c7819 */ /* 0x010fe2000001142a */
[----:B------:R-:W-:-:S04]  /*104f0*/  IMAD.WIDE.U32 R4, R42, UR4, R38 ;  /* 0x000000042a047c25 */ /* 0x000fc8000f8e0026 */
[----:B------:R-:W-:-:S04]  /*10500*/  IMAD R6, R28, UR4, RZ ;  /* 0x000000041c067c24 */ /* 0x000fc8000f8e02ff */
[----:B------:R-:W-:Y:S01]  /*10510*/  IMAD R11, R42, UR5, R6 ;  /* 0x000000052a0b7c24 */ /* 0x000fe2000f8e0206 */
[----:B------:R-:W-:Y:S01]  /*10520*/  ULDC.64 UR4, c[0x0][0xb98] ;  /* 0x0002e60000047ab9 */ /* 0x000fe20000000a00 */
[----:B------:R-:W-:Y:S01]  /*10530*/  SHF.R.S32.HI R6, RZ, 0x1f, R3 ;  /* 0x0000001fff067819 */ /* 0x000fe20000011403 */
[----:B------:R-:W-:Y:S02]  /*10540*/  IMAD R8, R40, UR4, RZ ;  /* 0x0000000428087c24 */ /* 0x000fe4000f8e02ff */
[----:B------:R-:W-:Y:S01]  /*10550*/  IMAD.IADD R5, R5, 0x1, R11 ;  /* 0x0000000105057824 */ /* 0x000fe200078e020b */
[----:B------:R-:W-:Y:S01]  /*10560*/  SHF.R.S32.HI R11, RZ, 0x1f, R7 ;  /* 0x0000001fff0b7819 */ /* 0x000fe20000011407 */
[C---:B------:R-:W-:Y:S02]  /*10570*/  IMAD R8, R37.reuse, UR5, R8 ;  /* 0x0000000525087c24 */ /* 0x040fe4000f8e0208 */
[----:B------:R-:W-:Y:S01]  /*10580*/  IMAD.WIDE.U32 R4, R37, UR4, R4 ;  /* 0x0000000425047c25 */ /* 0x000fe2000f8e0004 */
[----:B------:R-:W-:-:S03]  /*10590*/  ULDC.64 UR4, c[0x0][0xb88] ;  /* 0x0002e20000047ab9 */ /* 0x000fc60000000a00 */
[----:B------:R-:W-:Y:S01]  /*105a0*/  IMAD R6, R6, UR4, RZ ;  /* 0x0000000406067c24 */ /* 0x000fe2000f8e02ff */
[----:B------:R-:W-:-:S03]  /*105b0*/  IADD3 R4, P0, R7, R4, RZ ;  /* 0x0000000407047210 */ /* 0x000fc60007f1e0ff */
[----:B------:R-:W-:Y:S01]  /*105c0*/  IMAD R7, R3, UR5, R6 ;  /* 0x0000000503077c24 */ /* 0x000fe2000f8e0206 */
[----:B------:R-:W-:-:S03]  /*105d0*/  IADD3.X R5, R11, R5, R8, P0, !PT ;  /* 0x000000050b057210 */ /* 0x000fc600007fe408 */
        /* <DEDUP_REMOVED lines=11> */
[C---:B------:R-:W-:Y:S02]  /*10690*/  IADD3 R3, R12.reuse, 0x8, RZ ;  /* 0x000000080c037810 */ /* 0x040fe40007ffe0ff */
[----:B------:R-:W-:Y:S01]  /*106a0*/  ISETP.GE.OR P1, PT, R12, R41, P0 ;  /* 0x000000290c00720c */ /* 0x000fe20000726670 */
[----:B------:R2:W-:Y:S01]  /*106b0*/  SHFL.IDX PT, R6, R8, 0x1, 0x1c1f ;  /* 0x003c1f0008067f89 */ /* 0x0005e200000e0000 */
[----:B------:R-:W-:-:S02]  /*106c0*/  IADD3 R13, P3, R20, 0x1800, RZ ;  /* 0x00001800140d7810 */ /* 0x000fc40007f7e0ff */
[C---:B------:R-:W-:Y:S01]  /*106d0*/  IADD3 R25, P4, R20.reuse, 0x3000, RZ ;  /* 0x0000300014197810 */ /* 0x040fe20007f9e0ff */
[----:B------:R-:W3:Y:S01]  /*106e0*/  SHFL.IDX PT, R7, R10, 0x1, 0x1c1f ;  /* 0x003c1f000a077f89 */ /* 0x000ee200000e0000 */
[----:B------:R-:W-:Y:S02]  /*106f0*/  LOP3.LUT R9, R20, 0x380, RZ, 0xc0, !PT ;  /* 0x0000038014097812 */ /* 0x000fe400078ec0ff */
[----:B------:R-:W-:Y:S02]  /*10700*/  LOP3.LUT R12, R13, 0x380, RZ, 0xc0, !PT ;  /* 0x000003800d0c7812 */ /* 0x000fe400078ec0ff */
[----:B------:R-:W-:Y:S02]  /*10710*/  ISETP.GE.OR P0, PT, R3, R41, P0 ;  /* 0x000000290300720c */ /* 0x000fe40000706670 */
[----:B------:R-:W-:Y:S02]  /*10720*/  LOP3.LUT R24, R25, 0x380, RZ, 0xc0, !PT ;  /* 0x0000038019187812 */ /* 0x000fe400078ec0ff */
[----:B------:R-:W-:-:S02]  /*10730*/  SHF.R.U64 R9, R9, 0x3, RZ ;  /* 0x0000000309097819 */ /* 0x000fc400000012ff */
[----:B------:R-:W-:Y:S02]  /*10740*/  SHF.R.U64 R12, R12, 0x3, RZ ;  /* 0x000000030c0c7819 */ /* 0x000fe400000012ff */
[----:B------:R-:W-:Y:S02]  /*10750*/  SHF.R.U64 R24, R24, 0x3, RZ ;  /* 0x0000000318187819 */ /* 0x000fe400000012ff */
[----:B--2---:R-:W-:Y:S01]  /*10760*/  LOP3.LUT R8, R9, R20, RZ, 0x3c, !PT ;  /* 0x0000001409087212 */ /* 0x004fe200078e3cff */
[--C-:B------:R-:W-:Y:S01]  /*10770*/  IMAD.MOV.U32 R9, RZ, RZ, R21.reuse ;  /* 0x000000ffff097224 */ /* 0x100fe200078e0015 */
[----:B------:R-:W-:Y:S01]  /*10780*/  LOP3.LUT R12, R12, R13, RZ, 0x3c, !PT ;  /* 0x0000000d0c0c7212 */ /* 0x000fe200078e3cff */
[--C-:B------:R-:W-:Y:S01]  /*10790*/  IMAD.X R13, RZ, RZ, R21.reuse, P3 ;  /* 0x000000ffff0d7224 */ /* 0x100fe200018e0615 */
[----:B------:R-:W-:Y:S01]  /*107a0*/  LOP3.LUT R24, R24, R25, RZ, 0x3c, !PT ;  /* 0x0000001918187212 */ /* 0x000fe200078e3cff */
[----:B------:R-:W-:Y:S01]  /*107b0*/  IMAD.X R25, RZ, RZ, R21, P4 ;  /* 0x000000ffff197224 */ /* 0x000fe200020e0615 */
[----:B0-----:R0:W-:Y:S04]  /*107c0*/  @!P1 ST.E desc[UR40][R4.64], R36 ;  /* 0x0000002404009985 */ /* 0x0011e8000c101928 */
[----:B---3--:R2:W-:Y:S04]  /*107d0*/  @!P0 ST.E desc[UR40][R6.64], R35 ;  /* 0x0000002306008985 */ /* 0x0085e8000c101928 */
[----:B------:R-:W3:Y:S04]  /*107e0*/  LD.E.128 R8, desc[UR40][R8.64] ;  /* 0x0000002808087980 */ /* 0x000ee8000c101d00 */
[----:B------:R-:W4:Y:S04]  /*107f0*/  LD.E.128 R12, desc[UR40][R12.64] ;  /* 0x000000280c0c7980 */ /* 0x000f28000c101d00 */
[----:B------:R-:W4:Y:S01]  /*10800*/  LD.E.128 R24, desc[UR40][R24.64] ;  /* 0x0000002818187980 */ /* 0x000f22000c101d00 */
[----:B------:R-:W-:-:S04]  /*10810*/  IADD3 R20, P0, R20, 0x4800, RZ ;  /* 0x0000480014147810 */ /* 0x000fc80007f1e0ff */
[----:B------:R-:W-:Y:S01]  /*10820*/  LOP3.LUT R3, R20, 0x380, RZ, 0xc0, !PT ;  /* 0x0000038014037812 */ /* 0x000fe200078ec0ff */
[----:B0-----:R-:W-:-:S03]  /*10830*/  IMAD.X R5, RZ, RZ, R21, P0 ;  /* 0x000000ffff057224 */ /* 0x001fc600000e0615 */
[----:B------:R-:W-:-:S04]  /*10840*/  SHF.R.U64 R3, R3, 0x3, RZ ;  /* 0x0000000303037819 */ /* 0x000fc800000012ff */
[----:B------:R-:W-:Y:S01]  /*10850*/  LOP3.LUT R4, R3, R20, RZ, 0x3c, !PT ;  /* 0x0000001403047212 */ /* 0x000fe200078e3cff */
[----:B------:R-:W-:Y:S02]  /*10860*/  IMAD R3, R39, UR4, RZ ;  /* 0x0000000427037c24 */ /* 0x000fe4000f8e02ff */
[----:B------:R-:W0:Y:S01]  /*10870*/  @P2 LDC R39, c[0x0][0xbf0] ;  /* 0x0002fc00ff272b82 */ /* 0x000e220000000800 */
[C---:B------:R-:W-:Y:S02]  /*10880*/  IMAD.WIDE.U32 R20, R38.reuse, UR4, RZ ;  /* 0x0000000426147c25 */ /* 0x040fe4000f8e00ff */
[----:B--2---:R-:W5:Y:S02]  /*10890*/  LD.E.128 R4, desc[UR40][R4.64] ;  /* 0x0000002804047980 */ /* 0x004f64000c101d00 */
[----:B------:R-:W-:Y:S01]  /*108a0*/  IMAD R35, R38, UR5, R3 ;  /* 0x0000000526237c24 */ /* 0x000fe2000f8e0203 */
[----:B------:R-:W-:Y:S01]  /*108b0*/  ULDC.64 UR4, c[0x0][0xae8] ;  /* 0x0002ba0000047ab9 */ /* 0x000fe20000000a00 */
[----:B------:R-:W-:Y:S01]  /*108c0*/  IMAD R3, R44, 0x30, R34 ;  /* 0x000000302c037824 */ /* 0x000fe200078e0222 */
[----:B------:R-:W-:Y:S01]  /*108d0*/  @!PT LDS RZ, [RZ] ;  /* 0x00000000fffff984 */ /* 0x000fe20000000800 */
[----:B------:R-:W-:Y:S01]  /*108e0*/  @!PT LDS RZ, [RZ] ;  /* 0x00000000fffff984 */ /* 0x000fe20000000800 */
[----:B------:R-:W-:Y:S01]  /*108f0*/  @!PT LDS RZ, [RZ] ;  /* 0x00000000fffff984 */ /* 0x000fe20000000800 */
[----:B------:R-:W-:Y:S01]  /*10900*/  @!PT LDS RZ, [RZ] ;  /* 0x00000000fffff984 */ /* 0x000fe20000000800 */
[----:B------:R2:W-:Y:S06]  /*10910*/  MEMBAR.ALL.CTA ;  /* 0x0000000000007992 */ /* 0x0005ec0000008000 */
[----:B--2---:R-:W2:Y:S01]  /*10920*/  FENCE.VIEW.ASYNC.S ;  /* 0x00000000000073c6 */ /* 0x004ea20000000000 */
[----:B------:R-:W-:-:S02]  /*10930*/  IMAD.IADD R21, R21, 0x1, R35 ;  /* 0x0000000115157824 */ /* 0x000fc400078e0223 */
[----:B------:R-:W-:Y:S02]  /*10940*/  IMAD R28, R28, UR4, RZ ;  /* 0x000000041c1c7c24 */ /* 0x000fe4000f8e02ff */
[----:B------:R-:W-:Y:S02]  /*10950*/  IMAD.IADD R36, R46, 0x1, R3 ;  /* 0x000000012e247824 */ /* 0x000fe400078e0203 */
[C---:B------:R-:W-:Y:S02]  /*10960*/  IMAD R3, R42.reuse, UR5, R28 ;  /* 0x000000052a037c24 */ /* 0x040fe4000f8e021c */
[----:B------:R-:W-:Y:S01]  /*10970*/  IMAD.WIDE.U32 R20, R42, UR4, R20 ;  /* 0x000000042a147c25 */ /* 0x000fe2000f8e0014 */
[----:B------:R-:W-:-:S03]  /*10980*/  ULDC.64 UR4, c[0x0][0xaf0] ;  /* 0x0002bc0000047ab9 */ /* 0x000fc60000000a00 */
[----:B-1----:R-:W-:-:S04]  /*10990*/  @P2 IMAD.HI.U32 R28, R36, R43, RZ ;  /* 0x0000002b241c2227 */ /* 0x002fc800078e00ff */
[----:B------:R-:W-:Y:S01]  /*109a0*/  IMAD.IADD R21, R21, 0x1, R3 ;  /* 0x0000000115157824 */ /* 0x000fe200078e0203 */
[----:B------:R-:W-:Y:S01]  /*109b0*/  MOV R3, R36 ;  /* 0x0000002400037202 */ /* 0x000fe20000000f00 */
[----:B------:R-:W-:Y:S01]  /*109c0*/  IMAD R35, R40, UR4, RZ ;  /* 0x0000000428237c24 */ /* 0x000fe2000f8e02ff */
[----:B0-----:R-:W-:Y:S01]  /*109d0*/  @P2 SHF.R.U32.HI R3, RZ, R39, R28 ;  /* 0x00000027ff032219 */ /* 0x001fe2000001161c */
[----:B------:R-:W-:-:S03]  /*109e0*/  IMAD.WIDE.U32 R20, R37, UR4, R20 ;  /* 0x0000000425147c25 */ /* 0x000fc6000f8e0014 */
[----:B------:R-:W-:Y:S01]  /*109f0*/  SHF.R.S32.HI R28, RZ, 0x1f, R3 ;  /* 0x0000001fff1c7819 */ /* 0x000fe20000011403 */
[----:B------:R-:W-:Y:S01]  /*10a00*/  IMAD R35, R37, UR5, R35 ;  /* 0x0000000525237c24 */ /* 0x000fe2000f8e0223 */
[----:B------:R-:W-:Y:S01]  /*10a10*/  ULDC.64 UR4, c[0x0][0xae0] ;  /* 0x0002b80000047ab9 */ /* 0x000fe20000000a00 */
[----:B------:R-:W-:Y:S02]  /*10a20*/  IMAD.MOV R37, RZ, RZ, -R3 ;  /* 0x000000ffff257224 */ /* 0x000fe400078e0a03 */
[----:B------:R-:W-:Y:S02]  /*10a30*/  IMAD.IADD R21, R21, 0x1, R35 ;  /* 0x0000000115157824 */ /* 0x000fe400078e0223 */
[----:B------:R-:W-:Y:S02]  /*10a40*/  IMAD R35, R0, R37, R36 ;  /* 0x0000002500237224 */ /* 0x000fe400078e0224 */
[----:B------:R-:W-:Y:S02]  /*10a50*/  IMAD R28, R28, UR4, RZ ;  /* 0x000000041c1c7c24 */ /* 0x000fe4000f8e02ff */
[----:B------:R-:W-:Y:S01]  /*10a60*/  IMAD.WIDE.U32 R20, R3, UR4, R20 ;  /* 0x0000000403147c25 */ /* 0x000fe2000f8e0014 */
[----:B------:R-:W-:-:S03]  /*10a70*/  SHF.R.S32.HI R0, RZ, 0x1f, R35 ;  /* 0x0000001fff007819 */ /* 0x000fc60000011423 */
[----:B------:R-:W-:Y:S01]  /*10a80*/  IMAD R37, R3, UR5, R28 ;  /* 0x0000000503257c24 */ /* 0x000fe2000f8e021c */
[----:B------:R-:W-:Y:S01]  /*10a90*/  ULDC.64 UR4, c[0x0][0xad8] ;  /* 0x0002b60000047ab9 */ /* 0x000fe20000000a00 */
[----:B------:R-:W-:Y:S02]  /*10aa0*/  IMAD.IADD R40, R34, 0x1, R46 ;  /* 0x0000000122287824 */ /* 0x000fe400078e022e */
[----:B------:R-:W-:Y:S02]  /*10ab0*/  IMAD.IADD R21, R21, 0x1, R37 ;  /* 0x0000000115157824 */ /* 0x000fe400078e0225 */
[----:B------:R-:W-:Y:S02]  /*10ac0*/  IMAD R0, R0, UR4, RZ ;  /* 0x0000000400007c24 */ /* 0x000fe4000f8e02ff */
[----:B------:R-:W-:-:S04]  /*10ad0*/  IMAD.WIDE.U32 R20, R35, UR4, R20 ;  /* 0x0000000423147c25 */ /* 0x000fc8000f8e0014 */
[----:B------:R-:W-:Y:S01]  /*10ae0*/  IMAD R3, R35, UR5, R0 ;  /* 0x0000000523037c24 */ /* 0x000fe2000f8e0200 */
[----:B------:R-:W-:Y:S01]  /*10af0*/  ULDC.64 UR4, c[0x0][0xa80] ;  /* 0x0002a00000047ab9 */ /* 0x000fe20000000a00 */
[----:B------:R-:W-:Y:S01]  /*10b00*/  VIADD R0, R40, 0x30 ;  /* 0x0000003028007836 */ /* 0x000fe20000000000 */
[----:B------:R-:W-:Y:S01]  /*10b10*/  LEA R28, P0, R20, UR4, 0x1 ;  /* 0x00000004141c7c11 */ /* 0x000fe2000f8008ff */
[----:B------:R-:W-:Y:S01]  /*10b20*/  IMAD.IADD R3, R21, 0x1, R3 ;  /* 0x0000000115037824 */ /* 0x000fe200078e0203 */
[----:B------:R-:W-:-:S03]  /*10b30*/  ULDC UR4, c[0x0][0xac8] ;  /* 0x0002b20000047ab9 */ /* 0x000fc60000000800 */
[----:B--2---:R-:W0:Y:S01]  /*10b40*/  SHFL.IDX PT, R36, R28, 0x1, 0x181f ;  /* 0x00381f001c247f89 */ /* 0x004e2200000e0000 */
[----:B------:R-:W-:Y:S01]  /*10b50*/  LEA.HI.X R38, R20, UR5, R3, 0x1, P0 ;  /* 0x0000000514267c11 */ /* 0x000fe200080f0c03 */
[C---:B------:R-:W-:Y:S01]  /*10b60*/  VIADD R3, R40.reuse, 0x60 ;  /* 0x0000006028037836 */ /* 0x040fe20000000000 */
[----:B------:R-:W-:Y:S01]  /*10b70*/  ISETP.GE.AND P0, PT, R33, UR4, PT ;  /* 0x0000000421007c0c */ /* 0x000fe2000bf06270 */
[----:B------:R-:W1:Y:S03]  /*10b80*/  SHFL.IDX PT, R20, R28, RZ, 0x181f ;  /* 0x00181fff1c147589 */ /* 0x000e6600000e0000 */
[-C--:B------:R-:W-:Y:S01]  /*10b90*/  ISETP.GE.OR P3, PT, R40, R41.reuse, P0 ;  /* 0x000000292800720c */ /* 0x080fe20000766670 */
[----:B------:R-:W2:Y:S01]  /*10ba0*/  SHFL.IDX PT, R21, R38, RZ, 0x181f ;  /* 0x00181fff26157589 */ /* 0x000ea200000e0000 */
[-C--:B------:R-:W-:Y:S02]  /*10bb0*/  ISETP.GE.OR P2, PT, R0, R41.reuse, P0 ;  /* 0x000000290000720c */ /* 0x080fe40000746670 */
[----:B------:R-:W-:Y:S01]  /*10bc0*/  ISETP.GE.OR P1, PT, R3, R41, P0 ;  /* 0x000000290300720c */ /* 0x000fe20000726670 */
[----:B------:R-:W2:Y:S01]  /*10bd0*/  SHFL.IDX PT, R42, R28, 0x2, 0x181f ;  /* 0x00581f001c2a7f89 */ /* 0x000ea200000e0000 */
[----:B------:R-:W-:-:S03]  /*10be0*/  IADD3 R0, R2, 0x16820, RZ ;  /* 0x0001682002007810 */ /* 0x000fc60007ffe0ff */
[----:B------:R-:W2:Y:S01]  /*10bf0*/  SHFL.IDX PT, R35, R38, 0x1, 0x181f ;  /* 0x00381f0026237f89 */ /* 0x000ea200000e0000 */
[----:B------:R-:W-:-:S03]  /*10c00*/  PRMT R0, RZ, 0x654, R0 ;  /* 0x00000654ff007816 */ /* 0x000fc60000000000 */
[----:B------:R-:W2:Y:S01]  /*10c10*/  SHFL.IDX PT, R37, R38, 0x2, 0x181f ;  /* 0x00581f0026257f89 */ /* 0x000ea200000e0000 */
[----:B------:R1:W-:Y:S01]  /*10c20*/  SYNCS.ARRIVE.TRANS64.RED.A1T0 RZ, [R0+URZ], RZ ;  /* 0x000000ff00ff79a7 */ /* 0x0003e2000810043f */
[C---:B0-----:R-:W-:Y:S02]  /*10c30*/  @!P2 LEA R34, P4, R33.reuse, R36, 0x1 ;  /* 0x000000242122a211 */ /* 0x041fe400078808ff */
[----:B------:R-:W0:Y:S01]  /*10c40*/  SHFL.IDX PT, R28, R28, 0x3, 0x181f ;  /* 0x00781f001c1c7f89 */ /* 0x000e2200000e0000 */
[C---:B-1----:R-:W-:Y:S01]  /*10c50*/  @!P3 LEA R20, P5, R33.reuse, R20, 0x1 ;  /* 0x000000142114b211 */ /* 0x042fe200078a08ff */
[----:B------:R-:W-:Y:S02]  /*10c60*/  VIADD R0, R40, 0x90 ;  /* 0x0000009028007836 */ /* 0x000fe40000000000 */
[----:B------:R-:W1:Y:S01]  /*10c70*/  SHFL.IDX PT, R38, R38, 0x3, 0x181f ;  /* 0x00781f0026267f89 */ /* 0x000e6200000e0000 */
[----:B--2---:R-:W-:Y:S02]  /*10c80*/  @!P3 LEA.HI.X R21, R33, R21, R32, 0x1, P5 ;  /* 0x000000152115b211 */ /* 0x004fe400028f0c20 */
[----:B------:R-:W-:-:S02]  /*10c90*/  ISETP.GE.OR P0, PT, R0, R41, P0 ;  /* 0x000000290000720c */ /* 0x000fc40000706670 */
[C---:B------:R-:W-:Y:S02]  /*10ca0*/  @!P1 LEA R36, P5, R33.reuse, R42, 0x1 ;  /* 0x0000002a21249211 */ /* 0x040fe400078a08ff */
        /* <DEDUP_REMOVED lines=10> */
.L_x_2366:
[----:B------:R-:W-:Y:S01]  /*10d50*/  ULDC.64 UR4, c[0x0][0xc00] ;  /* 0x0003000000047ab9 */ /* 0x000fe20000000a00 */
[----:B------:R-:W-:Y:S01]  /*10d60*/  IMAD.MOV.U32 R0, RZ, RZ, RZ ;  /* 0x000000ffff007224 */ /* 0x000fe200078e00ff */
[----:B------:R-:W-:Y:S01]  /*10d70*/  ISETP.NE.U32.AND P0, PT, RZ, UR4, PT ;  /* 0x00000004ff007c0c */ /* 0x000fe2000bf05070 */
[----:B------:R-:W0:Y:S01]  /*10d80*/  LDC R25, c[0x0][0xbe8] ;  /* 0x0002fa00ff197b82 */ /* 0x000e220000000800 */
[----:B------:R-:W-:Y:S02]  /*10d90*/  IADD3 R4, P1, R42, UR4, RZ ;  /* 0x000000042a047c10 */ /* 0x000fe4000ff3e0ff */
[----:B------:R-:W-:Y:S02]  /*10da0*/  ISETP.NE.AND.EX P0, PT, RZ, UR5, PT, P0 ;  /* 0x00000005ff007c0c */ /* 0x000fe4000bf05300 */
[----:B------:R-:W-:Y:S01]  /*10db0*/  IADD3.X R5, R40, UR5, RZ, P1, !PT ;  /* 0x0000000528057c10 */ /* 0x000fe20008ffe4ff */
[----:B------:R-:W-:Y:S02]  /*10dc0*/  ULDC.64 UR4, c[0x0][0xc08] ;  /* 0x0003020000047ab9 */ /* 0x000fe40000000a00 */
        /* <DEDUP_REMOVED lines=16> */
.L_x_2369:
        /* <DEDUP_REMOVED lines=10> */
[----:B--2---:R-:W-:Y:S01]  /*10f70*/  IMAD R3, R8, R9, RZ ;  /* 0x0000000908037224 */ /* 0x004fe200078e02ff */
[----:B-1----:R-:W-:-:S04]  /*10f80*/  IADD3 R10, R26, -0x80, R4 ;  /* 0xffffff801a0a7810 */ /* 0x002fc80007ffe004 */
[----:B------:R-:W-:-:S13]  /*10f90*/  ISETP.GE.AND P0, PT, R10, R3, PT ;  /* 0x000000030a00720c */ /* 0x000fda0003f06270 */
[----:B------:R-:W-:Y:S05]  /*10fa0*/  @P0 BRA `(.L_x_2371) ;  /* 0x0000000000840947 */ /* 0x000fea0003800000 */
[----:B------:R-:W-:Y:S01]  /*10fb0*/  ISETP.NE.AND P0, PT, R9, 0x1, PT ;  /* 0x000000010900780c */ /* 0x000fe20003f05270 */
[----:B------:R-:W-:Y:S01]  /*10fc0*/  ULDC.64 UR4, c[0x0][0xb90] ;  /* 0x0002e40000047ab9 */ /* 0x000fe20000000a00 */
[----:B------:R-:W-:Y:S02]  /*10fd0*/  IMAD.MOV.U32 R4, RZ, RZ, R0 ;  /* 0x000000ffff047224 */ /* 0x000fe400078e0000 */
[----:B------:R-:W-:Y:S02]  /*10fe0*/  IMAD R7, R12, UR4, RZ ;  /* 0x000000040c077c24 */ /* 0x000fe4000f8e02ff */
[----:B------:R-:W-:Y:S02]  /*10ff0*/  IMAD.MOV.U32 R5, RZ, RZ, R11 ;  /* 0x000000ffff057224 */ /* 0x000fe400078e000b */
[C---:B------:R-:W-:Y:S02]  /*11000*/  IMAD R7, R20.reuse, UR5, R7 ;  /* 0x0000000514077c24 */ /* 0x040fe4000f8e0207 */
[----:B------:R-:W-:Y:S01]  /*11010*/  IMAD.WIDE.U32 R4, R20, UR4, R4 ;  /* 0x0000000414047c25 */ /* 0x000fe2000f8e0004 */
[----:B------:R-:W-:-:S02]  /*11020*/  ULDC.64 UR4, c[0x0][0xb98] ;  /* 0x0002e60000047ab9 */ /* 0x000fc40000000a00 */
[----:B------:R-:W1:Y:S01]  /*11030*/  @P0 LDC R15, c[0x0][0xbec] ;  /* 0x0002fb00ff0f0b82 */ /* 0x000e620000000800 */
[----:B------:R-:W-:Y:S01]  /*11040*/  IMAD.MOV.U32 R3, RZ, RZ, R10 ;  /* 0x000000ffff037224 */ /* 0x000fe200078e000a */
[----:B------:R-:W-:-:S03]  /*11050*/  IADD3 R5, R5, R7, RZ ;  /* 0x0000000705057210 */ /* 0x000fc60007ffe0ff */
[----:B------:R-:W-:-:S03]  /*11060*/  IMAD.WIDE.U32 R4, R13, UR4, R4 ;  /* 0x000000040d047c25 */ /* 0x000fc6000f8e0004 */
[----:B------:R-:W2:Y:S01]  /*11070*/  @P0 LDC R21, c[0x0][0xbf0] ;  /* 0x0002fc00ff150b82 */ /* 0x000ea20000000800 */
[----:B-1----:R-:W-:-:S05]  /*11080*/  @P0 IMAD.HI.U32 R6, R10, R15, RZ ;  /* 0x0000000f0a060227 */ /* 0x002fca00078e00ff */
[----:B--2---:R-:W-:Y:S01]  /*11090*/  @P0 SHF.R.U32.HI R3, RZ, R21, R6 ;  /* 0x00000015ff030219 */ /* 0x004fe20000011606 */
[----:B------:R-:W-:-:S03]  /*110a0*/  IMAD R6, R14, UR4, RZ ;  /* 0x000000040e067c24 */ /* 0x000fc6000f8e02ff */
[----:B------:R-:W-:Y:S01]  /*110b0*/  IADD3 R4, P0, R3, R4, RZ ;  /* 0x0000000403047210 */ /* 0x000fe20007f1e0ff */
[--C-:B------:R-:W-:Y:S02]  /*110c0*/  IMAD.MOV R7, RZ, RZ, -R3.reuse ;  /* 0x000000ffff077224 */ /* 0x100fe400078e0a03 */
[----:B------:R-:W-:Y:S01]  /*110d0*/  IMAD R6, R13, UR5, R6 ;  /* 0x000000050d067c24 */ /* 0x000fe2000f8e0206 */
[----:B------:R-:W-:Y:S01]  /*110e0*/  ULDC.64 UR4, c[0x0][0xb88] ;  /* 0x0002e20000047ab9 */ /* 0x000fe20000000a00 */
[----:B------:R-:W-:Y:S01]  /*110f0*/  IMAD R7, R9, R7, R10 ;  /* 0x0000000709077224 */ /* 0x000fe200078e020a */
[----:B------:R-:W-:-:S04]  /*11100*/  SHF.R.S32.HI R9, RZ, 0x1f, R3 ;  /* 0x0000001fff097819 */ /* 0x000fc80000011403 */
        /* <DEDUP_REMOVED lines=11> */
.L_x_2371:
[----:B------:R-:W-:Y:S05]  /*111c0*/  BSYNC B1 ;  /* 0x0000000000017941 */ /* 0x000fea0003800000 */
.L_x_2370:
[----:B------:R-:W2:Y:S01]  /*111d0*/  @P2 LDC R9, c[0x0][0xbf0] ;  /* 0x0002fc00ff092b82 */ /* 0x000ea20000000800 */
[----:B------:R-:W-:Y:S01]  /*111e0*/  ULDC.64 UR4, c[0x0][0xaa0] ;  /* 0x0002a80000047ab9 */ /* 0x000fe20000000a00 */
[----:B-1----:R-:W-:Y:S01]  /*111f0*/  IMAD R6, R44, 0x30, R34 ;  /* 0x000000302c067824 */ /* 0x002fe200078e0222 */
[----:B------:R-:W-:Y:S01]  /*11200*/  ULDC.64 UR6, c[0x0][0xa80] ;  /* 0x0002a00000067ab9 */ /* 0x000fe20000000a00 */
[----:B------:R-:W-:Y:S02]  /*11210*/  IMAD R3, R11, UR4, RZ ;  /* 0x000000040b037c24 */ /* 0x000fe4000f8e02ff */
[----:B------:R-:W-:-:S04]  /*11220*/  IMAD.WIDE.U32 R4, R0, UR4, RZ ;  /* 0x0000000400047c25 */ /* 0x000fc8000f8e00ff */
[----:B------:R-:W-:Y:S01]  /*11230*/  IMAD R3, R0, UR5, R3 ;  /* 0x0000000500037c24 */ /* 0x000fe2000f8e0203 */
[----:B------:R-:W-:Y:S01]  /*11240*/  ULDC.64 UR4, c[0x0][0xae8] ;  /* 0x0002ba0000047ab9 */ /* 0x000fe20000000a00 */
[----:B------:R-:W-:Y:S02]  /*11250*/  IMAD.IADD R10, R26, 0x1, R6 ;  /* 0x000000011a0a7824 */ /* 0x000fe400078e0206 */
[----:B------:R-:W-:Y:S02]  /*11260*/  IMAD R0, R12, UR4, RZ ;  /* 0x000000040c007c24 */ /* 0x000fe4000f8e02ff */
[----:B------:R-:W-:Y:S02]  /*11270*/  IMAD.IADD R5, R5, 0x1, R3 ;  /* 0x0000000105057824 */ /* 0x000fe400078e0203 */
[----:B------:R-:W-:Y:S02]  /*11280*/  IMAD R7, R20, UR5, R0 ;  /* 0x0000000514077c24 */ /* 0x000fe4000f8e0200 */
[----:B0-----:R-:W-:-:S04]  /*11290*/  @P2 IMAD.HI.U32 R0, R10, R27, RZ ;  /* 0x0000001b0a002227 */ /* 0x001fc800078e00ff */
[----:B------:R-:W-:Y:S01]  /*112a0*/  IMAD.MOV.U32 R3, RZ, RZ, R10 ;  /* 0x000000ffff037224 */ /* 0x000fe200078e000a */
[----:B--2---:R-:W-:Y:S01]  /*112b0*/  @P2 SHF.R.U32.HI R3, RZ, R9, R0 ;  /* 0x00000009ff032219 */ /* 0x004fe20000011600 */
[----:B------:R-:W-:Y:S01]  /*112c0*/  IMAD.WIDE.U32 R4, R20, UR4, R4 ;  /* 0x0000000414047c25 */ /* 0x000fe2000f8e0004 */
[----:B------:R-:W-:Y:S02]  /*112d0*/  ULDC.64 UR4, c[0x0][0xaf0] ;  /* 0x0002bc0000047ab9 */ /* 0x000fe40000000a00 */
[----:B------:R-:W-:Y:S01]  /*112e0*/  IADD3 R21, -R3, RZ, RZ ;  /* 0x000000ff03157210 */ /* 0x000fe20007ffe1ff */
[----:B------:R-:W-:Y:S01]  /*112f0*/  IMAD.IADD R5, R5, 0x1, R7 ;  /* 0x0000000105057824 */ /* 0x000fe200078e0207 */
[----:B------:R-:W-:Y:S01]  /*11300*/  SHF.R.S32.HI R0, RZ, 0x1f, R3 ;  /* 0x0000001fff007819 */ /* 0x000fe20000011403 */
[----:B------:R-:W-:Y:S02]  /*11310*/  IMAD R6, R14, UR4, RZ ;  /* 0x000000040e067c24 */ /* 0x000fe4000f8e02ff */
[----:B------:R-:W-:-:S04]  /*11320*/  IMAD.WIDE.U32 R4, R13, UR4, R4 ;  /* 0x000000040d047c25 */ /* 0x000fc8000f8e0004 */
[----:B------:R-:W-:Y:S01]  /*11330*/  IMAD R7, R13, UR5, R6 ;  /* 0x000000050d077c24 */ /* 0x000fe2000f8e0206 */
[----:B------:R-:W-:Y:S01]  /*11340*/  ULDC.64 UR4, c[0x0][0xae0] ;  /* 0x0002b80000047ab9 */ /* 0x000fe20000000a00 */
        /* <DEDUP_REMOVED lines=21> */
[----:B------:R-:W1:Y:S03]  /*114a0*/  SHFL.IDX PT, R0, R20, RZ, 0x181f ;  /* 0x00181fff14007589 */ /* 0x000e6600000e0000 */
[C---:B------:R-:W-:Y:S01]  /*114b0*/  VIADD R8, R24.reuse, 0x30 ;  /* 0x0000003018087836 */ /* 0x040fe20000000000 */
[----:B------:R-:W2:Y:S01]  /*114c0*/  SHFL.IDX PT, R5, R7, 0x1, 0x181f ;  /* 0x00381f0007057f89 */ /* 0x000ea200000e0000 */
[C---:B------:R-:W-:Y:S01]  /*114d0*/  ISETP.GE.OR P2, PT, R24.reuse, R21, P0 ;  /* 0x000000151800720c */ /* 0x040fe20000746670 */
[----:B------:R-:W-:-:S02]  /*114e0*/  VIADD R10, R24, 0x60 ;  /* 0x00000060180a7836 */ /* 0x000fc40000000000 */
[----:B------:R-:W3:Y:S01]  /*114f0*/  SHFL.IDX PT, R14, R7, 0x2, 0x181f ;  /* 0x00581f00070e7f89 */ /* 0x000ee200000e0000 */
[-C--:B------:R-:W-:Y:S02]  /*11500*/  ISETP.GE.OR P3, PT, R8, R21.reuse, P0 ;  /* 0x000000150800720c */ /* 0x080fe40000766670 */
        /* <DEDUP_REMOVED lines=10> */
[C-C-:B----4-:R-:W-:Y:S02]  /*115b0*/  @!P3 LEA.HI.X R9, R33.reuse, R4, R32.reuse, 0x1, P1 ;  /* 0x000000042109b211 */ /* 0x150fe400008f0c20 */
[----:B------:R-:W-:Y:S01]  /*115c0*/  @!P4 MOV R4, R25 ;  /* 0x000000190004c202 */ /* 0x000fe20000000f00 */
[----:B------:R0:W2:Y:S01]  /*115d0*/  SHFL.IDX PT, R14, R7, 0x3, 0x181f ;  /* 0x00781f00070e7f89 */ /* 0x0000a200000e0000 */
[----:B-----5:R-:W-:-:S03]  /*115e0*/  @!P4 LEA.HI.X R5, R33, R6, R32, 0x1, P5 ;  /* 0x000000062105c211 */ /* 0x020fc600028f0c20 */
[----:B------:R0:W-:Y:S04]  /*115f0*/  @!P3 ST.E.128 desc[UR40][R8.64], RZ ;  /* 0x000000ff0800b985 */ /* 0x0001e8000c101d28 */
[----:B------:R0:W-:Y:S02]  /*11600*/  @!P4 ST.E.128 desc[UR40][R4.64], RZ ;  /* 0x000000ff0400c985 */ /* 0x0001e4000c101d28 */
.L_x_2555:
[----:B------:R-:W-:-:S05]  /*11610*/  VIADD R24, R24, 0x90 ;  /* 0x0000009018187836 */ /* 0x000fca0000000000 */
[----:B------:R-:W-:-:S13]  /*11620*/  ISETP.GE.OR P0, PT, R24, R21, P0 ;  /* 0x000000151800720c */ /* 0x000fda0000706670 */
[----:B--2---:R-:W-:-:S04]  /*11630*/  @!P0 LEA R14, P1, R33, R14, 0x1 ;  /* 0x0000000e210e8211 */ /* 0x004fc800078208ff */
[----:B-1----:R-:W-:-:S05]  /*11640*/  @!P0 LEA.HI.X R15, R33, R0, R32, 0x1, P1 ;  /* 0x00000000210f8211 */ /* 0x002fca00008f0c20 */
[----:B------:R1:W-:Y:S04]  /*11650*/  @!P0 ST.E.128 desc[UR40][R14.64], RZ ;  /* 0x000000ff0e008985 */ /* 0x0003e8000c101d28 */
.L_x_2368:
[----:B------:R-:W-:Y:S05]  /*11660*/  BSYNC B0 ;  /* 0x0000000000007941 */ /* 0x000fea0003800000 */
.L_x_2365:
[----:B------:R-:W-:Y:S02]  /*11670*/  ULDC UR4, c[0x0][0xc3c] ;  /* 0x00030f0000047ab9 */ /* 0x000fe40000000800 */
[----:B------:R-:W-:-:S13]  /*11680*/  ISETP.GE.AND P0, PT, R31, UR4, PT ;  /* 0x000000041f007c0c */ /* 0x000fda000bf06270 */
[----:B------:R-:W-:Y:S05]  /*11690*/  @!P0 BRA `(.L_x_2373) ;  /* 0xfffffef800608947 */ /* 0x000fea000383ffff */
[----:B------:R-:W-:Y:S05]  /*116a0*/  BRA `(.L_x_2240) ;  /* 0x0000006400d47947 */ /* 0x000fea0003800000 */
.L_x_2238:
        /* <DEDUP_REMOVED lines=18> */
.L_x_2374:
        /* <DEDUP_REMOVED lines=12> */
[C---:B------:R-:W-:Y:S02]  /*11890*/  ISETP.GE.U32.AND P2, PT, R5.reuse, 0x2, PT ;  /* 0x000000020500780c */ /* 0x040fe40003f46070 */
[C---:B------:R-:W-:Y:S02]  /*118a0*/  ISETP.GE.U32.AND P3, PT, R5.reuse, 0x4, PT ;  /* 0x000000040500780c */ /* 0x040fe40003f66070 */
[C---:B------:R-:W-:Y:S02]  /*118b0*/  ISETP.GE.U32.AND P4, PT, R5.reuse, 0x8, PT ;  /* 0x000000080500780c */ /* 0x040fe40003f86070 */
[----:B------:R-:W-:Y:S02]  /*118c0*/  ISETP.GE.U32.AND P5, PT, R5, 0x10, PT ;  /* 0x000000100500780c */ /* 0x000fe40003fa6070 */
[----:B------:R-:W-:Y:S01]  /*118d0*/  MOV R16, RZ ;  /* 0x000000ff00107202 */ /* 0x000fe20000000f00 */
        /* <DEDUP_REMOVED lines=25> */
.L_x_2380:
        /* <DEDUP_REMOVED lines=12> */
.L_x_2379:
[----:B------:R-:W-:Y:S05]  /*11b30*/  BSYNC B0 ;  /* 0x0000000000007941 */ /* 0x000fea0003800000 */
.L_x_2378:
[----:B0----5:R-:W0:Y:S02]  /*11b40*/  SHFL.UP PT, R2, R0, 0x1, RZ ;  /* 0x0420000000027989 */ /* 0x021e2400000e00ff */
[----:B0-----:R-:W-:-:S05]  /*11b50*/  SEL R3, R2, RZ, P1 ;  /* 0x000000ff02037207 */ /* 0x001fca0000800000 */
[----:B------:R-:W-:-:S05]  /*11b60*/  IMAD.IADD R3, R0, 0x1, R3 ;  /* 0x0000000100037824 */ /* 0x000fca00078e0203 */
[----:B------:R-:W0:Y:S02]  /*11b70*/  SHFL.UP PT, R2, R3, 0x2, RZ ;  /* 0x0440000003027989 */ /* 0x000e2400000e00ff */
        /* <DEDUP_REMOVED lines=16> */
[----:B------:R-:W-:Y:S02]  /*11c80*/  IMAD.MOV.U32 R6, RZ, RZ, R9 ;  /* 0x000000ffff067224 */ /* 0x000fe400078e0009 */
[----:B------:R-:W-:-:S07]  /*11c90*/  IMAD.MOV.U32 R9, RZ, RZ, R3 ;  /* 0x000000ffff097224 */ /* 0x000fce00078e0003 */
.L_x_2376:
        /* <DEDUP_REMOVED lines=15> */
[----:B0-----:R-:W-:-:S06]  /*11d90*/  IADD3 R12, R11, 0xffffffe, RZ ;  /* 0x0ffffffe0b0c7810 */ /* 0x001fcc0007ffe0ff */
[----:B------:R-:W0:Y:S02]  /*11da0*/  F2I.FTZ.U32.TRUNC.NTZ R3, R12 ;  /* 0x0000000c00037305 */ /* 0x000e24000021f000 */
[----:B0-----:R-:W-:Y:S01]  /*11db0*/  IMAD.MOV R15, RZ, RZ, -R3 ;  /* 0x000000ffff0f7224 */ /* 0x001fe200078e0a03 */
[----:B------:R-:W-:Y:S06]  /*11dc0*/  @!P0 BRA `(.L_x_2381) ;  /* 0x0000000000088947 */ /* 0x000fec0003800000 */
[----:B------:R-:W-:-:S05]  /*11dd0*/  VIADD R11, R13, 0xffffffff ;  /* 0xffffffff0d0b7836 */ /* 0x000fca0000000000 */
[----:B------:R0:W1:Y:S02]  /*11de0*/  SHFL.IDX PT, R16, R6, R11, 0x1f ;  /* 0x00001f0b06107589 */ /* 0x00006400000e0000 */
.L_x_2381:
[----:B-1----:R-:W-:Y:S01]  /*11df0*/  IMAD R16, R16, UR5, R9 ;  /* 0x0000000510107c24 */ /* 0x002fe2000f8e0209 */
[----:B0-----:R-:W-:Y:S01]  /*11e00*/  IABS R6, R4 ;  /* 0x0000000400067213 */ /* 0x001fe20000000000 */
[----:B------:R-:W-:Y:S02]  /*11e10*/  IMAD R11, R15, R8, RZ ;  /* 0x000000080f0b7224 */ /* 0x000fe400078e02ff */
[----:B------:R-:W-:Y:S01]  /*11e20*/  IMAD.MOV.U32 R2, RZ, RZ, RZ ;  /* 0x000000ffff027224 */ /* 0x000fe200078e00ff */
[----:B------:R-:W-:Y:S01]  /*11e30*/  IADD3 R9, -R16, UR6, RZ ;  /* 0x0000000610097c10 */ /* 0x000fe2000fffe1ff */
[----:B------:R-:W-:Y:S02]  /*11e40*/  IMAD.MOV R6, RZ, RZ, -R6 ;  /* 0x000000ffff067224 */ /* 0x000fe400078e0a06 */
        /* <DEDUP_REMOVED lines=12> */
[----:B------:R-:W-:Y:S02]  /*11f10*/  @!P2 IADD3 R2, -R2, RZ, RZ ;  /* 0x000000ff0202a210 */ /* 0x000fe40007ffe1ff */
[----:B------:R-:W-:-:S05]  /*11f20*/  @!P1 LOP3.LUT R2, RZ, R4, RZ, 0x33, !PT ;  /* 0x00000004ff029212 */ /* 0x000fca00078e33ff */
[----:B------:R-:W-:Y:S02]  /*11f30*/  IMAD R6, R7, R2, RZ ;  /* 0x0000000207067224 */ /* 0x000fe400078e02ff */
[----:B------:R-:W-:Y:S02]  /*11f40*/  IMAD.MOV R2, RZ, RZ, -R2 ;  /* 0x000000ffff027224 */ /* 0x000fe400078e0a02 */
[----:B------:R-:W-:Y:S02]  /*11f50*/  IMAD.MOV R8, RZ, RZ, -R6 ;  /* 0x000000ffff087224 */ /* 0x000fe400078e0a06 */
[----:B------:R-:W-:Y:S02]  /*11f60*/  IMAD R4, R4, R2, R9 ;  /* 0x0000000204047224 */ /* 0x000fe400078e0209 */
[----:B------:R-:W-:Y:S01]  /*11f70*/  IMAD.MOV.U32 R2, RZ, RZ, RZ ;  /* 0x000000ffff027224 */ /* 0x000fe200078e00ff */
[----:B------:R-:W-:-:S04]  /*11f80*/  VIADDMNMX R7, R8, UR5, R7, PT ;  /* 0x0000000508077c46 */ /* 0x000fc8000b800107 */
[----:B------:R-:W-:-:S04]  /*11f90*/  IABS R8, R7 ;  /* 0x0000000700087213 */ /* 0x000fc80000000000 */
[----:B------:R-:W0:Y:S08]  /*11fa0*/  I2F.RP R10, R8 ;  /* 0x00000008000a7306 */ /* 0x000e300000209400 */
[----:B0-----:R-:W0:Y:S02]  /*11fb0*/  MUFU.RCP R10, R10 ;  /* 0x0000000a000a7308 */ /* 0x001e240000001000 */
[----:B0-----:R-:W-:Y:S01]  /*11fc0*/  VIADD R3, R10, 0xffffffe ;  /* 0x0ffffffe0a037836 */ /* 0x001fe20000000000 */
[----:B------:R-:W-:-:S05]  /*11fd0*/  IABS R10, R7 ;  /* 0x00000007000a7213 */ /* 0x000fca0000000000 */
[----:B------:R-:W0:Y:S02]  /*11fe0*/  F2I.FTZ.U32.TRUNC.NTZ R3, R3 ;  /* 0x0000000300037305 */ /* 0x000e24000021f000 */
[----:B0-----:R-:W-:-:S04]  /*11ff0*/  IMAD.MOV R11, RZ, RZ, -R3 ;  /* 0x000000ffff0b7224 */ /* 0x001fc800078e0a03 */
[----:B------:R-:W-:-:S04]  /*12000*/  IMAD R9, R11, R8, RZ ;  /* 0x000000080b097224 */ /* 0x000fc800078e02ff */
[----:B------:R-:W-:Y:S01]  /*12010*/  IMAD.HI.U32 R2, R3, R9, R2 ;  /* 0x0000000903027227 */ /* 0x000fe200078e0002 */
[----:B------:R-:W-:-:S03]  /*12020*/  IABS R9, R4 ;  /* 0x0000000400097213 */ /* 0x000fc60000000000 */
[----:B------:R-:W-:Y:S02]  /*12030*/  IMAD.MOV R3, RZ, RZ, -R10 ;  /* 0x000000ffff037224 */ /* 0x000fe400078e0a0a */
[----:B------:R-:W-:-:S04]  /*12040*/  IMAD.HI.U32 R2, R2, R9, RZ ;  /* 0x0000000902027227 */ /* 0x000fc800078e00ff */
[----:B------:R-:W-:-:S05]  /*12050*/  IMAD R3, R2, R3, R9 ;  /* 0x0000000302037224 */ /* 0x000fca00078e0209 */
[----:B------:R-:W-:-:S13]  /*12060*/  ISETP.GT.U32.AND P1, PT, R8, R3, PT ;  /* 0x000000030800720c */ /* 0x000fda0003f24070 */
[----:B------:R-:W-:Y:S01]  /*12070*/  @!P1 IMAD.IADD R3, R3, 0x1, -R8 ;  /* 0x0000000103039824 */ /* 0x000fe200078e0a08 */
[----:B------:R-:W-:Y:S02]  /*12080*/  @!P1 IADD3 R2, R2, 0x1, RZ ;  /* 0x0000000102029810 */ /* 0x000fe40007ffe0ff */
        /* <DEDUP_REMOVED lines=13> */
.L_x_2377:
[----:B------:R-:W-:Y:S01]  /*12160*/  IMAD.MOV.U32 R17, RZ, RZ, RZ ;  /* 0x000000ffff117224 */ /* 0x000fe200078e00ff */
[----:B------:R-:W-:Y:S01]  /*12170*/  MOV R18, RZ ;  /* 0x000000ff00127202 */ /* 0x000fe20000000f00 */
[----:B------:R-:W-:-:S07]  /*12180*/  IMAD.U32 R16, RZ, RZ, UR6 ;  /* 0x00000006ff107e24 */ /* 0x000fce000f8e00ff */
.L_x_2382:
[----:B------:R-:W-:-:S13]  /*12190*/  ISETP.NE.AND P0, PT, R5, RZ, PT ;  /* 0x000000ff0500720c */ /* 0x000fda0003f05270 */
[----:B------:R-:W0:Y:S01]  /*121a0*/  @!P0 S2R R3, SR_CgaCtaId ;  /* 0x0000000000038919 */ /* 0x000e220000008800 */
[----:B------:R-:W-:-:S04]  /*121b0*/  @!P0 MOV R0, 0x400 ;  /* 0x0000040000008802 */ /* 0x000fc80000000f00 */
[----:B0-----:R-:W-:-:S05]  /*121c0*/  @!P0 LEA R0, R3, R0, 0x18 ;  /* 0x0000000003008211 */ /* 0x001fca00078ec0ff */
[----:B------:R0:W-:Y:S01]  /*121d0*/  @!P0 STS.128 [R0+0x168d0], R16 ;  /* 0x0168d01000008388 */ /* 0x0001e20000000c00 */
[----:B------:R-:W-:Y:S06]  /*121e0*/  BAR.ARV 0x5, 0x200 ;  /* 0x0148000000007b1d */ /* 0x000fec0000002000 */
.L_x_2375:
[----:B------:R2:W-:Y:S01]  /*121f0*/  STL [R1+0x24], RZ ;  /* 0x000024ff01007387 */ /* 0x0005e20000100800 */
[----:B------:R-:W-:Y:S01]  /*12200*/  ULDC UR4, c[0x0][0xc3c] ;  /* 0x00030f0000047ab9 */ /* 0x000fe20000000800 */
[----:B------:R-:W-:Y:S01]  /*12210*/  IMAD.MOV.U32 R27, RZ, RZ, 0x1 ;  /* 0x00000001ff1b7424 */ /* 0x000fe200078e00ff */
[----:B-1----:R-:W-:Y:S01]  /*12220*/  ISETP.GE.AND P0, PT, R19, UR4, PT ;  /* 0x0000000413007c0c */ /* 0x002fe2000bf06270 */
[----:B------:R-:W-:-:S12]  /*12230*/  IMAD.MOV.U32 R23, RZ, RZ, RZ ;  /* 0x000000ffff177224 */ /* 0x000fd800078e00ff */
[----:B--2---:R-:W-:Y:S05]  /*12240*/  @P0 BRA `(.L_x_2383) ;  /* 0x0000005800100947 */ /* 0x004fea0003800000 */
[----:B------:R-:W0:Y:S01]  /*12250*/  S2R R5, SR_TID.X ;  /* 0x0000000000057919 */ /* 0x000e220000002100 */
[----:B------:R-:W1:Y:S01]  /*12260*/  S2UR UR5, SR_CgaCtaId ;  /* 0x00000000000579c3 */ /* 0x000e620000008800 */
[----:B------:R-:W-:Y:S01]  /*12270*/  UMOV UR4, 0x400 ;  /* 0x0000040000047882 */ /* 0x000fe20000000000 */
[----:B------:R-:W-:Y:S01]  /*12280*/  BSSY B8, `(.L_x_2383) ;  /* 0x0000580000087945 */ /* 0x000fe20003800000 */
[----:B------:R2:W-:Y:S01]  /*12290*/  STL [R1+0x24], RZ ;  /* 0x000024ff01007387 */ /* 0x0005e20000100800 */
[----:B------:R-:W-:Y:S01]  /*122a0*/  IMAD.MOV.U32 R27, RZ, RZ, 0x1 ;  /* 0x00000001ff1b7424 */ /* 0x000fe200078e00ff */
[----:B------:R-:W-:Y:S01]  /*122b0*/  ULDC.64 UR38, c[0x0][0x198] ;  /* 0x0000660000267ab9 */ /* 0x000fe20000000a00 */
[----:B------:R-:W-:Y:S01]  /*122c0*/  IMAD.MOV.U32 R23, RZ, RZ, RZ ;  /* 0x000000ffff177224 */ /* 0x000fe200078e00ff */
[----:B------:R-:W-:Y:S01]  /*122d0*/  ULDC UR36, c[0x0][0xc] ;  /* 0x0000030000247ab9 */ /* 0x000fe20000000800 */
[----:B------:R-:W-:Y:S01]  /*122e0*/  IMAD.MOV.U32 R28, RZ, RZ, RZ ;  /* 0x000000ffff1c7224 */ /* 0x000fe200078e00ff */
[----:B-1----:R-:W-:-:S06]  /*122f0*/  ULEA UR4, UR5, UR4, 0x18 ;  /* 0x0000000405047291 */ /* 0x002fcc000f8ec03f */
[----:B------:R-:W-:Y:S01]  /*12300*/  MOV R22, UR4 ;  /* 0x0000000400167c02 */ /* 0x000fe20008000f00 */
[C---:B0-----:R-:W-:Y:S01]  /*12310*/  IMAD.SHL.U32 R0, R5.reuse, 0x8, RZ ;  /* 0x0000000805007824 */ /* 0x041fe200078e00ff */
[----:B------:R-:W-:-:S04]  /*12320*/  LOP3.LUT R4, R5, 0x7f, RZ, 0xc0, !PT ;  /* 0x0000007f05047812 */ /* 0x000fc800078ec0ff */
[----:B------:R-:W-:Y:S01]  /*12330*/  LOP3.LUT R2, R0, 0x1f8, RZ, 0xc0, !PT ;  /* 0x000001f800027812 */ /* 0x000fe200078ec0ff */
[----:B------:R-:W-:Y:S01]  /*12340*/  IMAD.SHL.U32 R3, R4, 0x8, RZ ;  /* 0x0000000804037824 */ /* 0x000fe200078e00ff */
[----:B------:R-:W-:Y:S02]  /*12350*/  SHF.R.U32.HI R4, RZ, 0x3, R4 ;  /* 0x00000003ff047819 */ /* 0x000fe40000011604 */
[----:B------:R-:W-:-:S04]  /*12360*/  LOP3.LUT R2, R2, 0x38, R5, 0x78, !PT ;  /* 0x0000003802027812 */ /* 0x000fc800078e7805 */
[----:B------:R-:W-:Y:S01]  /*12370*/  LOP3.LUT R3, R2, 0x200, R3, 0xf8, !PT ;  /* 0x0000020002037812 */ /* 0x000fe200078ef803 */
[----:B------:R-:W-:-:S05]  /*12380*/  IMAD.SHL.U32 R2, R5, 0x10, RZ ;  /* 0x0000001005027824 */ /* 0x000fca00078e00ff */
[----:B------:R-:W-:Y:S01]  /*12390*/  LOP3.LUT R0, R4, 0x70, R2, 0xf8, !PT ;  /* 0x0000007004007812 */ /* 0x000fe200078ef802 */
[----:B------:R-:W-:Y:S02]  /*123a0*/  IMAD R2, R3, 0x2, R22 ;  /* 0x0000000203027824 */ /* 0x000fe400078e0216 */
[----:B------:R-:W-:-:S03]  /*123b0*/  IMAD.MOV.U32 R0, RZ, RZ, 0x1 ;  /* 0x00000001ff007424 */ /* 0x000fc600078e00ff */
[----:B------:R2:W-:Y:S04]  /*123c0*/  STL [R1+0xc], R2 ;  /* 0x00000c0201007387 */ /* 0x0005e80000100800 */
[----:B------:R2:W-:Y:S02]  /*123d0*/  STL [R1+0x4], R0 ;  /* 0x0000040001007387 */ /* 0x0005e40000100800 */
.L_x_2505:
[----:B0-2---:R-:W0:Y:S02]  /*123e0*/  LDC.64 R2, c[0x0][0xc88] ;  /* 0x00032200ff027b82 */ /* 0x005e240000000a00 */
[----:B0-----:R-:W-:-:S05]  /*123f0*/  IMAD.WIDE R2, R19, 0x4, R2 ;  /* 0x0000000413027825 */ /* 0x001fca00078e0202 */
[----:B------:R-:W2:Y:S01]  /*12400*/  LDG.E R13, desc[UR40][R2.64] ;  /* 0x00000028020d7981 */ /* 0x000ea2000c1e1900 */
[----:B------:R-:W-:Y:S05]  /*12410*/  YIELD ;  /* 0x0000000000007946 */ /* 0x000fea0003800000 */
[----:B------:R-:W-:Y:S01]  /*12420*/  ULDC.64 UR4, c[0x0][0xa28] ;  /* 0x00028a0000047ab9 */ /* 0x000fe20000000a00 */
[----:B------:R-:W-:Y:S01]  /*12430*/  ULDC.64 UR6, c[0x0][0xa00] ;  /* 0x0002800000067ab9 */ /* 0x000fe20000000a00 */
[----:B------:R-:W-:Y:S02]  /*12440*/  ISETP.NE.U32.AND P0, PT, RZ, UR4, PT ;  /* 0x00000004ff007c0c */ /* 0x000fe4000bf05070 */
[----:B-1----:R-:W-:Y:S01]  /*12450*/  CS2R R8, SRZ ;  /* 0x0000000000087805 */ /* 0x002fe2000001ff00 */
[----:B------:R-:W-:Y:S01]  /*12460*/  ULDC.64 UR8, c[0x0][0xa18] ;  /* 0x0002860000087ab9 */ /* 0x000fe20000000a00 */
[----:B------:R-:W-:-:S02]  /*12470*/  ISETP.NE.AND.EX P1, PT, RZ, UR5, PT, P0 ;  /* 0x00000005ff007c0c */ /* 0x000fc4000bf25300 */
[----:B------:R-:W-:-:S04]  /*12480*/  ISETP.NE.U32.AND P0, PT, RZ, UR6, PT ;  /* 0x00000006ff007c0c */ /* 0x000fc8000bf05070 */
[----:B------:R-:W-:Y:S02]  /*12490*/  ISETP.NE.AND.EX P0, PT, RZ, UR7, PT, P0 ;  /* 0x00000007ff007c0c */ /* 0x000fe4000bf05300 */
[----:B--2---:R-:W-:Y:S01]  /*124a0*/  SHF.R.S32.HI R0, RZ, 0x1f, R13 ;  /* 0x0000001fff007819 */ /* 0x004fe2000001140d */
[----:B------:R-:W-:-:S04]  /*124b0*/  IMAD.SHL.U32 R24, R13, 0x4, RZ ;  /* 0x000000040d187824 */ /* 0x000fc800078e00ff */
[C---:B------:R-:W-:Y:S01]  /*124c0*/  @P1 LEA R4, P2, R13.reuse, UR4, 0x2 ;  /* 0x000000040d041c11 */ /* 0x040fe2000f8410ff */
[----:B------:R-:W-:Y:S01]  /*124d0*/  STL [R1+0x10], R13 ;  /* 0x0000100d01007387 */ /* 0x000fe20000100800 */
[C-C-:B------:R-:W-:Y:S02]  /*124e0*/  SHF.L.U64.HI R25, R13.reuse, 0x2, R0.reuse ;  /* 0x000000020d197819 */ /* 0x140fe40000010200 */
[----:B------:R-:W-:Y:S01]  /*124f0*/  @P1 LEA.HI.X R5, R13, UR5, R0, 0x2, P2 ;  /* 0x000000050d051c11 */ /* 0x000fe200090f1400 */
[----:B------:R-:W-:Y:S01]  /*12500*/  ULDC.64 UR4, c[0x0][0xa08] ;  /* 0x0002820000047ab9 */ /* 0x000fe20000000a00 */
[C---:B------:R-:W-:Y:S01]  /*12510*/  IADD3 R2, P2, R24.reuse, UR6, RZ ;  /* 0x0000000618027c10 */ /* 0x040fe2000ff5e0ff */
[----:B------:R0:W-:Y:S03]  /*12520*/  STL [R1+0x30], R0 ;  /* 0x0000300001007387 */ /* 0x0001e60000100800 */
[C---:B------:R-:W-:Y:S01]  /*12530*/  IADD3.X R3, R25.reuse, UR7, RZ, P2, !PT ;  /* 0x0000000719037c10 */ /* 0x040fe200097fe4ff */
[----:B------:R-:W-:Y:S01]  /*12540*/  ULDC.64 UR6, c[0x0][0xa10] ;  /* 0x0002840000067ab9 */ /* 0x000fe20000000a00 */
[----:B------:R-:W-:Y:S01]  /*12550*/  ISETP.NE.U32.AND P3, PT, RZ, UR8, PT ;  /* 0x00000008ff007c0c */ /* 0x000fe2000bf65070 */
[----:B------:R1:W5:Y:S01]  /*12560*/  @P1 LDG.E R8, desc[UR40][R4.64] ;  /* 0x0000002804081981 */ /* 0x000362000c1e1900 */
[----:B------:R-:W-:Y:S01]  /*12570*/  IADD3 R6, P4, R24, UR4, RZ ;  /* 0x0000000418067c10 */ /* 0x000fe2000ff9e0ff */
[----:B------:R-:W-:Y:S01]  /*12580*/  IMAD.MOV.U32 R29, RZ, RZ, RZ ;  /* 0x000000ffff1d7224 */ /* 0x000fe200078e00ff */
[----:B------:R-:W-:Y:S01]  /*12590*/  ISETP.NE.AND.EX P3, PT, RZ, UR9, PT, P3 ;  /* 0x00000009ff007c0c */ /* 0x000fe2000bf65330 */
[----:B------:R-:W2:Y:S01]  /*125a0*/  @P0 LDG.E R9, desc[UR40][R2.64] ;  /* 0x0000002802090981 */ /* 0x000ea2000c1e1900 */
[----:B------:R-:W-:Y:S01]  /*125b0*/  IADD3.X R7, R25, UR5, RZ, P4, !PT ;  /* 0x0000000519077c10 */ /* 0x000fe2000a7fe4ff */
[----:B0-----:R-:W-:Y:S01]  /*125c0*/  IMAD.MOV.U32 R0, RZ, RZ, RZ ;  /* 0x000000ffff007224 */ /* 0x001fe200078e00ff */
[----:B------:R-:W-:-:S02]  /*125d0*/  ISETP.NE.U32.AND P1, PT, RZ, UR4, PT ;  /* 0x00000004ff007c0c */ /* 0x000fc4000bf25070 */
[----:B------:R-:W-:Y:S02]  /*125e0*/  ISETP.NE.U32.AND P2, PT, RZ, UR6, PT ;  /* 0x00000006ff007c0c */ /* 0x000fe4000bf45070 */
[C---:B-1----:R-:W-:Y:S01]  /*125f0*/  IADD3 R4, P4, R24.reuse, UR6, RZ ;  /* 0x0000000618047c10 */ /* 0x042fe2000ff9e0ff */
[----:B------:R-:W-:Y:S01]  /*12600*/  ULDC UR4, c[0x0][0x288] ;  /* 0x0000a20000047ab9 */ /* 0x000fe20000000800 */
[----:B------:R-:W-:Y:S02]  /*12610*/  ISETP.NE.AND.EX P1, PT, RZ, UR5, PT, P1 ;  /* 0x00000005ff007c0c */ /* 0x000fe4000bf25310 */
[----:B------:R-:W-:Y:S02]  /*12620*/  IADD3.X R5, R25, UR7, RZ, P4, !PT ;  /* 0x0000000719057c10 */ /* 0x000fe4000a7fe4ff */
[----:B------:R-:W-:Y:S02]  /*12630*/  @P3 IADD3 R10, P4, R24, UR8, RZ ;  /* 0x00000008180a3c10 */ /* 0x000fe4000ff9e0ff */
[----:B------:R-:W-:-:S02]  /*12640*/  ISETP.NE.AND.EX P2, PT, RZ, UR7, PT, P2 ;  /* 0x00000007ff007c0c */ /* 0x000fc4000bf45320 */
[----:B------:R-:W-:-:S05]  /*12650*/  @P3 IADD3.X R11, R25, UR9, RZ, P4, !PT ;  /* 0x00000009190b3c10 */ /* 0x000fca000a7fe4ff */
[----:B------:R-:W5:Y:S06]  /*12660*/  @P1 LDG.E R29, desc[UR40][R6.64] ;  /* 0x00000028061d1981 */ /* 0x000f6c000c1e1900 */
        /* <DEDUP_REMOVED lines=14> */
[----:B------:R-:W-:Y:S01]  /*12750*/  MOV R12, R9 ;  /* 0x00000009000c7202 */ /* 0x000fe20000000f00 */
[----:B0-----:R-:W-:Y:S01]  /*12760*/  IMAD.U32 R9, RZ, RZ, UR5 ;  /* 0x00000005ff097e24 */ /* 0x001fe2000f8e00ff */
[----:B----4-:R-:W-:Y:S06]  /*12770*/  @P3 BRA `(.L_x_2384) ;  /* 0x0000000000143947 */ /* 0x010fec0003800000 */
[----:B------:R-:W-:Y:S05]  /*12780*/  @!P0 BRA `(.L_x_2384) ;  /* 0x0000000000108947 */ /* 0x000fea0003800000 */
[----:B------:R-:W2:Y:S04]  /*12790*/  LDG.E R11, desc[UR40][R2.64] ;  /* 0x00000028020b7981 */ /* 0x000ea8000c1e1900 */
[----:B------:R-:W2:Y:S02]  /*127a0*/  LDG.E R2, desc[UR40][R2.64+0x4] ;  /* 0x0000042802027981 */ /* 0x000ea4000c1e1900 */
[----:B--2---:R-:W-:-:S05]  /*127b0*/  IMAD.IADD R12, R2, 0x1, -R11 ;  /* 0x00000001020c7824 */ /* 0x004fca00078e0a0b */
[----:B------:R0:W-:Y:S02]  /*127c0*/  STL [R1+0x20], R12 ;  /* 0x0000200c01007387 */ /* 0x0001e40000100800 */
.L_x_2384:
        /* <DEDUP_REMOVED lines=10> */
.L_x_2385:
[----:B------:R-:W-:Y:S05]  /*12870*/  @!P1 BRA `(.L_x_2386) ;  /* 0x00000000000c9947 */ /* 0x000fea0003800000 */
[----:B------:R-:W2:Y:S04]  /*12880*/  LDG.E R10, desc[UR40][R6.64] ;  /* 0x00000028060a7981 */ /* 0x000ea8000c1e1900 */
[----:B------:R-:W2:Y:S02]  /*12890*/  LDG.E R6, desc[UR40][R6.64+0x4] ;  /* 0x0000042806067981 */ /* 0x000ea4000c1e1900 */
[----:B--2---:R-:W-:-:S07]  /*128a0*/  IMAD.IADD R10, R6, 0x1, -R10 ;  /* 0x00000001060a7824 */ /* 0x004fce00078e0a0a */
.L_x_2386:
[----:B-1----:R-:W2:Y:S01]  /*128b0*/  @P2 LDG.E R2, desc[UR40][R4.64] ;  /* 0x0000002804022981 */ /* 0x002ea2000c1e1900 */
[----:B------:R-:W1:Y:S01]  /*128c0*/  LDC R3, c[0x0][0x448] ;  /* 0x00011200ff037b82 */ /* 0x000e620000000800 */
[----:B-----5:R-:W-:Y:S02]  /*128d0*/  IMAD.IADD R10, R10, 0x1, -R8 ;  /* 0x000000010a0a7824 */ /* 0x020fe400078e0a08 */
[----:B------:R-:W2:Y:S01]  /*128e0*/  @P2 LDG.E R4, desc[UR40][R4.64+0x4] ;  /* 0x0000042804042981 */ /* 0x000ea2000c1e1900 */
[----:B-1----:R-:W-:-:S13]  /*128f0*/  ISETP.NE.AND P0, PT, R3, 0x1, PT ;  /* 0x000000010300780c */ /* 0x002fda0003f05270 */
[----:B------:R-:W1:Y:S01]  /*12900*/  @P0 LDC R3, c[0x0][0x450] ;  /* 0x00011400ff030b82 */ /* 0x000e620000000800 */
[----:B------:R-:W-:Y:S01]  /*12910*/  BSSY B0, `(.L_x_2387) ;  /* 0x00000ec000007945 */ /* 0x000fe20003800000 */
[----:B--2---:R-:W-:-:S06]  /*12920*/  @P2 IADD3 R9, -R2, R4, RZ ;  /* 0x0000000402092210 */ /* 0x004fcc0007ffe1ff */
[----:B------:R-:W2:Y:S01]  /*12930*/  @P0 LDC R4, c[0x0][0x44c] ;  /* 0x00011300ff040b82 */ /* 0x000ea20000000800 */
[----:B------:R-:W-:-:S04]  /*12940*/  IMAD R2, R17, 0xc0, RZ ;  /* 0x000000c011027824 */ /* 0x000fc800078e02ff */
[----:B------:R-:W-:-:S04]  /*12950*/  VIADD R2, R2, 0xbf ;  /* 0x000000bf02027836 */ /* 0x000fc80000000000 */
[----:B--2---:R-:W-:-:S05]  /*12960*/  @P0 IMAD.HI.U32 R4, R2, R4, RZ ;  /* 0x0000000402040227 */ /* 0x004fca00078e00ff */
[----:B-1----:R-:W-:Y:S01]  /*12970*/  @P0 SHF.R.U32.HI R2, RZ, R3, R4 ;  /* 0x00000003ff020219 */ /* 0x002fe20000011604 */
[----:B------:R-:W-:-:S05]  /*12980*/  IMAD.IADD R3, R10, 0x1, R9 ;  /* 0x000000010a037824 */ /* 0x000fca00078e0209 */
[C---:B------:R-:W-:Y:S01]  /*12990*/  IADD3 R20, R3.reuse, 0x80, -R12 ;  /* 0x0000008003147810 */ /* 0x040fe20007ffe80c */
[----:B------:R-:W-:-:S04]  /*129a0*/  VIADD R3, R3, 0x7f ;  /* 0x0000007f03037836 */ /* 0x000fc80000000000 */
[----:B------:R-:W-:Y:S01]  /*129b0*/  IMAD.IADD R2, R20, 0x1, R2 ;  /* 0x0000000114027824 */ /* 0x000fe200078e0202 */
[----:B------:R-:W-:-:S04]  /*129c0*/  SHF.R.S32.HI R4, RZ, 0x1f, R3 ;  /* 0x0000001fff047819 */ /* 0x000fc80000011403 */
[----:B------:R-:W-:Y:S02]  /*129d0*/  LEA.HI R4, R4, R3, RZ, 0x7 ;  /* 0x0000000304047211 */ /* 0x000fe400078f38ff */
[----:B------:R-:W-:-:S04]  /*129e0*/  SHF.R.S32.HI R3, RZ, 0x1f, R2 ;  /* 0x0000001fff037819 */ /* 0x000fc80000011402 */
[----:B------:R-:W-:Y:S02]  /*129f0*/  LEA.HI R3, R3, R2, RZ, 0x7 ;  /* 0x0000000203037211 */ /* 0x000fe400078f38ff */
[----:B------:R-:W-:Y:S02]  /*12a00*/  SHF.R.S32.HI R21, RZ, 0x7, R4 ;  /* 0x00000007ff157819 */ /* 0x000fe40000011404 */
[----:B------:R-:W-:-:S04]  /*12a10*/  SHF.R.S32.HI R3, RZ, 0x7, R3 ;  /* 0x00000007ff037819 */ /* 0x000fc80000011403 */
[----:B------:R-:W-:-:S05]  /*12a20*/  VIMNMX R2, R21, R3, PT ;  /* 0x0000000315027248 */ /* 0x000fca0003fe0100 */
[--C-:B------:R-:W-:Y:S02]  /*12a30*/  IMAD R2, R2, 0x80, -R10.reuse ;  /* 0x0000008002027824 */ /* 0x100fe400078e0a0a */
[----:B------:R-:W-:-:S03]  /*12a40*/  IMAD.MOV R10, RZ, RZ, -R10 ;  /* 0x000000ffff0a7224 */ /* 0x000fc600078e0a0a */
[----:B------:R-:W-:Y:S02]  /*12a50*/  VIMNMX R2, R2, R9, PT ;  /* 0x0000000902027248 */ /* 0x000fe40003fe0100 */
[----:B------:R-:W-:-:S04]  /*12a60*/  VIMNMX R10, RZ, R10, !PT ;  /* 0x0000000aff0a7248 */ /* 0x000fc80007fe0100 */
[----:B------:R-:W-:Y:S02]  /*12a70*/  ISETP.GT.AND P0, PT, R2, R10, PT ;  /* 0x0000000a0200720c */ /* 0x000fe40003f04270 */
[----:B------:R-:W-:-:S11]  /*12a80*/  SHF.R.U32.HI R3, RZ, 0x7, R10 ;  /* 0x00000007ff037819 */ /* 0x000fd6000001160a */
[----:B------:R-:W-:-:S05]  /*12a90*/  @P0 VIADD R2, R2, 0x7f ;  /* 0x0000007f02020836 */ /* 0x000fca0000000000 */
[----:B------:R-:W-:-:S04]  /*12aa0*/  @P0 SHF.R.S32.HI R4, RZ, 0x1f, R2 ;  /* 0x0000001fff040819 */ /* 0x000fc80000011402 */
[----:B------:R-:W-:Y:S02]  /*12ab0*/  @P0 LEA.HI R2, R4, R2, RZ, 0x7 ;  /* 0x0000000204020211 */ /* 0x000fe400078f38ff */
[----:B------:R-:W-:Y:S02]  /*12ac0*/  MOV R4, R3 ;  /* 0x0000000300047202 */ /* 0x000fe40000000f00 */
[----:B------:R-:W-:-:S04]  /*12ad0*/  @P0 SHF.R.S32.HI R4, RZ, 0x7, R2 ;  /* 0x00000007ff040819 */ /* 0x000fc80000011402 */
[----:B------:R-:W-:Y:S02]  /*12ae0*/  ISETP.GT.AND P1, PT, R4, R3, PT ;  /* 0x000000030400720c */ /* 0x000fe40003f24270 */
[----:B------:R-:W-:-:S11]  /*12af0*/  PLOP3.LUT P0, PT, PT, PT, PT, 0x80, 0x0 ;  /* 0x000000000000781c */ /* 0x000fd60003f0f070 */
        /* <DEDUP_REMOVED lines=8> */
.L_x_2558:
[----:B--2---:R-:W-:Y:S02]  /*12b80*/  ISETP.NE.AND P0, PT, R14, RZ, PT ;  /* 0x000000ff0e00720c */ /* 0x004fe40003f05270 */
[----:B------:R-:W-:-:S11]  /*12b90*/  PLOP3.LUT P6, PT, PT, PT, PT, 0x8, 0x0 ;  /* 0x000000000000781c */ /* 0x000fd60003fce170 */
[----:B------:R-:W-:Y:S05]  /*12ba0*/  @P0 BRA `(.L_x_2390) ;  /* 0x00000000000c0947 */ /* 0x000fea0003800000 */
[----:B------:R-:W-:-:S03]  /*12bb0*/  UMOV UR4, 0xffffffff ;  /* 0xffffffff00047882 */ /* 0x000fc60000000000 */
[----:B------:R-:W-:Y:S05]  /*12bc0*/  BRA.DIV UR4, `(.L_x_2391) ;  /* 0x0000006604447947 */ /* 0x000fea000b800000 */
[----:B------:R-:W-:-:S13]  /*12bd0*/  ELECT P6, URZ, PT ;  /* 0x00000000003f782f */ /* 0x000fda00038c0000 */
.L_x_2390:
        /* <DEDUP_REMOVED lines=9> */
.L_x_2561:
[----:B------:R-:W-:Y:S05]  /*12c70*/  BSYNC B1 ;  /* 0x0000000000017941 */ /* 0x000fea0003800000 */
.L_x_2392:
[----:B------:R-:W-:Y:S04]  /*12c80*/  BSSY B1, `(.L_x_2394) ;  /* 0x0000050000017945 */ /* 0x000fe80003800000 */
[----:B------:R-:W-:Y:S05]  /*12c90*/  @!P6 BRA `(.L_x_2395) ;  /* 0x000000040038e947 */ /* 0x000fea0003800000 */
[----:B------:R-:W2:Y:S01]  /*12ca0*/  LDL R6, [R1+0x4] ;  /* 0x0000040001067983 */ /* 0x000ea20000100800 */
[----:B-1----:R-:W-:Y:S01]  /*12cb0*/  IMAD R5, R28, 0x8, R22 ;  /* 0x000000081c057824 */ /* 0x002fe200078e0216 */
[----:B------:R-:W1:Y:S01]  /*12cc0*/  S2R R7, SR_TID.X ;  /* 0x0000000000077919 */ /* 0x000e620000002100 */
[----:B------:R-:W-:Y:S01]  /*12cd0*/  BSSY B2, `(.L_x_2396) ;  /* 0x0000006000027945 */ /* 0x000fe20003800000 */
[----:B-1----:R-:W-:-:S04]  /*12ce0*/  LOP3.LUT R7, R7, 0x7f, RZ, 0xc0, !PT ;  /* 0x0000007f07077812 */ /* 0x002fc800078ec0ff */
[----:B------:R-:W-:Y:S02]  /*12cf0*/  ISETP.NE.AND P1, PT, R7, RZ, PT ;  /* 0x000000ff0700720c */ /* 0x000fe40003f25270 */
[----:B--2---:R-:W-:-:S04]  /*12d00*/  SHF.L.U32 R6, R6, 0x1f, RZ ;  /* 0x0000001f06067819 */ /* 0x004fc800000006ff */
[----:B------:R-:W1:Y:S02]  /*12d10*/  SYNCS.PHASECHK.TRANS64.TRYWAIT P0, [R5+URZ+0x168a0], R6 ;  /* 0x0168a006050075a7 */ /* 0x000e64000800017f */
[----:B-1----:R-:W-:Y:S05]  /*12d20*/  @!P0 BRA `(.L_x_2397) ;  /* 0x0000006400208947 */ /* 0x002fea0003800000 */
.L_x_2562:
[----:B------:R-:W-:Y:S05]  /*12d30*/  BSYNC B2 ;  /* 0x0000000000027941 */ /* 0x000fea0003800000 */
.L_x_2396:
        /* <DEDUP_REMOVED lines=9> */
.L_x_2399:
[----:B------:R-:W-:Y:S05]  /*12dd0*/  BSYNC B2 ;  /* 0x0000000000027941 */ /* 0x000fea0003800000 */
.L_x_2398:
[----:B------:R-:W-:Y:S01]  /*12de0*/  IMAD.MOV.U32 R11, RZ, RZ, RZ ;  /* 0x000000ffff0b7224 */ /* 0x000fe200078e00ff */
[----:B------:R-:W-:Y:S01]  /*12df0*/  UIADD3 UR4, UP0, UR38, 0x570, URZ ;  /* 0x0000057026047890 */ /* 0x000fe2000ff1e03f */
[----:B------:R-:W-:Y:S01]  /*12e00*/  IMAD R7, R4, 0x80, R0 ;  /* 0x0000008004077824 */ /* 0x000fe200078e0200 */
[----:B------:R-:W-:Y:S01]  /*12e10*/  PLOP3.LUT P0, PT, PT, PT, PT, 0x80, 0x0 ;  /* 0x000000000000781c */ /* 0x000fe20003f0f070 */
[C---:B------:R-:W-:Y:S01]  /*12e20*/  IMAD R8, R28.reuse, 0x4000, R22 ;  /* 0x000040001c087824 */ /* 0x040fe200078e0216 */
[----:B------:R-:W-:Y:S01]  /*12e30*/  R2UR UR10, R11 ;  /* 0x000000000b0a72ca */ /* 0x000fe200000e0000 */
[----:B------:R-:W-:Y:S01]  /*12e40*/  IMAD.SHL.U32 R10, R28, 0x2000, RZ ;  /* 0x000020001c0a7824 */ /* 0x000fe200078e00ff */
[----:B------:R-:W-:Y:S01]  /*12e50*/  IADD3 R7, R7, -0x80, RZ ;  /* 0xffffff8007077810 */ /* 0x000fe20007ffe0ff */
[----:B------:R-:W-:Y:S01]  /*12e60*/  VIADD R8, R8, 0xe400 ;  /* 0x0000e40008087836 */ /* 0x000fe20000000000 */
[----:B------:R-:W-:Y:S01]  /*12e70*/  UIADD3.X UR5, URZ, UR39, URZ, UP0, !UPT ;  /* 0x000000273f057290 */ /* 0x000fe200087fe43f */
[----:B------:R-:W-:Y:S01]  /*12e80*/  VIADD R9, R5, 0x16890 ;  /* 0x0001689005097836 */ /* 0x000fe20000000000 */
[----:B------:R-:W-:Y:S01]  /*12e90*/  UMOV UR6, 0x0 ;  /* 0x0000000000067882 */ /* 0x000fe20000000000 */
[----:B------:R-:W-:-:S09]  /*12ea0*/  UMOV UR7, 0x12f00000 ;  /* 0x12f0000000077882 */ /* 0x000fd20000000000 */
.L_x_2400:
        /* <DEDUP_REMOVED lines=10> */
[----:B------:R-:W2:Y:S01]  /*12f50*/  SYNCS.PHASECHK.TRANS64.TRYWAIT P0, [R5+URZ+0x168c0], R6 ;  /* 0x0168c006050075a7 */ /* 0x000ea2000800017f */
[----:B------:R-:W-:Y:S04]  /*12f60*/  BSSY B2, `(.L_x_2401) ;  /* 0x0000002000027945 */ /* 0x000fe80003800000 */
[----:B--2---:R-:W-:Y:S05]  /*12f70*/  @!P0 BRA `(.L_x_2402) ;  /* 0x0000006000a08947 */ /* 0x004fea0003800000 */
.L_x_2563:
[----:B------:R-:W-:Y:S05]  /*12f80*/  BSYNC B2 ;  /* 0x0000000000027941 */ /* 0x000fea0003800000 */
.L_x_2401:
[----:B------:R-:W-:Y:S01]  /*12f90*/  BSSY B2, `(.L_x_2403) ;  /* 0x000000b000027945 */ /* 0x000fe20003800000 */
[----:B------:R-:W-:Y:S02]  /*12fa0*/  IMAD.MOV.U32 R8, RZ, RZ, 0x0 ;  /* 0x00000000ff087424 */ /* 0x000fe400078e00ff */
[----:B------:R-:W-:Y:S01]  /*12fb0*/  IMAD.MOV.U32 R9, RZ, RZ, 0x12f00000 ;  /* 0x12f00000ff097424 */ /* 0x000fe200078e00ff */
[----:B------:R-:W-:Y:S06]  /*12fc0*/  @P1 BRA `(.L_x_2404) ;  /* 0x00000000001c1947 */ /* 0x000fec0003800000 */
[----:B0-----:R-:W0:Y:S01]  /*12fd0*/  S2R R12, SR_TID.X ;  /* 0x00000000000c7919 */ /* 0x001e220000002100 */
[----:B-12---:R-:W-:-:S04]  /*12fe0*/  IMAD.MOV.U32 R6, RZ, RZ, 0x4000 ;  /* 0x00004000ff067424 */ /* 0x006fc800078e00ff */
[----:B------:R3:W-:Y:S01]  /*12ff0*/  SYNCS.ARRIVE.TRANS64 RZ, [R5+URZ+0x168b0], R6 ;  /* 0x0168b00605ff79a7 */ /* 0x0007e2000800003f */
[----:B0-----:R-:W-:-:S04]  /*13000*/  LOP3.LUT R12, R12, 0x1f, RZ, 0xc0, !PT ;  /* 0x0000001f0c0c7812 */ /* 0x001fc800078ec0ff */
[----:B------:R-:W-:-:S13]  /*13010*/  ISETP.NE.AND P0, PT, R12, RZ, PT ;  /* 0x000000ff0c00720c */ /* 0x000fda0003f05270 */
[----:B---3--:R-:W-:Y:S05]  /*13020*/  @!P0 BRA `(.L_x_2404) ;  /* 0x0000000000048947 */ /* 0x008fea0003800000 */
[----:B------:R-:W-:Y:S01]  /*13030*/  BPT.TRAP 0x1 ;  /* 0x000000040000795c */ /* 0x000fe20000300000 */
.L_x_2404:
[----:B------:R-:W-:Y:S05]  /*13040*/  BSYNC B2 ;  /* 0x0000000000027941 */ /* 0x000fea0003800000 */
.L_x_2403:
[----:B------:R-:W-:Y:S01]  /*13050*/  R2UR UR10, R11 ;  /* 0x000000000b0a72ca */ /* 0x000fe200000e0000 */
[----:B-12---:R-:W-:Y:S01]  /*13060*/  IMAD R6, R10, 0x2, R22 ;  /* 0x000000020a067824 */ /* 0x006fe200078e0216 */
[----:B------:R-:W-:Y:S01]  /*13070*/  R2UR UR6, R8 ;  /* 0x00000000080672ca */ /* 0x000fe200000e0000 */
[----:B------:R-:W-:Y:S01]  /*13080*/  UIADD3 UR4, UP0, UR38, 0x670, URZ ;  /* 0x0000067026047890 */ /* 0x000fe2000ff1e03f */
[----:B------:R-:W-:Y:S01]  /*13090*/  R2UR UR7, R9 ;  /* 0x00000000090772ca */ /* 0x000fe200000e0000 */
[----:B------:R-:W-:Y:S01]  /*130a0*/  VIADD R6, R6, 0x400 ;  /* 0x0000040006067836 */ /* 0x000fe20000000000 */
[----:B------:R-:W-:Y:S01]  /*130b0*/  PLOP3.LUT P0, PT, PT, PT, PT, 0x80, 0x0 ;  /* 0x000000000000781c */ /* 0x000fe20003f0f070 */
[----:B------:R-:W-:Y:S01]  /*130c0*/  UIADD3.X UR5, URZ, UR39, URZ, UP0, !UPT ;  /* 0x000000273f057290 */ /* 0x000fe200087fe43f */
[----:B------:R-:W-:-:S11]  /*130d0*/  IADD3 R5, R5, 0x168b0, RZ ;  /* 0x000168b005057810 */ /* 0x000fd60007ffe0ff */
.L_x_2405:
        /* <DEDUP_REMOVED lines=10> */
.L_x_2395:
[----:B------:R-:W-:Y:S05]  /*13180*/  BSYNC B1 ;  /* 0x0000000000017941 */ /* 0x000fea0003800000 */
.L_x_2394:
[----:B------:R-:W2:Y:S01]  /*13190*/  LDL.LU R8, [R1+0x4] ;  /* 0x0000040001087983 */ /* 0x000ea20000300800 */
[----:B------:R-:W-:Y:S01]  /*131a0*/  VIADD R28, R28, 0x1 ;  /* 0x000000011c1c7836 */ /* 0x000fe20000000000 */
[----:B------:R-:W-:Y:S01]  /*131b0*/  PLOP3.LUT P0, PT, PT, PT, PT, 0x8, 0x0 ;  /* 0x000000000000781c */ /* 0x000fe20003f0e170 */
[----:B------:R-:W-:-:S03]  /*131c0*/  VIADD R4, R4, 0xfffffffe ;  /* 0xfffffffe04047836 */ /* 0x000fc60000000000 */
[----:B------:R-:W-:Y:S02]  /*131d0*/  ISETP.NE.AND P1, PT, R28, 0x2, PT ;  /* 0x000000021c00780c */ /* 0x000fe40003f25270 */
[----:B------:R-:W-:Y:S02]  /*131e0*/  ISETP.GE.AND P2, PT, R4, R3, PT ;  /* 0x000000030400720c */ /* 0x000fe40003f46270 */
[----:B-1----:R-:W-:Y:S02]  /*131f0*/  SEL R5, RZ, 0x1, P1 ;  /* 0x00000001ff057807 */ /* 0x002fe40000800000 */
[----:B------:R-:W-:Y:S02]  /*13200*/  SEL R28, R28, RZ, P1 ;  /* 0x000000ff1c1c7207 */ /* 0x000fe40000800000 */
[----:B--2---:R-:W-:-:S05]  /*13210*/  LOP3.LUT R8, R8, R5, RZ, 0x3c, !PT ;  /* 0x0000000508087212 */ /* 0x004fca00078e3cff */
[----:B------:R1:W-:Y:S02]  /*13220*/  STL [R1+0x4], R8 ;  /* 0x0000040801007387 */ /* 0x0003e40000100800 */
[----:B------:R-:W-:Y:S05]  /*13230*/  @!P2 BRA `(.L_x_2388) ;  /* 0x000000040064a947 */ /* 0x000fea0003800000 */
.L_x_2418:
[----:B------:R-:W-:Y:S05]  /*13240*/  YIELD ;  /* 0x0000000000007946 */ /* 0x000fea0003800000 */
[----:B------:R-:W-:Y:S04]  /*13250*/  BSSY B1, `(.L_x_2406) ;  /* 0x000004d000017945 */ /* 0x000fe80003800000 */
[----:B--2---:R-:W-:Y:S05]  /*13260*/  @!P6 BRA `(.L_x_2407) ;  /* 0x00000004002ce947 */ /* 0x004fea0003800000 */
[----:B------:R-:W2:Y:S01]  /*13270*/  LDL R6, [R1+0x4] ;  /* 0x0000040001067983 */ /* 0x000ea20000100800 */
[----:B------:R-:W3:Y:S02]  /*13280*/  S2R R5, SR_TID.X ;  /* 0x0000000000057919 */ /* 0x000ee40000002100 */
[----:B---3--:R-:W-:Y:S01]  /*13290*/  LOP3.LUT R7, R5, 0x7f, RZ, 0xc0, !PT ;  /* 0x0000007f05077812 */ /* 0x008fe200078ec0ff */
[----:B------:R-:W-:Y:S01]  /*132a0*/  IMAD R5, R28, 0x8, R22 ;  /* 0x000000081c057824 */ /* 0x000fe200078e0216 */
[----:B------:R-:W-:Y:S02]  /*132b0*/  BSSY B2, `(.L_x_2408) ;  /* 0x0000005000027945 */ /* 0x000fe40003800000 */
[----:B------:R-:W-:Y:S02]  /*132c0*/  ISETP.NE.AND P2, PT, R7, RZ, PT ;  /* 0x000000ff0700720c */ /* 0x000fe40003f45270 */
[----:B--2---:R-:W-:-:S04]  /*132d0*/  SHF.L.U32 R6, R6, 0x1f, RZ ;  /* 0x0000001f06067819 */ /* 0x004fc800000006ff */
[----:B------:R-:W2:Y:S02]  /*132e0*/  SYNCS.PHASECHK.TRANS64.TRYWAIT P1, [R5+URZ+0x168a0], R6 ;  /* 0x0168a006050075a7 */ /* 0x000ea4000802017f */
[----:B--2---:R-:W-:Y:S05]  /*132f0*/  @!P1 BRA `(.L_x_2409) ;  /* 0x0000005c00d49947 */ /* 0x004fea0003800000 */
.L_x_2564:
[----:B------:R-:W-:Y:S05]  /*13300*/  BSYNC B2 ;  /* 0x0000000000027941 */ /* 0x000fea0003800000 */
.L_x_2408:
[----:B------:R-:W-:Y:S04]  /*13310*/  BSSY B2, `(.L_x_2410) ;  /* 0x0000009000027945 */ /* 0x000fe80003800000 */
[----:B------:R-:W-:Y:S05]  /*13320*/  @P2 BRA `(.L_x_2411) ;  /* 0x00000000001c2947 */ /* 0x000fea0003800000 */
[----:B------:R-:W1:Y:S02]  /*13330*/  S2R R7, SR_TID.X ;  /* 0x0000000000077919 */ /* 0x000e640000002100 */
[----:B-1----:R-:W-:Y:S01]  /*13340*/  LOP3.LUT R8, R7, 0x1f, RZ, 0xc0, !PT ;  /* 0x0000001f07087812 */ /* 0x002fe200078ec0ff */
[----:B------:R-:W-:-:S03]  /*13350*/  IMAD.MOV.U32 R7, RZ, RZ, 0x4000 ;  /* 0x00004000ff077424 */ /* 0x000fc600078e00ff */
[----:B------:R-:W-:Y:S01]  /*13360*/  ISETP.NE.AND P1, PT, R8, RZ, PT ;  /* 0x000000ff0800720c */ /* 0x000fe20003f25270 */
[----:B------:R3:W-:-:S12]  /*13370*/  SYNCS.ARRIVE.TRANS64 RZ, [R5+URZ+0x16890], R7 ;  /* 0x0168900705ff79a7 */ /* 0x0007d8000800003f */
[----:B---3--:R-:W-:Y:S05]  /*13380*/  @!P1 BRA `(.L_x_2411) ;  /* 0x0000000000049947 */ /* 0x008fea0003800000 */
[----:B------:R-:W-:Y:S01]  /*13390*/  BPT.TRAP 0x1 ;  /* 0x000000040000795c */ /* 0x000fe20000300000 */
.L_x_2411:
[----:B------:R-:W-:Y:S05]  /*133a0*/  BSYNC B2 ;  /* 0x0000000000027941 */ /* 0x000fea0003800000 */
.L_x_2410:
[----:B------:R-:W-:Y:S01]  /*133b0*/  IMAD.MOV.U32 R11, RZ, RZ, RZ ;  /* 0x000000ffff0b7224 */ /* 0x000fe200078e00ff */
[----:B------:R-:W-:Y:S01]  /*133c0*/  UIADD3 UR4, UP0, UR38, 0x570, URZ ;  /* 0x0000057026047890 */ /* 0x000fe2000ff1e03f */
[----:B------:R-:W-:Y:S01]  /*133d0*/  IMAD R7, R28, 0x4000, R22 ;  /* 0x000040001c077824 */ /* 0x000fe200078e0216 */
[----:B------:R-:W-:Y:S01]  /*133e0*/  PLOP3.LUT P1, PT, PT, PT, PT, 0x80, 0x0 ;  /* 0x000000000000781c */ /* 0x000fe20003f2f070 */
[----:B------:R-:W-:Y:S01]  /*133f0*/  VIADD R9, R5, 0x16890 ;  /* 0x0001689005097836 */ /* 0x000fe20000000000 */
[----:B------:R-:W-:Y:S01]  /*13400*/  R2UR UR10, R11 ;  /* 0x000000000b0a72ca */ /* 0x000fe200000e0000 */
[----:B------:R-:W-:Y:S01]  /*13410*/  VIADD R10, R7, 0xe400 ;  /* 0x0000e400070a7836 */ /* 0x000fe20000000000 */
[----:B-1----:R-:W-:Y:S01]  /*13420*/  LEA R8, R4, R0, 0x7 ;  /* 0x0000000004087211 */ /* 0x002fe200078e38ff */
[----:B------:R-:W-:Y:S01]  /*13430*/  UIADD3.X UR5, URZ, UR39, URZ, UP0, !UPT ;  /* 0x000000273f057290 */ /* 0x000fe200087fe43f */
[----:B------:R-:W-:Y:S01]  /*13440*/  UMOV UR6, 0x0 ;  /* 0x0000000000067882 */ /* 0x000fe20000000000 */
[----:B------:R-:W-:-:S10]  /*13450*/  UMOV UR7, 0x12f00000 ;  /* 0x12f0000000077882 */ /* 0x000fd40000000000 */
.L_x_2412:
        /* <DEDUP_REMOVED lines=13> */
.L_x_2565:
[----:B------:R-:W-:Y:S05]  /*13530*/  BSYNC B2 ;  /* 0x0000000000027941 */ /* 0x000fea0003800000 */
.L_x_2413:
[----:B------:R-:W-:Y:S01]  /*13540*/  BSSY B2, `(.L_x_2415) ;  /* 0x000000b000027945 */ /* 0x000fe20003800000 */
[----:B0-----:R-:W-:Y:S02]  /*13550*/  IMAD.MOV.U32 R12, RZ, RZ, 0x0 ;  /* 0x00000000ff0c7424 */ /* 0x001fe400078e00ff */
[----:B------:R-:W-:Y:S01]  /*13560*/  IMAD.MOV.U32 R13, RZ, RZ, 0x12f00000 ;  /* 0x12f00000ff0d7424 */ /* 0x000fe200078e00ff */
[----:B------:R-:W-:Y:S06]  /*13570*/  @P2 BRA `(.L_x_2416) ;  /* 0x00000000001c2947 */ /* 0x000fec0003800000 */
[----:B------:R-:W0:Y:S01]  /*13580*/  S2R R9, SR_TID.X ;  /* 0x0000000000097919 */ /* 0x000e220000002100 */
[----:B-12---:R-:W-:-:S04]  /*13590*/  IMAD.MOV.U32 R6, RZ, RZ, 0x4000 ;  /* 0x00004000ff067424 */ /* 0x006fc800078e00ff */
[----:B------:R3:W-:Y:S01]  /*135a0*/  SYNCS.ARRIVE.TRANS64 RZ, [R5+URZ+0x168b0], R6 ;  /* 0x0168b00605ff79a7 */ /* 0x0007e2000800003f */
[----:B0-----:R-:W-:-:S04]  /*135b0*/  LOP3.LUT R9, R9, 0x1f, RZ, 0xc0, !PT ;  /* 0x0000001f09097812 */ /* 0x001fc800078ec0ff */
[----:B------:R-:W-:-:S13]  /*135c0*/  ISETP.NE.AND P1, PT, R9, RZ, PT ;  /* 0x000000ff0900720c */ /* 0x000fda0003f25270 */
[----:B---3--:R-:W-:Y:S05]  /*135d0*/  @!P1 BRA `(.L_x_2416) ;  /* 0x0000000000049947 */ /* 0x008fea0003800000 */
[----:B------:R-:W-:Y:S01]  /*135e0*/  BPT.TRAP 0x1 ;  /* 0x000000040000795c */ /* 0x000fe20000300000 */
.L_x_2416:
[----:B------:R-:W-:Y:S05]  /*135f0*/  BSYNC B2 ;  /* 0x0000000000027941 */ /* 0x000fea0003800000 */
.L_x_2415:
[----:B------:R-:W-:Y:S01]  /*13600*/  R2UR UR10, R11 ;  /* 0x000000000b0a72ca */ /* 0x000fe200000e0000 */
[----:B------:R-:W-:Y:S01]  /*13610*/  UIADD3 UR4, UP0, UR38, 0x670, URZ ;  /* 0x0000067026047890 */ /* 0x000fe2000ff1e03f */
[----:B------:R-:W-:Y:S01]  /*13620*/  R2UR UR6, R12 ;  /* 0x000000000c0672ca */ /* 0x000fe200000e0000 */
[----:B------:R-:W-:Y:S01]  /*13630*/  VIADD R7, R7, 0x400 ;  /* 0x0000040007077836 */ /* 0x000fe20000000000 */
[----:B------:R-:W-:Y:S01]  /*13640*/  R2UR UR7, R13 ;  /* 0x000000000d0772ca */ /* 0x000fe200000e0000 */
[----:B-12---:R-:W-:Y:S01]  /*13650*/  VIADD R5, R5, 0x168b0 ;  /* 0x000168b005057836 */ /* 0x006fe20000000000 */
[----:B------:R-:W-:Y:S01]  /*13660*/  PLOP3.LUT P1, PT, PT, PT, PT, 0x80, 0x0 ;  /* 0x000000000000781c */ /* 0x000fe20003f2f070 */
[----:B------:R-:W-:-:S12]  /*13670*/  UIADD3.X UR5, URZ, UR39, URZ, UP0, !UPT ;  /* 0x000000273f057290 */ /* 0x000fd800087fe43f */
.L_x_2417:
        /* <DEDUP_REMOVED lines=10> */
.L_x_2407:
[----:B------:R-:W-:Y:S05]  /*13720*/  BSYNC B1 ;  /* 0x0000000000017941 */ /* 0x000fea0003800000 */
.L_x_2406:
[----:B------:R-:W2:Y:S01]  /*13730*/  LDL.LU R6, [R1+0x4] ;  /* 0x0000040001067983 */ /* 0x000ea20000300800 */
[----:B------:R-:W-:Y:S02]  /*13740*/  IADD3 R28, R28, 0x1, RZ ;  /* 0x000000011c1c7810 */ /* 0x000fe40007ffe0ff */
[C---:B------:R-:W-:Y:S01]  /*13750*/  ISETP.GT.AND P2, PT, R4.reuse, R3, PT ;  /* 0x000000030400720c */ /* 0x040fe20003f44270 */
[----:B------:R-:W-:Y:S01]  /*13760*/  VIADD R4, R4, 0xffffffff ;  /* 0xffffffff04047836 */ /* 0x000fe20000000000 */
[----:B------:R-:W-:-:S04]  /*13770*/  ISETP.NE.AND P1, PT, R28, 0x2, PT ;  /* 0x000000021c00780c */ /* 0x000fc80003f25270 */
[----:B------:R-:W-:Y:S02]  /*13780*/  SEL R5, RZ, 0x1, P1 ;  /* 0x00000001ff057807 */ /* 0x000fe40000800000 */
[----:B------:R-:W-:Y:S02]  /*13790*/  SEL R28, R28, RZ, P1 ;  /* 0x000000ff1c1c7207 */ /* 0x000fe40000800000 */
[----:B--2---:R-:W-:-:S05]  /*137a0*/  LOP3.LUT R6, R6, R5, RZ, 0x3c, !PT ;  /* 0x0000000506067212 */ /* 0x004fca00078e3cff */
[----:B------:R2:W-:Y:S01]  /*137b0*/  STL [R1+0x4], R6 ;  /* 0x0000040601007387 */ /* 0x0005e20000100800 */
[----:B------:R-:W-:Y:S05]  /*137c0*/  @P2 BRA `(.L_x_2418) ;  /* 0xfffffff8009c2947 */ /* 0x000fea000383ffff */
.L_x_2388:
[----:B------:R-:W-:Y:S05]  /*137d0*/  BSYNC B0 ;  /* 0x0000000000007941 */ /* 0x000fea0003800000 */
.L_x_2387:
[----:B------:R-:W3:Y:S01]  /*137e0*/  LDC R0, c[0x0][0x448] ;  /* 0x00011200ff007b82 */ /* 0x000ee20000000800 */
[----:B------:R-:W-:Y:S01]  /*137f0*/  IMAD.MOV.U32 R2, RZ, RZ, 0xc0 ;  /* 0x000000c0ff027424 */ /* 0x000fe200078e00ff */
[----:B------:R-:W-:Y:S05]  /*13800*/  @!P0 WARPSYNC.ALL ;  /* 0x0000000000008948 */ /* 0x000fea0003800000 */
[----:B------:R-:W-:Y:S01]  /*13810*/  IMAD R2, R17, R2, 0xbf ;  /* 0x000000bf11027424 */ /* 0x000fe200078e0202 */
[----:B------:R-:W-:Y:S01]  /*13820*/  BSSY B7, `(.L_x_2419) ;  /* 0x0000363000077945 */ /* 0x000fe20003800000 */
[----:B------:R-:W-:Y:S01]  /*13830*/  @!P0 BAR.SYNC.DEFER_BLOCKING 0xc, 0x200 ;  /* 0x0308000000008b1d */ /* 0x000fe20000010000 */
[----:B---3--:R-:W-:-:S13]  /*13840*/  ISETP.NE.AND P1, PT, R0, 0x1, PT ;  /* 0x000000010000780c */ /* 0x008fda0003f25270 */
[----:B------:R-:W3:Y:S08]  /*13850*/  @P1 LDC R3, c[0x0][0x44c] ;  /* 0x00011300ff031b82 */ /* 0x000ef00000000800 */
[----:B------:R-:W4:Y:S01]  /*13860*/  @P1 LDC R0, c[0x0][0x450] ;  /* 0x00011400ff001b82 */ /* 0x000f220000000800 */
[----:B---3--:R-:W-:-:S05]  /*13870*/  @P1 IMAD.HI.U32 R3, R2, R3, RZ ;  /* 0x0000000302031227 */ /* 0x008fca00078e00ff */
[----:B----4-:R-:W-:-:S05]  /*13880*/  @P1 SHF.R.U32.HI R2, RZ, R0, R3 ;  /* 0x00000000ff021219 */ /* 0x010fca0000011603 */
[----:B------:R-:W-:-:S05]  /*13890*/  IMAD.IADD R2, R20, 0x1, R2 ;  /* 0x0000000114027824 */ /* 0x000fca00078e0202 */
[----:B------:R-:W-:-:S04]  /*138a0*/  SHF.R.S32.HI R0, RZ, 0x1f, R2 ;  /* 0x0000001fff007819 */ /* 0x000fc80000011402 */
[----:B------:R-:W-:-:S04]  /*138b0*/  LEA.HI R0, R0, R2, RZ, 0x7 ;  /* 0x0000000200007211 */ /* 0x000fc800078f38ff */
[----:B------:R-:W-:-:S04]  /*138c0*/  SHF.R.S32.HI R0, RZ, 0x7, R0 ;  /* 0x00000007ff007819 */ /* 0x000fc80000011400 */
[----:B------:R-:W-:-:S04]  /*138d0*/  VIMNMX R4, R21, R0, PT ;  /* 0x0000000015047248 */ /* 0x000fc80003fe0100 */
[----:B------:R-:W-:Y:S01]  /*138e0*/  ISETP.GT.AND P0, PT, R4, RZ, PT ;  /* 0x000000ff0400720c */ /* 0x000fe20003f04270 */
[----:B------:R3:W-:-:S12]  /*138f0*/  STL [R1+0x18], R4 ;  /* 0x0000180401007387 */ /* 0x0007d80000100800 */
[----:B---3--:R-:W-:Y:S05]  /*13900*/  @P0 BRA `(.L_x_2420) ;  /* 0x0000000000440947 */ /* 0x008fea0003800000 */
[----:B------:R-:W3:Y:S02]  /*13910*/  S2R R5, SR_TID.X ;  /* 0x0000000000057919 */ /* 0x000ee40000002100 */
[----:B---3--:R-:W-:-:S04]  /*13920*/  LOP3.LUT R5, R5, 0x7f, RZ, 0xc0, !PT ;  /* 0x0000007f05057812 */ /* 0x008fc800078ec0ff */
[----:B------:R-:W-:-:S13]  /*13930*/  ISETP.NE.AND P0, PT, R5, RZ, PT ;  /* 0x000000ff0500720c */ /* 0x000fda0003f05270 */
[----:B------:R-:W-:Y:S05]  /*13940*/  @P0 BRA `(.L_x_2421) ;  /* 0x0000003400400947 */ /* 0x000fea0003800000 */
[----:B------:R-:W3:Y:S01]  /*13950*/  S2R R5, SR_LANEID ;  /* 0x0000000000057919 */ /* 0x000ee20000000000 */
[----:B------:R-:W-:Y:S01]  /*13960*/  VOTEU.ANY UR4, UPT, PT ;  /* 0x0000000000047886 */ /* 0x000fe200038e0100 */
[----:B------:R-:W4:Y:S01]  /*13970*/  LDC.64 R2, c[0x0][0xc60] ;  /* 0x00031800ff027b82 */ /* 0x000f220000000a00 */
[----:B------:R-:W3:Y:S02]  /*13980*/  FLO.U32 R0, UR4 ;  /* 0x0000000400007d00 */ /* 0x000ee400080e0000 */
[----:B---3--:R-:W-:-:S06]  /*13990*/  ISETP.EQ.U32.AND P0, PT, R0, R5, PT ;  /* 0x000000050000720c */ /* 0x008fcc0003f02070 */
[----:B------:R-:W4:Y:S07]  /*139a0*/  POPC R5, UR4 ;  /* 0x0000000400057d09 */ /* 0x000f2e0008000000 */
[----:B----4-:R-:W3:Y:S01]  /*139b0*/  @P0 ATOMG.E.ADD.STRONG.GPU PT, R3, desc[UR40][R2.64], R5 ;  /* 0x00000005020309a8 */ /* 0x010ee200081ee1e8 */
[----:B------:R-:W4:Y:S02]  /*139c0*/  S2R R4, SR_LTMASK ;  /* 0x0000000000047919 */ /* 0x000f240000003900 */
[----:B----4-:R-:W-:-:S04]  /*139d0*/  LOP3.LUT R4, R4, UR4, RZ, 0xc0, !PT ;  /* 0x0000000404047c12 */ /* 0x010fc8000f8ec0ff */
[----:B------:R-:W4:Y:S01]  /*139e0*/  POPC R7, R4 ;  /* 0x0000000400077309 */ /* 0x000f220000000000 */
[----:B---3--:R-:W4:Y:S02]  /*139f0*/  SHFL.IDX PT, R0, R3, R0, 0x1f ;  /* 0x00001f0003007589 */ /* 0x008f2400000e0000 */
[----:B----4-:R-:W-:Y:S01]  /*13a00*/  IADD3 R16, R0, UR36, R7 ;  /* 0x0000002400107c10 */ /* 0x010fe2000fffe007 */
[----:B------:R-:W-:Y:S06]  /*13a10*/  BRA `(.L_x_2421) ;  /* 0x00000034000c7947 */ /* 0x000fec0003800000 */
.L_x_2420:
        /* <DEDUP_REMOVED lines=10> */
[----:B------:R-:W3:Y:S01]  /*13ac0*/  LDC.64 R2, c[0x4][R2] ;  /* 0x0100000002027b82 */ /* 0x000ee20000000a00 */
[----:B------:R-:W-:Y:S02]  /*13ad0*/  IMAD.U32 R5, RZ, RZ, UR7 ;  /* 0x00000007ff057e24 */ /* 0x000fe4000f8e00ff */
[----:B--2---:R-:W-:Y:S02]  /*13ae0*/  IMAD.U32 R6, RZ, RZ, UR8 ;  /* 0x00000008ff067e24 */ /* 0x004fe4000f8e00ff */
[----:B------:R-:W-:-:S02]  /*13af0*/  IMAD.U32 R10, RZ, RZ, UR4 ;  /* 0x00000004ff0a7e24 */ /* 0x000fc4000f8e00ff */
[----:B------:R-:W-:Y:S02]  /*13b00*/  IMAD.U32 R11, RZ, RZ, UR5 ;  /* 0x00000005ff0b7e24 */ /* 0x000fe4000f8e00ff */
[----:B-1----:R-:W-:Y:S02]  /*13b10*/  IMAD.MOV.U32 R8, RZ, RZ, 0x70 ;  /* 0x00000070ff087424 */ /* 0x002fe400078e00ff */
[----:B0-----:R-:W-:Y:S02]  /*13b20*/  IMAD.MOV.U32 R12, RZ, RZ, 0x1 ;  /* 0x00000001ff0c7424 */ /* 0x001fe400078e00ff */
[----:B------:R-:W-:-:S07]  /*13b30*/  IMAD.MOV.U32 R13, RZ, RZ, RZ ;  /* 0x000000ffff0d7224 */ /* 0x000fce00078e00ff */
[----:B------:R-:W-:-:S07]  /*13b40*/  LEPC R20, `(.L_x_2423) ;  /* 0x000000001014794e */ /* 0x000fce0000000000 */
[----:B---3--:R-:W-:Y:S05]  /*13b50*/  CALL.ABS.NOINC R2 ;  /* 0x0000000002007343 */ /* 0x008fea0003c00000 */
.L_x_2423:
[----:B------:R-:W-:Y:S05]  /*13b60*/  BSYNC B6 ;  /* 0x0000000000067941 */ /* 0x000fea0003800000 */
.L_x_2422:
        /* <DEDUP_REMOVED lines=8> */
[----:B------:R3:W4:Y:S01]  /*13bf0*/  LDC.64 R2, c[0x4][R0] ;  /* 0x0100000000027b82 */ /* 0x0007220000000a00 */
[----:B------:R-:W-:Y:S01]  /*13c00*/  IMAD.U32 R4, RZ, RZ, UR6 ;  /* 0x00000006ff047e24 */ /* 0x000fe2000f8e00ff */
[----:B------:R-:W-:Y:S01]  /*13c10*/  MOV R5, UR7 ;  /* 0x0000000700057c02 */ /* 0x000fe20008000f00 */
[----:B--2---:R-:W-:Y:S02]  /*13c20*/  IMAD.U32 R6, RZ, RZ, UR8 ;  /* 0x00000008ff067e24 */ /* 0x004fe4000f8e00ff */
[----:B------:R-:W-:Y:S02]  /*13c30*/  IMAD.U32 R7, RZ, RZ, UR9 ;  /* 0x00000009ff077e24 */ /* 0x000fe4000f8e00ff */
[----:B------:R-:W-:-:S02]  /*13c40*/  IMAD.U32 R10, RZ, RZ, UR4 ;  /* 0x00000004ff0a7e24 */ /* 0x000fc4000f8e00ff */
[----:B------:R-:W-:Y:S02]  /*13c50*/  IMAD.U32 R11, RZ, RZ, UR5 ;  /* 0x00000005ff0b7e24 */ /* 0x000fe4000f8e00ff */
[----:B-1----:R-:W-:Y:S02]  /*13c60*/  IMAD.MOV.U32 R8, RZ, RZ, 0x70 ;  /* 0x00000070ff087424 */ /* 0x002fe400078e00ff */
[----:B0-----:R-:W-:Y:S02]  /*13c70*/  IMAD.MOV.U32 R12, RZ, RZ, 0x1 ;  /* 0x00000001ff0c7424 */ /* 0x001fe400078e00ff */
[----:B---3--:R-:W-:-:S07]  /*13c80*/  IMAD.MOV.U32 R13, RZ, RZ, RZ ;  /* 0x000000ffff0d7224 */ /* 0x008fce00078e00ff */
[----:B------:R-:W-:-:S07]  /*13c90*/  LEPC R20, `(.L_x_2426) ;  /* 0x000000001014794e */ /* 0x000fce0000000000 */
[----:B----4-:R-:W-:Y:S05]  /*13ca0*/  CALL.ABS.NOINC R2 ;  /* 0x0000000002007343 */ /* 0x010fea0003c00000 */
.L_x_2426:
[----:B------:R-:W-:Y:S01]  /*13cb0*/  MOV R2, 0x0 ;  /* 0x0000000000027802 */ /* 0x000fe20000000f00 */
[----:B------:R-:W-:Y:S01]  /*13cc0*/  ULDC.64 UR4, c[0x4][0xa8] ;  /* 0x01002a0000047ab9 */ /* 0x000fe20000000a00 */
[----:B------:R-:W-:Y:S01]  /*13cd0*/  ULDC.64 UR6, c[0x4][0xb0] ;  /* 0x01002c0000067ab9 */ /* 0x000fe20000000a00 */
[----:B------:R-:W-:Y:S01]  /*13ce0*/  ULDC.64 UR8, c[0x4][0x18] ;  /* 0x0100060000087ab9 */ /* 0x000fe20000000a00 */
[----:B------:R-:W-:Y:S01]  /*13cf0*/  MOV R4, UR4 ;  /* 0x0000000400047c02 */ /* 0x000fe20008000f00 */
[----:B------:R-:W-:Y:S01]  /*13d00*/  IMAD.U32 R5, RZ, RZ, UR5 ;  /* 0x00000005ff057e24 */ /* 0x000fe2000f8e00ff */
[----:B------:R-:W0:Y:S01]  /*13d10*/  LDC.64 R2, c[0x4][R2] ;  /* 0x0100000002027b82 */ /* 0x000e220000000a00 */
[----:B------:R-:W-:Y:S01]  /*13d20*/  IMAD.U32 R6, RZ, RZ, UR6 ;  /* 0x00000006ff067e24 */ /* 0x000fe2000f8e00ff */
[----:B------:R-:W-:Y:S01]  /*13d30*/  MOV R13, RZ ;  /* 0x000000ff000d7202 */ /* 0x000fe20000000f00 */
[----:B------:R-:W-:Y:S02]  /*13d40*/  IMAD.U32 R7, RZ, RZ, UR7 ;  /* 0x00000007ff077e24 */ /* 0x000fe4000f8e00ff */
[----:B------:R-:W-:-:S02]  /*13d50*/  IMAD.U32 R10, RZ, RZ, UR8 ;  /* 0x00000008ff0a7e24 */ /* 0x000fc4000f8e00ff */
[----:B------:R-:W-:Y:S02]  /*13d60*/  IMAD.U32 R11, RZ, RZ, UR9 ;  /* 0x00000009ff0b7e24 */ /* 0x000fe4000f8e00ff */
[----:B------:R-:W-:Y:S02]  /*13d70*/  IMAD.MOV.U32 R8, RZ, RZ, 0x70 ;  /* 0x00000070ff087424 */ /* 0x000fe400078e00ff */
[----:B------:R-:W-:-:S07]  /*13d80*/  IMAD.MOV.U32 R12, RZ, RZ, 0x1 ;  /* 0x00000001ff0c7424 */ /* 0x000fce00078e00ff */
[----:B------:R-:W-:-:S07]  /*13d90*/  LEPC R20, `(.L_x_2425) ;  /* 0x000000001014794e */ /* 0x000fce0000000000 */
[----:B0-----:R-:W-:Y:S05]  /*13da0*/  CALL.ABS.NOINC R2 ;  /* 0x0000000002007343 */ /* 0x001fea0003c00000 */
.L_x_2425:
[----:B------:R-:W-:Y:S05]  /*13db0*/  BSYNC B6 ;  /* 0x0000000000067941 */ /* 0x000fea0003800000 */
.L_x_2424:
[----:B------:R-:W-:Y:S01]  /*13dc0*/  ULDC.64 UR4, c[0x0][0x9f8] ;  /* 0x00027e0000047ab9 */ /* 0x000fe20000000a00 */
[----:B------:R-:W3:Y:S01]  /*13dd0*/  LDL R20, [R1+0x18] ;  /* 0x0000180001147983 */ /* 0x000ee20000100800 */
[----:B------:R-:W-:Y:S01]  /*13de0*/  ISETP.NE.U32.AND P0, PT, RZ, UR4, PT ;  /* 0x00000004ff007c0c */ /* 0x000fe2000bf05070 */
[----:B------:R-:W4:Y:S03]  /*13df0*/  LDC.64 R2, c[0x0][0x418] ;  /* 0x00010600ff027b82 */ /* 0x000f260000000a00 */
[----:B------:R-:W-:-:S13]  /*13e00*/  ISETP.NE.AND.EX P0, PT, RZ, UR5, PT, P0 ;  /* 0x00000005ff007c0c */ /* 0x000fda000bf05300 */
[----:B------:R-:W-:-:S04]  /*13e10*/  @P0 IADD3 R24, P1, R24, UR4, RZ ;  /* 0x0000000418180c10 */ /* 0x000fc8000ff3e0ff */
[----:B------:R-:W-:Y:S01]  /*13e20*/  @P0 IADD3.X R25, R25, UR5, RZ, P1, !PT ;  /* 0x0000000519190c10 */ /* 0x000fe20008ffe4ff */
[----:B------:R-:W-:-:S04]  /*13e30*/  ULDC.64 UR4, c[0x0][0xa08] ;  /* 0x0002820000047ab9 */ /* 0x000fc80000000a00 */
[----:B------:R3:W5:Y:S01]  /*13e40*/  @P0 LDG.E R26, desc[UR40][R24.64] ;  /* 0x00000028181a0981 */ /* 0x000762000c1e1900 */
[----:B----4-:R-:W-:Y:S01]  /*13e50*/  LOP3.LUT P0, RZ, R2, UR4, RZ, 0xfc, !PT ;  /* 0x0000000402ff7c12 */ /* 0x010fe2000f80fcff */
[----:B------:R-:W-:-:S03]  /*13e60*/  UMOV UR4, 0xffffffff ;  /* 0xffffffff00047882 */ /* 0x000fc60000000000 */
[----:B------:R-:W-:Y:S01]  /*13e70*/  LOP3.LUT P0, RZ, R3, UR5, RZ, 0xfc, P0 ;  /* 0x0000000503ff7c12 */ /* 0x000fe2000800fcff */
[----:B---3--:R-:W-:Y:S01]  /*13e80*/  VIADD R25, R20, 0xffffffff ;  /* 0xffffffff14197836 */ /* 0x008fe20000000000 */
[----:B-----5:R-:W-:Y:S02]  /*13e90*/  SHF.R.S32.HI R7, RZ, 0x1f, R26 ;  /* 0x0000001fff077819 */ /* 0x020fe4000001141a */
[----:B------:R-:W-:-:S03]  /*13ea0*/  SEL R24, R26, RZ, !P0 ;  /* 0x000000ff1a187207 */ /* 0x000fc60004000000 */
[----:B------:R3:W-:Y:S01]  /*13eb0*/  STL [R1+0x8], R7 ;  /* 0x0000080701007387 */ /* 0x0007e20000100800 */
[----:B------:R-:W-:Y:S05]  /*13ec0*/  BRA.DIV UR4, `(.L_x_2427) ;  /* 0x0000005604087947 */ /* 0x000fea000b800000 */
[----:B------:R-:W4:Y:S02]  /*13ed0*/  S2R R0, SR_TID.X ;  /* 0x0000000000007919 */ /* 0x000f240000002100 */
[----:B----4-:R-:W-:-:S04]  /*13ee0*/  SHF.R.U32.HI R0, RZ, 0x5, R0 ;  /* 0x00000005ff007819 */ /* 0x010fc80000011600 */
[----:B------:R-:W-:-:S05]  /*13ef0*/  LOP3.LUT R0, R0, 0x3, RZ, 0xc0, !PT ;  /* 0x0000000300007812 */ /* 0x000fca00078ec0ff */
[----:B------:R4:W0:Y:S02]  /*13f00*/  SHFL.IDX PT, R14, R0, RZ, 0x1f ;  /* 0x00001fff000e7589 */ /* 0x00082400000e0000 */
.L_x_2568:
[----:B----4-:R-:W4:Y:S01]  /*13f10*/  LDL.LU R0, [R1] ;  /* 0x0000000001007983 */ /* 0x010f220000300800 */
[----:B------:R-:W-:Y:S02]  /*13f20*/  PLOP3.LUT P1, PT, PT, PT, PT, 0x8, 0x0 ;  /* 0x000000000000781c */ /* 0x000fe40003f2e170 */
[----:B0-----:R-:W-:Y:S02]  /*13f30*/  ISETP.NE.AND P0, PT, R14, RZ, PT ;  /* 0x000000ff0e00720c */ /* 0x001fe40003f05270 */
[----:B----4-:R-:W-:-:S09]  /*13f40*/  LOP3.LUT R0, R0, 0xfffffffe, RZ, 0xc0, !PT ;  /* 0xfffffffe00007812 */ /* 0x010fd200078ec0ff */
[----:B------:R-:W-:-:S05]  /*13f50*/  @P1 LOP3.LUT R0, R0, 0x1, RZ, 0xfc, !PT ;  /* 0x0000000100001812 */ /* 0x000fca00078efcff */
[----:B------:R0:W-:Y:S01]  /*13f60*/  STL [R1], R0 ;  /* 0x0000000001007387 */ /* 0x0001e20000100800 */
[----:B------:R-:W-:Y:S05]  /*13f70*/  @P0 BRA `(.L_x_2428) ;  /* 0x0000000000f40947 */ /* 0x000fea0003800000 */
[----:B------:R-:W-:-:S03]  /*13f80*/  UMOV UR4, 0xffffffff ;  /* 0xffffffff00047882 */ /* 0x000fc60000000000 */
[----:B------:R-:W-:Y:S05]  /*13f90*/  BRA.DIV UR4, `(.L_x_2429) ;  /* 0x0000005604087947 */ /* 0x000fea000b800000 */
[----:B------:R-:W-:-:S13]  /*13fa0*/  ELECT P6, URZ, PT ;  /* 0x00000000003f782f */ /* 0x000fda00038c0000 */
.L_x_2571:
[----:B------:R-:W-:Y:S05]  /*13fb0*/  @!P6 BRA `(.L_x_2428) ;  /* 0x0000000000e4e947 */ /* 0x000fea0003800000 */
[----:B------:R-:W-:-:S04]  /*13fc0*/  ISETP.NE.U32.AND P0, PT, R2, RZ, PT ;  /* 0x000000ff0200720c */ /* 0x000fc80003f05070 */
[----:B------:R-:W-:-:S13]  /*13fd0*/  ISETP.NE.AND.EX P0, PT, R3, RZ, PT, P0 ;  /* 0x000000ff0300720c */ /* 0x000fda0003f05300 */
[----:B------:R-:W-:Y:S05]  /*13fe0*/  @!P0 BRA `(.L_x_2430) ;  /* 0x0000000000448947 */ /* 0x000fea0003800000 */
[----:B--2---:R-:W2:Y:S01]  /*13ff0*/  LDC R6, c[0x0][0x43c] ;  /* 0x00010f00ff067b82 */ /* 0x004ea20000000800 */
[----:B------:R-:W-:Y:S01]  /*14000*/  ULDC.64 UR4, c[0x0][0x428] ;  /* 0x00010a0000047ab9 */ /* 0x000fe20000000a00 */
[----:B--2---:R-:W-:-:S13]  /*14010*/  ISETP.NE.AND P0, PT, R6, 0x1, PT ;  /* 0x000000010600780c */ /* 0x004fda0003f05270 */
[----:B------:R-:W0:Y:S02]  /*14020*/  @P0 LDC.64 R4, c[0x0][0x440] ;  /* 0x00011000ff040b82 */ /* 0x000e240000000a00 */
[----:B0-----:R-:W-:-:S04]  /*14030*/  @P0 IMAD.HI.U32 R0, R25, R4, RZ ;  /* 0x0000000419000227 */ /* 0x001fc800078e00ff */
        /* <DEDUP_REMOVED lines=12> */
.L_x_2430:
[----:B0-----:R-:W-:Y:S01]  /*14100*/  IMAD R0, R23, 0x8, R22 ;  /* 0x0000000817007824 */ /* 0x001fe200078e0216 */
[----:B----4-:R-:W-:-:S04]  /*14110*/  SHF.L.U32 R2, R27, 0x1f, RZ ;  /* 0x0000001f1b027819 */ /* 0x010fc800000006ff */
[----:B------:R-:W0:Y:S02]  /*14120*/  SYNCS.PHASECHK.TRANS64.TRYWAIT P0, [R0+URZ+0x16840], R2 ;  /* 0x01684002000075a7 */ /* 0x000e24000800017f */
[----:B0-----:R-:W-:Y:S05]  /*14130*/  @!P0 BRA `(.L_x_2431) ;  /* 0x0000005000c08947 */ /* 0x001fea0003800000 */
.L_x_2572:
[----:B------:R-:W4:Y:S02]  /*14140*/  S2R R3, SR_TID.X ;  /* 0x0000000000037919 */ /* 0x000f240000002100 */
[----:B----4-:R-:W-:-:S04]  /*14150*/  LOP3.LUT R3, R3, 0x7f, RZ, 0xc0, !PT ;  /* 0x0000007f03037812 */ /* 0x010fc800078ec0ff */
[----:B------:R-:W-:-:S13]  /*14160*/  ISETP.NE.AND P0, PT, R3, RZ, PT ;  /* 0x000000ff0300720c */ /* 0x000fda0003f05270 */
[----:B------:R-:W-:Y:S05]  /*14170*/  @P0 BRA `(.L_x_2432) ;  /* 0x00000000001c0947 */ /* 0x000fea0003800000 */
[----:B------:R-:W4:Y:S01]  /*14180*/  S2R R3, SR_TID.X ;  /* 0x0000000000037919 */ /* 0x000f220000002100 */
[----:B0-----:R-:W-:-:S04]  /*14190*/  IMAD.MOV.U32 R2, RZ, RZ, 0x4000 ;  /* 0x00004000ff027424 */ /* 0x001fc800078e00ff */
[----:B------:R0:W-:Y:S01]  /*141a0*/  SYNCS.ARRIVE.TRANS64 RZ, [R0+URZ+0x16830], R2 ;  /* 0x0168300200ff79a7 */ /* 0x0001e2000800003f */
[----:B----4-:R-:W-:-:S04]  /*141b0*/  LOP3.LUT R3, R3, 0x1f, RZ, 0xc0, !PT ;  /* 0x0000001f03037812 */ /* 0x010fc800078ec0ff */
[----:B------:R-:W-:-:S13]  /*141c0*/  ISETP.NE.AND P0, PT, R3, RZ, PT ;  /* 0x000000ff0300720c */ /* 0x000fda0003f05270 */
[----:B0-----:R-:W-:Y:S05]  /*141d0*/  @!P0 BRA `(.L_x_2432) ;  /* 0x0000000000048947 */ /* 0x001fea0003800000 */
[----:B------:R-:W-:Y:S01]  /*141e0*/  BPT.TRAP 0x1 ;  /* 0x000000040000795c */ /* 0x000fe20000300000 */
.L_x_2432:
[----:B0-----:R-:W4:Y:S01]  /*141f0*/  LDL.LU R2, [R1] ;  /* 0x0000000001027983 */ /* 0x001f220000300800 */
        /* <DEDUP_REMOVED lines=17> */
[----:B----4-:R-:W-:-:S04]  /*14310*/  LOP3.LUT R2, R2, 0xfffffffe, RZ, 0xc0, !PT ;  /* 0xfffffffe02027812 */ /* 0x010fc800078ec0ff */
[----:B------:R-:W-:-:S05]  /*14320*/  @P0 LOP3.LUT R2, R2, 0x1, RZ, 0xfc, !PT ;  /* 0x0000000102020812 */ /* 0x000fca00078efcff */
[----:B------:R0:W-:Y:S01]  /*14330*/  STL [R1], R2 ;  /* 0x0000000201007387 */ /* 0x0001e20000100800 */
[----:B------:R-:W-:Y:S01]  /*14340*/  NOP ;  /* 0x0000000000007918 */ /* 0x000fe20000000000 */
.L_x_2428:
[----:B------:R-:W4:Y:S04]  /*14350*/  LDL.LU R4, [R1+0x1c] ;  /* 0x00001c0001047983 */ /* 0x000f280000300800 */
[----:B--2---:R-:W2:Y:S04]  /*14360*/  LDL.LU R6, [R1+0x10] ;  /* 0x0000100001067983 */ /* 0x004ea80000300800 */
[----:B------:R-:W5:Y:S01]  /*14370*/  LDL.LU R3, [R1+0x30] ;  /* 0x0000300001037983 */ /* 0x000f620000300800 */
[----:B------:R-:W-:Y:S05]  /*14380*/  WARPSYNC.ALL ;  /* 0x0000000000007948 */ /* 0x000fea0003800000 */
[----:B0-----:R-:W-:Y:S01]  /*14390*/  ULDC.64 UR6, c[0x0][0xa00] ;  /* 0x0002800000067ab9 */ /* 0x001fe20000000a00 */
[----:B------:R-:W-:Y:S01]  /*143a0*/  ULDC.64 UR4, c[0x0][0x298] ;  /* 0x0000a60000047ab9 */ /* 0x000fe20000000a00 */
[----:B------:R-:W-:Y:S01]  /*143b0*/  BAR.SYNC.DEFER_BLOCKING 0x8, 0x200 ;  /* 0x0208000000007b1d */ /* 0x000fe20000010000 */
[----:B------:R-:W-:-:S02]  /*143c0*/  ISETP.NE.U32.AND P0, PT, RZ, UR6, PT ;  /* 0x00000006ff007c0c */ /* 0x000fc4000bf05070 */
[----:B------:R-:W-:Y:S02]  /*143d0*/  IADD3 R0, R22, 0x8400, RZ ;  /* 0x0000840016007810 */ /* 0x000fe40007ffe0ff */
[----:B------:R-:W-:Y:S01]  /*143e0*/  ISETP.NE.AND.EX P0, PT, RZ, UR7, PT, P0 ;  /* 0x00000007ff007c0c */ /* 0x000fe2000bf05300 */
[----:B------:R-:W-:Y:S01]  /*143f0*/  BSSY B6, `(.L_x_2433) ;  /* 0x0000020000067945 */ /* 0x000fe20003800000 */
[----:B------:R-:W-:Y:S02]  /*14400*/  LOP3.LUT P1, RZ, R0, 0x3ff, RZ, 0xc0, !PT ;  /* 0x000003ff00ff7812 */ /* 0x000fe4000782c0ff */
[----:B----4-:R-:W-:-:S05]  /*14410*/  SHF.R.S32.HI R2, RZ, 0x1f, R4 ;  /* 0x0000001fff027819 */ /* 0x010fca0000011404 */
[----:B------:R-:W-:Y:S01]  /*14420*/  IMAD R2, R2, UR4, RZ ;  /* 0x0000000402027c24 */ /* 0x000fe2000f8e02ff */
[----:B-----5:R-:W-:-:S03]  /*14430*/  SEL R3, R3, RZ, !P0 ;  /* 0x000000ff03037207 */ /* 0x020fc60004000000 */
[----:B------:R-:W-:Y:S01]  /*14440*/  IMAD R0, R4, UR5, R2 ;  /* 0x0000000504007c24 */ /* 0x000fe2000f8e0202 */
[----:B--2---:R-:W-:Y:S01]  /*14450*/  SEL R2, R6, RZ, !P0 ;  /* 0x000000ff06027207 */ /* 0x004fe20004000000 */
[----:B------:R-:W-:-:S05]  /*14460*/  IMAD.WIDE.U32 R4, R4, UR4, RZ ;  /* 0x0000000404047c25 */ /* 0x000fca000f8e00ff */
[----:B------:R-:W-:Y:S04]  /*14470*/  STL.64 [R1+0x28], R4 ;  /* 0x0000280401007387 */ /* 0x000fe80000100a00 */
[----:B------:R0:W-:Y:S04]  /*14480*/  STL [R1+0x10], R2 ;  /* 0x0000100201007387 */ /* 0x0001e80000100800 */
[----:B------:R2:W-:Y:S01]  /*14490*/  STL [R1+0x34], R3 ;  /* 0x0000340301007387 */ /* 0x0005e20000100800 */
[----:B0-----:R-:W-:Y:S01]  /*144a0*/  IMAD.IADD R2, R5, 0x1, R0 ;  /* 0x0000000105027824 */ /* 0x001fe200078e0200 */
        /* <DEDUP_REMOVED lines=9> */
[----:B-1----:R-:W-:Y:S01]  /*14540*/  MOV R8, 0x70 ;  /* 0x0000007000087802 */ /* 0x002fe20000000f00 */
[----:B------:R-:W0:Y:S01]  /*14550*/  LDC.64 R2, c[0x4][R2] ;  /* 0x0100000002027b82 */ /* 0x000e220000000a00 */
[----:B------:R-:W-:Y:S02]  /*14560*/  IMAD.U32 R5, RZ, RZ, UR5 ;  /* 0x00000005ff057e24 */ /* 0x000fe4000f8e00ff */
[----:B------:R-:W-:Y:S02]  /*14570*/  IMAD.U32 R6, RZ, RZ, UR6 ;  /* 0x00000006ff067e24 */ /* 0x000fe4000f8e00ff */
[----:B---3--:R-:W-:-:S02]  /*14580*/  IMAD.U32 R7, RZ, RZ, UR7 ;  /* 0x00000007ff077e24 */ /* 0x008fc4000f8e00ff */
[----:B------:R-:W-:Y:S02]  /*14590*/  IMAD.U32 R10, RZ, RZ, UR8 ;  /* 0x00000008ff0a7e24 */ /* 0x000fe4000f8e00ff */
[----:B------:R-:W-:Y:S02]  /*145a0*/  IMAD.U32 R11, RZ, RZ, UR9 ;  /* 0x00000009ff0b7e24 */ /* 0x000fe4000f8e00ff */
[----:B------:R-:W-:Y:S02]  /*145b0*/  IMAD.MOV.U32 R12, RZ, RZ, 0x1 ;  /* 0x00000001ff0c7424 */ /* 0x000fe400078e00ff */
[----:B------:R-:W-:-:S07]  /*145c0*/  IMAD.MOV.U32 R13, RZ, RZ, RZ ;  /* 0x000000ffff0d7224 */ /* 0x000fce00078e00ff */
[----:B------:R-:W-:-:S07]  /*145d0*/  LEPC R20, `(.L_x_2434) ;  /* 0x000000001014794e */ /* 0x000fce0000000000 */
[----:B0-----:R-:W-:Y:S05]  /*145e0*/  CALL.ABS.NOINC R2 ;  /* 0x0000000002007343 */ /* 0x001fea0003c00000 */
.L_x_2434:
[----:B------:R-:W-:Y:S05]  /*145f0*/  BSYNC B6 ;  /* 0x0000000000067941 */ /* 0x000fea0003800000 */
.L_x_2433:
[----:B--2---:R-:W2:Y:S01]  /*14600*/  LDL.LU R0, [R1+0x1c] ;  /* 0x00001c0001007983 */ /* 0x004ea20000300800 */
[----:B------:R-:W0:Y:S01]  /*14610*/  LDC R9, c[0x0][0x448] ;  /* 0x00011200ff097b82 */ /* 0x000e220000000800 */
[----:B------:R-:W-:Y:S01]  /*14620*/  ULDC.64 UR4, c[0x0][0x2d8] ;  /* 0x0000b60000047ab9 */ /* 0x000fe20000000a00 */
[----:B------:R-:W-:Y:S01]  /*14630*/  ULDC.64 UR6, c[0x0][0x2c8] ;  /* 0x0000b20000067ab9 */ /* 0x000fe20000000a00 */
[----:B------:R-:W2:Y:S01]  /*14640*/  LDL.LU.64 R2, [R1+0x28] ;  /* 0x0000280001027983 */ /* 0x000ea20000300a00 */
[----:B------:R-:W-:-:S03]  /*14650*/  ULDC.64 UR8, c[0x0][0x280] ;  /* 0x0000a00000087ab9 */ /* 0x000fc60000000a00 */
[----:B------:R-:W4:Y:S04]  /*14660*/  LDL.LU R20, [R1+0x30] ;  /* 0x0000300001147983 */ /* 0x000f280000300800 */
[----:B------:R-:W3:Y:S04]  /*14670*/  LDL.LU R21, [R1+0x34] ;  /* 0x0000340001157983 */ /* 0x000ee80000300800 */
[----:B------:R-:W3:Y:S04]  /*14680*/  LDL.LU R4, [R1+0x10] ;  /* 0x0000100001047983 */ /* 0x000ee80000300800 */
[----:B------:R0:W5:Y:S02]  /*14690*/  LDL R10, [R1+0xc] ;  /* 0x00000c00010a7983 */ /* 0x0001640000100800 */
[----:B0-----:R-:W-:-:S13]  /*146a0*/  ISETP.NE.AND P1, PT, R9, 0x1, PT ;  /* 0x000000010900780c */ /* 0x001fda0003f25270 */
[----:B------:R-:W0:Y:S08]  /*146b0*/  @P1 LDC R5, c[0x0][0x450] ;  /* 0x00011400ff051b82 */ /* 0x000e300000000800 */
[----:B-1----:R-:W1:Y:S01]  /*146c0*/  @P1 LDC R8, c[0x0][0x44c] ;  /* 0x00011300ff081b82 */ /* 0x002e620000000800 */
[----:B------:R-:W1:Y:S01]  /*146d0*/  S2R R11, SR_TID.X ;  /* 0x00000000000b7919 */ /* 0x000e620000002100 */
[----:B--2---:R-:W-:-:S02]  /*146e0*/  IMAD.MOV.U32 R3, RZ, RZ, R0 ;  /* 0x000000ffff037224 */ /* 0x004fc400078e0000 */
[----:B----4-:R-:W-:Y:S02]  /*146f0*/  IMAD R0, R20, UR4, RZ ;  /* 0x0000000414007c24 */ /* 0x010fe4000f8e02ff */
[C---:B------:R-:W-:Y:S01]  /*14700*/  IMAD.WIDE.U32 R2, R18.reuse, UR4, R2 ;  /* 0x0000000412027c25 */ /* 0x040fe2000f8e0002 */
[----:B------:R-:W2:Y:S03]  /*14710*/  S2R R20, SR_TID.X ;  /* 0x0000000000147919 */ /* 0x000ea60000002100 */
[----:B------:R-:W-:Y:S01]  /*14720*/  IMAD R0, R18, UR5, R0 ;  /* 0x0000000512007c24 */ /* 0x000fe2000f8e0200 */
[----:B------:R-:W-:-:S03]  /*14730*/  ULDC.64 UR4, c[0x0][0x2e0] ;  /* 0x0000b80000047ab9 */ /* 0x000fc60000000a00 */
[----:B------:R-:W-:Y:S02]  /*14740*/  IMAD.IADD R3, R3, 0x1, R0 ;  /* 0x0000000103037824 */ /* 0x000fe400078e0200 */
[----:B---3--:R-:W-:Y:S02]  /*14750*/  IMAD R0, R21, UR4, RZ ;  /* 0x0000000415007c24 */ /* 0x008fe4000f8e02ff */
        /* <DEDUP_REMOVED lines=13> */
[----:B0-----:R-:W-:-:S04]  /*14830*/  @P1 SHF.R.U32.HI R4, RZ, R5, R0 ;  /* 0x00000005ff041219 */ /* 0x001fc80000011600 */
[----:B------:R-:W-:-:S05]  /*14840*/  SHF.R.S32.HI R0, RZ, 0x1f, R4 ;  /* 0x0000001fff007819 */ /* 0x000fca0000011404 */
[----:B------:R-:W-:-:S04]  /*14850*/  IMAD R0, R0, UR4, RZ ;  /* 0x0000000400007c24 */ /* 0x000fc8000f8e02ff */
[C---:B------:R-:W-:Y:S01]  /*14860*/  IMAD R7, R4.reuse, UR5, R0 ;  /* 0x0000000504077c24 */ /* 0x040fe2000f8e0200 */
[C---:B------:R-:W-:Y:S01]  /*14870*/  IADD3 R0, -R4.reuse, RZ, RZ ;  /* 0x000000ff04007210 */ /* 0x040fe20007ffe1ff */
        /* <DEDUP_REMOVED lines=29> */
[----:B------:R-:W-:Y:S02]  /*14a50*/  LEA R5, P1, R2, UR8, 0x1 ;  /* 0x0000000802057c11 */ /* 0x000fe4000f8208ff */
[----:B------:R-:W-:Y:S02]  /*14a60*/  ISETP.GE.AND P0, PT, R20, UR4, PT ;  /* 0x0000000414007c0c */ /* 0x000fe4000bf06270 */
[----:B------:R-:W-:Y:S01]  /*14a70*/  IADD3 R6, R3, R6, RZ ;  /* 0x0000000603067210 */ /* 0x000fe20007ffe0ff */
        /* <DEDUP_REMOVED lines=106> */
[----:B0-----:R-:W-:-:S04]  /*15120*/  @!P1 LEA R6, P2, R20, R6, 0x1 ;  /* 0x0000000614069211 */ /* 0x001fc800078408ff */
[----:B------:R-:W-:-:S05]  /*15130*/  @!P1 IADD3.X R0, RZ, R0, RZ, P2, !PT ;  /* 0x00000000ff009210 */ /* 0x000fca00017fe4ff */
[----:B------:R-:W-:Y:S02]  /*15140*/  @!P1 IMAD.MOV.U32 R7, RZ, RZ, R0 ;  /* 0x000000ffff079224 */ /* 0x000fe400078e0000 */
[----:B------:R0:W1:Y:S04]  /*15150*/  SHFL.IDX PT, R0, R2, 0x3, 0x181f ;  /* 0x00781f0002007f89 */ /* 0x00006800000e0000 */
[----:B------:R0:W-:Y:S02]  /*15160*/  @!P1 LDGSTS.E.BYPASS.LTC128B.128 [R10+0xd400], desc[UR40][R6.64], !P0 ;  /* 0x0d400000060a9fae */ /* 0x0001e4000c101d68 */
.L_x_2597:
[----:B0-----:R-:W-:Y:S02]  /*15170*/  VIADD R2, R17, 0xb0 ;  /* 0x000000b011027836 */ /* 0x001fe40000000000 */
[----:B------:R-:W-:-:S03]  /*15180*/  VIADD R8, R22, 0x16800 ;  /* 0x0001680016087836 */ /* 0x000fc60000000000 */
[----:B------:R-:W-:-:S13]  /*15190*/  ISETP.GE.AND P1, PT, R2, R3, PT ;  /* 0x000000030200720c */ /* 0x000fda0003f26270 */
[----:B------:R-:W-:-:S05]  /*151a0*/  @!P1 LEA R2, P2, R20, R14, 0x1 ;  /* 0x0000000e14029211 */ /* 0x000fca00078408ff */
[----:B-1----:R-:W-:-:S05]  /*151b0*/  @!P1 IMAD.X R3, RZ, RZ, R0, P2 ;  /* 0x000000ffff039224 */ /* 0x002fca00010e0600 */
[----:B------:R-:W-:Y:S01]  /*151c0*/  @!PT LDS RZ, [RZ] ;  /* 0x00000000fffff984 */ /* 0x000fe20000000800 */
[----:B------:R-:W-:Y:S01]  /*151d0*/  @!PT LDS RZ, [RZ] ;  /* 0x00000000fffff984 */ /* 0x000fe20000000800 */
[----:B------:R-:W-:Y:S01]  /*151e0*/  @!PT LDS RZ, [RZ] ;  /* 0x00000000fffff984 */ /* 0x000fe20000000800 */
[----:B------:R0:W-:Y:S01]  /*151f0*/  @!P1 LDGSTS.E.BYPASS.LTC128B.128 [R10+0xdc00], desc[UR40][R2.64], !P0 ;  /* 0x0dc00000020a9fae */ /* 0x0001e2000c101d68 */
[----:B------:R-:W-:Y:S01]  /*15200*/  PLOP3.LUT P0, PT, PT, PT, PT, 0x80, 0x0 ;  /* 0x000000000000781c */ /* 0x000fe20003f0f070 */
[----:B------:R-:W-:-:S12]  /*15210*/  NOP ;  /* 0x0000000000007918 */ /* 0x000fd80000000000 */
.L_x_2436:
        /* <DEDUP_REMOVED lines=18> */
[----:B--2---:R-:W-:Y:S02]  /*15340*/  ISETP.GE.AND P1, PT, R2, 0x2, PT ;  /* 0x000000020200780c */ /* 0x004fe40003f26270 */
[----:B01----:R-:W-:Y:S11]  /*15350*/  @!P0 BRA `(.L_x_2438) ;  /* 0x0000005000308947 */ /* 0x003ff60003800000 */
.L_x_2598:
[----:B------:R-:W-:Y:S05]  /*15360*/  BSYNC B0 ;  /* 0x0000000000007941 */ /* 0x000fea0003800000 */
.L_x_2437:
[----:B------:R-:W-:Y:S04]  /*15370*/  BSSY B0, `(.L_x_2439) ;  /* 0x000016c000007945 */ /* 0x000fe80003800000 */
[----:B------:R-:W-:Y:S05]  /*15380*/  @!P1 BRA `(.L_x_2440) ;  /* 0x0000001400a89947 */ /* 0x000fea0003800000 */
[----:B------:R-:W2:Y:S01]  /*15390*/  LDL R2, [R1+0x18] ;  /* 0x0000180001027983 */ /* 0x000ea20000100800 */
[----:B------:R-:W-:Y:S01]  /*153a0*/  BSSY B2, `(.L_x_2441) ;  /* 0x000007e000027945 */ /* 0x000fe20003800000 */
[C---:B--2---:R-:W-:Y:S01]  /*153b0*/  LOP3.LUT R0, R2.reuse, 0x1, RZ, 0xc0, !PT ;  /* 0x0000000102007812 */ /* 0x044fe200078ec0ff */
[----:B------:R-:W-:-:S03]  /*153c0*/  VIADD R6, R2, 0xfffffffe ;  /* 0xfffffffe02067836 */ /* 0x000fc60000000000 */
[----:B------:R-:W-:Y:S02]  /*153d0*/  ISETP.NE.U32.AND P0, PT, R0, 0x1, PT ;  /* 0x000000010000780c */ /* 0x000fe40003f05070 */
[----:B------:R-:W-:-:S11]  /*153e0*/  MOV R0, R6 ;  /* 0x0000000600007202 */ /* 0x000fd60000000f00 */
        /* <DEDUP_REMOVED lines=12> */
[----:B------:R-:W-:Y:S01]  /*154b0*/  ISETP.NE.U32.AND P0, PT, RZ, UR4, PT ;  /* 0x00000004ff007c0c */ /* 0x000fe2000bf05070 */
[----:B------:R-:W-:-:S03]  /*154c0*/  IMAD.MOV.U32 R0, RZ, RZ, R6 ;  /* 0x000000ffff007224 */ /* 0x000fc600078e0006 */
        /* <DEDUP_REMOVED lines=20> */
.L_x_2445:
[----:B------:R-:W-:Y:S01]  /*15610*/  IMAD R2, R7, 0x8, R22 ;  /* 0x0000000807027824 */ /* 0x000fe200078e0216 */
[----:B0-----:R-:W-:Y:S01]  /*15620*/  SHF.L.U32 R3, R9, 0x1f, RZ ;  /* 0x0000001f09037819 */ /* 0x001fe200000006ff */
[----:B------:R-:W-:Y:S03]  /*15630*/  BSSY B3, `(.L_x_2446) ;  /* 0x0000003000037945 */ /* 0x000fe60003800000 */
[----:B------:R-:W0:Y:S02]  /*15640*/  SYNCS.PHASECHK.TRANS64.TRYWAIT P0, [R2+URZ+0x16840], R3 ;  /* 0x01684003020075a7 */ /* 0x000e24000800017f */
[----:B0-----:R-:W-:Y:S05]  /*15650*/  @!P0 BRA `(.L_x_2447) ;  /* 0x0000004c00848947 */ /* 0x001fea0003800000 */
.L_x_2599:
[----:B------:R-:W-:Y:S05]  /*15660*/  BSYNC B3 ;  /* 0x0000000000037941 */ /* 0x000fea0003800000 */
.L_x_2446:
[----:B-1----:R-:W1:Y:S01]  /*15670*/  S2R R5, SR_TID.X ;  /* 0x0000000000057919 */ /* 0x002e620000002100 */
[----:B------:R-:W-:Y:S01]  /*15680*/  BSSY B3, `(.L_x_2448) ;  /* 0x000000b000037945 */ /* 0x000fe20003800000 */
[----:B-1----:R-:W-:-:S04]  /*15690*/  LOP3.LUT R5, R5, 0x7f, RZ, 0xc0, !PT ;  /* 0x0000007f05057812 */ /* 0x002fc800078ec0ff */
[----:B------:R-:W-:-:S13]  /*156a0*/  ISETP.NE.AND P1, PT, R5, RZ, PT ;  /* 0x000000ff0500720c */ /* 0x000fda0003f25270 */
[----:B------:R-:W-:Y:S05]  /*156b0*/  @P1 BRA `(.L_x_2449) ;  /* 0x00000000001c1947 */ /* 0x000fea0003800000 */
[----:B------:R-:W1:Y:S01]  /*156c0*/  S2R R5, SR_TID.X ;  /* 0x0000000000057919 */ /* 0x000e620000002100 */
[----:B0-----:R-:W-:-:S04]  /*156d0*/  MOV R3, 0x4000 ;  /* 0x0000400000037802 */ /* 0x001fc80000000f00 */
[----:B------:R2:W-:Y:S01]  /*156e0*/  SYNCS.ARRIVE.TRANS64 RZ, [R2+URZ+0x16830], R3 ;  /* 0x0168300302ff79a7 */ /* 0x0005e2000800003f */
[----:B-1----:R-:W-:-:S04]  /*156f0*/  LOP3.LUT R5, R5, 0x1f, RZ, 0xc0, !PT ;  /* 0x0000001f05057812 */ /* 0x002fc800078ec0ff */
[----:B------:R-:W-:-:S13]  /*15700*/  ISETP.NE.AND P0, PT, R5, RZ, PT ;  /* 0x000000ff0500720c */ /* 0x000fda0003f05270 */
[----:B--2---:R-:W-:Y:S05]  /*15710*/  @!P0 BRA `(.L_x_2449) ;  /* 0x0000000000048947 */ /* 0x004fea0003800000 */
[----:B------:R-:W-:Y:S01]  /*15720*/  BPT.TRAP 0x1 ;  /* 0x000000040000795c */ /* 0x000fe20000300000 */
.L_x_2449:
[----:B------:R-:W-:Y:S05]  /*15730*/  BSYNC B3 ;  /* 0x0000000000037941 */ /* 0x000fea0003800000 */
.L_x_2448:
        /* <DEDUP_REMOVED lines=11> */
.L_x_2450:
        /* <DEDUP_REMOVED lines=15> */
.L_x_2600:
[----:B------:R-:W-:Y:S05]  /*158e0*/  BSYNC B3 ;  /* 0x0000000000037941 */ /* 0x000fea0003800000 */
.L_x_2451:
[----:B------:R-:W-:Y:S01]  /*158f0*/  BSSY B3, `(.L_x_2453) ;  /* 0x000000c000037945 */ /* 0x000fe20003800000 */
[----:B------:R-:W-:Y:S01]  /*15900*/  IMAD.MOV.U32 R12, RZ, RZ, 0x0 ;  /* 0x00000000ff0c7424 */ /* 0x000fe200078e00ff */
[----:B------:R-:W-:Y:S02]  /*15910*/  MOV R13, 0x14f00000 ;  /* 0x14f00000000d7802 */ /* 0x000fe40000000f00 */
        /* <DEDUP_REMOVED lines=9> */
.L_x_2454:
[----:B------:R-:W-:Y:S05]  /*159b0*/  BSYNC B3 ;  /* 0x0000000000037941 */ /* 0x000fea0003800000 */
.L_x_2453:
        /* <DEDUP_REMOVED lines=11> */
.L_x_2455:
        /* <DEDUP_REMOVED lines=12> */
.L_x_2444:
[----:B------:R-:W-:Y:S05]  /*15b30*/  BSYNC B1 ;  /* 0x0000000000017941 */ /* 0x000fea0003800000 */
.L_x_2443:
[----:B------:R-:W2:Y:S01]  /*15b40*/  LDL.LU R0, [R1+0x18] ;  /* 0x0000180001007983 */ /* 0x000ea20000300800 */
[----:B------:R-:W-:Y:S02]  /*15b50*/  IMAD.MOV.U32 R23, RZ, RZ, R7 ;  /* 0x000000ffff177224 */ /* 0x000fe400078e0007 */
[----:B------:R-:W-:Y:S02]  /*15b60*/  IMAD.MOV.U32 R27, RZ, RZ, R9 ;  /* 0x000000ffff1b7224 */ /* 0x000fe400078e0009 */
[----:B--2---:R-:W-:-:S07]  /*15b70*/  VIADD R0, R0, 0xfffffffd ;  /* 0xfffffffd00007836 */ /* 0x004fce0000000000 */
.L_x_2442:
[----:B------:R-:W-:Y:S05]  /*15b80*/  BSYNC B2 ;  /* 0x0000000000027941 */ /* 0x000fea0003800000 */
.L_x_2441:
[----:B------:R-:W-:-:S13]  /*15b90*/  ISETP.NE.AND P0, PT, R6, RZ, PT ;  /* 0x000000ff0600720c */ /* 0x000fda0003f05270 */
[----:B------:R-:W-:Y:S05]  /*15ba0*/  @!P0 BRA `(.L_x_2440) ;  /* 0x0000000c00a08947 */ /* 0x000fea0003800000 */
[----:B------:R-:W-:-:S07]  /*15bb0*/  IMAD.MOV.U32 R4, RZ, RZ, R24 ;  /* 0x000000ffff047224 */ /* 0x000fce00078e0018 */
.L_x_2482:
[----:B------:R-:W2:Y:S01]  /*15bc0*/  LDL R2, [R1] ;  /* 0x0000000001027983 */ /* 0x000ea20000100800 */
[----:B------:R-:W-:Y:S01]  /*15bd0*/  VIADD R6, R23, 0x1 ;  /* 0x0000000117067836 */ /* 0x000fe20000000000 */
[----:B------:R-:W-:Y:S05]  /*15be0*/  YIELD ;  /* 0x0000000000007946 */ /* 0x000fea0003800000 */
[C---:B------:R-:W-:Y:S01]  /*15bf0*/  ISETP.NE.AND P0, PT, R6.reuse, 0x2, PT ;  /* 0x000000020600780c */ /* 0x040fe20003f05270 */
[----:B------:R-:W-:Y:S03]  /*15c00*/  BSSY B1, `(.L_x_2456) ;  /* 0x000006d000017945 */ /* 0x000fe60003800000 */
[----:B------:R-:W-:-:S02]  /*15c10*/  SEL R6, R6, RZ, P0 ;  /* 0x000000ff06067207 */ /* 0x000fc40000000000 */
[----:B--2---:R-:W-:Y:S02]  /*15c20*/  LOP3.LUT P1, RZ, R2, 0x1, RZ, 0xc0, !PT ;  /* 0x0000000102ff7812 */ /* 0x004fe4000782c0ff */
[----:B------:R-:W-:-:S04]  /*15c30*/  SEL R2, RZ, 0x1, P0 ;  /* 0x00000001ff027807 */ /* 0x000fc80000000000 */
[----:B------:R-:W-:-:S07]  /*15c40*/  LOP3.LUT R7, R27, R2, RZ, 0x3c, !PT ;  /* 0x000000021b077212 */ /* 0x000fce00078e3cff */
        /* <DEDUP_REMOVED lines=11> */
[----:B0-----:R-:W-:Y:S01]  /*15d00*/  @P0 IMAD.HI.U32 R4, R0, R2, RZ ;  /* 0x0000000200040227 */ /* 0x001fe200078e00ff */
[----:B------:R-:W-:-:S04]  /*15d10*/  MOV R2, R0 ;  /* 0x0000000000027202 */ /* 0x000fc80000000f00 */
        /* <DEDUP_REMOVED lines=11> */
.L_x_2458:
[----:B------:R-:W-:Y:S01]  /*15dd0*/  IMAD R2, R6, 0x8, R22 ;  /* 0x0000000806027824 */ /* 0x000fe200078e0216 */
[----:B0-----:R-:W-:Y:S01]  /*15de0*/  SHF.L.U32 R3, R7, 0x1f, RZ ;  /* 0x0000001f07037819 */ /* 0x001fe200000006ff */
[----:B------:R-:W-:Y:S03]  /*15df0*/  BSSY B2, `(.L_x_2459) ;  /* 0x0000003000027945 */ /* 0x000fe60003800000 */
[----:B------:R-:W0:Y:S02]  /*15e00*/  SYNCS.PHASECHK.TRANS64.TRYWAIT P0, [R2+URZ+0x16840], R3 ;  /* 0x01684003020075a7 */ /* 0x000e24000800017f */
[----:B0-----:R-:W-:Y:S05]  /*15e10*/  @!P0 BRA `(.L_x_2460) ;  /* 0x0000004400bc8947 */ /* 0x001fea0003800000 */
.L_x_2601:
[----:B------:R-:W-:Y:S05]  /*15e20*/  BSYNC B2 ;  /* 0x0000000000027941 */ /* 0x000fea0003800000 */
.L_x_2459:
        /* <DEDUP_REMOVED lines=12> */
.L_x_2462:
[----:B------:R-:W-:Y:S05]  /*15ef0*/  BSYNC B2 ;  /* 0x0000000000027941 */ /* 0x000fea0003800000 */
.L_x_2461:
[----:B------:R-:W-:Y:S01]  /*15f00*/  IMAD.MOV.U32 R5, RZ, RZ, RZ ;  /* 0x000000ffff057224 */ /* 0x000fe200078e00ff */
[----:B------:R-:W-:Y:S01]  /*15f10*/  UIADD3 UR4, UP0, UR38, 0x370, URZ ;  /* 0x0000037026047890 */ /* 0x000fe2000ff1e03f */
[----:B0-----:R-:W-:Y:S01]  /*15f20*/  IMAD R3, R6, 0x4000, R22 ;  /* 0x0000400006037824 */ /* 0x001fe200078e0216 */
[----:B------:R-:W-:Y:S01]  /*15f30*/  PLOP3.LUT P0, PT, PT, PT, PT, 0x80, 0x0 ;  /* 0x000000000000781c */ /* 0x000fe20003f0f070 */
[----:B------:R-:W-:Y:S01]  /*15f40*/  VIADD R2, R2, 0x16830 ;  /* 0x0001683002027836 */ /* 0x000fe20000000000 */
[----:B------:R-:W-:Y:S01]  /*15f50*/  R2UR UR10, R5 ;  /* 0x00000000050a72ca */ /* 0x000fe200000e0000 */
[----:B------:R-:W-:Y:S01]  /*15f60*/  IMAD R10, R9, 0x80, R29 ;  /* 0x00000080090a7824 */ /* 0x000fe200078e021d */
[----:B------:R-:W-:Y:S01]  /*15f70*/  IADD3 R3, R3, 0xe400, RZ ;  /* 0x0000e40003037810 */ /* 0x000fe20007ffe0ff */
[----:B------:R-:W-:Y:S01]  /*15f80*/  UIADD3.X UR5, URZ, UR39, URZ, UP0, !UPT ;  /* 0x000000273f057290 */ /* 0x000fe200087fe43f */
[----:B------:R-:W-:Y:S01]  /*15f90*/  UMOV UR6, 0x0 ;  /* 0x0000000000067882 */ /* 0x000fe20000000000 */
[----:B------:R-:W-:-:S10]  /*15fa0*/  UMOV UR7, 0x14f00000 ;  /* 0x14f0000000077882 */ /* 0x000fd40000000000 */
.L_x_2463:
        /* <DEDUP_REMOVED lines=15> */
.L_x_2602:
[----:B------:R-:W-:Y:S05]  /*160a0*/  BSYNC B2 ;  /* 0x0000000000027941 */ /* 0x000fea0003800000 */
.L_x_2464:
        /* <DEDUP_REMOVED lines=11> */
.L_x_2467:
[----:B------:R-:W-:Y:S05]  /*16160*/  BSYNC B2 ;  /* 0x0000000000027941 */ /* 0x000fea0003800000 */
.L_x_2466:
        /* <DEDUP_REMOVED lines=8> */
[----:B0-----:R-:W-:Y:S01]  /*161f0*/  IADD3 R10, R10, 0x50, RZ ;  /* 0x000000500a0a7810 */ /* 0x001fe20007ffe0ff */
[----:B------:R-:W-:-:S12]  /*16200*/  UIADD3.X UR5, URZ, UR39, URZ, UP0, !UPT ;  /* 0x000000273f057290 */ /* 0x000fd800087fe43f */
.L_x_2468:
        /* <DEDUP_REMOVED lines=12> */
.L_x_2457:
[----:B------:R-:W-:Y:S05]  /*162d0*/  BSYNC B1 ;  /* 0x0000000000017941 */ /* 0x000fea0003800000 */
.L_x_2456:
[----:B------:R-:W2:Y:S01]  /*162e0*/  LDL R2, [R1] ;  /* 0x0000000001027983 */ /* 0x000ea20000100800 */
[----:B------:R-:W-:Y:S01]  /*162f0*/  VIADD R23, R6, 0x1 ;  /* 0x0000000106177836 */ /* 0x000fe20000000000 */
[----:B------:R-:W-:Y:S04]  /*16300*/  BSSY B1, `(.L_x_2469) ;  /* 0x000006f000017945 */ /* 0x000fe80003800000 */
[----:B------:R-:W-:-:S04]  /*16310*/  ISETP.NE.AND P0, PT, R23, 0x2, PT ;  /* 0x000000021700780c */ /* 0x000fc80003f05270 */
[----:B------:R-:W-:Y:S02]  /*16320*/  SEL R23, R23, RZ, P0 ;  /* 0x000000ff17177207 */ /* 0x000fe40000000000 */
[----:B--2---:R-:W-:Y:S02]  /*16330*/  LOP3.LUT P1, RZ, R2, 0x1, RZ, 0xc0, !PT ;  /* 0x0000000102ff7812 */ /* 0x004fe4000782c0ff */
[----:B------:R-:W-:-:S04]  /*16340*/  SEL R2, RZ, 0x1, P0 ;  /* 0x00000001ff027807 */ /* 0x000fc80000000000 */
[----:B------:R-:W-:-:S07]  /*16350*/  LOP3.LUT R27, R7, R2, RZ, 0x3c, !PT ;  /* 0x00000002071b7212 */ /* 0x000fce00078e3cff */
        /* <DEDUP_REMOVED lines=24> */
.L_x_2471:
[----:B------:R-:W-:Y:S01]  /*164e0*/  IMAD R2, R23, 0x8, R22 ;  /* 0x0000000817027824 */ /* 0x000fe200078e0216 */
[----:B0-----:R-:W-:Y:S01]  /*164f0*/  SHF.L.U32 R3, R27, 0x1f, RZ ;  /* 0x0000001f1b037819 */ /* 0x001fe200000006ff */
[----:B------:R-:W-:Y:S03]  /*16500*/  BSSY B2, `(.L_x_2472) ;  /* 0x0000003000027945 */ /* 0x000fe60003800000 */
[----:B------:R-:W0:Y:S02]  /*16510*/  SYNCS.PHASECHK.TRANS64.TRYWAIT P0, [R2+URZ+0x16840], R3 ;  /* 0x01684003020075a7 */ /* 0x000e24000800017f */
[----:B0-----:R-:W-:Y:S05]  /*16520*/  @!P0 BRA `(.L_x_2473) ;  /* 0x0000004000208947 */ /* 0x001fea0003800000 */
.L_x_2603:
[----:B------:R-:W-:Y:S05]  /*16530*/  BSYNC B2 ;  /* 0x0000000000027941 */ /* 0x000fea0003800000 */
.L_x_2472:
        /* <DEDUP_REMOVED lines=12> */
.L_x_2475:
[----:B------:R-:W-:Y:S05]  /*16600*/  BSYNC B2 ;  /* 0x0000000000027941 */ /* 0x000fea0003800000 */
.L_x_2474:
[----:B------:R-:W-:Y:S01]  /*16610*/  IMAD.MOV.U32 R5, RZ, RZ, RZ ;  /* 0x000000ffff057224 */ /* 0x000fe200078e00ff */
[----:B------:R-:W-:Y:S01]  /*16620*/  UIADD3 UR4, UP0, UR38, 0x370, URZ ;  /* 0x0000037026047890 */ /* 0x000fe2000ff1e03f */
[C---:B0-----:R-:W-:Y:S01]  /*16630*/  IMAD R2, R23.reuse, 0x4000, R22 ;  /* 0x0000400017027824 */ /* 0x041fe200078e0216 */
[----:B------:R-:W-:Y:S01]  /*16640*/  PLOP3.LUT P0, PT, PT, PT, PT, 0x80, 0x0 ;  /* 0x000000000000781c */ /* 0x000fe20003f0f070 */
[----:B------:R-:W-:Y:S01]  /*16650*/  IMAD R3, R23, 0x8, R8 ;  /* 0x0000000817037824 */ /* 0x000fe200078e0208 */
[----:B------:R-:W-:Y:S01]  /*16660*/  R2UR UR10, R5 ;  /* 0x00000000050a72ca */ /* 0x000fe200000e0000 */
[----:B------:R-:W-:Y:S01]  /*16670*/  VIADD R2, R2, 0xe400 ;  /* 0x0000e40002027836 */ /* 0x000fe20000000000 */
[----:B------:R-:W-:Y:S01]  /*16680*/  LEA R10, R9, R29, 0x7 ;  /* 0x0000001d090a7211 */ /* 0x000fe200078e38ff */
[----:B------:R-:W-:Y:S01]  /*16690*/  VIADD R3, R3, 0x30 ;  /* 0x0000003003037836 */ /* 0x000fe20000000000 */
[----:B------:R-:W-:Y:S01]  /*166a0*/  UIADD3.X UR5, URZ, UR39, URZ, UP0, !UPT ;  /* 0x000000273f057290 */ /* 0x000fe200087fe43f */
[----:B------:R-:W-:Y:S01]  /*166b0*/  UMOV UR6, 0x0 ;  /* 0x0000000000067882 */ /* 0x000fe20000000000 */
[----:B------:R-:W-:-:S10]  /*166c0*/  UMOV UR7, 0x14f00000 ;  /* 0x14f0000000077882 */ /* 0x000fd40000000000 */
.L_x_2476:
        /* <DEDUP_REMOVED lines=15> */
.L_x_2604:
[----:B------:R-:W-:Y:S05]  /*167c0*/  BSYNC B2 ;  /* 0x0000000000027941 */ /* 0x000fea0003800000 */
.L_x_2477:
        /* <DEDUP_REMOVED lines=11> */
.L_x_2480:
[----:B------:R-:W-:Y:S05]  /*16880*/  BSYNC B2 ;  /* 0x0000000000027941 */ /* 0x000fea0003800000 */
.L_x_2479:
        /* <DEDUP_REMOVED lines=10> */
.L_x_2481:
        /* <DEDUP_REMOVED lines=12> */
.L_x_2470:
[----:B------:R-:W-:Y:S05]  /*169f0*/  BSYNC B1 ;  /* 0x0000000000017941 */ /* 0x000fea0003800000 */
.L_x_2469:
[C---:B------:R-:W-:Y:S01]  /*16a00*/  ISETP.GT.AND P0, PT, R0.reuse, 0x1, PT ;  /* 0x000000010000780c */ /* 0x040fe20003f04270 */
[----:B------:R-:W-:-:S12]  /*16a10*/  VIADD R0, R0, 0xfffffffe ;  /* 0xfffffffe00007836 */ /* 0x000fd80000000000 */
[----:B------:R-:W-:Y:S05]  /*16a20*/  @P0 BRA `(.L_x_2482) ;  /* 0xfffffff000640947 */ /* 0x000fea000383ffff */
.L_x_2440:
[----:B------:R-:W-:Y:S05]  /*16a30*/  BSYNC B0 ;  /* 0x0000000000007941 */ /* 0x000fea0003800000 */
.L_x_2439:
        /* <DEDUP_REMOVED lines=17> */
.L_x_2484:
[----:B------:R-:W-:Y:S05]  /*16b50*/  BSYNC B0 ;  /* 0x0000000000007941 */ /* 0x000fea0003800000 */
.L_x_2483:
        /* <DEDUP_REMOVED lines=10> */
.L_x_2605:
[----:B------:R-:W-:Y:S05]  /*16c00*/  BSYNC B1 ;  /* 0x0000000000017941 */ /* 0x000fea0003800000 */
.L_x_2487:
        /* <DEDUP_REMOVED lines=9> */
.L_x_2490:
[----:B------:R-:W-:Y:S05]  /*16ca0*/  BSYNC B1 ;  /* 0x0000000000017941 */ /* 0x000fea0003800000 */
.L_x_2489:
[----:B0-----:R-:W-:Y:S01]  /*16cb0*/  IMAD R0, R23, 0x4000, R22 ;  /* 0x0000400017007824 */ /* 0x001fe200078e0216 */
[----:B------:R-:W-:Y:S01]  /*16cc0*/  UIADD3 UR4, UP0, UR38, 0x470, URZ ;  /* 0x0000047026047890 */ /* 0x000fe2000ff1e03f */
[----:B------:R-:W-:Y:S01]  /*16cd0*/  IMAD R25, R25, 0x80, R29 ;  /* 0x0000008019197824 */ /* 0x000fe200078e021d */
[----:B------:R-:W-:Y:S01]  /*16ce0*/  PLOP3.LUT P0, PT, PT, PT, PT, 0x80, 0x0 ;  /* 0x000000000000781c */ /* 0x000fe20003f0f070 */
[----:B------:R-:W-:Y:S01]  /*16cf0*/  VIADD R0, R0, 0x400 ;  /* 0x0000040000007836 */ /* 0x000fe20000000000 */
[----:B------:R-:W-:Y:S01]  /*16d00*/  IADD3 R2, R3, 0x16850, RZ ;  /* 0x0001685003027810 */ /* 0x000fe20007ffe0ff */
[----:B------:R-:W-:Y:S01]  /*16d10*/  UIADD3.X UR5, URZ, UR39, URZ, UP0, !UPT ;  /* 0x000000273f057290 */ /* 0x000fe200087fe43f */
[----:B------:R-:W-:Y:S01]  /*16d20*/  UMOV UR6, 0x0 ;  /* 0x0000000000067882 */ /* 0x000fe20000000000 */
[----:B------:R-:W-:Y:S01]  /*16d30*/  UMOV UR7, 0x14f00000 ;  /* 0x14f0000000077882 */ /* 0x000fe20000000000 */
[----:B------:R-:W-:-:S09]  /*16d40*/  UMOV UR10, URZ ;  /* 0x0000003f000a7c82 */ /* 0x000fd20008000000 */
.L_x_2491:
        /* <DEDUP_REMOVED lines=10> */
.L_x_2486:
[----:B------:R-:W-:Y:S05]  /*16df0*/  BSYNC B0 ;  /* 0x0000000000007941 */ /* 0x000fea0003800000 */
.L_x_2485:
[----:B------:R-:W-:-:S05]  /*16e00*/  VIADD R23, R23, 0x1 ;  /* 0x0000000117177836 */ /* 0x000fca0000000000 */
[----:B------:R-:W-:-:S04]  /*16e10*/  ISETP.NE.AND P0, PT, R23, 0x2, PT ;  /* 0x000000021700780c */ /* 0x000fc80003f05270 */
[----:B------:R-:W-:Y:S02]  /*16e20*/  SEL R0, RZ, 0x1, P0 ;  /* 0x00000001ff007807 */ /* 0x000fe40000000000 */
[----:B------:R-:W-:Y:S02]  /*16e30*/  SEL R23, R23, RZ, P0 ;  /* 0x000000ff17177207 */ /* 0x000fe40000000000 */
[----:B------:R-:W-:-:S07]  /*16e40*/  LOP3.LUT R27, R27, R0, RZ, 0x3c, !PT ;  /* 0x000000001b1b7212 */ /* 0x000fce00078e3cff */
.L_x_2421:
[----:B------:R-:W-:Y:S05]  /*16e50*/  BSYNC B7 ;  /* 0x0000000000077941 */ /* 0x000fea0003800000 */
.L_x_2419:
[----:B------:R-:W3:Y:S02]  /*16e60*/  LDL R0, [R1] ;  /* 0x0000000001007983 */ /* 0x000ee40000100800 */
[----:B---3--:R-:W-:-:S13]  /*16e70*/  LOP3.LUT P0, RZ, R0, 0x2, RZ, 0xc0, !PT ;  /* 0x0000000200ff7812 */ /* 0x008fda000780c0ff */
[----:B------:R-:W-:Y:S05]  /*16e80*/  @!P0 BRA `(.L_x_2492) ;  /* 0x0000000000248947 */ /* 0x000fea0003800000 */
[----:B------:R-:W-:Y:S05]  /*16e90*/  WARPSYNC.ALL ;  /* 0x0000000000007948 */ /* 0x000fea0003800000 */
[----:B------:R-:W3:Y:S08]  /*16ea0*/  S2UR UR5, SR_CgaCtaId ;  /* 0x00000000000579c3 */ /* 0x000ef00000008800 */
[----:B------:R-:W-:Y:S06]  /*16eb0*/  BAR.SYNC.DEFER_BLOCKING 0x5, 0x200 ;  /* 0x0148000000007b1d */ /* 0x000fec0000010000 */
[----:B------:R-:W-:-:S02]  /*16ec0*/  UMOV UR4, 0x400 ;  /* 0x0000040000047882 */ /* 0x000fc40000000000 */
[----:B---3--:R-:W-:-:S06]  /*16ed0*/  ULEA UR4, UR5, UR4, 0x18 ;  /* 0x0000000405047291 */ /* 0x008fcc000f8ec03f */
[----:B0-----:R-:W-:-:S05]  /*16ee0*/  IMAD.U32 R22, RZ, RZ, UR4 ;  /* 0x00000004ff167e24 */ /* 0x001fca000f8e00ff */
[----:B------:R0:W3:Y:S01]  /*16ef0*/  LDS.128 R16, [R22+0x168d0] ;  /* 0x0168d00016107984 */ /* 0x0000e20000000c00 */
[----:B------:R-:W-:Y:S06]  /*16f00*/  BAR.ARV 0x4, 0x200 ;  /* 0x0108000000007b1d */ /* 0x000fec0000002000 */
[----:B------:R-:W-:Y:S05]  /*16f10*/  BRA `(.L_x_2493) ;  /* 0x0000000800cc7947 */ /* 0x000fea0003800000 */
.L_x_2492:
        /* <DEDUP_REMOVED lines=8> */
[----:B0-----:R-:W0:Y:S02]  /*16fa0*/  @!P1 LDC.64 R2, c[0x0][0xc80] ;  /* 0x00032000ff029b82 */ /* 0x001e240000000a00 */
[----:B0-----:R-:W-:-:S06]  /*16fb0*/  @!P1 IMAD.WIDE R2, R5, 0x4, R2 ;  /* 0x0000000405029825 */ /* 0x001fcc00078e0202 */
[----:B------:R-:W3:Y:S01]  /*16fc0*/  @!P1 LDG.E R2, desc[UR40][R2.64] ;  /* 0x0000002802029981 */ /* 0x000ee2000c1e1900 */
[----:B------:R-:W-:Y:S01]  /*16fd0*/  IMAD.MOV.U32 R17, RZ, RZ, RZ ;  /* 0x000000ffff117224 */ /* 0x000fe200078e00ff */
[C---:B------:R-:W-:Y:S02]  /*16fe0*/  ISETP.GE.U32.AND P2, PT, R8.reuse, 0x2, PT ;  /* 0x000000020800780c */ /* 0x040fe40003f46070 */
[C---:B------:R-:W-:Y:S01]  /*16ff0*/  ISETP.GE.U32.AND P3, PT, R8.reuse, 0x4, PT ;  /* 0x000000040800780c */ /* 0x040fe20003f66070 */
[----:B------:R-:W-:Y:S01]  /*17000*/  SHFL.IDX PT, R0, R16, RZ, 0x1f ;  /* 0x00001fff10007589 */ /* 0x000fe200000e0000 */
[C---:B------:R-:W-:Y:S02]  /*17010*/  ISETP.GE.U32.AND P4, PT, R8.reuse, 0x8, PT ;  /* 0x000000080800780c */ /* 0x040fe40003f86070 */
[C---:B------:R-:W-:Y:S01]  /*17020*/  ISETP.GE.U32.AND P5, PT, R8.reuse, 0x10, PT ;  /* 0x000000100800780c */ /* 0x040fe20003fa6070 */
[----:B---3--:R-:W-:Y:S01]  /*17030*/  @!P1 IMAD.MOV.U32 R17, RZ, RZ, R2 ;  /* 0x000000ffff119224 */ /* 0x008fe200078e0002 */
[----:B------:R-:W-:-:S04]  /*17040*/  ISETP.NE.AND P1, PT, R8, RZ, PT ;  /* 0x000000ff0800720c */ /* 0x000fc80003f25270 */
[----:B------:R-:W0:Y:S02]  /*17050*/  SHFL.UP PT, R14, R17, 0x1, RZ ;  /* 0x04200000110e7989 */ /* 0x000e2400000e00ff */
[----:B0-----:R-:W-:-:S05]  /*17060*/  SEL R4, R14, RZ, P1 ;  /* 0x000000ff0e047207 */ /* 0x001fca0000800000 */
[----:B------:R-:W-:-:S05]  /*17070*/  IMAD.IADD R4, R17, 0x1, R4 ;  /* 0x0000000111047824 */ /* 0x000fca00078e0204 */
[----:B------:R-:W0:Y:S02]  /*17080*/  SHFL.UP PT, R14, R4, 0x2, RZ ;  /* 0x04400000040e7989 */ /* 0x000e2400000e00ff */
[----:B0-----:R-:W-:-:S04]  /*17090*/  SEL R5, R14, RZ, P2 ;  /* 0x000000ff0e057207 */ /* 0x001fc80001000000 */
[----:B--2---:R-:W-:Y:S02]  /*170a0*/  IADD3 R6, R4, R5, RZ ;  /* 0x0000000504067210 */ /* 0x004fe40007ffe0ff */
        /* <DEDUP_REMOVED lines=11> */
.L_x_2615:
[----:B------:R-:W-:Y:S02]  /*17160*/  ULDC UR4, c[0x0][0xc38] ;  /* 0x00030e0000047ab9 */ /* 0x000fe40000000800 */
[----:B------:R-:W-:-:S04]  /*17170*/  IMAD.U32 R4, RZ, RZ, UR4 ;  /* 0x00000004ff047e24 */ /* 0x000fc8000f8e00ff */
[----:B-1----:R-:W-:-:S04]  /*17180*/  IMAD R14, R14, R4, RZ ;  /* 0x000000040e0e7224 */ /* 0x002fc800078e02ff */
[----:B------:R-:W-:-:S05]  /*17190*/  IMAD.IADD R5, R5, 0x1, R14 ;  /* 0x0000000105057824 */ /* 0x000fca00078e020e */
[----:B------:R-:W-:-:S13]  /*171a0*/  ISETP.GT.AND P6, PT, R5, R0, PT ;  /* 0x000000000500720c */ /* 0x000fda0003fc4270 */
[----:B------:R-:W-:Y:S05]  /*171b0*/  @P6 BRA `(.L_x_2495) ;  /* 0x00000000009c6947 */ /* 0x000fea0003800000 */
.L_x_2500:
[----:B------:R-:W1:Y:S01]  /*171c0*/  LDC R2, c[0x0][0xc3c] ;  /* 0x00030f00ff027b82 */ /* 0x000e620000000800 */
[----:B------:R-:W-:-:S05]  /*171d0*/  VIADD R19, R19, 0x1f ;  /* 0x0000001f13137836 */ /* 0x000fca0000000000 */
[----:B-1----:R-:W-:-:S13]  /*171e0*/  ISETP.GE.AND P6, PT, R19, R2, PT ;  /* 0x000000021300720c */ /* 0x002fda0003fc6270 */
[----:B------:R-:W-:Y:S05]  /*171f0*/  @P6 BRA `(.L_x_2496) ;  /* 0x0000000400d06947 */ /* 0x000fea0003800000 */
[----:B0-----:R-:W0:Y:S01]  /*17200*/  S2R R3, SR_TID.X ;  /* 0x0000000000037919 */ /* 0x001e220000002100 */
[----:B------:R-:W-:Y:S01]  /*17210*/  BSSY B0, `(.L_x_2497) ;  /* 0x0000009000007945 */ /* 0x000fe20003800000 */
[----:B------:R-:W-:Y:S02]  /*17220*/  MOV R17, RZ ;  /* 0x000000ff00117202 */ /* 0x000fe40000000f00 */
[----:B0-----:R-:W-:-:S05]  /*17230*/  LOP3.LUT R3, R3, 0x1f, RZ, 0xc0, !PT ;  /* 0x0000001f03037812 */ /* 0x001fca00078ec0ff */
[----:B------:R-:W-:-:S05]  /*17240*/  IMAD.IADD R7, R19, 0x1, R3 ;  /* 0x0000000113077824 */ /* 0x000fca00078e0203 */
[----:B------:R-:W-:-:S13]  /*17250*/  ISETP.GE.OR P6, PT, R7, R2, !P0 ;  /* 0x000000020700720c */ /* 0x000fda00047c6670 */
[----:B------:R-:W-:Y:S05]  /*17260*/  @P6 BRA `(.L_x_2498) ;  /* 0x00000000000c6947 */ /* 0x000fea0003800000 */
[----:B------:R-:W0:Y:S02]  /*17270*/  LDC.64 R2, c[0x0][0xc80] ;  /* 0x00032000ff027b82 */ /* 0x000e240000000a00 */
[----:B0-----:R-:W-:-:S05]  /*17280*/  IMAD.WIDE R2, R7, 0x4, R2 ;  /* 0x0000000407027825 */ /* 0x001fca00078e0202 */
[----:B------:R0:W5:Y:S02]  /*17290*/  LDG.E R17, desc[UR40][R2.64] ;  /* 0x0000002802117981 */ /* 0x000164000c1e1900 */
.L_x_2498:
[----:B------:R-:W-:Y:S05]  /*172a0*/  BSYNC B0 ;  /* 0x0000000000007941 */ /* 0x000fea0003800000 */
.L_x_2497:
        /* <DEDUP_REMOVED lines=18> */
.L_x_2623:
[----:B------:R-:W-:Y:S02]  /*173d0*/  ULDC UR4, c[0x0][0xc38] ;  /* 0x00030e0000047ab9 */ /* 0x000fe40000000800 */
[----:B------:R-:W-:-:S04]  /*173e0*/  IMAD.U32 R4, RZ, RZ, UR4 ;  /* 0x00000004ff047e24 */ /* 0x000fc8000f8e00ff */
[----:B-1----:R-:W-:-:S04]  /*173f0*/  IMAD R14, R14, R4, RZ ;  /* 0x000000040e0e7224 */ /* 0x002fc800078e02ff */
[----:B------:R-:W-:-:S05]  /*17400*/  IMAD.IADD R5, R14, 0x1, R5 ;  /* 0x000000010e057824 */ /* 0x000fca00078e0205 */
[----:B------:R-:W-:-:S13]  /*17410*/  ISETP.GT.AND P6, PT, R5, R0, PT ;  /* 0x000000000500720c */ /* 0x000fda0003fc4270 */
[----:B------:R-:W-:Y:S05]  /*17420*/  @!P6 BRA `(.L_x_2500) ;  /* 0xfffffffc0064e947 */ /* 0x000fea000383ffff */
.L_x_2495:
        /* <DEDUP_REMOVED lines=8> */
.L_x_2627:
[----:B------:R-:W-:Y:S01]  /*174b0*/  ISETP.NE.AND P0, PT, R2, RZ, PT ;  /* 0x000000ff0200720c */ /* 0x000fe20003f05270 */
[----:B------:R-:W-:-:S12]  /*174c0*/  IMAD.MOV.U32 R14, RZ, RZ, RZ ;  /* 0x000000ffff0e7224 */ /* 0x000fd800078e00ff */
[----:B------:R-:W-:Y:S05]  /*174d0*/  @!P0 BRA `(.L_x_2502) ;  /* 0x0000000000108947 */ /* 0x000fea0003800000 */
[----:B------:R-:W-:Y:S01]  /*174e0*/  UMOV UR4, 0xffffffff ;  /* 0xffffffff00047882 */ /* 0x000fe20000000000 */
[----:B------:R-:W-:Y:S02]  /*174f0*/  VIADD R12, R6, 0xffffffff ;  /* 0xffffffff060c7836 */ /* 0x000fe40000000000 */
[----:B------:R-:W-:Y:S05]  /*17500*/  BRA.DIV UR4, `(.L_x_2503) ;  /* 0x0000003a048c7947 */ /* 0x000fea000b800000 */
[----:B------:R3:W4:Y:S02]  /*17510*/  SHFL.IDX PT, R14, R3, R12, 0x1f ;  /* 0x00001f0c030e7589 */ /* 0x00072400000e0000 */
.L_x_2502:
[----:B0--3--:R-:W0:Y:S01]  /*17520*/  LDC.64 R2, c[0x0][0xc90] ;  /* 0x00032400ff027b82 */ /* 0x009e220000000a00 */
[----:B------:R-:W-:-:S04]  /*17530*/  IMAD.IADD R19, R6, 0x1, R19 ;  /* 0x0000000106137824 */ /* 0x000fc800078e0213 */
[----:B0-----:R-:W-:-:S05]  /*17540*/  IMAD.WIDE R2, R19, 0x4, R2 ;  /* 0x0000000413027825 */ /* 0x001fca00078e0202 */
[----:B-1----:R0:W2:Y:S01]  /*17550*/  LDG.E R6, desc[UR40][R2.64] ;  /* 0x0000002802067981 */ /* 0x0020a2000c1e1900 */
[----:B----4-:R-:W-:-:S04]  /*17560*/  IMAD R16, R14, R4, R16 ;  /* 0x000000040e107224 */ /* 0x010fc800078e0210 */
[----:B------:R-:W-:Y:S02]  /*17570*/  IMAD.IADD R0, R0, 0x1, -R16 ;  /* 0x0000000100007824 */ /* 0x000fe400078e0a10 */
[----:B0-----:R-:W-:Y:S02]  /*17580*/  IMAD.MOV.U32 R2, RZ, RZ, RZ ;  /* 0x000000ffff027224 */ /* 0x001fe400078e00ff */
[----:B--2---:R-:W-:-:S05]  /*17590*/  IMAD R5, R17, R6, RZ ;  /* 0x0000000611057224 */ /* 0x004fca00078e02ff */
[----:B------:R-:W-:-:S04]  /*175a0*/  IABS R7, R5 ;  /* 0x0000000500077213 */ /* 0x000fc80000000000 */
[----:B------:R-:W0:Y:S08]  /*175b0*/  I2F.RP R8, R7 ;  /* 0x0000000700087306 */ /* 0x000e300000209400 */
[----:B0-----:R-:W0:Y:S02]  /*175c0*/  MUFU.RCP R8, R8 ;  /* 0x0000000800087308 */ /* 0x001e240000001000 */
[----:B0-----:R-:W-:Y:S01]  /*175d0*/  VIADD R9, R8, 0xffffffe ;  /* 0x0ffffffe08097836 */ /* 0x001fe20000000000 */
[----:B------:R-:W-:-:S05]  /*175e0*/  IABS R8, R5 ;  /* 0x0000000500087213 */ /* 0x000fca0000000000 */
[----:B------:R-:W0:Y:S01]  /*175f0*/  F2I.FTZ.U32.TRUNC.NTZ R3, R9 ;  /* 0x0000000900037305 */ /* 0x000e22000021f000 */
[----:B------:R-:W-:Y:S01]  /*17600*/  IADD3 R8, RZ, -R8, RZ ;  /* 0x80000008ff087210 */ /* 0x000fe20007ffe0ff */
        /* <DEDUP_REMOVED lines=27> */
[----:B0-----:R-:W-:Y:S01]  /*177c0*/  IMAD.MOV.U32 R2, RZ, RZ, RZ ;  /* 0x000000ffff027224 */ /* 0x001fe200078e00ff */
[----:B-1----:R-:W-:-:S05]  /*177d0*/  IADD3 R5, RZ, -R3, RZ ;  /* 0x80000003ff057210 */ /* 0x002fca0007ffe0ff */
        /* <DEDUP_REMOVED lines=16> */
[----:B------:R-:W-:Y:S02]  /*178e0*/  @!P1 LOP3.LUT R3, RZ, R4, RZ, 0x33, !PT ;  /* 0x00000004ff039212 */ /* 0x000fe400078e33ff */
[----:B------:R-:W-:-:S05]  /*178f0*/  IADD3 R4, -R4, RZ, RZ ;  /* 0x000000ff04047210 */ /* 0x000fca0007ffe1ff */
[----:B------:R-:W-:Y:S01]  /*17900*/  IMAD R18, R3, R4, R0 ;  /* 0x0000000403127224 */ /* 0x000fe200078e0200 */
[----:B------:R-:W-:-:S05]  /*17910*/  LOP3.LUT R0, RZ, R3, RZ, 0x33, !PT ;  /* 0x00000003ff007212 */ /* 0x000fca00078e33ff */
[----:B------:R-:W-:Y:S01]  /*17920*/  IMAD.IADD R17, R17, 0x1, R0 ;  /* 0x0000000111117824 */ /* 0x000fe200078e0200 */
[----:B------:R-:W-:Y:S06]  /*17930*/  BRA `(.L_x_2504) ;  /* 0x00000000001c7947 */ /* 0x000fec0003800000 */
.L_x_2496:
[----:B------:R-:W-:Y:S01]  /*17940*/  UMOV UR4, URZ ;  /* 0x0000003f00047c82 */ /* 0x000fe20008000000 */
[----:B------:R-:W-:Y:S01]  /*17950*/  UMOV UR5, URZ ;  /* 0x0000003f00057c82 */ /* 0x000fe20008000000 */
[----:B------:R-:W-:Y:S01]  /*17960*/  ULDC UR6, c[0x0][0xc3c] ;  /* 0x00030f0000067ab9 */ /* 0x000fe20000000800 */
[----:B------:R-:W-:Y:S02]  /*17970*/  IMAD.MOV.U32 R16, RZ, RZ, R0 ;  /* 0x000000ffff107224 */ /* 0x000fe400078e0000 */
[----:B------:R-:W-:Y:S02]  /*17980*/  IMAD.U32 R17, RZ, RZ, UR4 ;  /* 0x00000004ff117e24 */ /* 0x000fe4000f8e00ff */
[----:B------:R-:W-:Y:S02]  /*17990*/  IMAD.U32 R18, RZ, RZ, UR5 ;  /* 0x00000005ff127e24 */ /* 0x000fe4000f8e00ff */
[----:B------:R-:W-:-:S07]  /*179a0*/  IMAD.U32 R19, RZ, RZ, UR6 ;  /* 0x00000006ff137e24 */ /* 0x000fce000f8e00ff */
.L_x_2504:
        /* <DEDUP_REMOVED lines=10> */
.L_x_2493:
[----:B------:R-:W-:Y:S02]  /*17a50*/  ULDC UR4, c[0x0][0xc3c] ;  /* 0x00030f0000047ab9 */ /* 0x000fe40000000800 */
[----:B---3--:R-:W-:-:S13]  /*17a60*/  ISETP.GE.AND P0, PT, R19, UR4, PT ;  /* 0x0000000413007c0c */ /* 0x008fda000bf06270 */
[----:B------:R-:W-:Y:S05]  /*17a70*/  @!P0 BRA `(.L_x_2505) ;  /* 0xffffffa800588947 */ /* 0x000fea000383ffff */
[----:B------:R-:W-:Y:S05]  /*17a80*/  BSYNC B8 ;  /* 0x0000000000087941 */ /* 0x000fea0003800000 */
.L_x_2383:
        /* <DEDUP_REMOVED lines=12> */
.L_x_2630:
[----:B------:R-:W-:Y:S05]  /*17b50*/  BSYNC B0 ;  /* 0x0000000000007941 */ /* 0x000fea0003800000 */
.L_x_2506:
[----:B------:R-:W-:-:S03]  /*17b60*/  UMOV UR4, 0xffffffff ;  /* 0xffffffff00047882 */ /* 0x000fc60000000000 */
[----:B------:R-:W-:Y:S05]  /*17b70*/  BRA.DIV UR4, `(.L_x_2508) ;  /* 0x0000003604287947 */ /* 0x000fea000b800000 */
[----:B0-----:R-:W0:Y:S02]  /*17b80*/  S2R R0, SR_TID.X ;  /* 0x0000000000007919 */ /* 0x001e240000002100 */
[----:B0-----:R-:W-:-:S04]  /*17b90*/  SHF.R.U32.HI R0, RZ, 0x5, R0 ;  /* 0x00000005ff007819 */ /* 0x001fc80000011600 */
[----:B------:R-:W-:-:S05]  /*17ba0*/  LOP3.LUT R0, R0, 0x3, RZ, 0xc0, !PT ;  /* 0x0000000300007812 */ /* 0x000fca00078ec0ff */
[----:B------:R0:W3:Y:S02]  /*17bb0*/  SHFL.IDX PT, R14, R0, RZ, 0x1f ;  /* 0x00001fff000e7589 */ /* 0x0000e400000e0000 */
.L_x_2633:
[----:B---3--:R-:W-:-:S13]  /*17bc0*/  ISETP.NE.AND P0, PT, R14, RZ, PT ;  /* 0x000000ff0e00720c */ /* 0x008fda0003f05270 */
[----:B------:R-:W-:Y:S05]  /*17bd0*/  @P0 BRA `(.L_x_2240) ;  /* 0x0000000000880947 */ /* 0x000fea0003800000 */
[----:B------:R-:W-:-:S03]  /*17be0*/  UMOV UR4, 0xffffffff ;  /* 0xffffffff00047882 */ /* 0x000fc60000000000 */
[----:B------:R-:W-:Y:S05]  /*17bf0*/  BRA.DIV UR4, `(.L_x_2509) ;  /* 0x00000036043c7947 */ /* 0x000fea000b800000 */
[----:B------:R-:W-:-:S13]  /*17c00*/  ELECT P6, URZ, PT ;  /* 0x00000000003f782f */ /* 0x000fda00038c0000 */
.L_x_2636:
[----:B------:R-:W-:Y:S05]  /*17c10*/  @!P6 BRA `(.L_x_2240) ;  /* 0x000000000078e947 */ /* 0x000fea0003800000 */
[----:B0-----:R-:W3:Y:S02]  /*17c20*/  LDL.LU R0, [R1+0x44] ;  /* 0x0000440001007983 */ /* 0x001ee40000300800 */
[----:B---3--:R-:W-:-:S04]  /*17c30*/  LOP3.LUT R0, R0, 0x2, RZ, 0xfc, !PT ;  /* 0x0000000200007812 */ /* 0x008fc800078efcff */
[----:B------:R-:W-:-:S13]  /*17c40*/  ISETP.NE.AND P2, PT, R0, 0x3, PT ;  /* 0x000000030000780c */ /* 0x000fda0003f45270 */
[----:B------:R-:W-:Y:S05]  /*17c50*/  @!P2 BRA `(.L_x_2510) ;  /* 0x000000000004a947 */ /* 0x000fea0003800000 */
[----:B------:R-:W-:Y:S01]  /*17c60*/  BPT.TRAP 0x1 ;  /* 0x000000040000795c */ /* 0x000fe20000300000 */
.L_x_2510:
[----:B------:R-:W-:Y:S01]  /*17c70*/  IADD3 R0, R9, 0x16840, RZ ;  /* 0x0001684009007810 */ /* 0x000fe20007ffe0ff */
[----:B------:R-:W-:Y:S01]  /*17c80*/  VIADD R2, R23, 0x1 ;  /* 0x0000000117027836 */ /* 0x000fe20000000000 */
[----:B------:R-:W-:-:S03]  /*17c90*/  SHF.L.U32 R3, R27, 0x1f, RZ ;  /* 0x0000001f1b037819 */ /* 0x000fc600000006ff */
[----:B--2---:R-:W-:Y:S01]  /*17ca0*/  IMAD R6, R23, 0x8, R0 ;  /* 0x0000000817067824 */ /* 0x004fe200078e0200 */
[----:B------:R-:W-:-:S03]  /*17cb0*/  ISETP.NE.AND P1, PT, R2, 0x2, PT ;  /* 0x000000020200780c */ /* 0x000fc60003f25270 */
[----:B------:R-:W0:Y:S01]  /*17cc0*/  SYNCS.PHASECHK.TRANS64.TRYWAIT P0, [R6+URZ], R3 ;  /* 0x00000003060075a7 */ /* 0x000e22000800017f */
[----:B------:R-:W-:Y:S02]  /*17cd0*/  SEL R4, RZ, 0x1, P1 ;  /* 0x00000001ff047807 */ /* 0x000fe40000800000 */
[----:B------:R-:W-:Y:S02]  /*17ce0*/  SEL R5, R2, RZ, P1 ;  /* 0x000000ff02057207 */ /* 0x000fe40000800000 */
[----:B------:R-:W-:-:S03]  /*17cf0*/  LOP3.LUT R2, R27, R4, RZ, 0x3c, !PT ;  /* 0x000000041b027212 */ /* 0x000fc600078e3cff */
[----:B------:R-:W-:Y:S01]  /*17d00*/  IMAD R7, R5, 0x8, R0 ;  /* 0x0000000805077824 */ /* 0x000fe200078e0200 */
[----:B------:R-:W-:Y:S01]  /*17d10*/  SHF.L.U32 R2, R2, 0x1f, RZ ;  /* 0x0000001f02027819 */ /* 0x000fe200000006ff */
[----:B0-----:R-:W-:Y:S06]  /*17d20*/  @!P0 BRA `(.L_x_2511) ;  /* 0x0000003400108947 */ /* 0x001fec0003800000 */
.L_x_2637:
[----:B------:R-:W2:Y:S02]  /*17d30*/  SYNCS.PHASECHK.TRANS64.TRYWAIT P0, [R7+URZ], R2 ;  /* 0x00000002070075a7 */ /* 0x000ea4000800017f */
[----:B--2---:R-:W-:Y:S05]  /*17d40*/  @!P0 BRA `(.L_x_2512) ;  /* 0x00000034001c8947 */ /* 0x004fea0003800000 */
.L_x_2638:
[----:B------:R-:W-:Y:S05]  /*17d50*/  @!P2 BRA `(.L_x_2513) ;  /* 0x000000000004a947 */ /* 0x000fea0003800000 */
[----:B------:R-:W-:Y:S01]  /*17d60*/  BPT.TRAP 0x1 ;  /* 0x000000040000795c */ /* 0x000fe20000300000 */
.L_x_2513:
[----:B------:R-:W-:-:S04]  /*17d70*/  VIADD R0, R9, 0x16860 ;  /* 0x0001686009007836 */ /* 0x000fc80000000000 */
[----:B------:R-:W-:-:S04]  /*17d80*/  IMAD R4, R23, 0x8, R0 ;  /* 0x0000000817047824 */ /* 0x000fc800078e0200 */
[----:B------:R-:W3:Y:S02]  /*17d90*/  SYNCS.PHASECHK.TRANS64.TRYWAIT P0, [R4+URZ], R3 ;  /* 0x00000003040075a7 */ /* 0x000ee4000800017f */
[----:B---3--:R-:W-:Y:S05]  /*17da0*/  @!P0 BRA `(.L_x_2514) ;  /* 0x0000003400188947 */ /* 0x008fea0003800000 */
.L_x_2639:
[----:B------:R-:W-:-:S07]  /*17db0*/  IMAD R5, R5, 0x8, R0 ;  /* 0x0000000805057824 */ /* 0x000fce00078e0200 */
.L_x_2515:
[----:B------:R0:W0:Y:S02]  /*17dc0*/  SYNCS.PHASECHK.TRANS64.TRYWAIT P0, [R5+URZ], R2 ;  /* 0x00000002050075a7 */ /* 0x000024000800017f */
[----:B0-----:R-:W-:Y:S05]  /*17dd0*/  @!P0 NANOSLEEP.SYNCS 0x989680 ;  /* 0x009896800000895d */ /* 0x001fea0003900000 */
[----:B------:R-:W0:Y:S02]  /*17de0*/  @!P0 SYNCS.PHASECHK.TRANS64 P0, [R5+URZ], R2 ;  /* 0x00000002050085a7 */ /* 0x000e24000800007f */
[----:B0-----:R-:W-:Y:S05]  /*17df0*/  @!P0 BRA `(.L_x_2515) ;  /* 0xfffffffc00f08947 */ /* 0x001fea000383ffff */
.L_x_2240:
[----:B------:R-:W-:Y:S05]  /*17e00*/  BSYNC B9 ;  /* 0x0000000000097941 */ /* 0x000fea0003800000 */
.L_x_2237:
[----:B------:R-:W-:Y:S05]  /*17e10*/  EXIT ;  /* 0x000000000000794d */ /* 0x000fea0003800000 */
.L_x_2258:
[----:B0-----:R0:W1:Y:S02]  /*17e20*/  SYNCS.PHASECHK.TRANS64.TRYWAIT P6, [R78+URZ+0x16890], R90 ;  /* 0x0168905a4e0075a7 */ /* 0x00106400080c017f */
[----:B-1----:R-:W-:Y:S05]  /*17e30*/  @!P6 NANOSLEEP.SYNCS 0x989680 ;  /* 0x009896800000e95d */ /* 0x002fea0003900000 */
[----:B------:R-:W1:Y:S02]  /*17e40*/  @!P6 SYNCS.PHASECHK.TRANS64 P6, [R78+URZ+0x16890], R90 ;  /* 0x0168905a4e00e5a7 */ /* 0x000e6400080c007f */
[----:B-1----:R-:W-:Y:S05]  /*17e50*/  @!P6 BRA `(.L_x_2258) ;  /* 0xfffffffc00f0e947 */ /* 0x002fea000383ffff */
[----:B------:R-:W-:Y:S05]  /*17e60*/  BRA `(.L_x_2516) ;  /* 0xfffffeac00587947 */ /* 0x000fea000383ffff */
.L_x_2278:
[----:B0-----:R0:W1:Y:S02]  /*17e70*/  SYNCS.PHASECHK.TRANS64.TRYWAIT P5, [R78+URZ+0x16890], R90 ;  /* 0x0168905a4e0075a7 */ /* 0x00106400080a017f */
[----:B-1----:R-:W-:Y:S05]  /*17e80*/  @!P5 NANOSLEEP.SYNCS 0x989680 ;  /* 0x009896800000d95d */ /* 0x002fea0003900000 */
[----:B------:R-:W1:Y:S02]  /*17e90*/  @!P5 SYNCS.PHASECHK.TRANS64 P5, [R78+URZ+0x16890], R90 ;  /* 0x0168905a4e00d5a7 */ /* 0x000e6400080a007f */
[----:B-1----:R-:W-:Y:S05]  /*17ea0*/  @!P5 BRA `(.L_x_2278) ;  /* 0xfffffffc00f0d947 */ /* 0x002fea000383ffff */
[----:B------:R-:W-:Y:S05]  /*17eb0*/  BRA `(.L_x_2517) ;  /* 0xfffffebc00c87947 */ /* 0x000fea000383ffff */
.L_x_2287:
[----:B-1----:R1:W2:Y:S02]  /*17ec0*/  SYNCS.PHASECHK.TRANS64.TRYWAIT P4, [R78+URZ+0x16890], R90 ;  /* 0x0168905a4e0075a7 */ /* 0x0022a4000808017f */
[----:B--2---:R-:W-:Y:S05]  /*17ed0*/  @!P4 NANOSLEEP.SYNCS 0x989680 ;  /* 0x009896800000c95d */ /* 0x004fea0003900000 */
[----:B------:R-:W2:Y:S02]  /*17ee0*/  @!P4 SYNCS.PHASECHK.TRANS64 P4, [R78+URZ+0x16890], R90 ;  /* 0x0168905a4e00c5a7 */ /* 0x000ea4000808007f */
[----:B--2---:R-:W-:Y:S05]  /*17ef0*/  @!P4 BRA `(.L_x_2287) ;  /* 0xfffffffc00f0c947 */ /* 0x004fea000383ffff */
[----:B------:R-:W-:Y:S05]  /*17f00*/  BRA `(.L_x_2518) ;  /* 0xfffffecc00f87947 */ /* 0x000fea000383ffff */
.L_x_2293:
[----:B--2---:R2:W3:Y:S02]  /*17f10*/  SYNCS.PHASECHK.TRANS64.TRYWAIT P3, [R78+URZ+0x168b0], R90 ;  /* 0x0168b05a4e0075a7 */ /* 0x0044e4000806017f */
[----:B---3--:R-:W-:Y:S05]  /*17f20*/  @!P3 NANOSLEEP.SYNCS 0x989680 ;  /* 0x009896800000b95d */ /* 0x008fea0003900000 */
[----:B------:R-:W3:Y:S02]  /*17f30*/  @!P3 SYNCS.PHASECHK.TRANS64 P3, [R78+URZ+0x168b0], R90 ;  /* 0x0168b05a4e00b5a7 */ /* 0x000ee4000806007f */
[----:B---3--:R-:W-:Y:S05]  /*17f40*/  @!P3 BRA `(.L_x_2293) ;  /* 0xfffffffc00f0b947 */ /* 0x008fea000383ffff */
[----:B------:R-:W-:Y:S05]  /*17f50*/  BRA `(.L_x_2519) ;  /* 0xfffffed0008c7947 */ /* 0x000fea000383ffff */
.L_x_2301:
        /* <DEDUP_REMOVED lines=8> */
[----:B------:R-:W-:-:S04]  /*17fe0*/  SHF.R.S32.HI R0, RZ, 0x7, R0 ;  /* 0x00000007ff007819 */ /* 0x000fc80000011400 */
[----:B------:R-:W-:-:S07]  /*17ff0*/  MOV R13, R0 ;  /* 0x00000000000d7202 */ /* 0x000fce0000000f00 */
[----:B-----5:R-:W-:Y:S05]  /*18000*/  WARPSYNC.COLLECTIVE R15, `(.L_x_2521) ;  /* 0x000000000f087348 */ /* 0x020fea0003c00000 */
[----:B------:R0:W1:Y:S02]  /*18010*/  SHFL.IDX P6, R14, R13, R12, R11 ;  /* 0x0000000c0d0e7389 */ /* 0x00006400000c000b */
[----:B01---5:R-:W-:Y:S01]  /*18020*/  ENDCOLLECTIVE ;  /* 0x000000000000791b */ /* 0x023fe20003800000 */
.L_x_2521:
[----:B------:R-:W-:Y:S05]  /*18030*/  BSYNC B0 ;  /* 0x0000000000007941 */ /* 0x000fea0003800000 */
.L_x_2520:
[----:B------:R-:W-:Y:S01]  /*18040*/  IMAD.MOV.U32 R157, RZ, RZ, R14 ;  /* 0x000000ffff9d7224 */ /* 0x000fe200078e000e */
[----:B------:R-:W-:Y:S06]  /*18050*/  BRA `(.L_x_2522) ;  /* 0xfffffed8000c7947 */ /* 0x000fec000383ffff */
.L_x_2313:
[----:B------:R-:W-:Y:S01]  /*18060*/  BSSY B1, `(.L_x_2523) ;  /* 0x0000008000017945 */ /* 0x000fe20003800000 */
[----:B------:R-:W-:Y:S01]  /*18070*/  IMAD.MOV.U32 R13, RZ, RZ, R6 ;  /* 0x000000ffff0d7224 */ /* 0x000fe200078e0006 */
[----:B------:R-:W-:Y:S01]  /*18080*/  MOV R15, 0xffffffff ;  /* 0xffffffff000f7802 */ /* 0x000fe20000000f00 */
[----:B------:R-:W-:Y:S02]  /*18090*/  IMAD.MOV.U32 R12, RZ, RZ, RZ ;  /* 0x000000ffff0c7224 */ /* 0x000fe400078e00ff */
[----:B------:R-:W-:-:S07]  /*180a0*/  IMAD.MOV.U32 R11, RZ, RZ, 0x1c1f ;  /* 0x00001c1fff0b7424 */ /* 0x000fce00078e00ff */
[----:B------:R-:W-:Y:S05]  /*180b0*/  WARPSYNC.COLLECTIVE R15, `(.L_x_2524) ;  /* 0x000000000f087348 */ /* 0x000fea0003c00000 */
[----:B------:R0:W1:Y:S02]  /*180c0*/  SHFL.IDX P6, R14, R13, R12, R11 ;  /* 0x0000000c0d0e7389 */ /* 0x00006400000c000b */
[----:B01----:R-:W-:Y:S01]  /*180d0*/  ENDCOLLECTIVE ;  /* 0x000000000000791b */ /* 0x003fe20003800000 */
.L_x_2524:
[----:B------:R-:W-:Y:S05]  /*180e0*/  BSYNC B1 ;  /* 0x0000000000017941 */ /* 0x000fea0003800000 */
.L_x_2523:
        /* <DEDUP_REMOVED lines=8> */
.L_x_2525:
[----:B------:R-:W-:Y:S02]  /*18170*/  IMAD.MOV.U32 R13, RZ, RZ, R8 ;  /* 0x000000ffff0d7224 */ /* 0x000fe400078e0008 */
[----:B------:R-:W-:-:S07]  /*18180*/  IMAD.MOV.U32 R0, RZ, RZ, R14 ;  /* 0x000000ffff007224 */ /* 0x000fce00078e000e */
[----:B------:R-:W-:Y:S05]  /*18190*/  WARPSYNC.COLLECTIVE R15, `(.L_x_2526) ;  /* 0x000000000f087348 */ /* 0x000fea0003c00000 */
[----:B------:R0:W1:Y:S02]  /*181a0*/  SHFL.IDX P6, R14, R13, R12, R11 ;  /* 0x0000000c0d0e7389 */ /* 0x00006400000c000b */
[----:B01----:R-:W-:Y:S01]  /*181b0*/  ENDCOLLECTIVE ;  /* 0x000000000000791b */ /* 0x003fe20003800000 */
.L_x_2526:
[----:B------:R-:W-:Y:S01]  /*181c0*/  IMAD.MOV.U32 R13, RZ, RZ, R7 ;  /* 0x000000ffff0d7224 */ /* 0x000fe200078e0007 */
[----:B------:R-:W-:-:S07]  /*181d0*/  MOV R5, R14 ;  /* 0x0000000e00057202 */ /* 0x000fce0000000f00 */
[----:B------:R-:W-:Y:S05]  /*181e0*/  WARPSYNC.COLLECTIVE R15, `(.L_x_2527) ;  /* 0x000000000f087348 */ /* 0x000fea0003c00000 */
[----:B------:R0:W1:Y:S02]  /*181f0*/  SHFL.IDX P6, R14, R13, R12, R11 ;  /* 0x0000000c0d0e7389 */ /* 0x00006400000c000b */
[----:B01----:R-:W-:Y:S01]  /*18200*/  ENDCOLLECTIVE ;  /* 0x000000000000791b */ /* 0x003fe20003800000 */
.L_x_2527:
[----:B------:R-:W-:Y:S05]  /*18210*/  BRA `(.L_x_2528) ;  /* 0xfffffedc00907947 */ /* 0x000fea000383ffff */
.L_x_2316:
[----:B------:R-:W-:Y:S01]  /*18220*/  BSSY B1, `(.L_x_2529) ;  /* 0x0000008000017945 */ /* 0x000fe20003800000 */
[----:B------:R-:W-:Y:S02]  /*18230*/  IMAD.MOV.U32 R13, RZ, RZ, R6 ;  /* 0x000000ffff0d7224 */ /* 0x000fe400078e0006 */
[----:B------:R-:W-:Y:S02]  /*18240*/  IMAD.MOV.U32 R12, RZ, RZ, 0x1 ;  /* 0x00000001ff0c7424 */ /* 0x000fe400078e00ff */
[----:B------:R-:W-:Y:S02]  /*18250*/  IMAD.MOV.U32 R11, RZ, RZ, 0x1c1f ;  /* 0x00001c1fff0b7424 */ /* 0x000fe400078e00ff */
[----:B------:R-:W-:-:S07]  /*18260*/  IMAD.MOV.U32 R15, RZ, RZ, -0x1 ;  /* 0xffffffffff0f7424 */ /* 0x000fce00078e00ff */
[----:B0---4-:R-:W-:Y:S05]  /*18270*/  WARPSYNC.COLLECTIVE R15, `(.L_x_2530) ;  /* 0x000000000f087348 */ /* 0x011fea0003c00000 */
[----:B----4-:R1:W2:Y:S02]  /*18280*/  SHFL.IDX P6, R14, R13, R12, R11 ;  /* 0x0000000c0d0e7389 */ /* 0x0102a400000c000b */
[----:B012---:R-:W-:Y:S01]  /*18290*/  ENDCOLLECTIVE ;  /* 0x000000000000791b */ /* 0x007fe20003800000 */
.L_x_2530:
[----:B------:R-:W-:Y:S05]  /*182a0*/  BSYNC B1 ;  /* 0x0000000000017941 */ /* 0x000fea0003800000 */
.L_x_2529:
[----:B------:R-:W-:Y:S01]  /*182b0*/  IMAD.MOV.U32 R13, RZ, RZ, R4 ;  /* 0x000000ffff0d7224 */ /* 0x000fe200078e0004 */
[----:B------:R-:W-:Y:S01]  /*182c0*/  MOV R12, 0x1 ;  /* 0x00000001000c7802 */ /* 0x000fe20000000f00 */
[----:B------:R-:W-:Y:S02]  /*182d0*/  IMAD.MOV.U32 R11, RZ, RZ, 0x1c1f ;  /* 0x00001c1fff0b7424 */ /* 0x000fe400078e00ff */
[----:B------:R-:W-:Y:S02]  /*182e0*/  IMAD.MOV.U32 R15, RZ, RZ, -0x1 ;  /* 0xffffffffff0f7424 */ /* 0x000fe400078e00ff */
[----:B------:R-:W-:-:S07]  /*182f0*/  IMAD.MOV.U32 R3, RZ, RZ, R14 ;  /* 0x000000ffff037224 */ /* 0x000fce00078e000e */
[----:B------:R-:W-:Y:S05]  /*18300*/  WARPSYNC.COLLECTIVE R15, `(.L_x_2531) ;  /* 0x000000000f087348 */ /* 0x000fea0003c00000 */
[----:B------:R0:W1:Y:S02]  /*18310*/  SHFL.IDX P6, R14, R13, R12, R11 ;  /* 0x0000000c0d0e7389 */ /* 0x00006400000c000b */
[----:B01----:R-:W-:Y:S01]  /*18320*/  ENDCOLLECTIVE ;  /* 0x000000000000791b */ /* 0x003fe20003800000 */
.L_x_2531:
[----:B------:R-:W-:Y:S02]  /*18330*/  IMAD.MOV.U32 R13, RZ, RZ, R8 ;  /* 0x000000ffff0d7224 */ /* 0x000fe400078e0008 */
[----:B------:R-:W-:-:S07]  /*18340*/  IMAD.MOV.U32 R0, RZ, RZ, R14 ;  /* 0x000000ffff007224 */ /* 0x000fce00078e000e */
[----:B------:R-:W-:Y:S05]  /*18350*/  WARPSYNC.COLLECTIVE R15, `(.L_x_2532) ;  /* 0x000000000f087348 */ /* 0x000fea0003c00000 */
[----:B------:R0:W1:Y:S02]  /*18360*/  SHFL.IDX P6, R14, R13, R12, R11 ;  /* 0x0000000c0d0e7389 */ /* 0x00006400000c000b */
[----:B01----:R-:W-:Y:S01]  /*18370*/  ENDCOLLECTIVE ;  /* 0x000000000000791b */ /* 0x003fe20003800000 */
.L_x_2532:
[----:B------:R-:W-:Y:S02]  /*18380*/  IMAD.MOV.U32 R13, RZ, RZ, R7 ;  /* 0x000000ffff0d7224 */ /* 0x000fe400078e0007 */
[----:B------:R-:W-:-:S07]  /*18390*/  IMAD.MOV.U32 R5, RZ, RZ, R14 ;  /* 0x000000ffff057224 */ /* 0x000fce00078e000e */
[----:B------:R-:W-:Y:S05]  /*183a0*/  WARPSYNC.COLLECTIVE R15, `(.L_x_2533) ;  /* 0x000000000f087348 */ /* 0x000fea0003c00000 */
[----:B------:R0:W1:Y:S02]  /*183b0*/  SHFL.IDX P6, R14, R13, R12, R11 ;  /* 0x0000000c0d0e7389 */ /* 0x00006400000c000b */
[----:B01----:R-:W-:Y:S01]  /*183c0*/  ENDCOLLECTIVE ;  /* 0x000000000000791b */ /* 0x003fe20003800000 */
.L_x_2533:
[----:B------:R-:W-:Y:S05]  /*183d0*/  BRA `(.L_x_2534) ;  /* 0xfffffedc00fc7947 */ /* 0x000fea000383ffff */
.L_x_2320:
[----:B0-----:R0:W1:Y:S02]  /*183e0*/  SYNCS.PHASECHK.TRANS64.TRYWAIT P0, [R2+URZ+0x16800], R37 ;  /* 0x01680025020075a7 */ /* 0x001064000800017f */
[----:B-1----:R-:W-:Y:S05]  /*183f0*/  @!P0 NANOSLEEP.SYNCS 0x989680 ;  /* 0x009896800000895d */ /* 0x002fea0003900000 */
[----:B------:R-:W1:Y:S02]  /*18400*/  @!P0 SYNCS.PHASECHK.TRANS64 P0, [R2+URZ+0x16800], R37 ;  /* 0x01680025020085a7 */ /* 0x000e64000800007f */
[----:B-1----:R-:W-:Y:S05]  /*18410*/  @!P0 BRA `(.L_x_2320) ;  /* 0xfffffffc00f08947 */ /* 0x002fea000383ffff */
[----:B------:R-:W-:Y:S05]  /*18420*/  BRA `(.L_x_2535) ;  /* 0xfffffee400047947 */ /* 0x000fea000383ffff */
.L_x_2328:
[----:B------:R-:W0:Y:S01]  /*18430*/  LDC R41, c[0x0][0x3f4] ;  /* 0x0000fd00ff297b82 */ /* 0x000e220000000800 */
[----:B------:R-:W-:Y:S01]  /*18440*/  BSSY B1, `(.L_x_2536) ;  /* 0x0000008000017945 */ /* 0x000fe20003800000 */
[----:B------:R-:W-:Y:S01]  /*18450*/  IMAD.MOV.U32 R13, RZ, RZ, R26 ;  /* 0x000000ffff0d7224 */ /* 0x000fe200078e001a */
[----:B------:R-:W-:Y:S01]  /*18460*/  MOV R12, RZ ;  /* 0x000000ff000c7202 */ /* 0x000fe20000000f00 */
[----:B------:R-:W-:Y:S02]  /*18470*/  IMAD.MOV.U32 R11, RZ, RZ, 0x1c1f ;  /* 0x00001c1fff0b7424 */ /* 0x000fe400078e00ff */
[----:B------:R-:W-:-:S07]  /*18480*/  IMAD.MOV.U32 R15, RZ, RZ, -0x1 ;  /* 0xffffffffff0f7424 */ /* 0x000fce00078e00ff */
[----:B0-----:R-:W-:Y:S05]  /*18490*/  WARPSYNC.COLLECTIVE R15, `(.L_x_2537) ;  /* 0x000000000f087348 */ /* 0x001fea0003c00000 */
[----:B------:R1:W2:Y:S02]  /*184a0*/  SHFL.IDX P6, R14, R13, R12, R11 ;  /* 0x0000000c0d0e7389 */ /* 0x0002a400000c000b */
[----:B012---:R-:W-:Y:S01]  /*184b0*/  ENDCOLLECTIVE ;  /* 0x000000000000791b */ /* 0x007fe20003800000 */
.L_x_2537:
[----:B------:R-:W-:Y:S05]  /*184c0*/  BSYNC B1 ;  /* 0x0000000000017941 */ /* 0x000fea0003800000 */
.L_x_2536:
        /* <DEDUP_REMOVED lines=10> */
.L_x_2538:
[----:B------:R-:W-:Y:S01]  /*18570*/  IMAD.MOV.U32 R13, RZ, RZ, R24 ;  /* 0x000000ffff0d7224 */ /* 0x000fe200078e0018 */
[----:B------:R-:W-:-:S07]  /*18580*/  MOV R3, R14 ;  /* 0x0000000e00037202 */ /* 0x000fce0000000f00 */
[----:B------:R-:W-:Y:S05]  /*18590*/  WARPSYNC.COLLECTIVE R15, `(.L_x_2539) ;  /* 0x000000000f087348 */ /* 0x000fea0003c00000 */
[----:B------:R0:W1:Y:S02]  /*185a0*/  SHFL.IDX P6, R14, R13, R12, R11 ;  /* 0x0000000c0d0e7389 */ /* 0x00006400000c000b */
[----:B01----:R-:W-:Y:S01]  /*185b0*/  ENDCOLLECTIVE ;  /* 0x000000000000791b */ /* 0x003fe20003800000 */
.L_x_2539:
[----:B------:R-:W-:Y:S02]  /*185c0*/  IMAD.MOV.U32 R13, RZ, RZ, R27 ;  /* 0x000000ffff0d7224 */ /* 0x000fe400078e001b */
[----:B------:R-:W-:-:S07]  /*185d0*/  IMAD.MOV.U32 R4, RZ, RZ, R14 ;  /* 0x000000ffff047224 */ /* 0x000fce00078e000e */
[----:B------:R-:W-:Y:S05]  /*185e0*/  WARPSYNC.COLLECTIVE R15, `(.L_x_2540) ;  /* 0x000000000f087348 */ /* 0x000fea0003c00000 */
[----:B------:R0:W1:Y:S02]  /*185f0*/  SHFL.IDX P6, R14, R13, R12, R11 ;  /* 0x0000000c0d0e7389 */ /* 0x00006400000c000b */
[----:B01----:R-:W-:Y:S01]  /*18600*/  ENDCOLLECTIVE ;  /* 0x000000000000791b */ /* 0x003fe20003800000 */
.L_x_2540:
        /* <DEDUP_REMOVED lines=18> */
[----:B--2---:R-:W-:Y:S01]  /*18730*/  @!P1 IMAD.MOV.U32 R37, RZ, RZ, R11 ;  /* 0x000000ffff259224 */ /* 0x004fe200078e000b */
[----:B------:R-:W-:Y:S01]  /*18740*/  MOV R11, 0x1c1f ;  /* 0x00001c1f000b7802 */ /* 0x000fe20000000f00 */
[----:B------:R-:W-:Y:S01]  /*18750*/  @!P1 IMAD.MOV.U32 R35, RZ, RZ, R9 ;  /* 0x000000ffff239224 */ /* 0x000fe200078e0009 */
[----:B------:R-:W-:Y:S01]  /*18760*/  @!P1 MOV R34, R8 ;  /* 0x0000000800229202 */ /* 0x000fe20000000f00 */
[----:B------:R-:W-:-:S07]  /*18770*/  @!P1 IMAD.MOV.U32 R36, RZ, RZ, R10 ;  /* 0x000000ffff249224 */ /* 0x000fce00078e000a */
[----:B-----5:R-:W-:Y:S05]  /*18780*/  WARPSYNC.COLLECTIVE R15, `(.L_x_2541) ;  /* 0x000000000f087348 */ /* 0x020fea0003c00000 */
[----:B------:R0:W1:Y:S02]  /*18790*/  SHFL.IDX P6, R14, R13, R12, R11 ;  /* 0x0000000c0d0e7389 */ /* 0x00006400000c000b */
[----:B01---5:R-:W-:Y:S01]  /*187a0*/  ENDCOLLECTIVE ;  /* 0x000000000000791b */ /* 0x023fe20003800000 */
.L_x_2541:
[----:B------:R-:W-:Y:S02]  /*187b0*/  IMAD.MOV.U32 R3, RZ, RZ, R35 ;  /* 0x000000ffff037224 */ /* 0x000fe400078e0023 */
[----:B------:R-:W-:Y:S01]  /*187c0*/  IMAD.MOV.U32 R0, RZ, RZ, R34 ;  /* 0x000000ffff007224 */ /* 0x000fe200078e0022 */
[----:B------:R-:W-:Y:S01]  /*187d0*/  MOV R8, R36 ;  /* 0x0000002400087202 */ /* 0x000fe20000000f00 */
[----:B------:R-:W-:Y:S01]  /*187e0*/  IMAD.MOV.U32 R9, RZ, RZ, R37 ;  /* 0x000000ffff097224 */ /* 0x000fe200078e0025 */
[----:B------:R-:W-:Y:S02]  /*187f0*/  PRMT R45, R45, 0x5410, R3 ;  /* 0x000054102d2d7816 */ /* 0x000fe40000000003 */
[----:B------:R-:W-:Y:S01]  /*18800*/  PRMT R42, R0, 0x7610, R42 ;  /* 0x00007610002a7816 */ /* 0x000fe2000000002a */
[----:B------:R-:W-:Y:S01]  /*18810*/  @!P1 IMAD.MOV.U32 R20, RZ, RZ, R4 ;  /* 0x000000ffff149224 */ /* 0x000fe200078e0004 */
[----:B------:R-:W-:Y:S01]  /*18820*/  PRMT R33, R8, 0x5410, R9 ;  /* 0x0000541008217816 */ /* 0x000fe20000000009 */
[----:B------:R-:W-:-:S02]  /*18830*/  @!P1 IMAD.MOV.U32 R21, RZ, RZ, R5 ;  /* 0x000000ffff159224 */ /* 0x000fc400078e0005 */
[----:B------:R-:W-:Y:S02]  /*18840*/  @!P1 IMAD.MOV.U32 R30, RZ, RZ, R6 ;  /* 0x000000ffff1e9224 */ /* 0x000fe400078e0006 */
[----:B------:R-:W-:Y:S02]  /*18850*/  IMAD.MOV.U32 R13, RZ, RZ, R25 ;  /* 0x000000ffff0d7224 */ /* 0x000fe400078e0019 */
[----:B------:R-:W-:Y:S01]  /*18860*/  @!P1 IMAD.MOV.U32 R31, RZ, RZ, R7 ;  /* 0x000000ffff1f9224 */ /* 0x000fe200078e0007 */
[----:B------:R-:W-:Y:S01]  /*18870*/  MOV R6, R30 ;  /* 0x0000001e00067202 */ /* 0x000fe20000000f00 */
[----:B------:R-:W-:Y:S02]  /*18880*/  IMAD.MOV.U32 R4, RZ, RZ, R20 ;  /* 0x000000ffff047224 */ /* 0x000fe400078e0014 */
[----:B------:R-:W-:Y:S02]  /*18890*/  IMAD.MOV.U32 R5, RZ, RZ, R21 ;  /* 0x000000ffff057224 */ /* 0x000fe400078e0015 */
[----:B------:R-:W-:Y:S01]  /*188a0*/  IMAD.MOV.U32 R7, RZ, RZ, R31 ;  /* 0x000000ffff077224 */ /* 0x000fe200078e001f */
[----:B------:R-:W-:Y:S01]  /*188b0*/  PRMT R56, R4, 0x5410, R6 ;  /* 0x0000541004387816 */ /* 0x000fe20000000006 */
[----:B------:R-:W-:Y:S01]  /*188c0*/  IMAD.MOV.U32 R0, RZ, RZ, R14 ;  /* 0x000000ffff007224 */ /* 0x000fe200078e000e */
[----:B------:R-:W-:-:S07]  /*188d0*/  PRMT R45, R5, 0x7610, R45 ;  /* 0x00007610052d7816 */ /* 0x000fce000000002d */
[----:B------:R-:W-:Y:S05]  /*188e0*/  WARPSYNC.COLLECTIVE R15, `(.L_x_2542) ;  /* 0x000000000f087348 */ /* 0x000fea0003c00000 */
[----:B------:R0:W1:Y:S02]  /*188f0*/  SHFL.IDX P6, R14, R13, R12, R11 ;  /* 0x0000000c0d0e7389 */ /* 0x00006400000c000b */
[----:B01----:R-:W-:Y:S01]  /*18900*/  ENDCOLLECTIVE ;  /* 0x000000000000791b */ /* 0x003fe20003800000 */
.L_x_2542:
[----:B------:R-:W-:Y:S02]  /*18910*/  PRMT R42, R42, 0x5410, R7 ;  /* 0x000054102a2a7816 */ /* 0x000fe40000000007 */
[----:B------:R-:W-:Y:S01]  /*18920*/  CS2R R4, SRZ ;  /* 0x0000000000047805 */ /* 0x000fe2000001ff00 */
[----:B------:R-:W-:Y:S02]  /*18930*/  IMAD.MOV.U32 R13, RZ, RZ, R24 ;  /* 0x000000ffff0d7224 */ /* 0x000fe400078e0018 */
[----:B------:R-:W-:-:S07]  /*18940*/  IMAD.MOV.U32 R3, RZ, RZ, R14 ;  /* 0x000000ffff037224 */ /* 0x000fce00078e000e */
[----:B------:R-:W-:Y:S05]  /*18950*/  WARPSYNC.COLLECTIVE R15, `(.L_x_2543) ;  /* 0x000000000f087348 */ /* 0x000fea0003c00000 */
[----:B------:R0:W1:Y:S02]  /*18960*/  SHFL.IDX P6, R14, R13, R12, R11 ;  /* 0x0000000c0d0e7389 */ /* 0x00006400000c000b */
[----:B01----:R-:W-:Y:S01]  /*18970*/  ENDCOLLECTIVE ;  /* 0x000000000000791b */ /* 0x003fe20003800000 */
.L_x_2543:
[----:B------:R-:W-:Y:S02]  /*18980*/  IMAD.MOV.U32 R13, RZ, RZ, R27 ;  /* 0x000000ffff0d7224 */ /* 0x000fe400078e001b */
[----:B------:R-:W-:-:S07]  /*18990*/  IMAD.MOV.U32 R24, RZ, RZ, R14 ;  /* 0x000000ffff187224 */ /* 0x000fce00078e000e */
[----:B------:R-:W-:Y:S05]  /*189a0*/  WARPSYNC.COLLECTIVE R15, `(.L_x_2544) ;  /* 0x000000000f087348 */ /* 0x000fea0003c00000 */
[----:B------:R0:W1:Y:S02]  /*189b0*/  SHFL.IDX P6, R14, R13, R12, R11 ;  /* 0x0000000c0d0e7389 */ /* 0x00006400000c000b */
[----:B01----:R-:W-:Y:S01]  /*189c0*/  ENDCOLLECTIVE ;  /* 0x000000000000791b */ /* 0x003fe20003800000 */
.L_x_2544:
[----:B------:R-:W-:Y:S05]  /*189d0*/  BRA `(.L_x_2545) ;  /* 0xfffffeec00ec7947 */ /* 0x000fea000383ffff */
.L_x_2332:
[----:B0-----:R0:W1:Y:S02]  /*189e0*/  SYNCS.PHASECHK.TRANS64.TRYWAIT P1, [R2+URZ+0x16800], R13 ;  /* 0x0168000d020075a7 */ /* 0x001064000802017f */
[----:B-1----:R-:W-:Y:S05]  /*189f0*/  @!P1 NANOSLEEP.SYNCS 0x989680 ;  /* 0x009896800000995d */ /* 0x002fea0003900000 */
[----:B------:R-:W1:Y:S02]  /*18a00*/  @!P1 SYNCS.PHASECHK.TRANS64 P1, [R2+URZ+0x16800], R13 ;  /* 0x0168000d020095a7 */ /* 0x000e64000802007f */
[----:B-1----:R-:W-:Y:S05]  /*18a10*/  @!P1 BRA `(.L_x_2332) ;  /* 0xfffffffc00f09947 */ /* 0x002fea000383ffff */
[----:B------:R-:W-:Y:S05]  /*18a20*/  BRA `(.L_x_2546) ;  /* 0xfffffef0008c7947 */ /* 0x000fea000383ffff */
.L_x_2338:
[----:B-1----:R1:W2:Y:S02]  /*18a30*/  SYNCS.PHASECHK.TRANS64.TRYWAIT P2, [R4+URZ+0x16830], R3 ;  /* 0x01683003040075a7 */ /* 0x0022a4000804017f */
[----:B--2---:R-:W-:Y:S05]  /*18a40*/  @!P2 NANOSLEEP.SYNCS 0x989680 ;  /* 0x009896800000a95d */ /* 0x004fea0003900000 */
[----:B------:R-:W2:Y:S02]  /*18a50*/  @!P2 SYNCS.PHASECHK.TRANS64 P2, [R4+URZ+0x16830], R3 ;  /* 0x016830030400a5a7 */ /* 0x000ea4000804007f */
[----:B--2---:R-:W-:Y:S05]  /*18a60*/  @!P2 BRA `(.L_x_2338) ;  /* 0xfffffffc00f0a947 */ /* 0x004fea000383ffff */
[----:B------:R-:W-:Y:S05]  /*18a70*/  BRA `(.L_x_2337) ;  /* 0xffffff0000087947 */ /* 0x000fea000383ffff */
.L_x_2344:
[----:B-1----:R1:W2:Y:S02]  /*18a80*/  SYNCS.PHASECHK.TRANS64.TRYWAIT P4, [R0+URZ+0x16830], R3 ;  /* 0x01683003000075a7 */ /* 0x0022a4000808017f */
[----:B--2---:R-:W-:Y:S05]  /*18a90*/  @!P4 NANOSLEEP.SYNCS 0x989680 ;  /* 0x009896800000c95d */ /* 0x004fea0003900000 */
[----:B------:R-:W2:Y:S02]  /*18aa0*/  @!P4 SYNCS.PHASECHK.TRANS64 P4, [R0+URZ+0x16830], R3 ;  /* 0x016830030000c5a7 */ /* 0x000ea4000808007f */
[----:B--2---:R-:W-:Y:S05]  /*18ab0*/  @!P4 BRA `(.L_x_2344) ;  /* 0xfffffffc00f0c947 */ /* 0x004fea000383ffff */
[----:B------:R-:W-:Y:S05]  /*18ac0*/  BRA `(.L_x_2343) ;  /* 0xffffff2000c07947 */ /* 0x000fea000383ffff */
.L_x_2348:
[----:B-1----:R1:W2:Y:S02]  /*18ad0*/  SYNCS.PHASECHK.TRANS64.TRYWAIT P3, [R3+URZ+0x16850], R0 ;  /* 0x01685000030075a7 */ /* 0x0022a4000806017f */
[----:B--2---:R-:W-:Y:S05]  /*18ae0*/  @!P3 NANOSLEEP.SYNCS 0x989680 ;  /* 0x009896800000b95d */ /* 0x004fea0003900000 */
[----:B------:R-:W2:Y:S02]  /*18af0*/  @!P3 SYNCS.PHASECHK.TRANS64 P3, [R3+URZ+0x16850], R0 ;  /* 0x016850000300b5a7 */ /* 0x000ea4000806007f */
[----:B--2---:R-:W-:Y:S05]  /*18b00*/  @!P3 BRA `(.L_x_2348) ;  /* 0xfffffffc00f0b947 */ /* 0x004fea000383ffff */
[----:B------:R-:W-:Y:S05]  /*18b10*/  BRA `(.L_x_2345) ;  /* 0xffffff2400947947 */ /* 0x000fea000383ffff */
.L_x_2355:
[----:B-1----:R1:W2:Y:S02]  /*18b20*/  SYNCS.PHASECHK.TRANS64.TRYWAIT P3, [R0+URZ+0x16830], R3 ;  /* 0x01683003000075a7 */ /* 0x0022a4000806017f */
[----:B--2---:R-:W-:Y:S05]  /*18b30*/  @!P3 NANOSLEEP.SYNCS 0x989680 ;  /* 0x009896800000b95d */ /* 0x004fea0003900000 */
[----:B------:R-:W2:Y:S02]  /*18b40*/  @!P3 SYNCS.PHASECHK.TRANS64 P3, [R0+URZ+0x16830], R3 ;  /* 0x016830030000b5a7 */ /* 0x000ea4000806007f */
[----:B--2---:R-:W-:Y:S05]  /*18b50*/  @!P3 BRA `(.L_x_2355) ;  /* 0xfffffffc00f0b947 */ /* 0x004fea000383ffff */
[----:B------:R-:W-:Y:S05]  /*18b60*/  BRA `(.L_x_2354) ;  /* 0xffffff4800d47947 */ /* 0x000fea000383ffff */
.L_x_2359:
[----:B-1----:R1:W2:Y:S02]  /*18b70*/  SYNCS.PHASECHK.TRANS64.TRYWAIT P2, [R3+URZ+0x16850], R0 ;  /* 0x01685000030075a7 */ /* 0x0022a4000804017f */
[----:B--2---:R-:W-:Y:S05]  /*18b80*/  @!P2 NANOSLEEP.SYNCS 0x989680 ;  /* 0x009896800000a95d */ /* 0x004fea0003900000 */
[----:B------:R-:W2:Y:S02]  /*18b90*/  @!P2 SYNCS.PHASECHK.TRANS64 P2, [R3+URZ+0x16850], R0 ;  /* 0x016850000300a5a7 */ /* 0x000ea4000804007f */
[----:B--2---:R-:W-:Y:S05]  /*18ba0*/  @!P2 BRA `(.L_x_2359) ;  /* 0xfffffffc00f0a947 */ /* 0x004fea000383ffff */
[----:B------:R-:W-:Y:S05]  /*18bb0*/  BRA `(.L_x_2356) ;  /* 0xffffff4c00a87947 */ /* 0x000fea000383ffff */
.L_x_2364:
[----:B-1----:R1:W2:Y:S02]  /*18bc0*/  SYNCS.PHASECHK.TRANS64.TRYWAIT P0, [R13+URZ+0x16850], R6 ;  /* 0x016850060d0075a7 */ /* 0x0022a4000800017f */
[----:B--2---:R-:W-:Y:S05]  /*18bd0*/  @!P0 NANOSLEEP.SYNCS 0x989680 ;  /* 0x009896800000895d */ /* 0x004fea0003900000 */
[----:B------:R-:W2:Y:S02]  /*18be0*/  @!P0 SYNCS.PHASECHK.TRANS64 P0, [R13+URZ+0x16850], R6 ;  /* 0x016850060d0085a7 */ /* 0x000ea4000800007f */
[----:B--2---:R-:W-:Y:S05]  /*18bf0*/  @!P0 BRA `(.L_x_2364) ;  /* 0xfffffffc00f08947 */ /* 0x004fea000383ffff */
[----:B------:R-:W-:Y:S05]  /*18c00*/  BRA `(.L_x_2363) ;  /* 0xffffff6800587947 */ /* 0x000fea000383ffff */
.L_x_2372:
[----:B------:R-:W-:Y:S02]  /*18c10*/  IMAD.MOV.U32 R13, RZ, RZ, R20 ;  /* 0x000000ffff0d7224 */ /* 0x000fe400078e0014 */
[----:B------:R-:W-:Y:S02]  /*18c20*/  IMAD.MOV.U32 R12, RZ, RZ, RZ ;  /* 0x000000ffff0c7224 */ /* 0x000fe400078e00ff */
[----:B------:R-:W-:Y:S02]  /*18c30*/  IMAD.MOV.U32 R11, RZ, RZ, 0x181f ;  /* 0x0000181fff0b7424 */ /* 0x000fe400078e00ff */
[----:B------:R-:W-:Y:S02]  /*18c40*/  IMAD.MOV.U32 R15, RZ, RZ, -0x1 ;  /* 0xffffffffff0f7424 */ /* 0x000fe400078e00ff */
[----:B------:R-:W-:Y:S02]  /*18c50*/  IMAD R21, R8, R25, RZ ;  /* 0x0000001908157224 */ /* 0x000fe400078e02ff */
[----:B------:R-:W-:-:S07]  /*18c60*/  IMAD.IADD R24, R34, 0x1, R26 ;  /* 0x0000000122187824 */ /* 0x000fce00078e021a */
[----:B------:R-:W-:Y:S05]  /*18c70*/  WARPSYNC.COLLECTIVE R15, `(.L_x_2547) ;  /* 0x000000000f087348 */ /* 0x000fea0003c00000 */
[----:B------:R0:W1:Y:S02]  /*18c80*/  SHFL.IDX P6, R14, R13, R12, R11 ;  /* 0x0000000c0d0e7389 */ /* 0x00006400000c000b */
[----:B01----:R-:W-:Y:S01]  /*18c90*/  ENDCOLLECTIVE ;  /* 0x000000000000791b */ /* 0x003fe20003800000 */
.L_x_2547:
        /* <DEDUP_REMOVED lines=10> */
.L_x_2548:
[----:B------:R-:W-:Y:S02]  /*18d40*/  IMAD.MOV.U32 R13, RZ, RZ, R20 ;  /* 0x000000ffff0d7224 */ /* 0x000fe400078e0014 */
[----:B------:R-:W-:Y:S01]  /*18d50*/  IMAD.MOV.U32 R12, RZ, RZ, 0x1 ;  /* 0x00000001ff0c7424 */ /* 0x000fe200078e00ff */
[----:B------:R-:W-:-:S07]  /*18d60*/  MOV R3, R14 ;  /* 0x0000000e00037202 */ /* 0x000fce0000000f00 */
[----:B------:R-:W-:Y:S05]  /*18d70*/  WARPSYNC.COLLECTIVE R15, `(.L_x_2549) ;  /* 0x000000000f087348 */ /* 0x000fea0003c00000 */
[----:B------:R0:W1:Y:S02]  /*18d80*/  SHFL.IDX P6, R14, R13, R12, R11 ;  /* 0x0000000c0d0e7389 */ /* 0x00006400000c000b */
[----:B01----:R-:W-:Y:S01]  /*18d90*/  ENDCOLLECTIVE ;  /* 0x000000000000791b */ /* 0x003fe20003800000 */
.L_x_2549:
[----:B------:R-:W-:-:S04]  /*18da0*/  @!P3 LEA R10, P5, R33, R3, 0x1 ;  /* 0x00000003210ab211 */ /* 0x000fc800078a08ff */
[----:B------:R-:W-:Y:S01]  /*18db0*/  @!P3 LEA.HI.X R3, R33, R0, R32, 0x1, P5 ;  /* 0x000000002103b211 */ /* 0x000fe200028f0c20 */
[----:B------:R-:W-:Y:S02]  /*18dc0*/  IMAD.MOV.U32 R13, RZ, RZ, R7 ;  /* 0x000000ffff0d7224 */ /* 0x000fe400078e0007 */
[----:B------:R-:W-:-:S07]  /*18dd0*/  IMAD.MOV.U32 R4, RZ, RZ, R14 ;  /* 0x000000ffff047224 */ /* 0x000fce00078e000e */
[----:B------:R-:W-:Y:S05]  /*18de0*/  WARPSYNC.COLLECTIVE R15, `(.L_x_2550) ;  /* 0x000000000f087348 */ /* 0x000fea0003c00000 */
[----:B------:R0:W1:Y:S02]  /*18df0*/  SHFL.IDX P6, R14, R13, R12, R11 ;  /* 0x0000000c0d0e7389 */ /* 0x00006400000c000b */
[----:B01----:R-:W-:Y:S01]  /*18e00*/  ENDCOLLECTIVE ;  /* 0x000000000000791b */ /* 0x003fe20003800000 */
.L_x_2550:
[----:B------:R-:W-:Y:S01]  /*18e10*/  IMAD.MOV.U32 R13, RZ, RZ, R20 ;  /* 0x000000ffff0d7224 */ /* 0x000fe200078e0014 */
[----:B------:R-:W-:Y:S01]  /*18e20*/  MOV R12, 0x2 ;  /* 0x00000002000c7802 */ /* 0x000fe20000000f00 */
[----:B------:R-:W-:-:S07]  /*18e30*/  IMAD.MOV.U32 R5, RZ, RZ, R14 ;  /* 0x000000ffff057224 */ /* 0x000fce00078e000e */
[----:B------:R-:W-:Y:S05]  /*18e40*/  WARPSYNC.COLLECTIVE R15, `(.L_x_2551) ;  /* 0x000000000f087348 */ /* 0x000fea0003c00000 */
[----:B------:R0:W1:Y:S02]  /*18e50*/  SHFL.IDX P6, R14, R13, R12, R11 ;  /* 0x0000000c0d0e7389 */ /* 0x00006400000c000b */
[----:B01----:R-:W-:Y:S01]  /*18e60*/  ENDCOLLECTIVE ;  /* 0x000000000000791b */ /* 0x003fe20003800000 */
.L_x_2551:
[----:B------:R-:W-:-:S04]  /*18e70*/  @!P4 LEA R8, P1, R33, R5, 0x1 ;  /* 0x000000052108c211 */ /* 0x000fc800078208ff */
[----:B------:R-:W-:Y:S01]  /*18e80*/  @!P4 LEA.HI.X R9, R33, R4, R32, 0x1, P1 ;  /* 0x000000042109c211 */ /* 0x000fe200008f0c20 */
[----:B------:R-:W-:Y:S02]  /*18e90*/  IMAD.MOV.U32 R13, RZ, RZ, R7 ;  /* 0x000000ffff0d7224 */ /* 0x000fe400078e0007 */
[----:B------:R-:W-:-:S07]  /*18ea0*/  IMAD.MOV.U32 R6, RZ, RZ, R14 ;  /* 0x000000ffff067224 */ /* 0x000fce00078e000e */
[----:B------:R-:W-:Y:S05]  /*18eb0*/  WARPSYNC.COLLECTIVE R15, `(.L_x_2552) ;  /* 0x000000000f087348 */ /* 0x000fea0003c00000 */
[----:B------:R0:W1:Y:S02]  /*18ec0*/  SHFL.IDX P6, R14, R13, R12, R11 ;  /* 0x0000000c0d0e7389 */ /* 0x00006400000c000b */
[----:B01----:R-:W-:Y:S01]  /*18ed0*/  ENDCOLLECTIVE ;  /* 0x000000000000791b */ /* 0x003fe20003800000 */
.L_x_2552:
[----:B------:R-:W-:Y:S02]  /*18ee0*/  @!P3 IMAD.MOV.U32 R11, RZ, RZ, R3 ;  /* 0x000000ffff0bb224 */ /* 0x000fe400078e0003 */
[----:B------:R-:W-:Y:S02]  /*18ef0*/  IMAD.MOV.U32 R13, RZ, RZ, R20 ;  /* 0x000000ffff0d7224 */ /* 0x000fe400078e0014 */
[----:B------:R-:W-:Y:S01]  /*18f00*/  IMAD.MOV.U32 R12, RZ, RZ, 0x3 ;  /* 0x00000003ff0c7424 */ /* 0x000fe200078e00ff */
[----:B------:R0:W-:Y:S04]  /*18f10*/  @!P3 ST.E.128 desc[UR40][R10.64], RZ ;  /* 0x000000ff0a00b985 */ /* 0x0001e8000c101d28 */
[----:B------:R1:W-:Y:S01]  /*18f20*/  @!P4 ST.E.128 desc[UR40][R8.64], RZ ;  /* 0x000000ff0800c985 */ /* 0x0003e2000c101d28 */
[----:B------:R-:W-:-:S04]  /*18f30*/  @!P2 LEA R25, P5, R33, R14, 0x1 ;  /* 0x0000000e2119a211 */ /* 0x000fc800078a08ff */
[----:B------:R-:W-:Y:S01]  /*18f40*/  @!P2 LEA.HI.X R5, R33, R6, R32, 0x1, P5 ;  /* 0x000000062105a211 */ /* 0x000fe200028f0c20 */
[----:B------:R-:W-:Y:S01]  /*18f50*/  @!P2 IMAD.MOV.U32 R4, RZ, RZ, R25 ;  /* 0x000000ffff04a224 */ /* 0x000fe200078e0019 */
[----:B0-----:R-:W-:-:S04]  /*18f60*/  MOV R11, 0x181f ;  /* 0x0000181f000b7802 */ /* 0x001fc80000000f00 */
[----:B------:R1:W-:Y:S03]  /*18f70*/  @!P2 ST.E.128 desc[UR40][R4.64], RZ ;  /* 0x000000ff0400a985 */ /* 0x0003e6000c101d28 */
[----:B-1----:R-:W-:Y:S05]  /*18f80*/  WARPSYNC.COLLECTIVE R15, `(.L_x_2553) ;  /* 0x000000000f087348 */ /* 0x002fea0003c00000 */
[----:B------:R0:W2:Y:S02]  /*18f90*/  SHFL.IDX P6, R14, R13, R12, R11 ;  /* 0x0000000c0d0e7389 */ /* 0x0000a400000c000b */
[----:B012---:R-:W-:Y:S01]  /*18fa0*/  ENDCOLLECTIVE ;  /* 0x000000000000791b */ /* 0x007fe20003800000 */
.L_x_2553:
[----:B------:R-:W-:Y:S02]  /*18fb0*/  IMAD.MOV.U32 R13, RZ, RZ, R7 ;  /* 0x000000ffff0d7224 */ /* 0x000fe400078e0007 */
[----:B------:R-:W-:-:S07]  /*18fc0*/  IMAD.MOV.U32 R0, RZ, RZ, R14 ;  /* 0x000000ffff007224 */ /* 0x000fce00078e000e */
[----:B------:R-:W-:Y:S05]  /*18fd0*/  WARPSYNC.COLLECTIVE R15, `(.L_x_2554) ;  /* 0x000000000f087348 */ /* 0x000fea0003c00000 */
[----:B------:R0:W1:Y:S02]  /*18fe0*/  SHFL.IDX P6, R14, R13, R12, R11 ;  /* 0x0000000c0d0e7389 */ /* 0x00006400000c000b */
[----:B01----:R-:W-:Y:S01]  /*18ff0*/  ENDCOLLECTIVE ;  /* 0x000000000000791b */ /* 0x003fe20003800000 */
.L_x_2554:
[----:B------:R-:W-:Y:S05]  /*19000*/  BRA `(.L_x_2555) ;  /* 0xffffff8400807947 */ /* 0x000fea000383ffff */
.L_x_2389:
        /* <DEDUP_REMOVED lines=11> */
.L_x_2557:
[----:B------:R-:W-:Y:S05]  /*190c0*/  BSYNC B1 ;  /* 0x0000000000017941 */ /* 0x000fea0003800000 */
.L_x_2556:
[----:B------:R-:W-:Y:S05]  /*190d0*/  BRA `(.L_x_2558) ;  /* 0xffffff9800a87947 */ /* 0x000fea000383ffff */
.L_x_2391:
[----:B------:R-:W-:Y:S01]  /*190e0*/  BSSY B1, `(.L_x_2559) ;  /* 0x0000006000017945 */ /* 0x000fe20003800000 */
[----:B------:R-:W-:-:S07]  /*190f0*/  MOV R15, 0xffffffff ;  /* 0xffffffff000f7802 */ /* 0x000fce0000000f00 */
[----:B01----:R-:W-:Y:S05]  /*19100*/  WARPSYNC.COLLECTIVE R15, `(.L_x_2560) ;  /* 0x000000000f0c7348 */ /* 0x003fea0003c00000 */
[----:B------:R-:W-:Y:S02]  /*19110*/  ELECT P6, UR62, PT ;  /* 0x00000000003e782f */ /* 0x000fe400038c0000 */
[----:B------:R-:W-:Y:S01]  /*19120*/  MOV R14, UR62 ;  /* 0x0000003e000e7c02 */ /* 0x000fe20008000f00 */
[----:B01----:R-:W-:Y:S10]  /*19130*/  ENDCOLLECTIVE ;  /* 0x000000000000791b */ /* 0x003ff40003800000 */
.L_x_2560:
[----:B------:R-:W-:Y:S05]  /*19140*/  BSYNC B1 ;  /* 0x0000000000017941 */ /* 0x000fea0003800000 */
.L_x_2559:
[----:B------:R-:W-:Y:S05]  /*19150*/  BRA `(.L_x_2390) ;  /* 0xffffff9800a07947 */ /* 0x000fea000383ffff */
.L_x_2393:
[----:B-1----:R1:W2:Y:S02]  /*19160*/  SYNCS.PHASECHK.TRANS64.TRYWAIT P0, [R22+URZ+0x16820], R5 ;  /* 0x01682005160075a7 */ /* 0x0022a4000800017f */
[----:B--2---:R-:W-:Y:S05]  /*19170*/  @!P0 NANOSLEEP.SYNCS 0x989680 ;  /* 0x009896800000895d */ /* 0x004fea0003900000 */
[----:B------:R-:W2:Y:S02]  /*19180*/  @!P0 SYNCS.PHASECHK.TRANS64 P0, [R22+URZ+0x16820], R5 ;  /* 0x01682005160085a7 */ /* 0x000ea4000800007f */
[----:B--2---:R-:W-:Y:S05]  /*19190*/  @!P0 BRA `(.L_x_2393) ;  /* 0xfffffffc00f08947 */ /* 0x004fea000383ffff */
[----:B------:R-:W-:Y:S05]  /*191a0*/  BRA `(.L_x_2561) ;  /* 0xffffff9800b07947 */ /* 0x000fea000383ffff */
.L_x_2397:
[----:B-1----:R1:W2:Y:S02]  /*191b0*/  SYNCS.PHASECHK.TRANS64.TRYWAIT P0, [R5+URZ+0x168a0], R6 ;  /* 0x0168a006050075a7 */ /* 0x0022a4000800017f */
[----:B--2---:R-:W-:Y:S05]  /*191c0*/  @!P0 NANOSLEEP.SYNCS 0x989680 ;  /* 0x009896800000895d */ /* 0x004fea0003900000 */
[----:B------:R-:W2:Y:S02]  /*191d0*/  @!P0 SYNCS.PHASECHK.TRANS64 P0, [R5+URZ+0x168a0], R6 ;  /* 0x0168a006050085a7 */ /* 0x000ea4000800007f */
[----:B--2---:R-:W-:Y:S05]  /*191e0*/  @!P0 BRA `(.L_x_2397) ;  /* 0xfffffffc00f08947 */ /* 0x004fea000383ffff */
[----:B------:R-:W-:Y:S05]  /*191f0*/  BRA `(.L_x_2562) ;  /* 0xffffff9800cc7947 */ /* 0x000fea000383ffff */
.L_x_2402:
[----:B--2---:R2:W3:Y:S02]  /*19200*/  SYNCS.PHASECHK.TRANS64.TRYWAIT P0, [R5+URZ+0x168c0], R6 ;  /* 0x0168c006050075a7 */ /* 0x0044e4000800017f */
[----:B---3--:R-:W-:Y:S05]  /*19210*/  @!P0 NANOSLEEP.SYNCS 0x989680 ;  /* 0x009896800000895d */ /* 0x008fea0003900000 */
[----:B------:R-:W3:Y:S02]  /*19220*/  @!P0 SYNCS.PHASECHK.TRANS64 P0, [R5+URZ+0x168c0], R6 ;  /* 0x0168c006050085a7 */ /* 0x000ee4000800007f */
[----:B---3--:R-:W-:Y:S05]  /*19230*/  @!P0 BRA `(.L_x_2402) ;  /* 0xfffffffc00f08947 */ /* 0x008fea000383ffff */
[----:B------:R-:W-:Y:S05]  /*19240*/  BRA `(.L_x_2563) ;  /* 0xffffff9c004c7947 */ /* 0x000fea000383ffff */
.L_x_2409:
[----:B--2---:R2:W3:Y:S02]  /*19250*/  SYNCS.PHASECHK.TRANS64.TRYWAIT P1, [R5+URZ+0x168a0], R6 ;  /* 0x0168a006050075a7 */ /* 0x0044e4000802017f */
[----:B---3--:R-:W-:Y:S05]  /*19260*/  @!P1 NANOSLEEP.SYNCS 0x989680 ;  /* 0x009896800000995d */ /* 0x008fea0003900000 */
[----:B------:R-:W3:Y:S02]  /*19270*/  @!P1 SYNCS.PHASECHK.TRANS64 P1, [R5+URZ+0x168a0], R6 ;  /* 0x0168a006050095a7 */ /* 0x000ee4000802007f */
[----:B---3--:R-:W-:Y:S05]  /*19280*/  @!P1 BRA `(.L_x_2409) ;  /* 0xfffffffc00f09947 */ /* 0x008fea000383ffff */
[----:B------:R-:W-:Y:S05]  /*19290*/  BRA `(.L_x_2564) ;  /* 0xffffffa000187947 */ /* 0x000fea000383ffff */
.L_x_2414:
[----:B-1----:R1:W3:Y:S02]  /*192a0*/  SYNCS.PHASECHK.TRANS64.TRYWAIT P1, [R5+URZ+0x168c0], R6 ;  /* 0x0168c006050075a7 */ /* 0x0022e4000802017f */
[----:B---3--:R-:W-:Y:S05]  /*192b0*/  @!P1 NANOSLEEP.SYNCS 0x989680 ;  /* 0x009896800000995d */ /* 0x008fea0003900000 */
[----:B------:R-:W3:Y:S02]  /*192c0*/  @!P1 SYNCS.PHASECHK.TRANS64 P1, [R5+URZ+0x168c0], R6 ;  /* 0x0168c006050095a7 */ /* 0x000ee4000802007f */
[----:B---3--:R-:W-:Y:S05]  /*192d0*/  @!P1 BRA `(.L_x_2414) ;  /* 0xfffffffc00f09947 */ /* 0x008fea000383ffff */
[----:B------:R-:W-:Y:S05]  /*192e0*/  BRA `(.L_x_2565) ;  /* 0xffffffa000907947 */ /* 0x000fea000383ffff */
.L_x_2427:
[----:B------:R-:W4:Y:S01]  /*192f0*/  S2R R20, SR_TID.X ;  /* 0x0000000000147919 */ /* 0x000f220000002100 */
[----:B------:R-:W-:Y:S01]  /*19300*/  BSSY B0, `(.L_x_2566) ;  /* 0x000000a000007945 */ /* 0x000fe20003800000 */
[----:B0-----:R-:W-:Y:S02]  /*19310*/  IMAD.MOV.U32 R12, RZ, RZ, RZ ;  /* 0x000000ffff0c7224 */ /* 0x001fe400078e00ff */
[----:B------:R-:W-:Y:S02]  /*19320*/  IMAD.MOV.U32 R11, RZ, RZ, 0x1f ;  /* 0x0000001fff0b7424 */ /* 0x000fe400078e00ff */
[----:B------:R-:W-:Y:S01]  /*19330*/  IMAD.MOV.U32 R15, RZ, RZ, -0x1 ;  /* 0xffffffffff0f7424 */ /* 0x000fe200078e00ff */
[----:B----4-:R-:W-:-:S04]  /*19340*/  SHF.R.U32.HI R20, RZ, 0x5, R20 ;  /* 0x00000005ff147819 */ /* 0x010fc80000011614 */
[----:B------:R-:W-:-:S05]  /*19350*/  LOP3.LUT R20, R20, 0x3, RZ, 0xc0, !PT ;  /* 0x0000000314147812 */ /* 0x000fca00078ec0ff */
[----:B------:R-:W-:-:S07]  /*19360*/  IMAD.MOV.U32 R13, RZ, RZ, R20 ;  /* 0x000000ffff0d7224 */ /* 0x000fce00078e0014 */
[----:B-123--:R-:W-:Y:S05]  /*19370*/  WARPSYNC.COLLECTIVE R15, `(.L_x_2567) ;  /* 0x000000000f087348 */ /* 0x00efea0003c00000 */
[----:B------:R0:W4:Y:S02]  /*19380*/  SHFL.IDX P6, R14, R13, R12, R11 ;  /* 0x0000000c0d0e7389 */ /* 0x00012400000c000b */
[----:B01234-:R-:W-:Y:S01]  /*19390*/  ENDCOLLECTIVE ;  /* 0x000000000000791b */ /* 0x01ffe20003800000 */
.L_x_2567:
[----:B------:R-:W-:Y:S05]  /*193a0*/  BSYNC B0 ;  /* 0x0000000000007941 */ /* 0x000fea0003800000 */
.L_x_2566:
[----:B------:R-:W-:Y:S05]  /*193b0*/  BRA `(.L_x_2568) ;  /* 0xffffffa800d47947 */ /* 0x000fea000383ffff */
.L_x_2429:
[----:B------:R-:W-:Y:S01]  /*193c0*/  BSSY B0, `(.L_x_2569) ;  /* 0x0000006000007945 */ /* 0x000fe20003800000 */
[----:B------:R-:W-:-:S07]  /*193d0*/  IMAD.MOV.U32 R15, RZ, RZ, -0x1 ;  /* 0xffffffffff0f7424 */ /* 0x000fce00078e00ff */
[----:B0123--:R-:W-:Y:S05]  /*193e0*/  WARPSYNC.COLLECTIVE R15, `(.L_x_2570) ;  /* 0x000000000f0c7348 */ /* 0x00ffea0003c00000 */
[----:B------:R-:W-:Y:S02]  /*193f0*/  ELECT P6, UR62, PT ;  /* 0x00000000003e782f */ /* 0x000fe400038c0000 */
[----:B------:R-:W-:Y:S01]  /*19400*/  MOV R14, UR62 ;  /* 0x0000003e000e7c02 */ /* 0x000fe20008000f00 */
[----:B0123--:R-:W-:Y:S10]  /*19410*/  ENDCOLLECTIVE ;  /* 0x000000000000791b */ /* 0x00fff40003800000 */
.L_x_2570:
[----:B------:R-:W-:Y:S05]  /*19420*/  BSYNC B0 ;  /* 0x0000000000007941 */ /* 0x000fea0003800000 */
.L_x_2569:
[----:B------:R-:W-:Y:S05]  /*19430*/  BRA `(.L_x_2571) ;  /* 0xffffffa800dc7947 */ /* 0x000fea000383ffff */
.L_x_2431:
[----:B0-----:R0:W4:Y:S02]  /*19440*/  SYNCS.PHASECHK.TRANS64.TRYWAIT P0, [R0+URZ+0x16840], R2 ;  /* 0x01684002000075a7 */ /* 0x001124000800017f */
[----:B----4-:R-:W-:Y:S05]  /*19450*/  @!P0 NANOSLEEP.SYNCS 0x989680 ;  /* 0x009896800000895d */ /* 0x010fea0003900000 */
[----:B------:R-:W4:Y:S02]  /*19460*/  @!P0 SYNCS.PHASECHK.TRANS64 P0, [R0+URZ+0x16840], R2 ;  /* 0x01684002000085a7 */ /* 0x000f24000800007f */
[----:B----4-:R-:W-:Y:S05]  /*19470*/  @!P0 BRA `(.L_x_2431) ;  /* 0xfffffffc00f08947 */ /* 0x010fea000383ffff */
[----:B------:R-:W-:Y:S05]  /*19480*/  BRA `(.L_x_2572) ;  /* 0xffffffac002c7947 */ /* 0x000fea000383ffff */
.L_x_2435:
        /* <DEDUP_REMOVED lines=12> */
.L_x_2573:
[----:B------:R-:W-:Y:S02]  /*19550*/  IMAD.MOV.U32 R13, RZ, RZ, R0 ;  /* 0x000000ffff0d7224 */ /* 0x000fe400078e0000 */
[----:B------:R-:W-:-:S07]  /*19560*/  IMAD.MOV.U32 R6, RZ, RZ, R14 ;  /* 0x000000ffff067224 */ /* 0x000fce00078e000e */
[----:B------:R-:W-:Y:S05]  /*19570*/  WARPSYNC.COLLECTIVE R15, `(.L_x_2574) ;  /* 0x000000000f087348 */ /* 0x000fea0003c00000 */
[----:B------:R0:W1:Y:S02]  /*19580*/  SHFL.IDX P6, R14, R13, R12, R11 ;  /* 0x0000000c0d0e7389 */ /* 0x00006400000c000b */
[----:B01----:R-:W-:Y:S01]  /*19590*/  ENDCOLLECTIVE ;  /* 0x000000000000791b */ /* 0x003fe20003800000 */
.L_x_2574:
[----:B------:R-:W-:Y:S01]  /*195a0*/  IMAD.MOV.U32 R13, RZ, RZ, R4 ;  /* 0x000000ffff0d7224 */ /* 0x000fe200078e0004 */
[----:B------:R-:W-:Y:S01]  /*195b0*/  MOV R12, 0x1 ;  /* 0x00000001000c7802 */ /* 0x000fe20000000f00 */
[----:B------:R-:W-:-:S07]  /*195c0*/  IMAD.MOV.U32 R7, RZ, RZ, R14 ;  /* 0x000000ffff077224 */ /* 0x000fce00078e000e */
[----:B------:R-:W-:Y:S05]  /*195d0*/  WARPSYNC.COLLECTIVE R15, `(.L_x_2575) ;  /* 0x000000000f087348 */ /* 0x000fea0003c00000 */
[----:B------:R0:W1:Y:S02]  /*195e0*/  SHFL.IDX P6, R14, R13, R12, R11 ;  /* 0x0000000c0d0e7389 */ /* 0x00006400000c000b */
[----:B01----:R-:W-:Y:S01]  /*195f0*/  ENDCOLLECTIVE ;  /* 0x000000000000791b */ /* 0x003fe20003800000 */
.L_x_2575:
        /* <DEDUP_REMOVED lines=15> */
.L_x_2576:
[----:B------:R-:W-:Y:S02]  /*196f0*/  IMAD.MOV.U32 R13, RZ, RZ, R4 ;  /* 0x000000ffff0d7224 */ /* 0x000fe400078e0004 */
[----:B------:R-:W-:Y:S02]  /*19700*/  IMAD.MOV.U32 R12, RZ, RZ, 0x2 ;  /* 0x00000002ff0c7424 */ /* 0x000fe400078e00ff */
[----:B------:R-:W-:-:S07]  /*19710*/  IMAD.MOV.U32 R7, RZ, RZ, R14 ;  /* 0x000000ffff077224 */ /* 0x000fce00078e000e */
[----:B------:R-:W-:Y:S05]  /*19720*/  WARPSYNC.COLLECTIVE R15, `(.L_x_2577) ;  /* 0x000000000f087348 */ /* 0x000fea0003c00000 */
[----:B------:R0:W1:Y:S02]  /*19730*/  SHFL.IDX P6, R14, R13, R12, R11 ;  /* 0x0000000c0d0e7389 */ /* 0x00006400000c000b */
[----:B01----:R-:W-:Y:S01]  /*19740*/  ENDCOLLECTIVE ;  /* 0x000000000000791b */ /* 0x003fe20003800000 */
.L_x_2577:
        /* <DEDUP_REMOVED lines=16> */
.L_x_2578:
[----:B------:R-:W-:Y:S02]  /*19850*/  IMAD.MOV.U32 R13, RZ, RZ, R4 ;  /* 0x000000ffff0d7224 */ /* 0x000fe400078e0004 */
[----:B------:R-:W-:Y:S02]  /*19860*/  IMAD.MOV.U32 R12, RZ, RZ, 0x3 ;  /* 0x00000003ff0c7424 */ /* 0x000fe400078e00ff */
[----:B------:R-:W-:-:S07]  /*19870*/  IMAD.MOV.U32 R7, RZ, RZ, R14 ;  /* 0x000000ffff077224 */ /* 0x000fce00078e000e */
[----:B------:R-:W-:Y:S05]  /*19880*/  WARPSYNC.COLLECTIVE R15, `(.L_x_2579) ;  /* 0x000000000f087348 */ /* 0x000fea0003c00000 */
[----:B------:R0:W1:Y:S02]  /*19890*/  SHFL.IDX P6, R14, R13, R12, R11 ;  /* 0x0000000c0d0e7389 */ /* 0x00006400000c000b */
[----:B01----:R-:W-:Y:S01]  /*198a0*/  ENDCOLLECTIVE ;  /* 0x000000000000791b */ /* 0x003fe20003800000 */
.L_x_2579:
        /* <DEDUP_REMOVED lines=16> */
.L_x_2580:
[----:B------:R-:W-:Y:S02]  /*199b0*/  IMAD.MOV.U32 R13, RZ, RZ, R4 ;  /* 0x000000ffff0d7224 */ /* 0x000fe400078e0004 */
[----:B------:R-:W-:Y:S02]  /*199c0*/  IMAD.MOV.U32 R12, RZ, RZ, 0x4 ;  /* 0x00000004ff0c7424 */ /* 0x000fe400078e00ff */
[----:B------:R-:W-:-:S07]  /*199d0*/  IMAD.MOV.U32 R7, RZ, RZ, R14 ;  /* 0x000000ffff077224 */ /* 0x000fce00078e000e */
[----:B------:R-:W-:Y:S05]  /*199e0*/  WARPSYNC.COLLECTIVE R15, `(.L_x_2581) ;  /* 0x000000000f087348 */ /* 0x000fea0003c00000 */
[----:B------:R0:W1:Y:S02]  /*199f0*/  SHFL.IDX P6, R14, R13, R12, R11 ;  /* 0x0000000c0d0e7389 */ /* 0x00006400000c000b */
[----:B01----:R-:W-:Y:S01]  /*19a00*/  ENDCOLLECTIVE ;  /* 0x000000000000791b */ /* 0x003fe20003800000 */
.L_x_2581:
        /* <DEDUP_REMOVED lines=16> */
.L_x_2582:
[----:B------:R-:W-:Y:S02]  /*19b10*/  IMAD.MOV.U32 R13, RZ, RZ, R4 ;  /* 0x000000ffff0d7224 */ /* 0x000fe400078e0004 */
[----:B------:R-:W-:Y:S01]  /*19b20*/  IMAD.MOV.U32 R12, RZ, RZ, 0x5 ;  /* 0x00000005ff0c7424 */ /* 0x000fe200078e00ff */
[----:B------:R-:W-:-:S07]  /*19b30*/  MOV R7, R14 ;  /* 0x0000000e00077202 */ /* 0x000fce0000000f00 */
[----:B------:R-:W-:Y:S05]  /*19b40*/  WARPSYNC.COLLECTIVE R15, `(.L_x_2583) ;  /* 0x000000000f087348 */ /* 0x000fea0003c00000 */
[----:B------:R0:W1:Y:S02]  /*19b50*/  SHFL.IDX P6, R14, R13, R12, R11 ;  /* 0x0000000c0d0e7389 */ /* 0x00006400000c000b */
[----:B01----:R-:W-:Y:S01]  /*19b60*/  ENDCOLLECTIVE ;  /* 0x000000000000791b */ /* 0x003fe20003800000 */
.L_x_2583:
        /* <DEDUP_REMOVED lines=16> */
.L_x_2584:
[----:B------:R-:W-:Y:S02]  /*19c70*/  IMAD.MOV.U32 R13, RZ, RZ, R4 ;  /* 0x000000ffff0d7224 */ /* 0x000fe400078e0004 */
[----:B------:R-:W-:Y:S02]  /*19c80*/  IMAD.MOV.U32 R12, RZ, RZ, 0x6 ;  /* 0x00000006ff0c7424 */ /* 0x000fe400078e00ff */
[----:B------:R-:W-:-:S07]  /*19c90*/  IMAD.MOV.U32 R7, RZ, RZ, R14 ;  /* 0x000000ffff077224 */ /* 0x000fce00078e000e */
[----:B------:R-:W-:Y:S05]  /*19ca0*/  WARPSYNC.COLLECTIVE R15, `(.L_x_2585) ;  /* 0x000000000f087348 */ /* 0x000fea0003c00000 */
[----:B------:R0:W1:Y:S02]  /*19cb0*/  SHFL.IDX P6, R14, R13, R12, R11 ;  /* 0x0000000c0d0e7389 */ /* 0x00006400000c000b */
[----:B01----:R-:W-:Y:S01]  /*19cc0*/  ENDCOLLECTIVE ;  /* 0x000000000000791b */ /* 0x003fe20003800000 */
.L_x_2585:
        /* <DEDUP_REMOVED lines=16> */
.L_x_2586:
[----:B------:R-:W-:Y:S01]  /*19dd0*/  MOV R13, R4 ;  /* 0x00000004000d7202 */ /* 0x000fe20000000f00 */
[----:B------:R-:W-:Y:S02]  /*19de0*/  IMAD.MOV.U32 R12, RZ, RZ, 0x7 ;  /* 0x00000007ff0c7424 */ /* 0x000fe400078e00ff */
[----:B------:R-:W-:-:S07]  /*19df0*/  IMAD.MOV.U32 R7, RZ, RZ, R14 ;  /* 0x000000ffff077224 */ /* 0x000fce00078e000e */
[----:B------:R-:W-:Y:S05]  /*19e00*/  WARPSYNC.COLLECTIVE R15, `(.L_x_2587) ;  /* 0x000000000f087348 */ /* 0x000fea0003c00000 */
[----:B------:R0:W1:Y:S02]  /*19e10*/  SHFL.IDX P6, R14, R13, R12, R11 ;  /* 0x0000000c0d0e7389 */ /* 0x00006400000c000b */
[----:B01----:R-:W-:Y:S01]  /*19e20*/  ENDCOLLECTIVE ;  /* 0x000000000000791b */ /* 0x003fe20003800000 */
.L_x_2587:
        /* <DEDUP_REMOVED lines=11> */
.L_x_2588:
[----:B------:R-:W-:Y:S01]  /*19ee0*/  @!PT LDS RZ, [RZ] ;  /* 0x00000000fffff984 */ /* 0x000fe20000000800 */
[----:B------:R-:W-:Y:S01]  /*19ef0*/  @!PT LDS RZ, [RZ] ;  /* 0x00000000fffff984 */ /* 0x000fe20000000800 */
[----:B------:R-:W-:Y:S01]  /*19f00*/  @!PT LDS RZ, [RZ] ;  /* 0x00000000fffff984 */ /* 0x000fe20000000800 */
[----:B------:R0:W-:Y:S01]  /*19f10*/  @!P1 LDGSTS.E.BYPASS.LTC128B.128 [R10+0xb400], desc[UR40][R6.64], !P0 ;  /* 0x0b400000060a9fae */ /* 0x0001e2000c101d68 */
[----:B------:R-:W-:Y:S02]  /*19f20*/  ISETP.GE.AND P1, PT, R0, R3, PT ;  /* 0x000000030000720c */ /* 0x000fe40003f26270 */
[----:B------:R-:W-:-:S04]  /*19f30*/  IADD3 R0, R17, 0x80, RZ ;  /* 0x0000008011007810 */ /* 0x000fc80007ffe0ff */
[----:B------:R-:W-:Y:S01]  /*19f40*/  ISETP.GE.AND P2, PT, R0, R3, PT ;  /* 0x000000030000720c */ /* 0x000fe20003f46270 */
[----:B------:R-:W-:Y:S02]  /*19f50*/  IMAD.MOV.U32 R13, RZ, RZ, R2 ;  /* 0x000000ffff0d7224 */ /* 0x000fe400078e0002 */
[----:B------:R-:W-:Y:S02]  /*19f60*/  IMAD.MOV.U32 R12, RZ, RZ, RZ ;  /* 0x000000ffff0c7224 */ /* 0x000fe400078e00ff */
[----:B0-----:R-:W-:-:S08]  /*19f70*/  IMAD.MOV.U32 R6, RZ, RZ, R14 ;  /* 0x000000ffff067224 */ /* 0x001fd000078e000e */
[----:B------:R-:W-:Y:S05]  /*19f80*/  WARPSYNC.COLLECTIVE R15, `(.L_x_2589) ;  /* 0x000000000f087348 */ /* 0x000fea0003c00000 */
[----:B------:R0:W1:Y:S02]  /*19f90*/  SHFL.IDX P6, R14, R13, R12, R11 ;  /* 0x0000000c0d0e7389 */ /* 0x00006400000c000b */
[----:B01----:R-:W-:Y:S01]  /*19fa0*/  ENDCOLLECTIVE ;  /* 0x000000000000791b */ /* 0x003fe20003800000 */
.L_x_2589:
        /* <DEDUP_REMOVED lines=13> */
.L_x_2590:
[----:B------:R-:W-:Y:S02]  /*1a080*/  IMAD.MOV.U32 R13, RZ, RZ, R2 ;  /* 0x000000ffff0d7224 */ /* 0x000fe400078e0002 */
[----:B------:R-:W-:Y:S02]  /*1a090*/  IMAD.MOV.U32 R12, RZ, RZ, 0x1 ;  /* 0x00000001ff0c7424 */ /* 0x000fe400078e00ff */
[----:B------:R-:W-:-:S07]  /*1a0a0*/  IMAD.MOV.U32 R8, RZ, RZ, R14 ;  /* 0x000000ffff087224 */ /* 0x000fce00078e000e */
[----:B------:R-:W-:Y:S05]  /*1a0b0*/  WARPSYNC.COLLECTIVE R15, `(.L_x_2591) ;  /* 0x000000000f087348 */ /* 0x000fea0003c00000 */
[----:B------:R0:W1:Y:S02]  /*1a0c0*/  SHFL.IDX P6, R14, R13, R12, R11 ;  /* 0x0000000c0d0e7389 */ /* 0x00006400000c000b */
[----:B01----:R-:W-:Y:S01]  /*1a0d0*/  ENDCOLLECTIVE ;  /* 0x000000000000791b */ /* 0x003fe20003800000 */
.L_x_2591:
[----:B------:R-:W-:-:S05]  /*1a0e0*/  @!P2 LEA R6, P1, R20, R8, 0x1 ;  /* 0x000000081406a211 */ /* 0x000fca00078208ff */
[----:B------:R-:W-:-:S04]  /*1a0f0*/  @!P2 IMAD.X R0, RZ, RZ, R0, P1 ;  /* 0x000000ffff00a224 */ /* 0x000fc800008e0600 */
[----:B------:R-:W-:Y:S01]  /*1a100*/  @!P2 IMAD.MOV.U32 R7, RZ, RZ, R0 ;  /* 0x000000ffff07a224 */ /* 0x000fe200078e0000 */
[----:B------:R-:W-:Y:S01]  /*1a110*/  IADD3 R0, R17, 0x90, RZ ;  /* 0x0000009011007810 */ /* 0x000fe20007ffe0ff */
[----:B------:R-:W-:-:S03]  /*1a120*/  IMAD.MOV.U32 R13, RZ, RZ, R5 ;  /* 0x000000ffff0d7224 */ /* 0x000fc600078e0005 */
[----:B------:R-:W-:Y:S01]  /*1a130*/  ISETP.GE.AND P1, PT, R0, R3, PT ;  /* 0x000000030000720c */ /* 0x000fe20003f26270 */
[----:B------:R-:W-:Y:S01]  /*1a140*/  @!PT LDS RZ, [RZ] ;  /* 0x00000000fffff984 */ /* 0x000fe20000000800 */
[----:B------:R-:W-:Y:S01]  /*1a150*/  @!PT LDS RZ, [RZ] ;  /* 0x00000000fffff984 */ /* 0x000fe20000000800 */
[----:B------:R-:W-:Y:S01]  /*1a160*/  @!PT LDS RZ, [RZ] ;  /* 0x00000000fffff984 */ /* 0x000fe20000000800 */
[----:B------:R0:W-:Y:S01]  /*1a170*/  @!P2 LDGSTS.E.BYPASS.LTC128B.128 [R10+0xc400], desc[UR40][R6.64], !P0 ;  /* 0x0c400000060aafae */ /* 0x0001e2000c101d68 */
[----:B------:R-:W-:-:S11]  /*1a180*/  IMAD.MOV.U32 R0, RZ, RZ, R14 ;  /* 0x000000ffff007224 */ /* 0x000fd600078e000e */
[----:B0-----:R-:W-:Y:S05]  /*1a190*/  WARPSYNC.COLLECTIVE R15, `(.L_x_2592) ;  /* 0x000000000f087348 */ /* 0x001fea0003c00000 */
[----:B------:R1:W2:Y:S02]  /*1a1a0*/  SHFL.IDX P6, R14, R13, R12, R11 ;  /* 0x0000000c0d0e7389 */ /* 0x0002a400000c000b */
[----:B012---:R-:W-:Y:S01]  /*1a1b0*/  ENDCOLLECTIVE ;  /* 0x000000000000791b */ /* 0x007fe20003800000 */
.L_x_2592:
[----:B------:R-:W-:Y:S01]  /*1a1c0*/  MOV R13, R2 ;  /* 0x00000002000d7202 */ /* 0x000fe20000000f00 */
[----:B------:R-:W-:Y:S02]  /*1a1d0*/  IMAD.MOV.U32 R12, RZ, RZ, 0x2 ;  /* 0x00000002ff0c7424 */ /* 0x000fe400078e00ff */
[----:B------:R-:W-:-:S07]  /*1a1e0*/  IMAD.MOV.U32 R6, RZ, RZ, R14 ;  /* 0x000000ffff067224 */ /* 0x000fce00078e000e */
[----:B------:R-:W-:Y:S05]  /*1a1f0*/  WARPSYNC.COLLECTIVE R15, `(.L_x_2593) ;  /* 0x000000000f087348 */ /* 0x000fea0003c00000 */
[----:B------:R0:W1:Y:S02]  /*1a200*/  SHFL.IDX P6, R14, R13, R12, R11 ;  /* 0x0000000c0d0e7389 */ /* 0x00006400000c000b */
[----:B01----:R-:W-:Y:S01]  /*1a210*/  ENDCOLLECTIVE ;  /* 0x000000000000791b */ /* 0x003fe20003800000 */
.L_x_2593:
        /* <DEDUP_REMOVED lines=13> */
.L_x_2594:
[----:B------:R-:W-:Y:S01]  /*1a2f0*/  MOV R13, R2 ;  /* 0x00000002000d7202 */ /* 0x000fe20000000f00 */
[----:B------:R-:W-:Y:S02]  /*1a300*/  IMAD.MOV.U32 R12, RZ, RZ, 0x3 ;  /* 0x00000003ff0c7424 */ /* 0x000fe400078e00ff */
[----:B------:R-:W-:-:S07]  /*1a310*/  IMAD.MOV.U32 R6, RZ, RZ, R14 ;  /* 0x000000ffff067224 */ /* 0x000fce00078e000e */
[----:B------:R-:W-:Y:S05]  /*1a320*/  WARPSYNC.COLLECTIVE R15, `(.L_x_2595) ;  /* 0x000000000f087348 */ /* 0x000fea0003c00000 */
[----:B------:R0:W1:Y:S02]  /*1a330*/  SHFL.IDX P6, R14, R13, R12, R11 ;  /* 0x0000000c0d0e7389 */ /* 0x00006400000c000b */
[----:B01----:R-:W-:Y:S01]  /*1a340*/  ENDCOLLECTIVE ;  /* 0x000000000000791b */ /* 0x003fe20003800000 */
.L_x_2595:
        /* <DEDUP_REMOVED lines=12> */
.L_x_2596:
[----:B------:R-:W-:Y:S05]  /*1a410*/  BRA `(.L_x_2597) ;  /* 0xffffffac00547947 */ /* 0x000fea000383ffff */
.L_x_2438:
[----:B0-----:R0:W1:Y:S02]  /*1a420*/  SYNCS.PHASECHK.TRANS64.TRYWAIT P0, [R22+URZ+0x16820], R3 ;  /* 0x01682003160075a7 */ /* 0x001064000800017f */
[----:B-1----:R-:W-:Y:S05]  /*1a430*/  @!P0 NANOSLEEP.SYNCS 0x989680 ;  /* 0x009896800000895d */ /* 0x002fea0003900000 */
[----:B------:R-:W1:Y:S02]  /*1a440*/  @!P0 SYNCS.PHASECHK.TRANS64 P0, [R22+URZ+0x16820], R3 ;  /* 0x01682003160085a7 */ /* 0x000e64000800007f */
[----:B-1----:R-:W-:Y:S05]  /*1a450*/  @!P0 BRA `(.L_x_2438) ;  /* 0xfffffffc00f08947 */ /* 0x002fea000383ffff */
[----:B------:R-:W-:Y:S05]  /*1a460*/  BRA `(.L_x_2598) ;  /* 0xffffffac00bc7947 */ /* 0x000fea000383ffff */
.L_x_2447:
[----:B0-----:R0:W2:Y:S02]  /*1a470*/  SYNCS.PHASECHK.TRANS64.TRYWAIT P0, [R2+URZ+0x16840], R3 ;  /* 0x01684003020075a7 */ /* 0x0010a4000800017f */
[----:B--2---:R-:W-:Y:S05]  /*1a480*/  @!P0 NANOSLEEP.SYNCS 0x989680 ;  /* 0x009896800000895d */ /* 0x004fea0003900000 */
[----:B------:R-:W2:Y:S02]  /*1a490*/  @!P0 SYNCS.PHASECHK.TRANS64 P0, [R2+URZ+0x16840], R3 ;  /* 0x01684003020085a7 */ /* 0x000ea4000800007f */
[----:B--2---:R-:W-:Y:S05]  /*1a4a0*/  @!P0 BRA `(.L_x_2447) ;  /* 0xfffffffc00f08947 */ /* 0x004fea000383ffff */
[----:B------:R-:W-:Y:S05]  /*1a4b0*/  BRA `(.L_x_2599) ;  /* 0xffffffb000687947 */ /* 0x000fea000383ffff */
.L_x_2452:
[----:B0-----:R0:W1:Y:S02]  /*1a4c0*/  SYNCS.PHASECHK.TRANS64.TRYWAIT P0, [R3+URZ+0x60], R2 ;  /* 0x00006002030075a7 */ /* 0x001064000800017f */
[----:B-1----:R-:W-:Y:S05]  /*1a4d0*/  @!P0 NANOSLEEP.SYNCS 0x989680 ;  /* 0x009896800000895d */ /* 0x002fea0003900000 */
[----:B------:R-:W1:Y:S02]  /*1a4e0*/  @!P0 SYNCS.PHASECHK.TRANS64 P0, [R3+URZ+0x60], R2 ;  /* 0x00006002030085a7 */ /* 0x000e64000800007f */
[----:B-1----:R-:W-:Y:S05]  /*1a4f0*/  @!P0 BRA `(.L_x_2452) ;  /* 0xfffffffc00f08947 */ /* 0x002fea000383ffff */
[----:B------:R-:W-:Y:S05]  /*1a500*/  BRA `(.L_x_2600) ;  /* 0xffffffb000f47947 */ /* 0x000fea000383ffff */
.L_x_2460:
[----:B0-----:R0:W2:Y:S02]  /*1a510*/  SYNCS.PHASECHK.TRANS64.TRYWAIT P0, [R2+URZ+0x16840], R3 ;  /* 0x01684003020075a7 */ /* 0x0010a4000800017f */
[----:B--2---:R-:W-:Y:S05]  /*1a520*/  @!P0 NANOSLEEP.SYNCS 0x989680 ;  /* 0x009896800000895d */ /* 0x004fea0003900000 */
[----:B------:R-:W2:Y:S02]  /*1a530*/  @!P0 SYNCS.PHASECHK.TRANS64 P0, [R2+URZ+0x16840], R3 ;  /* 0x01684003020085a7 */ /* 0x000ea4000800007f */
[----:B--2---:R-:W-:Y:S05]  /*1a540*/  @!P0 BRA `(.L_x_2460) ;  /* 0xfffffffc00f08947 */ /* 0x004fea000383ffff */
[----:B------:R-:W-:Y:S05]  /*1a550*/  BRA `(.L_x_2601) ;  /* 0xffffffb800307947 */ /* 0x000fea000383ffff */
.L_x_2465:
[----:B0-----:R0:W1:Y:S02]  /*1a560*/  SYNCS.PHASECHK.TRANS64.TRYWAIT P0, [R10+URZ+0x60], R27 ;  /* 0x0000601b0a0075a7 */ /* 0x001064000800017f */
[----:B-1----:R-:W-:Y:S05]  /*1a570*/  @!P0 NANOSLEEP.SYNCS 0x989680 ;  /* 0x009896800000895d */ /* 0x002fea0003900000 */
[----:B------:R-:W1:Y:S02]  /*1a580*/  @!P0 SYNCS.PHASECHK.TRANS64 P0, [R10+URZ+0x60], R27 ;  /* 0x0000601b0a0085a7 */ /* 0x000e64000800007f */
[----:B-1----:R-:W-:Y:S05]  /*1a590*/  @!P0 BRA `(.L_x_2465) ;  /* 0xfffffffc00f08947 */ /* 0x002fea000383ffff */
[----:B------:R-:W-:Y:S05]  /*1a5a0*/  BRA `(.L_x_2602) ;  /* 0xffffffb800bc7947 */ /* 0x000fea000383ffff */
.L_x_2473:
[----:B0-----:R0:W2:Y:S02]  /*1a5b0*/  SYNCS.PHASECHK.TRANS64.TRYWAIT P0, [R2+URZ+0x16840], R3 ;  /* 0x01684003020075a7 */ /* 0x0010a4000800017f */
[----:B--2---:R-:W-:Y:S05]  /*1a5c0*/  @!P0 NANOSLEEP.SYNCS 0x989680 ;  /* 0x009896800000895d */ /* 0x004fea0003900000 */
[----:B------:R-:W2:Y:S02]  /*1a5d0*/  @!P0 SYNCS.PHASECHK.TRANS64 P0, [R2+URZ+0x16840], R3 ;  /* 0x01684003020085a7 */ /* 0x000ea4000800007f */
[----:B--2---:R-:W-:Y:S05]  /*1a5e0*/  @!P0 BRA `(.L_x_2473) ;  /* 0xfffffffc00f08947 */ /* 0x004fea000383ffff */
[----:B------:R-:W-:Y:S05]  /*1a5f0*/  BRA `(.L_x_2603) ;  /* 0xffffffbc00cc7947 */ /* 0x000fea000383ffff */
.L_x_2478:
[----:B0-----:R0:W1:Y:S02]  /*1a600*/  SYNCS.PHASECHK.TRANS64.TRYWAIT P0, [R7+URZ+0x60], R2 ;  /* 0x00006002070075a7 */ /* 0x001064000800017f */
[----:B-1----:R-:W-:Y:S05]  /*1a610*/  @!P0 NANOSLEEP.SYNCS 0x989680 ;  /* 0x009896800000895d */ /* 0x002fea0003900000 */
[----:B------:R-:W1:Y:S02]  /*1a620*/  @!P0 SYNCS.PHASECHK.TRANS64 P0, [R7+URZ+0x60], R2 ;  /* 0x00006002070085a7 */ /* 0x000e64000800007f */
[----:B-1----:R-:W-:Y:S05]  /*1a630*/  @!P0 BRA `(.L_x_2478) ;  /* 0xfffffffc00f08947 */ /* 0x002fea000383ffff */
[----:B------:R-:W-:Y:S05]  /*1a640*/  BRA `(.L_x_2604) ;  /* 0xffffffc0005c7947 */ /* 0x000fea000383ffff */
.L_x_2488:
[----:B0-----:R0:W1:Y:S02]  /*1a650*/  SYNCS.PHASECHK.TRANS64.TRYWAIT P0, [R3+URZ+0x16860], R0 ;  /* 0x01686000030075a7 */ /* 0x001064000800017f */
[----:B-1----:R-:W-:Y:S05]  /*1a660*/  @!P0 NANOSLEEP.SYNCS 0x989680 ;  /* 0x009896800000895d */ /* 0x002fea0003900000 */
[----:B------:R-:W1:Y:S02]  /*1a670*/  @!P0 SYNCS.PHASECHK.TRANS64 P0, [R3+URZ+0x16860], R0 ;  /* 0x01686000030085a7 */ /* 0x000e64000800007f */
[----:B-1----:R-:W-:Y:S05]  /*1a680*/  @!P0 BRA `(.L_x_2488) ;  /* 0xfffffffc00f08947 */ /* 0x002fea000383ffff */
[----:B------:R-:W-:Y:S05]  /*1a690*/  BRA `(.L_x_2605) ;  /* 0xffffffc400587947 */ /* 0x000fea000383ffff */
.L_x_2494:
[----:B------:R-:W-:Y:S01]  /*1a6a0*/  BSSY B0, `(.L_x_2606) ;  /* 0x0000008000007945 */ /* 0x000fe20003800000 */
[----:B------:R-:W-:Y:S02]  /*1a6b0*/  IMAD.MOV.U32 R13, RZ, RZ, R16 ;  /* 0x000000ffff0d7224 */ /* 0x000fe400078e0010 */
[----:B0-----:R-:W-:Y:S02]  /*1a6c0*/  IMAD.MOV.U32 R12, RZ, RZ, RZ ;  /* 0x000000ffff0c7224 */ /* 0x001fe400078e00ff */
[----:B------:R-:W-:Y:S02]  /*1a6d0*/  IMAD.MOV.U32 R11, RZ, RZ, 0x1f ;  /* 0x0000001fff0b7424 */ /* 0x000fe400078e00ff */
[----:B------:R-:W-:-:S07]  /*1a6e0*/  IMAD.MOV.U32 R15, RZ, RZ, -0x1 ;  /* 0xffffffffff0f7424 */ /* 0x000fce00078e00ff */
[----:B--2---:R-:W-:Y:S05]  /*1a6f0*/  WARPSYNC.COLLECTIVE R15, `(.L_x_2607) ;  /* 0x000000000f087348 */ /* 0x004fea0003c00000 */
[----:B------:R0:W1:Y:S02]  /*1a700*/  SHFL.IDX P6, R14, R13, R12, R11 ;  /* 0x0000000c0d0e7389 */ /* 0x00006400000c000b */
[----:B012---:R-:W-:Y:S01]  /*1a710*/  ENDCOLLECTIVE ;  /* 0x000000000000791b */ /* 0x007fe20003800000 */
.L_x_2607:
[----:B------:R-:W-:Y:S05]  /*1a720*/  BSYNC B0 ;  /* 0x0000000000007941 */ /* 0x000fea0003800000 */
.L_x_2606:
[----:B------:R-:W-:Y:S01]  /*1a730*/  IMAD.MOV.U32 R13, RZ, RZ, R16 ;  /* 0x000000ffff0d7224 */ /* 0x000fe200078e0010 */
[----:B------:R-:W-:Y:S01]  /*1a740*/  MOV R0, R14 ;  /* 0x0000000e00007202 */ /* 0x000fe20000000f00 */
[----:B------:R-:W-:Y:S02]  /*1a750*/  IMAD.MOV.U32 R12, RZ, RZ, 0x1 ;  /* 0x00000001ff0c7424 */ /* 0x000fe400078e00ff */
[----:B------:R-:W-:Y:S02]  /*1a760*/  IMAD.MOV.U32 R11, RZ, RZ, 0x1f ;  /* 0x0000001fff0b7424 */ /* 0x000fe400078e00ff */
[----:B------:R-:W-:Y:S02]  /*1a770*/  IMAD.MOV.U32 R15, RZ, RZ, -0x1 ;  /* 0xffffffffff0f7424 */ /* 0x000fe400078e00ff */
[----:B------:R-:W-:-:S07]  /*1a780*/  IMAD.IADD R7, R19, 0x1, R8 ;  /* 0x0000000113077824 */ /* 0x000fce00078e0208 */
[----:B------:R-:W-:Y:S05]  /*1a790*/  WARPSYNC.COLLECTIVE R15, `(.L_x_2608) ;  /* 0x000000000f087348 */ /* 0x000fea0003c00000 */
[----:B------:R0:W1:Y:S02]  /*1a7a0*/  SHFL.IDX P6, R14, R13, R12, R11 ;  /* 0x0000000c0d0e7389 */ /* 0x00006400000c000b */
[----:B01----:R-:W-:Y:S01]  /*1a7b0*/  ENDCOLLECTIVE ;  /* 0x000000000000791b */ /* 0x003fe20003800000 */
.L_x_2608:
        /* <DEDUP_REMOVED lines=11> */
[C---:B------:R-:W-:Y:S02]  /*1a870*/  ISETP.GE.U32.AND P5, PT, R8.reuse, 0x10, PT ;  /* 0x000000100800780c */ /* 0x040fe40003fa6070 */
[----:B--2---:R-:W-:Y:S02]  /*1a880*/  @!P1 MOV R17, R2 ;  /* 0x0000000200119202 */ /* 0x004fe40000000f00 */
[----:B------:R-:W-:-:S03]  /*1a890*/  ISETP.NE.AND P1, PT, R8, RZ, PT ;  /* 0x000000ff0800720c */ /* 0x000fc60003f25270 */
[----:B------:R-:W-:-:S10]  /*1a8a0*/  IMAD.MOV.U32 R13, RZ, RZ, R17 ;  /* 0x000000ffff0d7224 */ /* 0x000fd400078e0011 */
[----:B------:R-:W-:Y:S05]  /*1a8b0*/  WARPSYNC.COLLECTIVE R15, `(.L_x_2609) ;  /* 0x000000000f087348 */ /* 0x000fea0003c00000 */
[----:B------:R0:W1:Y:S02]  /*1a8c0*/  SHFL.UP P6, R14, R13, R12, R11 ;  /* 0x0400000c0d0e7389 */ /* 0x00006400000c000b */
[----:B01----:R-:W-:Y:S01]  /*1a8d0*/  ENDCOLLECTIVE ;  /* 0x000000000000791b */ /* 0x003fe20003800000 */
.L_x_2609:
[----:B------:R-:W-:Y:S01]  /*1a8e0*/  IMAD.MOV.U32 R12, RZ, RZ, 0x2 ;  /* 0x00000002ff0c7424 */ /* 0x000fe200078e00ff */
[----:B------:R-:W-:-:S05]  /*1a8f0*/  SEL R4, R14, RZ, P1 ;  /* 0x000000ff0e047207 */ /* 0x000fca0000800000 */
[----:B------:R-:W-:-:S04]  /*1a900*/  IMAD.IADD R4, R17, 0x1, R4 ;  /* 0x0000000111047824 */ /* 0x000fc800078e0204 */
[----:B------:R-:W-:-:S07]  /*1a910*/  IMAD.MOV.U32 R13, RZ, RZ, R4 ;  /* 0x000000ffff0d7224 */ /* 0x000fce00078e0004 */
[----:B------:R-:W-:Y:S05]  /*1a920*/  WARPSYNC.COLLECTIVE R15, `(.L_x_2610) ;  /* 0x000000000f087348 */ /* 0x000fea0003c00000 */
[----:B------:R0:W1:Y:S02]  /*1a930*/  SHFL.UP P6, R14, R13, R12, R11 ;  /* 0x0400000c0d0e7389 */ /* 0x00006400000c000b */
[----:B01----:R-:W-:Y:S01]  /*1a940*/  ENDCOLLECTIVE ;  /* 0x000000000000791b */ /* 0x003fe20003800000 */
.L_x_2610:
[----:B------:R-:W-:Y:S02]  /*1a950*/  MOV R12, 0x4 ;  /* 0x00000004000c7802 */ /* 0x000fe40000000f00 */
[----:B------:R-:W-:-:S05]  /*1a960*/  SEL R3, R14, RZ, P2 ;  /* 0x000000ff0e037207 */ /* 0x000fca0001000000 */
[----:B------:R-:W-:-:S04]  /*1a970*/  IMAD.IADD R6, R4, 0x1, R3 ;  /* 0x0000000104067824 */ /* 0x000fc800078e0203 */
[----:B------:R-:W-:-:S07]  /*1a980*/  IMAD.MOV.U32 R13, RZ, RZ, R6 ;  /* 0x000000ffff0d7224 */ /* 0x000fce00078e0006 */
[----:B------:R-:W-:Y:S05]  /*1a990*/  WARPSYNC.COLLECTIVE R15, `(.L_x_2611) ;  /* 0x000000000f087348 */ /* 0x000fea0003c00000 */
[----:B------:R0:W1:Y:S02]  /*1a9a0*/  SHFL.UP P6, R14, R13, R12, R11 ;  /* 0x0400000c0d0e7389 */ /* 0x00006400000c000b */
[----:B01----:R-:W-:Y:S01]  /*1a9b0*/  ENDCOLLECTIVE ;  /* 0x000000000000791b */ /* 0x003fe20003800000 */
.L_x_2611:
[----:B------:R-:W-:Y:S01]  /*1a9c0*/  IMAD.MOV.U32 R12, RZ, RZ, 0x8 ;  /* 0x00000008ff0c7424 */ /* 0x000fe200078e00ff */
[----:B------:R-:W-:-:S05]  /*1a9d0*/  SEL R3, R14, RZ, P3 ;  /* 0x000000ff0e037207 */ /* 0x000fca0001800000 */
[----:B------:R-:W-:-:S04]  /*1a9e0*/  IMAD.IADD R2, R6, 0x1, R3 ;  /* 0x0000000106027824 */ /* 0x000fc800078e0203 */
[----:B------:R-:W-:-:S07]  /*1a9f0*/  IMAD.MOV.U32 R13, RZ, RZ, R2 ;  /* 0x000000ffff0d7224 */ /* 0x000fce00078e0002 */
[----:B------:R-:W-:Y:S05]  /*1aa00*/  WARPSYNC.COLLECTIVE R15, `(.L_x_2612) ;  /* 0x000000000f087348 */ /* 0x000fea0003c00000 */
[----:B------:R0:W1:Y:S02]  /*1aa10*/  SHFL.UP P6, R14, R13, R12, R11 ;  /* 0x0400000c0d0e7389 */ /* 0x00006400000c000b */
[----:B01----:R-:W-:Y:S01]  /*1aa20*/  ENDCOLLECTIVE ;  /* 0x000000000000791b */ /* 0x003fe20003800000 */
.L_x_2612:
[----:B------:R-:W-:Y:S01]  /*1aa30*/  IMAD.MOV.U32 R12, RZ, RZ, 0x10 ;  /* 0x00000010ff0c7424 */ /* 0x000fe200078e00ff */
[----:B------:R-:W-:-:S05]  /*1aa40*/  SEL R3, R14, RZ, P4 ;  /* 0x000000ff0e037207 */ /* 0x000fca0002000000 */
[----:B------:R-:W-:-:S04]  /*1aa50*/  IMAD.IADD R3, R2, 0x1, R3 ;  /* 0x0000000102037824 */ /* 0x000fc800078e0203 */
[----:B------:R-:W-:-:S07]  /*1aa60*/  IMAD.MOV.U32 R13, RZ, RZ, R3 ;  /* 0x000000ffff0d7224 */ /* 0x000fce00078e0003 */
[----:B------:R-:W-:Y:S05]  /*1aa70*/  WARPSYNC.COLLECTIVE R15, `(.L_x_2613) ;  /* 0x000000000f087348 */ /* 0x000fea0003c00000 */
[----:B------:R0:W1:Y:S02]  /*1aa80*/  SHFL.UP P6, R14, R13, R12, R11 ;  /* 0x0400000c0d0e7389 */ /* 0x00006400000c000b */
[----:B01----:R-:W-:Y:S01]  /*1aa90*/  ENDCOLLECTIVE ;  /* 0x000000000000791b */ /* 0x003fe20003800000 */
.L_x_2613:
        /* <DEDUP_REMOVED lines=8> */
.L_x_2614:
[----:B------:R-:W-:Y:S05]  /*1ab20*/  BRA `(.L_x_2615) ;  /* 0xffffffc4008c7947 */ /* 0x000fea000383ffff */
.L_x_2499:
        /* <DEDUP_REMOVED lines=8> */
.L_x_2617:
[----:B------:R-:W-:Y:S05]  /*1abb0*/  BSYNC B0 ;  /* 0x0000000000007941 */ /* 0x000fea0003800000 */
.L_x_2616:
[----:B------:R-:W-:Y:S01]  /*1abc0*/  SEL R14, R14, RZ, P1 ;  /* 0x000000ff0e0e7207 */ /* 0x000fe20000800000 */
[----:B------:R-:W-:Y:S01]  /*1abd0*/  IMAD.MOV.U32 R11, RZ, RZ, RZ ;  /* 0x000000ffff0b7224 */ /* 0x000fe200078e00ff */
[----:B------:R-:W-:Y:S01]  /*1abe0*/  MOV R12, 0x2 ;  /* 0x00000002000c7802 */ /* 0x000fe20000000f00 */
[----:B------:R-:W-:Y:S02]  /*1abf0*/  IMAD.MOV.U32 R15, RZ, RZ, -0x1 ;  /* 0xffffffffff0f7424 */ /* 0x000fe400078e00ff */
[----:B------:R-:W-:-:S07]  /*1ac00*/  IMAD.IADD R13, R17, 0x1, R14 ;  /* 0x00000001110d7824 */ /* 0x000fce00078e020e */
[----:B------:R-:W-:Y:S05]  /*1ac10*/  WARPSYNC.COLLECTIVE R15, `(.L_x_2618) ;  /* 0x000000000f087348 */ /* 0x000fea0003c00000 */
[----:B------:R0:W1:Y:S02]  /*1ac20*/  SHFL.UP P6, R14, R13, R12, R11 ;  /* 0x0400000c0d0e7389 */ /* 0x00006400000c000b */
[----:B01----:R-:W-:Y:S01]  /*1ac30*/  ENDCOLLECTIVE ;  /* 0x000000000000791b */ /* 0x003fe20003800000 */
.L_x_2618:
[----:B------:R-:W-:Y:S01]  /*1ac40*/  IMAD.MOV.U32 R12, RZ, RZ, 0x4 ;  /* 0x00000004ff0c7424 */ /* 0x000fe200078e00ff */
[----:B------:R-:W-:-:S05]  /*1ac50*/  SEL R2, R14, RZ, P2 ;  /* 0x000000ff0e027207 */ /* 0x000fca0001000000 */
[----:B------:R-:W-:-:S04]  /*1ac60*/  IMAD.IADD R2, R13, 0x1, R2 ;  /* 0x000000010d027824 */ /* 0x000fc800078e0202 */
[----:B------:R-:W-:-:S07]  /*1ac70*/  IMAD.MOV.U32 R13, RZ, RZ, R2 ;  /* 0x000000ffff0d7224 */ /* 0x000fce00078e0002 */
[----:B------:R-:W-:Y:S05]  /*1ac80*/  WARPSYNC.COLLECTIVE R15, `(.L_x_2619) ;  /* 0x000000000f087348 */ /* 0x000fea0003c00000 */
[----:B------:R0:W1:Y:S02]  /*1ac90*/  SHFL.UP P6, R14, R13, R12, R11 ;  /* 0x0400000c0d0e7389 */ /* 0x00006400000c000b */
[----:B01----:R-:W-:Y:S01]  /*1aca0*/  ENDCOLLECTIVE ;  /* 0x000000000000791b */ /* 0x003fe20003800000 */
.L_x_2619:
[----:B------:R-:W-:Y:S02]  /*1acb0*/  MOV R12, 0x8 ;  /* 0x00000008000c7802 */ /* 0x000fe40000000f00 */
[----:B------:R-:W-:-:S05]  /*1acc0*/  SEL R3, R14, RZ, P3 ;  /* 0x000000ff0e037207 */ /* 0x000fca0001800000 */
[----:B------:R-:W-:-:S04]  /*1acd0*/  IMAD.IADD R3, R2, 0x1, R3 ;  /* 0x0000000102037824 */ /* 0x000fc800078e0203 */
[----:B------:R-:W-:-:S07]  /*1ace0*/  IMAD.MOV.U32 R13, RZ, RZ, R3 ;  /* 0x000000ffff0d7224 */ /* 0x000fce00078e0003 */
[----:B------:R-:W-:Y:S05]  /*1acf0*/  WARPSYNC.COLLECTIVE R15, `(.L_x_2620) ;  /* 0x000000000f087348 */ /* 0x000fea0003c00000 */
[----:B------:R0:W1:Y:S02]  /*1ad00*/  SHFL.UP P6, R14, R13, R12, R11 ;  /* 0x0400000c0d0e7389 */ /* 0x00006400000c000b */
[----:B01----:R-:W-:Y:S01]  /*1ad10*/  ENDCOLLECTIVE ;  /* 0x000000000000791b */ /* 0x003fe20003800000 */
.L_x_2620:
[----:B------:R-:W-:Y:S01]  /*1ad20*/  IMAD.MOV.U32 R12, RZ, RZ, 0x10 ;  /* 0x00000010ff0c7424 */ /* 0x000fe200078e00ff */
[----:B------:R-:W-:-:S05]  /*1ad30*/  SEL R4, R14, RZ, P4 ;  /* 0x000000ff0e047207 */ /* 0x000fca0002000000 */
[----:B------:R-:W-:-:S04]  /*1ad40*/  IMAD.IADD R4, R3, 0x1, R4 ;  /* 0x0000000103047824 */ /* 0x000fc800078e0204 */
[----:B------:R-:W-:-:S07]  /*1ad50*/  IMAD.MOV.U32 R13, RZ, RZ, R4 ;  /* 0x000000ffff0d7224 */ /* 0x000fce00078e0004 */
[----:B------:R-:W-:Y:S05]  /*1ad60*/  WARPSYNC.COLLECTIVE R15, `(.L_x_2621) ;  /* 0x000000000f087348 */ /* 0x000fea0003c00000 */
[----:B------:R0:W1:Y:S02]  /*1ad70*/  SHFL.UP P6, R14, R13, R12, R11 ;  /* 0x0400000c0d0e7389 */ /* 0x00006400000c000b */
[----:B01----:R-:W-:Y:S01]  /*1ad80*/  ENDCOLLECTIVE ;  /* 0x000000000000791b */ /* 0x003fe20003800000 */
.L_x_2621:
        /* <DEDUP_REMOVED lines=8> */
.L_x_2622:
[----:B------:R-:W-:Y:S05]  /*1ae10*/  BRA `(.L_x_2623) ;  /* 0xffffffc4006c7947 */ /* 0x000fea000383ffff */
.L_x_2501:
[----:B------:R-:W-:Y:S01]  /*1ae20*/  BSSY B0, `(.L_x_2624) ;  /* 0x0000006000007945 */ /* 0x000fe20003800000 */
[----:B------:R-:W-:Y:S02]  /*1ae30*/  PLOP3.LUT P6, PT, P6, PT, PT, 0x8, 0x0 ;  /* 0x000000000000781c */ /* 0x000fe400037ce170 */
[----:B------:R-:W-:-:S11]  /*1ae40*/  MOV R15, 0xffffffff ;  /* 0xffffffff000f7802 */ /* 0x000fd60000000f00 */
[----:B0-----:R-:W-:Y:S05]  /*1ae50*/  WARPSYNC.COLLECTIVE R15, `(.L_x_2625) ;  /* 0x000000000f087348 */ /* 0x001fea0003c00000 */
[----:B------:R-:W-:Y:S01]  /*1ae60*/  VOTE.ANY R14, PT, P6 ;  /* 0x00000000000e7806 */ /* 0x000fe200030e0100 */
[----:B0-----:R-:W-:Y:S06]  /*1ae70*/  ENDCOLLECTIVE ;  /* 0x000000000000791b */ /* 0x001fec0003800000 */
.L_x_2625:
[----:B------:R-:W-:Y:S05]  /*1ae80*/  BSYNC B0 ;  /* 0x0000000000007941 */ /* 0x000fea0003800000 */
.L_x_2624:
        /* <DEDUP_REMOVED lines=9> */
.L_x_2626:
[----:B------:R-:W-:Y:S01]  /*1af20*/  IMAD.MOV.U32 R17, RZ, RZ, R14 ;  /* 0x000000ffff117224 */ /* 0x000fe200078e000e */
[----:B------:R-:W-:Y:S06]  /*1af30*/  BRA `(.L_x_2627) ;  /* 0xffffffc4005c7947 */ /* 0x000fec000383ffff */
.L_x_2503:
[----:B------:R-:W-:Y:S01]  /*1af40*/  BSSY B0, `(.L_x_2628) ;  /* 0x0000007000007945 */ /* 0x000fe20003800000 */
[----:B------:R-:W-:Y:S01]  /*1af50*/  IMAD.MOV.U32 R13, RZ, RZ, R3 ;  /* 0x000000ffff0d7224 */ /* 0x000fe200078e0003 */
[----:B------:R-:W-:Y:S01]  /*1af60*/  MOV R11, 0x1f ;  /* 0x0000001f000b7802 */ /* 0x000fe20000000f00 */
[----:B------:R-:W-:-:S07]  /*1af70*/  IMAD.MOV.U32 R15, RZ, RZ, -0x1 ;  /* 0xffffffffff0f7424 */ /* 0x000fce00078e00ff */
[----:B012---:R-:W-:Y:S05]  /*1af80*/  WARPSYNC.COLLECTIVE R15, `(.L_x_2629) ;  /* 0x000000000f087348 */ /* 0x007fea0003c00000 */
[----:B------:R3:W4:Y:S02]  /*1af90*/  SHFL.IDX P6, R14, R13, R12, R11 ;  /* 0x0000000c0d0e7389 */ /* 0x00072400000c000b */
[----:B01234-:R-:W-:Y:S01]  /*1afa0*/  ENDCOLLECTIVE ;  /* 0x000000000000791b */ /* 0x01ffe20003800000 */
.L_x_2629:
[----:B------:R-:W-:Y:S05]  /*1afb0*/  BSYNC B0 ;  /* 0x0000000000007941 */ /* 0x000fea0003800000 */
.L_x_2628:
[----:B------:R-:W-:Y:S05]  /*1afc0*/  BRA `(.L_x_2502) ;  /* 0xffffffc400547947 */ /* 0x000fea000383ffff */
.L_x_2507:
[----:B0-----:R0:W3:Y:S02]  /*1afd0*/  SYNCS.PHASECHK.TRANS64.TRYWAIT P0, [R9+URZ+0x16820], R0 ;  /* 0x01682000090075a7 */ /* 0x0010e4000800017f */
[----:B---3--:R-:W-:Y:S05]  /*1afe0*/  @!P0 NANOSLEEP.SYNCS 0x989680 ;  /* 0x009896800000895d */ /* 0x008fea0003900000 */
[----:B------:R-:W3:Y:S02]  /*1aff0*/  @!P0 SYNCS.PHASECHK.TRANS64 P0, [R9+URZ+0x16820], R0 ;  /* 0x01682000090085a7 */ /* 0x000ee4000800007f */
[----:B---3--:R-:W-:Y:S05]  /*1b000*/  @!P0 BRA `(.L_x_2507) ;  /* 0xfffffffc00f08947 */ /* 0x008fea000383ffff */
[----:B------:R-:W-:Y:S05]  /*1b010*/  BRA `(.L_x_2630) ;  /* 0xffffffc800cc7947 */ /* 0x000fea000383ffff */
.L_x_2508:
        /* <DEDUP_REMOVED lines=8> */
[----:B012-4-:R-:W-:Y:S05]  /*1b0a0*/  WARPSYNC.COLLECTIVE R15, `(.L_x_2632) ;  /* 0x000000000f087348 */ /* 0x017fea0003c00000 */
[----:B------:R3:W0:Y:S02]  /*1b0b0*/  SHFL.IDX P6, R14, R13, R12, R11 ;  /* 0x0000000c0d0e7389 */ /* 0x00062400000c000b */
[----:B01234-:R-:W-:Y:S01]  /*1b0c0*/  ENDCOLLECTIVE ;  /* 0x000000000000791b */ /* 0x01ffe20003800000 */
.L_x_2632:
[----:B------:R-:W-:Y:S05]  /*1b0d0*/  BSYNC B0 ;  /* 0x0000000000007941 */ /* 0x000fea0003800000 */
.L_x_2631:
[----:B------:R-:W-:Y:S05]  /*1b0e0*/  BRA `(.L_x_2633) ;  /* 0xffffffc800b47947 */ /* 0x000fea000383ffff */
.L_x_2509:
[----:B------:R-:W-:Y:S01]  /*1b0f0*/  BSSY B0, `(.L_x_2634) ;  /* 0x0000006000007945 */ /* 0x000fe20003800000 */
[----:B------:R-:W-:-:S07]  /*1b100*/  IMAD.MOV.U32 R15, RZ, RZ, -0x1 ;  /* 0xffffffffff0f7424 */ /* 0x000fce00078e00ff */
[----:B012-4-:R-:W-:Y:S05]  /*1b110*/  WARPSYNC.COLLECTIVE R15, `(.L_x_2635) ;  /* 0x000000000f0c7348 */ /* 0x017fea0003c00000 */
[----:B------:R-:W-:Y:S02]  /*1b120*/  ELECT P6, UR62, PT ;  /* 0x00000000003e782f */ /* 0x000fe400038c0000 */
[----:B------:R-:W-:Y:S01]  /*1b130*/  MOV R14, UR62 ;  /* 0x0000003e000e7c02 */ /* 0x000fe20008000f00 */
[----:B012-4-:R-:W-:Y:S10]  /*1b140*/  ENDCOLLECTIVE ;  /* 0x000000000000791b */ /* 0x017ff40003800000 */
.L_x_2635:
[----:B------:R-:W-:Y:S05]  /*1b150*/  BSYNC B0 ;  /* 0x0000000000007941 */ /* 0x000fea0003800000 */
.L_x_2634:
[----:B------:R-:W-:Y:S05]  /*1b160*/  BRA `(.L_x_2636) ;  /* 0xffffffc800a87947 */ /* 0x000fea000383ffff */
.L_x_2511:
[----:B0-----:R0:W2:Y:S02]  /*1b170*/  SYNCS.PHASECHK.TRANS64.TRYWAIT P0, [R6+URZ], R3 ;  /* 0x00000003060075a7 */ /* 0x0010a4000800017f */
[----:B--2---:R-:W-:Y:S05]  /*1b180*/  @!P0 NANOSLEEP.SYNCS 0x989680 ;  /* 0x009896800000895d */ /* 0x004fea0003900000 */
[----:B------:R-:W2:Y:S02]  /*1b190*/  @!P0 SYNCS.PHASECHK.TRANS64 P0, [R6+URZ], R3 ;  /* 0x00000003060085a7 */ /* 0x000ea4000800007f */
[----:B--2---:R-:W-:Y:S05]  /*1b1a0*/  @!P0 BRA `(.L_x_2511) ;  /* 0xfffffffc00f08947 */ /* 0x004fea000383ffff */
[----:B------:R-:W-:Y:S05]  /*1b1b0*/  BRA `(.L_x_2637) ;  /* 0xffffffc800dc7947 */ /* 0x000fea000383ffff */
.L_x_2512:
[----:B--2---:R2:W3:Y:S02]  /*1b1c0*/  SYNCS.PHASECHK.TRANS64.TRYWAIT P0, [R7+URZ], R2 ;  /* 0x00000002070075a7 */ /* 0x0044e4000800017f */
[----:B---3--:R-:W-:Y:S05]  /*1b1d0*/  @!P0 NANOSLEEP.SYNCS 0x989680 ;  /* 0x009896800000895d */ /* 0x008fea0003900000 */
[----:B------:R-:W3:Y:S02]  /*1b1e0*/  @!P0 SYNCS.PHASECHK.TRANS64 P0, [R7+URZ], R2 ;  /* 0x00000002070085a7 */ /* 0x000ee4000800007f */
[----:B---3--:R-:W-:Y:S05]  /*1b1f0*/  @!P0 BRA `(.L_x_2512) ;  /* 0xfffffffc00f08947 */ /* 0x008fea000383ffff */
[----:B------:R-:W-:Y:S05]  /*1b200*/  BRA `(.L_x_2638) ;  /* 0xffffffc800d07947 */ /* 0x000fea000383ffff */
.L_x_2514:
[----:B---3--:R3:W0:Y:S02]  /*1b210*/  SYNCS.PHASECHK.TRANS64.TRYWAIT P0, [R4+URZ], R3 ;  /* 0x00000003040075a7 */ /* 0x008624000800017f */
[----:B0-----:R-:W-:Y:S05]  /*1b220*/  @!P0 NANOSLEEP.SYNCS 0x989680 ;  /* 0x009896800000895d */ /* 0x001fea0003900000 */
[----:B------:R-:W0:Y:S02]  /*1b230*/  @!P0 SYNCS.PHASECHK.TRANS64 P0, [R4+URZ], R3 ;  /* 0x00000003040085a7 */ /* 0x000e24000800007f */
[----:B0-----:R-:W-:Y:S05]  /*1b240*/  @!P0 BRA `(.L_x_2514) ;  /* 0xfffffffc00f08947 */ /* 0x001fea000383ffff */
[----:B------:R-:W-:Y:S05]  /*1b250*/  BRA `(.L_x_2639) ;  /* 0xffffffc800d47947 */ /* 0x000fea000383ffff */
.L_x_2640:
        /* <DEDUP_REMOVED lines=10> */
.L_x_2649:


//--------------------- .nv.global.init           --------------------------
	.section	.nv.global.init,"aw",@progbits
.nv.global.init:
	.type		$str$20,@object
	.size		$str$20,($str$21 - $str$20)
$str$20:
        /*0000*/ 	.byte	0x28, 0x61, 0x64, 0x64, 0x72, 0x65, 0x73, 0x73, 0x20, 0x26, 0x20, 0x6d, 0x61, 0x73, 0x6b, 0x29
        /*0010*/ 	.byte	0x20, 0x3d, 0x3d, 0x20, 0x30, 0x00
	.type		$str$21,@object
	.size		$str$21,(__unnamed_4 - $str$21)
$str$21:
        /*0016*/ 	.byte	0x2f, 0x74, 0x6d, 0x70, 0x2f, 0x6f, 0x73, 0x73, 0x5f, 0x6b, 0x65, 0x72, 0x6e, 0x65, 0x6c, 0x73
        /*0026*/ 	.byte	0x5f, 0x73, 0x72, 0x63, 0x2f, 0x66, 0x6c, 0x61, 0x73, 0x68, 0x5f, 0x61, 0x74, 0x74, 0x65, 0x6e
        /*0036*/ 	.byte	0x74, 0x69, 0x6f, 0x6e, 0x2f, 0x63, 0x73, 0x72, 0x63, 0x2f, 0x63, 0x75, 0x74, 0x6c, 0x61, 0x73
        /*0046*/ 	.byte	0x73, 0x2f, 0x69, 0x6e, 0x63, 0x6c, 0x75, 0x64, 0x65, 0x2f, 0x63, 0x75, 0x74, 0x65, 0x2f, 0x70
        /*0056*/ 	.byte	0x6f, 0x69, 0x6e, 0x74, 0x65, 0x72, 0x5f, 0x66, 0x6c, 0x61, 0x67, 0x67, 0x65, 0x64, 0x2e, 0x68
        /*0066*/ 	.byte	0x70, 0x70, 0x00
	.type		__unnamed_4,@object
	.size		__unnamed_4,(__unnamed_9 - __unnamed_4)
__unnamed_4:
        /* <DEDUP_REMOVED lines=23> */
        /*01d9*/ 	.byte	0x3a, 0x43, 0x3c, 0x30, 0x3e, 0x3e, 0x3e, 0x3e, 0x3e, 0x20, 0x26, 0x5d, 0x00
	.type		__unnamed_9,@object
	.size		__unnamed_9,(__unnamed_5 - __unnamed_9)
__unnamed_9:
        /* <DEDUP_REMOVED lines=24> */
        /*0366*/ 	.byte	0x00
	.type		__unnamed_5,@object
	.size		__unnamed_5,(__unnamed_3 - __unnamed_5)
__unnamed_5:
        /* <DEDUP_REMOVED lines=25> */
	.type		__unnamed_3,@object
	.size		__unnamed_3,(__unnamed_2 - __unnamed_3)
__unnamed_3:
        /* <DEDUP_REMOVED lines=28> */
        /*06a8*/ 	.byte	0x32, 0x3e, 0x3e, 0x3e, 0x3e, 0x3e, 0x5d, 0x00
	.type		__unnamed_2,@object
	.size		__unnamed_2,(__unnamed_7 - __unnamed_2)
__unnamed_2:
        /* <DEDUP_REMOVED lines=29> */
	.type		__unnamed_7,@object
	.size		__unnamed_7,(__unnamed_8 - __unnamed_7)
__unnamed_7:
        /* <DEDUP_REMOVED lines=28> */
        /*0a38*/ 	.byte	0x38, 0x38, 0x3e, 0x3e, 0x3e, 0x3e, 0x3e, 0x5d, 0x00
	.type		__unnamed_8,@object
	.size		__unnamed_8,(__unnamed_1 - __unnamed_8)
__unnamed_8:
        /* <DEDUP_REMOVED lines=29> */
	.type		__unnamed_1,@object
	.size		__unnamed_1,(__unnamed_6 - __unnamed_1)
__unnamed_1:
        /* <DEDUP_REMOVED lines=28> */
        /*0dca*/ 	.byte	0x32, 0x3e, 0x3e, 0x3e, 0x3e, 0x3e, 0x20, 0x26, 0x5d, 0x00
	.type		__unnamed_6,@object
	.size		__unnamed_6,(.L_5 - __unnamed_6)
__unnamed_6:
        /* <DEDUP_REMOVED lines=28> */
        /*0f94*/ 	.byte	0x38, 0x38, 0x3e, 0x3e, 0x3e, 0x3e, 0x3e, 0x20, 0x26, 0x5d, 0x00
.L_5:


//--------------------- .nv.shared._ZN7cutlass13device_kernelIN5flash11enable_sm90INS1_16FlashAttnFwdSm90INS1_25CollectiveMainloopFwdSm90ILi2EN4cute5tupleIJNS5_1CILi1EEES8_S8_EEENS6_IJNS7_ILi192EEESA_NS7_ILi64EEEEEELi64ENS_6half_tEfNS_4arch4Sm90ELb0ELb0ELb0ELb0ELb0ELb0ELb0ELb0ELb1ELb1ELb0ELb0EEENS1_21CollectiveEpilogueFwdINS6_IJSA_SB_SA_EEES9_SD_SF_Li384ELb0ELb1ELb0ELb0EEENS1_29StaticPersistentTileSchedulerILb0EEEEEEEEEvNT_6ParamsE --------------------------
	.section	.nv.shared._ZN7cutlass13device_kernelIN5flash11enable_sm90INS1_16FlashAttnFwdSm90INS1_25CollectiveMainloopFwdSm90ILi2EN4cute5tupleIJNS5_1CILi1EEES8_S8_EEENS6_IJNS7_ILi192EEESA_NS7_ILi64EEEEEELi64ENS_6half_tEfNS_4arch4Sm90ELb0ELb0ELb0ELb0ELb0ELb0ELb0ELb0ELb1ELb1ELb0ELb0EEENS1_21CollectiveEpilogueFwdINS6_IJSA_SB_SA_EEES9_SD_SF_Li384ELb0ELb1ELb0ELb0EEENS1_29StaticPersistentTileSchedulerILb0EEEEEEEEEvNT_6ParamsE,"aw",@nobits
	.sectionflags	@""
	.align	16
	.zero		1024


//--------------------- .nv.shared.reserved.0     --------------------------
	.section	.nv.shared.reserved.0,"aw",@nobits
	.weak		__nv_reservedSMEM_offset_0_alias
	.size		__nv_reservedSMEM_offset_0_alias, 0, 0
	.other		__nv_reservedSMEM_offset_0_alias,@"STO_CUDA_RESERVED_SHARED STV_DEFAULT"
__nv_reservedSMEM_offset_0_alias:
	.zero		0


//--------------------- .nv.global                --------------------------
	.section	.nv.global,"aw",@nobits
.nv.global:
	.type		_ZN73_INTERNAL_77f89f8d_37_flash_fwd_hdim64_fp16_packgqa_sm90_cu_4022bc09_34034cute1_E,@object
	.size		_ZN73_INTERNAL_77f89f8d_37_flash_fwd_hdim64_fp16_packgqa_sm90_cu_4022bc09_34034cute1_E,(_ZN73_INTERNAL_77f89f8d_37_flash_fwd_hdim64_fp16_packgqa_sm90_cu_4022bc09_34034cuda3std3__45__cpo6cbeginE - _ZN73_INTERNAL_77f89f8d_37_flash_fwd_hdim64_fp16_packgqa_sm90_cu_4022bc09_34034cute1_E)
_ZN73_INTERNAL_77f89f8d_37_flash_fwd_hdim64_fp16_packgqa_sm90_cu_4022bc09_34034cute1_E:
	.zero		1
	.type		_ZN73_INTERNAL_77f89f8d_37_flash_fwd_hdim64_fp16_packgqa_sm90_cu_4022bc09_34034cuda3std3__45__cpo6cbeginE,@object
	.size		_ZN73_INTERNAL_77f89f8d_37_flash_fwd_hdim64_fp16_packgqa_sm90_cu_4022bc09_34034cuda3std3__45__cpo6cbeginE,(_ZN73_INTERNAL_77f89f8d_37_flash_fwd_hdim64_fp16_packgqa_sm90_cu_4022bc09_34034cuda3std3__48in_placeE - _ZN73_INTERNAL_77f89f8d_37_flash_fwd_hdim64_fp16_packgqa_sm90_cu_4022bc09_34034cuda3std3__45__cpo6cbeginE)
_ZN73_INTERNAL_77f89f8d_37_flash_fwd_hdim64_fp16_packgqa_sm90_cu_4022bc09_34034cuda3std3__45__cpo6cbeginE:
	.zero		1
	.type		_ZN73_INTERNAL_77f89f8d_37_flash_fwd_hdim64_fp16_packgqa_sm90_cu_4022bc09_34034cuda3std3__48in_placeE,@object
	.size		_ZN73_INTERNAL_77f89f8d_37_flash_fwd_hdim64_fp16_packgqa_sm90_cu_4022bc09_34034cuda3std3__48in_placeE,(_ZN73_INTERNAL_77f89f8d_37_flash_fwd_hdim64_fp16_packgqa_sm90_cu_4022bc09_34034cuda3std6ranges3__45__cpo9iter_moveE - _ZN73_INTERNAL_77f89f8d_37_flash_fwd_hdim64_fp16_packgqa_sm90_cu_4022bc09_34034cuda3std3__48in_placeE)
_ZN73_INTERNAL_77f89f8d_37_flash_fwd_hdim64_fp16_packgqa_sm90_cu_4022bc09_34034cuda3std3__48in_placeE:
	.zero		1
	.type		_ZN73_INTERNAL_77f89f8d_37_flash_fwd_hdim64_fp16_packgqa_sm90_cu_4022bc09_34034cuda3std6ranges3__45__cpo9iter_moveE,@object
	.size		_ZN73_INTERNAL_77f89f8d_37_flash_fwd_hdim64_fp16_packgqa_sm90_cu_4022bc09_34034cuda3std6ranges3__45__cpo9iter_moveE,(_ZN73_INTERNAL_77f89f8d_37_flash_fwd_hdim64_fp16_packgqa_sm90_cu_4022bc09_34034cuda3std3__45__cpo5beginE - _ZN73_INTERNAL_77f89f8d_37_flash_fwd_hdim64_fp16_packgqa_sm90_cu_4022bc09_34034cuda3std6ranges3__45__cpo9iter_moveE)
_ZN73_INTERNAL_77f89f8d_37_flash_fwd_hdim64_fp16_packgqa_sm90_cu_4022bc09_34034cuda3std6ranges3__45__cpo9iter_moveE:
	.zero		1
	.type		_ZN73_INTERNAL_77f89f8d_37_flash_fwd_hdim64_fp16_packgqa_sm90_cu_4022bc09_34034cuda3std3__45__cpo5beginE,@object
	.size		_ZN73_INTERNAL_77f89f8d_37_flash_fwd_hdim64_fp16_packgqa_sm90_cu_4022bc09_34034cuda3std3__45__cpo5beginE,(_ZN73_INTERNAL_77f89f8d_37_flash_fwd_hdim64_fp16_packgqa_sm90_cu_4022bc09_34034cuda3std3__475_GLOBAL__N__77f89f8d_37_flash_fwd_hdim64_fp16_packgqa_sm90_cu_4022bc09_34036ignoreE - _ZN73_INTERNAL_77f89f8d_37_flash_fwd_hdim64_fp16_packgqa_sm90_cu_4022bc09_34034cuda3std3__45__cpo5beginE)
_ZN73_INTERNAL_77f89f8d_37_flash_fwd_hdim64_fp16_packgqa_sm90_cu_4022bc09_34034cuda3std3__45__cpo5beginE:
	.zero		1
	.type		_ZN73_INTERNAL_77f89f8d_37_flash_fwd_hdim64_fp16_packgqa_sm90_cu_4022bc09_34034cuda3std3__475_GLOBAL__N__77f89f8d_37_flash_fwd_hdim64_fp16_packgqa_sm90_cu_4022bc09_34036ignoreE,@object
	.size		_ZN73_INTERNAL_77f89f8d_37_flash_fwd_hdim64_fp16_packgqa_sm90_cu_4022bc09_34034cuda3std3__475_GLOBAL__N__77f89f8d_37_flash_fwd_hdim64_fp16_packgqa_sm90_cu_4022bc09_34036ignoreE,(_ZN73_INTERNAL_77f89f8d_37_flash_fwd_hdim64_fp16_packgqa_sm90_cu_4022bc09_34034cute7productE - _ZN73_INTERNAL_77f89f8d_37_flash_fwd_hdim64_fp16_packgqa_sm90_cu_4022bc09_34034cuda3std3__475_GLOBAL__N__77f89f8d_37_flash_fwd_hdim64_fp16_packgqa_sm90_cu_4022bc09_34036ignoreE)
_ZN73_INTERNAL_77f89f8d_37_flash_fwd_hdim64_fp16_packgqa_sm90_cu_4022bc09_34034cuda3std3__475_GLOBAL__N__77f89f8d_37_flash_fwd_hdim64_fp16_packgqa_sm90_cu_4022bc09_34036ignoreE:
	.zero		1
	.type		_ZN73_INTERNAL_77f89f8d_37_flash_fwd_hdim64_fp16_packgqa_sm90_cu_4022bc09_34034cute7productE,@object
	.size		_ZN73_INTERNAL_77f89f8d_37_flash_fwd_hdim64_fp16_packgqa_sm90_cu_4022bc09_34034cute7productE,(_ZN73_INTERNAL_77f89f8d_37_flash_fwd_hdim64_fp16_packgqa_sm90_cu_4022bc09_34034cuda3std3__45__cpo3endE - _ZN73_INTERNAL_77f89f8d_37_flash_fwd_hdim64_fp16_packgqa_sm90_cu_4022bc09_34034cute7productE)
_ZN73_INTERNAL_77f89f8d_37_flash_fwd_hdim64_fp16_packgqa_sm90_cu_4022bc09_34034cute7productE:
	.zero		1
	.type		_ZN73_INTERNAL_77f89f8d_37_flash_fwd_hdim64_fp16_packgqa_sm90_cu_4022bc09_34034cuda3std3__45__cpo3endE,@object
	.size		_ZN73_INTERNAL_77f89f8d_37_flash_fwd_hdim64_fp16_packgqa_sm90_cu_4022bc09_34034cuda3std3__45__cpo3endE,(_ZN73_INTERNAL_77f89f8d_37_flash_fwd_hdim64_fp16_packgqa_sm90_cu_4022bc09_34034cuda3std3__419piecewise_constructE - _ZN73_INTERNAL_77f89f8d_37_flash_fwd_hdim64_fp16_packgqa_sm90_cu_4022bc09_34034cuda3std3__45__cpo3endE)
_ZN73_INTERNAL_77f89f8d_37_flash_fwd_hdim64_fp16_packgqa_sm90_cu_4022bc09_34034cuda3std3__45__cpo3endE:
	.zero		1
	.type		_ZN73_INTERNAL_77f89f8d_37_flash_fwd_hdim64_fp16_packgqa_sm90_cu_4022bc09_34034cuda3std3__419piecewise_constructE,@object
	.size		_ZN73_INTERNAL_77f89f8d_37_flash_fwd_hdim64_fp16_packgqa_sm90_cu_4022bc09_34034cuda3std3__419piecewise_constructE,(_ZN73_INTERNAL_77f89f8d_37_flash_fwd_hdim64_fp16_packgqa_sm90_cu_4022bc09_34034cuda3std3__45__cpo4cendE - _ZN73_INTERNAL_77f89f8d_37_flash_fwd_hdim64_fp16_packgqa_sm90_cu_4022bc09_34034cuda3std3__419piecewise_constructE)
_ZN73_INTERNAL_77f89f8d_37_flash_fwd_hdim64_fp16_packgqa_sm90_cu_4022bc09_34034cuda3std3__419piecewise_constructE:
	.zero		1
	.type		_ZN73_INTERNAL_77f89f8d_37_flash_fwd_hdim64_fp16_packgqa_sm90_cu_4022bc09_34034cuda3std3__45__cpo4cendE,@object
	.size		_ZN73_INTERNAL_77f89f8d_37_flash_fwd_hdim64_fp16_packgqa_sm90_cu_4022bc09_34034cuda3std3__45__cpo4cendE,(_ZN73_INTERNAL_77f89f8d_37_flash_fwd_hdim64_fp16_packgqa_sm90_cu_4022bc09_34034cuda3std6ranges3__45__cpo4swapE - _ZN73_INTERNAL_77f89f8d_37_flash_fwd_hdim64_fp16_packgqa_sm90_cu_4022bc09_34034cuda3std3__45__cpo4cendE)
_ZN73_INTERNAL_77f89f8d_37_flash_fwd_hdim64_fp16_packgqa_sm90_cu_4022bc09_34034cuda3std3__45__cpo4cendE:
	.zero		1
	.type		_ZN73_INTERNAL_77f89f8d_37_flash_fwd_hdim64_fp16_packgqa_sm90_cu_4022bc09_34034cuda3std6ranges3__45__cpo4swapE,@object
	.size		_ZN73_INTERNAL_77f89f8d_37_flash_fwd_hdim64_fp16_packgqa_sm90_cu_4022bc09_34034cuda3std6ranges3__45__cpo4swapE,(.L_16 - _ZN73_INTERNAL_77f89f8d_37_flash_fwd_hdim64_fp16_packgqa_sm90_cu_4022bc09_34034cuda3std6ranges3__45__cpo4swapE)
_ZN73_INTERNAL_77f89f8d_37_flash_fwd_hdim64_fp16_packgqa_sm90_cu_4022bc09_34034cuda3std6ranges3__45__cpo4swapE:
	.zero		1
.L_16:


//--------------------- .nv.shared._ZN7cutlass13device_kernelIN5flash11enable_sm90INS1_16FlashAttnFwdSm90INS1_25CollectiveMainloopFwdSm90ILi2EN4cute5tupleIJNS5_1CILi1EEES8_S8_EEENS6_IJNS7_ILi192EEESA_NS7_ILi64EEEEEELi64ENS_6half_tEfNS_4arch4Sm90ELb0ELb0ELb0ELb1ELb0ELb0ELb0ELb0ELb1ELb1ELb0ELb0EEENS1_21CollectiveEpilogueFwdINS6_IJSA_SB_SA_EEES9_SD_SF_Li384ELb1ELb1ELb0ELb0EEENS1_36VarlenDynamicPersistentTileSchedulerILi192ELi192ELi384ELi128ELb0ELb1ELb1ELb0ELb1ELb1EEEEEEEEEvNT_6ParamsE --------------------------
	.section	.nv.shared._ZN7cutlass13device_kernelIN5flash11enable_sm90INS1_16FlashAttnFwdSm90INS1_25CollectiveMainloopFwdSm90ILi2EN4cute5tupleIJNS5_1CILi1EEES8_S8_EEENS6_IJNS7_ILi192EEESA_NS7_ILi64EEEEEELi64ENS_6half_tEfNS_4arch4Sm90ELb0ELb0ELb0ELb1ELb0ELb0ELb0ELb0ELb1ELb1ELb0ELb0EEENS1_21CollectiveEpilogueFwdINS6_IJSA_SB_SA_EEES9_SD_SF_Li384ELb1ELb1ELb0ELb0EEENS1_36VarlenDynamicPersistentTileSchedulerILi192ELi192ELi384ELi128ELb0ELb1ELb1ELb0ELb1ELb1EEEEEEEEEvNT_6ParamsE,"aw",@nobits
	.sectionflags	@""
	.align	16
	.zero		1024


//--------------------- .nv.shared._ZN7cutlass13device_kernelIN5flash11enable_sm90INS1_16FlashAttnFwdSm90INS1_25CollectiveMainloopFwdSm90ILi2EN4cute5tupleIJNS5_1CILi1EEES8_S8_EEENS6_IJNS7_ILi192EEESA_NS7_ILi64EEEEEELi64ENS_6half_tEfNS_4arch4Sm90ELb0ELb0ELb0ELb1ELb0ELb1ELb0ELb0ELb1ELb1ELb0ELb0EEENS1_21CollectiveEpilogueFwdINS6_IJSA_SB_SA_EEES9_SD_SF_Li384ELb1ELb1ELb0ELb0EEENS1_36VarlenDynamicPersistentTileSchedulerILi192ELi192ELi384ELi128ELb0ELb1ELb1ELb0ELb1ELb1EEEEEEEEEvNT_6ParamsE --------------------------
	.section	.nv.shared._ZN7cutlass13device_kernelIN5flash11enable_sm90INS1_16FlashAttnFwdSm90INS1_25CollectiveMainloopFwdSm90ILi2EN4cute5tupleIJNS5_1CILi1EEES8_S8_EEENS6_IJNS7_ILi192EEESA_NS7_ILi64EEEEEELi64ENS_6half_tEfNS_4arch4Sm90ELb0ELb0ELb0ELb1ELb0ELb1ELb0ELb0ELb1ELb1ELb0ELb0EEENS1_21CollectiveEpilogueFwdINS6_IJSA_SB_SA_EEES9_SD_SF_Li384ELb1ELb1ELb0ELb0EEENS1_36VarlenDynamicPersistentTileSchedulerILi192ELi192ELi384ELi128ELb0ELb1ELb1ELb0ELb1ELb1EEEEEEEEEvNT_6ParamsE,"aw",@nobits
	.sectionflags	@""
	.align	16
	.zero		1024


//--------------------- .nv.shared._ZN7cutlass13device_kernelIN5flash11enable_sm90INS1_16FlashAttnFwdSm90INS1_25CollectiveMainloopFwdSm90ILi2EN4cute5tupleIJNS5_1CILi1EEES8_S8_EEENS6_IJNS7_ILi192EEENS7_ILi128EEENS7_ILi64EEEEEELi64ENS_6half_tEfNS_4arch4Sm90ELb0ELb1ELb0ELb0ELb0ELb0ELb0ELb1ELb1ELb1ELb0ELb0EEENS1_21CollectiveEpilogueFwdINS6_IJSA_SC_SB_EEES9_SE_SG_Li384ELb0ELb1ELb0ELb0EEENS1_30DynamicPersistentTileSchedulerILi384ELi128ELb0ELb1ELb1EEEEEEEEEvNT_6ParamsE --------------------------
	.section	.nv.shared._ZN7cutlass13device_kernelIN5flash11enable_sm90INS1_16FlashAttnFwdSm90INS1_25CollectiveMainloopFwdSm90ILi2EN4cute5tupleIJNS5_1CILi1EEES8_S8_EEENS6_IJNS7_ILi192EEENS7_ILi128EEENS7_ILi64EEEEEELi64ENS_6half_tEfNS_4arch4Sm90ELb0ELb1ELb0ELb0ELb0ELb0ELb0ELb1ELb1ELb1ELb0ELb0EEENS1_21CollectiveEpilogueFwdINS6_IJSA_SC_SB_EEES9_SE_SG_Li384ELb0ELb1ELb0ELb0EEENS1_30DynamicPersistentTileSchedulerILi384ELi128ELb0ELb1ELb1EEEEEEEEEvNT_6ParamsE,"aw",@nobits
	.sectionflags	@""
	.align	16
	.zero		1024


//--------------------- .nv.shared._ZN7cutlass13device_kernelIN5flash11enable_sm90INS1_16FlashAttnFwdSm90INS1_25CollectiveMainloopFwdSm90ILi2EN4cute5tupleIJNS5_1CILi1EEES8_S8_EEENS6_IJNS7_ILi192EEENS7_ILi128EEENS7_ILi64EEEEEELi64ENS_6half_tEfNS_4arch4Sm90ELb0ELb1ELb0ELb1ELb0ELb0ELb0ELb1ELb1ELb1ELb0ELb0EEENS1_21CollectiveEpilogueFwdINS6_IJSA_SC_SB_EEES9_SE_SG_Li384ELb1ELb1ELb0ELb0EEENS1_36VarlenDynamicPersistentTileSchedulerILi192ELi128ELi384ELi128ELb0ELb1ELb1ELb1ELb0ELb1EEEEEEEEEvNT_6ParamsE --------------------------
	.section	.nv.shared._ZN7cutlass13device_kernelIN5flash11enable_sm90INS1_16FlashAttnFwdSm90INS1_25CollectiveMainloopFwdSm90ILi2EN4cute5tupleIJNS5_1CILi1EEES8_S8_EEENS6_IJNS7_ILi192EEENS7_ILi128EEENS7_ILi64EEEEEELi64ENS_6half_tEfNS_4arch4Sm90ELb0ELb1ELb0ELb1ELb0ELb0ELb0ELb1ELb1ELb1ELb0ELb0EEENS1_21CollectiveEpilogueFwdINS6_IJSA_SC_SB_EEES9_SE_SG_Li384ELb1ELb1ELb0ELb0EEENS1_36VarlenDynamicPersistentTileSchedulerILi192ELi128ELi384ELi128ELb0ELb1ELb1ELb1ELb0ELb1EEEEEEEEEvNT_6ParamsE,"aw",@nobits
	.sectionflags	@""
	.align	16
	.zero		1024


//--------------------- .nv.shared._ZN7cutlass13device_kernelIN5flash11enable_sm90INS1_16FlashAttnFwdSm90INS1_25CollectiveMainloopFwdSm90ILi2EN4cute5tupleIJNS5_1CILi1EEES8_S8_EEENS6_IJNS7_ILi192EEENS7_ILi128EEENS7_ILi64EEEEEELi64ENS_6half_tEfNS_4arch4Sm90ELb0ELb1ELb0ELb1ELb0ELb1ELb0ELb1ELb1ELb1ELb0ELb0EEENS1_21CollectiveEpilogueFwdINS6_IJSA_SC_SB_EEES9_SE_SG_Li384ELb1ELb1ELb0ELb0EEENS1_36VarlenDynamicPersistentTileSchedulerILi192ELi128ELi384ELi128ELb0ELb1ELb1ELb1ELb0ELb1EEEEEEEEEvNT_6ParamsE --------------------------
	.section	.nv.shared._ZN7cutlass13device_kernelIN5flash11enable_sm90INS1_16FlashAttnFwdSm90INS1_25CollectiveMainloopFwdSm90ILi2EN4cute5tupleIJNS5_1CILi1EEES8_S8_EEENS6_IJNS7_ILi192EEENS7_ILi128EEENS7_ILi64EEEEEELi64ENS_6half_tEfNS_4arch4Sm90ELb0ELb1ELb0ELb1ELb0ELb1ELb0ELb1ELb1ELb1ELb0ELb0EEENS1_21CollectiveEpilogueFwdINS6_IJSA_SC_SB_EEES9_SE_SG_Li384ELb1ELb1ELb0ELb0EEENS1_36VarlenDynamicPersistentTileSchedulerILi192ELi128ELi384ELi128ELb0ELb1ELb1ELb1ELb0ELb1EEEEEEEEEvNT_6ParamsE,"aw",@nobits
	.sectionflags	@""
	.align	16
	.zero		1024


//--------------------- .nv.shared._ZN7cutlass13device_kernelIN5flash11enable_sm90INS1_16FlashAttnFwdSm90INS1_25CollectiveMainloopFwdSm90ILi2EN4cute5tupleIJNS5_1CILi1EEES8_S8_EEENS6_IJNS7_ILi192EEENS7_ILi128EEENS7_ILi64EEEEEELi64ENS_6half_tEfNS_4arch4Sm90ELb1ELb0ELb0ELb0ELb0ELb0ELb0ELb1ELb1ELb1ELb0ELb0EEENS1_21CollectiveEpilogueFwdINS6_IJSA_SC_SB_EEES9_SE_SG_Li384ELb0ELb1ELb0ELb0EEENS1_30DynamicPersistentTileSchedulerILi384ELi128ELb0ELb1ELb1EEEEEEEEEvNT_6ParamsE --------------------------
	.section	.nv.shared._ZN7cutlass13device_kernelIN5flash11enable_sm90INS1_16FlashAttnFwdSm90INS1_25CollectiveMainloopFwdSm90ILi2EN4cute5tupleIJNS5_1CILi1EEES8_S8_EEENS6_IJNS7_ILi192EEENS7_ILi128EEENS7_ILi64EEEEEELi64ENS_6half_tEfNS_4arch4Sm90ELb1ELb0ELb0ELb0ELb0ELb0ELb0ELb1ELb1ELb1ELb0ELb0EEENS1_21CollectiveEpilogueFwdINS6_IJSA_SC_SB_EEES9_SE_SG_Li384ELb0ELb1ELb0ELb0EEENS1_30DynamicPersistentTileSchedulerILi384ELi128ELb0ELb1ELb1EEEEEEEEEvNT_6ParamsE,"aw",@nobits
	.sectionflags	@""
	.align	16
	.zero		1024


//--------------------- .nv.shared._ZN7cutlass13device_kernelIN5flash11enable_sm90INS1_16FlashAttnFwdSm90INS1_25CollectiveMainloopFwdSm90ILi2EN4cute5tupleIJNS5_1CILi1EEES8_S8_EEENS6_IJNS7_ILi192EEENS7_ILi128EEENS7_ILi64EEEEEELi64ENS_6half_tEfNS_4arch4Sm90ELb1ELb0ELb0ELb1ELb0ELb0ELb0ELb1ELb1ELb1ELb0ELb0EEENS1_21CollectiveEpilogueFwdINS6_IJSA_SC_SB_EEES9_SE_SG_Li384ELb1ELb1ELb0ELb0EEENS1_36VarlenDynamicPersistentTileSchedulerILi192ELi128ELi384ELi128ELb0ELb1ELb1ELb1ELb1ELb1EEEEEEEEEvNT_6ParamsE --------------------------
	.section	.nv.shared._ZN7cutlass13device_kernelIN5flash11enable_sm90INS1_16FlashAttnFwdSm90INS1_25CollectiveMainloopFwdSm90ILi2EN4cute5tupleIJNS5_1CILi1EEES8_S8_EEENS6_IJNS7_ILi192EEENS7_ILi128EEENS7_ILi64EEEEEELi64ENS_6half_tEfNS_4arch4Sm90ELb1ELb0ELb0ELb1ELb0ELb0ELb0ELb1ELb1ELb1ELb0ELb0EEENS1_21CollectiveEpilogueFwdINS6_IJSA_SC_SB_EEES9_SE_SG_Li384ELb1ELb1ELb0ELb0EEENS1_36VarlenDynamicPersistentTileSchedulerILi192ELi128ELi384ELi128ELb0ELb1ELb1ELb1ELb1ELb1EEEEEEEEEvNT_6ParamsE,"aw",@nobits
	.sectionflags	@""
	.align	16
	.zero		1024


//--------------------- .nv.shared._ZN7cutlass13device_kernelIN5flash11enable_sm90INS1_16FlashAttnFwdSm90INS1_25CollectiveMainloopFwdSm90ILi2EN4cute5tupleIJNS5_1CILi1EEES8_S8_EEENS6_IJNS7_ILi192EEENS7_ILi128EEENS7_ILi64EEEEEELi64ENS_6half_tEfNS_4arch4Sm90ELb1ELb0ELb0ELb1ELb0ELb1ELb0ELb1ELb1ELb1ELb0ELb0EEENS1_21CollectiveEpilogueFwdINS6_IJSA_SC_SB_EEES9_SE_SG_Li384ELb1ELb1ELb0ELb0EEENS1_36VarlenDynamicPersistentTileSchedulerILi192ELi128ELi384ELi128ELb0ELb1ELb1ELb1ELb1ELb1EEEEEEEEEvNT_6ParamsE --------------------------
	.section	.nv.shared._ZN7cutlass13device_kernelIN5flash11enable_sm90INS1_16FlashAttnFwdSm90INS1_25CollectiveMainloopFwdSm90ILi2EN4cute5tupleIJNS5_1CILi1EEES8_S8_EEENS6_IJNS7_ILi192EEENS7_ILi128EEENS7_ILi64EEEEEELi64ENS_6half_tEfNS_4arch4Sm90ELb1ELb0ELb0ELb1ELb0ELb1ELb0ELb1ELb1ELb1ELb0ELb0EEENS1_21CollectiveEpilogueFwdINS6_IJSA_SC_SB_EEES9_SE_SG_Li384ELb1ELb1ELb0ELb0EEENS1_36VarlenDynamicPersistentTileSchedulerILi192ELi128ELi384ELi128ELb0ELb1ELb1ELb1ELb1ELb1EEEEEEEEEvNT_6ParamsE,"aw",@nobits
	.sectionflags	@""
	.align	16
	.zero		1024


//--------------------- .nv.constant0._ZN7cutlass13device_kernelIN5flash11enable_sm90INS1_16FlashAttnFwdSm90INS1_25CollectiveMainloopFwdSm90ILi2EN4cute5tupleIJNS5_1CILi1EEES8_S8_EEENS6_IJNS7_ILi192EEESA_NS7_ILi64EEEEEELi64ENS_6half_tEfNS_4arch4Sm90ELb0ELb0ELb0ELb0ELb0ELb0ELb0ELb0ELb1ELb1ELb0ELb0EEENS1_21CollectiveEpilogueFwdINS6_IJSA_SB_SA_EEES9_SD_SF_Li384ELb0ELb1ELb0ELb0EEENS1_29StaticPersistentTileSchedulerILb0EEEEEEEEEvNT_6ParamsE --------------------------
	.section	.nv.constant0._ZN7cutlass13device_kernelIN5flash11enable_sm90INS1_16FlashAttnFwdSm90INS1_25CollectiveMainloopFwdSm90ILi2EN4cute5tupleIJNS5_1CILi1EEES8_S8_EEENS6_IJNS7_ILi192EEESA_NS7_ILi64EEEEEELi64ENS_6half_tEfNS_4arch4Sm90ELb0ELb0ELb0ELb0ELb0ELb0ELb0ELb0ELb1ELb1ELb0ELb0EEENS1_21CollectiveEpilogueFwdINS6_IJSA_SB_SA_EEES9_SD_SF_Li384ELb0ELb1ELb0ELb0EEENS1_29StaticPersistentTileSchedulerILb0EEEEEEEEEvNT_6ParamsE,"a",@progbits
	.sectionflags	@""
	.align	4
.nv.constant0._ZN7cutlass13device_kernelIN5flash11enable_sm90INS1_16FlashAttnFwdSm90INS1_25CollectiveMainloopFwdSm90ILi2EN4cute5tupleIJNS5_1CILi1EEES8_S8_EEENS6_IJNS7_ILi192EEESA_NS7_ILi64EEEEEELi64ENS_6half_tEfNS_4arch4Sm90ELb0ELb0ELb0ELb0ELb0ELb0ELb0ELb0ELb1ELb1ELb0ELb0EEENS1_21CollectiveEpilogueFwdINS6_IJSA_SB_SA_EEES9_SD_SF_Li384ELb0ELb1ELb0ELb0EEENS1_29StaticPersistentTileSchedulerILb0EEEEEEEEEvNT_6ParamsE:
	.zero		3200


//--------------------- .nv.constant0._ZN7cutlass13device_kernelIN5flash11enable_sm90INS1_16FlashAttnFwdSm90INS1_25CollectiveMainloopFwdSm90ILi2EN4cute5tupleIJNS5_1CILi1EEES8_S8_EEENS6_IJNS7_ILi192EEESA_NS7_ILi64EEEEEELi64ENS_6half_tEfNS_4arch4Sm90ELb0ELb0ELb0ELb1ELb0ELb0ELb0ELb0ELb1ELb1ELb0ELb0EEENS1_21CollectiveEpilogueFwdINS6_IJSA_SB_SA_EEES9_SD_SF_Li384ELb1ELb1ELb0ELb0EEENS1_36VarlenDynamicPersistentTileSchedulerILi192ELi192ELi384ELi128ELb0ELb1ELb1ELb0ELb1ELb1EEEEEEEEEvNT_6ParamsE --------------------------
	.section	.nv.constant0._ZN7cutlass13device_kernelIN5flash11enable_sm90INS1_16FlashAttnFwdSm90INS1_25CollectiveMainloopFwdSm90ILi2EN4cute5tupleIJNS5_1CILi1EEES8_S8_EEENS6_IJNS7_ILi192EEESA_NS7_ILi64EEEEEELi64ENS_6half_tEfNS_4arch4Sm90ELb0ELb0ELb0ELb1ELb0ELb0ELb0ELb0ELb1ELb1ELb0ELb0EEENS1_21CollectiveEpilogueFwdINS6_IJSA_SB_SA_EEES9_SD_SF_Li384ELb1ELb1ELb0ELb0EEENS1_36VarlenDynamicPersistentTileSchedulerILi192ELi192ELi384ELi128ELb0ELb1ELb1ELb0ELb1ELb1EEEEEEEEEvNT_6ParamsE,"a",@progbits
	.sectionflags	@""
	.align	4
.nv.constant0._ZN7cutlass13device_kernelIN5flash11enable_sm90INS1_16FlashAttnFwdSm90INS1_25CollectiveMainloopFwdSm90ILi2EN4cute5tupleIJNS5_1CILi1EEES8_S8_EEENS6_IJNS7_ILi192EEESA_NS7_ILi64EEEEEELi64ENS_6half_tEfNS_4arch4Sm90ELb0ELb0ELb0ELb1ELb0ELb0ELb0ELb0ELb1ELb1ELb0ELb0EEENS1_21CollectiveEpilogueFwdINS6_IJSA_SB_SA_EEES9_SD_SF_Li384ELb1ELb1ELb0ELb0EEENS1_36VarlenDynamicPersistentTileSchedulerILi192ELi192ELi384ELi128ELb0ELb1ELb1ELb0ELb1ELb1EEEEEEEEEvNT_6ParamsE:
	.zero		3328


//--------------------- .nv.constant0._ZN7cutlass13device_kernelIN5flash11enable_sm90INS1_16FlashAttnFwdSm90INS1_25CollectiveMainloopFwdSm90ILi2EN4cute5tupleIJNS5_1CILi1EEES8_S8_EEENS6_IJNS7_ILi192EEESA_NS7_ILi64EEEEEELi64ENS_6half_tEfNS_4arch4Sm90ELb0ELb0ELb0ELb1ELb0ELb1ELb0ELb0ELb1ELb1ELb0ELb0EEENS1_21CollectiveEpilogueFwdINS6_IJSA_SB_SA_EEES9_SD_SF_Li384ELb1ELb1ELb0ELb0EEENS1_36VarlenDynamicPersistentTileSchedulerILi192ELi192ELi384ELi128ELb0ELb1ELb1ELb0ELb1ELb1EEEEEEEEEvNT_6ParamsE --------------------------
	.section	.nv.constant0._ZN7cutlass13device_kernelIN5flash11enable_sm90INS1_16FlashAttnFwdSm90INS1_25CollectiveMainloopFwdSm90ILi2EN4cute5tupleIJNS5_1CILi1EEES8_S8_EEENS6_IJNS7_ILi192EEESA_NS7_ILi64EEEEEELi64ENS_6half_tEfNS_4arch4Sm90ELb0ELb0ELb0ELb1ELb0ELb1ELb0ELb0ELb1ELb1ELb0ELb0EEENS1_21CollectiveEpilogueFwdINS6_IJSA_SB_SA_EEES9_SD_SF_Li384ELb1ELb1ELb0ELb0EEENS1_36VarlenDynamicPersistentTileSchedulerILi192ELi192ELi384ELi128ELb0ELb1ELb1ELb0ELb1ELb1EEEEEEEEEvNT_6ParamsE,"a",@progbits
	.sectionflags	@""
	.align	4
.nv.constant0._ZN7cutlass13device_kernelIN5flash11enable_sm90INS1_16FlashAttnFwdSm90INS1_25CollectiveMainloopFwdSm90ILi2EN4cute5tupleIJNS5_1CILi1EEES8_S8_EEENS6_IJNS7_ILi192EEESA_NS7_ILi64EEEEEELi64ENS_6half_tEfNS_4arch4Sm90ELb0ELb0ELb0ELb1ELb0ELb1ELb0ELb0ELb1ELb1ELb0ELb0EEENS1_21CollectiveEpilogueFwdINS6_IJSA_SB_SA_EEES9_SD_SF_Li384ELb1ELb1ELb0ELb0EEENS1_36VarlenDynamicPersistentTileSchedulerILi192ELi192ELi384ELi128ELb0ELb1ELb1ELb0ELb1ELb1EEEEEEEEEvNT_6ParamsE:
	.zero		3328


//--------------------- .nv.constant0._ZN7cutlass13device_kernelIN5flash11enable_sm90INS1_16FlashAttnFwdSm90INS1_25CollectiveMainloopFwdSm90ILi2EN4cute5tupleIJNS5_1CILi1EEES8_S8_EEENS6_IJNS7_ILi192EEENS7_ILi128EEENS7_ILi64EEEEEELi64ENS_6half_tEfNS_4arch4Sm90ELb0ELb1ELb0ELb0ELb0ELb0ELb0ELb1ELb1ELb1ELb0ELb0EEENS1_21CollectiveEpilogueFwdINS6_IJSA_SC_SB_EEES9_SE_SG_Li384ELb0ELb1ELb0ELb0EEENS1_30DynamicPersistentTileSchedulerILi384ELi128ELb0ELb1ELb1EEEEEEEEEvNT_6ParamsE --------------------------
	.section	.nv.constant0._ZN7cutlass13device_kernelIN5flash11enable_sm90INS1_16FlashAttnFwdSm90INS1_25CollectiveMainloopFwdSm90ILi2EN4cute5tupleIJNS5_1CILi1EEES8_S8_EEENS6_IJNS7_ILi192EEENS7_ILi128EEENS7_ILi64EEEEEELi64ENS_6half_tEfNS_4arch4Sm90ELb0ELb1ELb0ELb0ELb0ELb0ELb0ELb1ELb1ELb1ELb0ELb0EEENS1_21CollectiveEpilogueFwdINS6_IJSA_SC_SB_EEES9_SE_SG_Li384ELb0ELb1ELb0ELb0EEENS1_30DynamicPersistentTileSchedulerILi384ELi128ELb0ELb1ELb1EEEEEEEEEvNT_6ParamsE,"a",@progbits
	.sectionflags	@""
	.align	4
.nv.constant0._ZN7cutlass13device_kernelIN5flash11enable_sm90INS1_16FlashAttnFwdSm90INS1_25CollectiveMainloopFwdSm90ILi2EN4cute5tupleIJNS5_1CILi1EEES8_S8_EEENS6_IJNS7_ILi192EEENS7_ILi128EEENS7_ILi64EEEEEELi64ENS_6half_tEfNS_4arch4Sm90ELb0ELb1ELb0ELb0ELb0ELb0ELb0ELb1ELb1ELb1ELb0ELb0EEENS1_21CollectiveEpilogueFwdINS6_IJSA_SC_SB_EEES9_SE_SG_Li384ELb0ELb1ELb0ELb0EEENS1_30DynamicPersistentTileSchedulerILi384ELi128ELb0ELb1ELb1EEEEEEEEEvNT_6ParamsE:
	.zero		3328


//--------------------- .nv.constant0._ZN7cutlass13device_kernelIN5flash11enable_sm90INS1_16FlashAttnFwdSm90INS1_25CollectiveMainloopFwdSm90ILi2EN4cute5tupleIJNS5_1CILi1EEES8_S8_EEENS6_IJNS7_ILi192EEENS7_ILi128EEENS7_ILi64EEEEEELi64ENS_6half_tEfNS_4arch4Sm90ELb0ELb1ELb0ELb1ELb0ELb0ELb0ELb1ELb1ELb1ELb0ELb0EEENS1_21CollectiveEpilogueFwdINS6_IJSA_SC_SB_EEES9_SE_SG_Li384ELb1ELb1ELb0ELb0EEENS1_36VarlenDynamicPersistentTileSchedulerILi192ELi128ELi384ELi128ELb0ELb1ELb1ELb1ELb0ELb1EEEEEEEEEvNT_6ParamsE --------------------------
	.section	.nv.constant0._ZN7cutlass13device_kernelIN5flash11enable_sm90INS1_16FlashAttnFwdSm90INS1_25CollectiveMainloopFwdSm90ILi2EN4cute5tupleIJNS5_1CILi1EEES8_S8_EEENS6_IJNS7_ILi192EEENS7_ILi128EEENS7_ILi64EEEEEELi64ENS_6half_tEfNS_4arch4Sm90ELb0ELb1ELb0ELb1ELb0ELb0ELb0ELb1ELb1ELb1ELb0ELb0EEENS1_21CollectiveEpilogueFwdINS6_IJSA_SC_SB_EEES9_SE_SG_Li384ELb1ELb1ELb0ELb0EEENS1_36VarlenDynamicPersistentTileSchedulerILi192ELi128ELi384ELi128ELb0ELb1ELb1ELb1ELb0ELb1EEEEEEEEEvNT_6ParamsE,"a",@progbits
	.sectionflags	@""
	.align	4
.nv.constant0._ZN7cutlass13device_kernelIN5flash11enable_sm90INS1_16FlashAttnFwdSm90INS1_25CollectiveMainloopFwdSm90ILi2EN4cute5tupleIJNS5_1CILi1EEES8_S8_EEENS6_IJNS7_ILi192EEENS7_ILi128EEENS7_ILi64EEEEEELi64ENS_6half_tEfNS_4arch4Sm90ELb0ELb1ELb0ELb1ELb0ELb0ELb0ELb1ELb1ELb1ELb0ELb0EEENS1_21CollectiveEpilogueFwdINS6_IJSA_SC_SB_EEES9_SE_SG_Li384ELb1ELb1ELb0ELb0EEENS1_36VarlenDynamicPersistentTileSchedulerILi192ELi128ELi384ELi128ELb0ELb1ELb1ELb1ELb0ELb1EEEEEEEEEvNT_6ParamsE:
	.zero		3328


//--------------------- .nv.constant0._ZN7cutlass13device_kernelIN5flash11enable_sm90INS1_16FlashAttnFwdSm90INS1_25CollectiveMainloopFwdSm90ILi2EN4cute5tupleIJNS5_1CILi1EEES8_S8_EEENS6_IJNS7_ILi192EEENS7_ILi128EEENS7_ILi64EEEEEELi64ENS_6half_tEfNS_4arch4Sm90ELb0ELb1ELb0ELb1ELb0ELb1ELb0ELb1ELb1ELb1ELb0ELb0EEENS1_21CollectiveEpilogueFwdINS6_IJSA_SC_SB_EEES9_SE_SG_Li384ELb1ELb1ELb0ELb0EEENS1_36VarlenDynamicPersistentTileSchedulerILi192ELi128ELi384ELi128ELb0ELb1ELb1ELb1ELb0ELb1EEEEEEEEEvNT_6ParamsE --------------------------
	.section	.nv.constant0._ZN7cutlass13device_kernelIN5flash11enable_sm90INS1_16FlashAttnFwdSm90INS1_25CollectiveMainloopFwdSm90ILi2EN4cute5tupleIJNS5_1CILi1EEES8_S8_EEENS6_IJNS7_ILi192EEENS7_ILi128EEENS7_ILi64EEEEEELi64ENS_6half_tEfNS_4arch4Sm90ELb0ELb1ELb0ELb1ELb0ELb1ELb0ELb1ELb1ELb1ELb0ELb0EEENS1_21CollectiveEpilogueFwdINS6_IJSA_SC_SB_EEES9_SE_SG_Li384ELb1ELb1ELb0ELb0EEENS1_36VarlenDynamicPersistentTileSchedulerILi192ELi128ELi384ELi128ELb0ELb1ELb1ELb1ELb0ELb1EEEEEEEEEvNT_6ParamsE,"a",@progbits
	.sectionflags	@""
	.align	4
.nv.constant0._ZN7cutlass13device_kernelIN5flash11enable_sm90INS1_16FlashAttnFwdSm90INS1_25CollectiveMainloopFwdSm90ILi2EN4cute5tupleIJNS5_1CILi1EEES8_S8_EEENS6_IJNS7_ILi192EEENS7_ILi128EEENS7_ILi64EEEEEELi64ENS_6half_tEfNS_4arch4Sm90ELb0ELb1ELb0ELb1ELb0ELb1ELb0ELb1ELb1ELb1ELb0ELb0EEENS1_21CollectiveEpilogueFwdINS6_IJSA_SC_SB_EEES9_SE_SG_Li384ELb1ELb1ELb0ELb0EEENS1_36VarlenDynamicPersistentTileSchedulerILi192ELi128ELi384ELi128ELb0ELb1ELb1ELb1ELb0ELb1EEEEEEEEEvNT_6ParamsE:
	.zero		3328


//--------------------- .nv.constant0._ZN7cutlass13device_kernelIN5flash11enable_sm90INS1_16FlashAttnFwdSm90INS1_25CollectiveMainloopFwdSm90ILi2EN4cute5tupleIJNS5_1CILi1EEES8_S8_EEENS6_IJNS7_ILi192EEENS7_ILi128EEENS7_ILi64EEEEEELi64ENS_6half_tEfNS_4arch4Sm90ELb1ELb0ELb0ELb0ELb0ELb0ELb0ELb1ELb1ELb1ELb0ELb0EEENS1_21CollectiveEpilogueFwdINS6_IJSA_SC_SB_EEES9_SE_SG_Li384ELb0ELb1ELb0ELb0EEENS1_30DynamicPersistentTileSchedulerILi384ELi128ELb0ELb1ELb1EEEEEEEEEvNT_6ParamsE --------------------------
	.section	.nv.constant0._ZN7cutlass13device_kernelIN5flash11enable_sm90INS1_16FlashAttnFwdSm90INS1_25CollectiveMainloopFwdSm90ILi2EN4cute5tupleIJNS5_1CILi1EEES8_S8_EEENS6_IJNS7_ILi192EEENS7_ILi128EEENS7_ILi64EEEEEELi64ENS_6half_tEfNS_4arch4Sm90ELb1ELb0ELb0ELb0ELb0ELb0ELb0ELb1ELb1ELb1ELb0ELb0EEENS1_21CollectiveEpilogueFwdINS6_IJSA_SC_SB_EEES9_SE_SG_Li384ELb0ELb1ELb0ELb0EEENS1_30DynamicPersistentTileSchedulerILi384ELi128ELb0ELb1ELb1EEEEEEEEEvNT_6ParamsE,"a",@progbits
	.sectionflags	@""
	.align	4
.nv.constant0._ZN7cutlass13device_kernelIN5flash11enable_sm90INS1_16FlashAttnFwdSm90INS1_25CollectiveMainloopFwdSm90ILi2EN4cute5tupleIJNS5_1CILi1EEES8_S8_EEENS6_IJNS7_ILi192EEENS7_ILi128EEENS7_ILi64EEEEEELi64ENS_6half_tEfNS_4arch4Sm90ELb1ELb0ELb0ELb0ELb0ELb0ELb0ELb1ELb1ELb1ELb0ELb0EEENS1_21CollectiveEpilogueFwdINS6_IJSA_SC_SB_EEES9_SE_SG_Li384ELb0ELb1ELb0ELb0EEENS1_30DynamicPersistentTileSchedulerILi384ELi128ELb0ELb1ELb1EEEEEEEEEvNT_6ParamsE:
	.zero		3328


//--------------------- .nv.constant0._ZN7cutlass13device_kernelIN5flash11enable_sm90INS1_16FlashAttnFwdSm90INS1_25CollectiveMainloopFwdSm90ILi2EN4cute5tupleIJNS5_1CILi1EEES8_S8_EEENS6_IJNS7_ILi192EEENS7_ILi128EEENS7_ILi64EEEEEELi64ENS_6half_tEfNS_4arch4Sm90ELb1ELb0ELb0ELb1ELb0ELb0ELb0ELb1ELb1ELb1ELb0ELb0EEENS1_21CollectiveEpilogueFwdINS6_IJSA_SC_SB_EEES9_SE_SG_Li384ELb1ELb1ELb0ELb0EEENS1_36VarlenDynamicPersistentTileSchedulerILi192ELi128ELi384ELi128ELb0ELb1ELb1ELb1ELb1ELb1EEEEEEEEEvNT_6ParamsE --------------------------
	.section	.nv.constant0._ZN7cutlass13device_kernelIN5flash11enable_sm90INS1_16FlashAttnFwdSm90INS1_25CollectiveMainloopFwdSm90ILi2EN4cute5tupleIJNS5_1CILi1EEES8_S8_EEENS6_IJNS7_ILi192EEENS7_ILi128EEENS7_ILi64EEEEEELi64ENS_6half_tEfNS_4arch4Sm90ELb1ELb0ELb0ELb1ELb0ELb0ELb0ELb1ELb1ELb1ELb0ELb0EEENS1_21CollectiveEpilogueFwdINS6_IJSA_SC_SB_EEES9_SE_SG_Li384ELb1ELb1ELb0ELb0EEENS1_36VarlenDynamicPersistentTileSchedulerILi192ELi128ELi384ELi128ELb0ELb1ELb1ELb1ELb1ELb1EEEEEEEEEvNT_6ParamsE,"a",@progbits
	.sectionflags	@""
	.align	4
.nv.constant0._ZN7cutlass13device_kernelIN5flash11enable_sm90INS1_16FlashAttnFwdSm90INS1_25CollectiveMainloopFwdSm90ILi2EN4cute5tupleIJNS5_1CILi1EEES8_S8_EEENS6_IJNS7_ILi192EEENS7_ILi128EEENS7_ILi64EEEEEELi64ENS_6half_tEfNS_4arch4Sm90ELb1ELb0ELb0ELb1ELb0ELb0ELb0ELb1ELb1ELb1ELb0ELb0EEENS1_21CollectiveEpilogueFwdINS6_IJSA_SC_SB_EEES9_SE_SG_Li384ELb1ELb1ELb0ELb0EEENS1_36VarlenDynamicPersistentTileSchedulerILi192ELi128ELi384ELi128ELb0ELb1ELb1ELb1ELb1ELb1EEEEEEEEEvNT_6ParamsE:
	.zero		3328


//--------------------- .nv.constant0._ZN7cutlass13device_kernelIN5flash11enable_sm90INS1_16FlashAttnFwdSm90INS1_25CollectiveMainloopFwdSm90ILi2EN4cute5tupleIJNS5_1CILi1EEES8_S8_EEENS6_IJNS7_ILi192EEENS7_ILi128EEENS7_ILi64EEEEEELi64ENS_6half_tEfNS_4arch4Sm90ELb1ELb0ELb0ELb1ELb0ELb1ELb0ELb1ELb1ELb1ELb0ELb0EEENS1_21CollectiveEpilogueFwdINS6_IJSA_SC_SB_EEES9_SE_SG_Li384ELb1ELb1ELb0ELb0EEENS1_36VarlenDynamicPersistentTileSchedulerILi192ELi128ELi384ELi128ELb0ELb1ELb1ELb1ELb1ELb1EEEEEEEEEvNT_6ParamsE --------------------------
	.section	.nv.constant0._ZN7cutlass13device_kernelIN5flash11enable_sm90INS1_16FlashAttnFwdSm90INS1_25CollectiveMainloopFwdSm90ILi2EN4cute5tupleIJNS5_1CILi1EEES8_S8_EEENS6_IJNS7_ILi192EEENS7_ILi128EEENS7_ILi64EEEEEELi64ENS_6half_tEfNS_4arch4Sm90ELb1ELb0ELb0ELb1ELb0ELb1ELb0ELb1ELb1ELb1ELb0ELb0EEENS1_21CollectiveEpilogueFwdINS6_IJSA_SC_SB_EEES9_SE_SG_Li384ELb1ELb1ELb0ELb0EEENS1_36VarlenDynamicPersistentTileSchedulerILi192ELi128ELi384ELi128ELb0ELb1ELb1ELb1ELb1ELb1EEEEEEEEEvNT_6ParamsE,"a",@progbits
	.sectionflags	@""
	.align	4
.nv.constant0._ZN7cutlass13device_kernelIN5flash11enable_sm90INS1_16FlashAttnFwdSm90INS1_25CollectiveMainloopFwdSm90ILi2EN4cute5tupleIJNS5_1CILi1EEES8_S8_EEENS6_IJNS7_ILi192EEENS7_ILi128EEENS7_ILi64EEEEEELi64ENS_6half_tEfNS_4arch4Sm90ELb1ELb0ELb0ELb1ELb0ELb1ELb0ELb1ELb1ELb1ELb0ELb0EEENS1_21CollectiveEpilogueFwdINS6_IJSA_SC_SB_EEES9_SE_SG_Li384ELb1ELb1ELb0ELb0EEENS1_36VarlenDynamicPersistentTileSchedulerILi192ELi128ELi384ELi128ELb0ELb1ELb1ELb1ELb1ELb1EEEEEEEEEvNT_6ParamsE:
	.zero		3328


//--------------------- SYMBOLS --------------------------

	.type		.nv.reservedSmem.offset0,@object
	.size		.nv.reservedSmem.offset0,0x4
	.type		__assertfail,@function
